	.target	sm_90a

	.elftype	@"ET_EXEC"


//--------------------- .note.nv.tkinfo           --------------------------
	.section	.note.nv.tkinfo,"",@"SHT_NOTE"
	.sectionflags	@"SHF_NOTE_NV_TKINFO"
	.tkinfo
        /*0018*/ 	.word	0x00000002
        /*0030*/ 	.string	""
        /*0030*/ 	.string	"ptxas"
        /*0030*/ 	.string	"Cuda compilation tools, release 13.0, V13.0.88"
        /*0030*/ 	.string	"Build cuda_13.0.r13.0/compiler.36424714_0"
        /*0030*/ 	.string	"-arch sm_90a -m 64 "



//--------------------- .note.nv.cuinfo           --------------------------
	.section	.note.nv.cuinfo,"",@"SHT_NOTE"
	.sectionflags	@"SHF_NOTE_NV_CUINFO"
        /*0018*/ 	.short	0x0002
        /*001a*/ 	.short	0x005a
        /*001c*/ 	.short	0x0082
	.zero		2


//--------------------- .nv.info                  --------------------------
	.section	.nv.info,"",@"SHT_CUDA_INFO"
	.align	4


	//----- nvinfo : EIATTR_REGCOUNT
	.align		4
        /*0000*/ 	.byte	0x04, 0x2f
        /*0002*/ 	.short	(.L_23 - .L_22)
	.align		4
.L_22:
        /*0004*/ 	.word	index@(_ZN7cutlass13device_kernelIN5flash11enable_sm90INS1_16FlashAttnFwdSm90INS1_25CollectiveMainloopFwdSm90ILi2EN4cute5tupleIJNS5_1CILi1EEES8_S8_EEENS6_IJNS7_ILi128EEENS7_ILi112EEENS7_ILi192EEEEEELi192ENS_6half_tEfNS_4arch4Sm90ELb1ELb0ELb0ELb1ELb0ELb1ELb0ELb1ELb1ELb0ELb0ELb0EEENS1_21CollectiveEpilogueFwdINS6_IJSA_SC_SB_EEES9_SE_SG_Li256ELb1ELb0ELb0ELb0EEENS1_36VarlenDynamicPersistentTileSchedulerILi128ELi112ELi256ELi32ELb0ELb0ELb1ELb1ELb1ELb1EEEEEEEEEvNT_6ParamsE)
        /*0008*/ 	.word	0x000000a8


	//----- nvinfo : EIATTR_FRAME_SIZE
	.align		4
.L_23:
        /*000c*/ 	.byte	0x04, 0x11
        /*000e*/ 	.short	(.L_25 - .L_24)
	.align		4
.L_24:
        /*0010*/ 	.word	index@(_ZN7cutlass13device_kernelIN5flash11enable_sm90INS1_16FlashAttnFwdSm90INS1_25CollectiveMainloopFwdSm90ILi2EN4cute5tupleIJNS5_1CILi1EEES8_S8_EEENS6_IJNS7_ILi128EEENS7_ILi112EEENS7_ILi192EEEEEELi192ENS_6half_tEfNS_4arch4Sm90ELb1ELb0ELb0ELb1ELb0ELb1ELb0ELb1ELb1ELb0ELb0ELb0EEENS1_21CollectiveEpilogueFwdINS6_IJSA_SC_SB_EEES9_SE_SG_Li256ELb1ELb0ELb0ELb0EEENS1_36VarlenDynamicPersistentTileSchedulerILi128ELi112ELi256ELi32ELb0ELb0ELb1ELb1ELb1ELb1EEEEEEEEEvNT_6ParamsE)
        /*0014*/ 	.word	0x00000078


	//----- nvinfo : EIATTR_REGCOUNT
	.align		4
.L_25:
        /*0018*/ 	.byte	0x04, 0x2f
        /*001a*/ 	.short	(.L_27 - .L_26)
	.align		4
.L_26:
        /*001c*/ 	.word	index@(_ZN7cutlass13device_kernelIN5flash11enable_sm90INS1_16FlashAttnFwdSm90INS1_25CollectiveMainloopFwdSm90ILi2EN4cute5tupleIJNS5_1CILi1EEES8_S8_EEENS6_IJNS7_ILi128EEENS7_ILi112EEENS7_ILi192EEEEEELi192ENS_6half_tEfNS_4arch4Sm90ELb1ELb0ELb0ELb1ELb0ELb0ELb0ELb1ELb1ELb0ELb0ELb0EEENS1_21CollectiveEpilogueFwdINS6_IJSA_SC_SB_EEES9_SE_SG_Li256ELb1ELb0ELb0ELb0EEENS1_36VarlenDynamicPersistentTileSchedulerILi128ELi112ELi256ELi32ELb0ELb0ELb1ELb1ELb1ELb1EEEEEEEEEvNT_6ParamsE)
        /*0020*/ 	.word	0x000000a8


	//----- nvinfo : EIATTR_FRAME_SIZE
	.align		4
.L_27:
        /*0024*/ 	.byte	0x04, 0x11
        /*0026*/ 	.short	(.L_29 - .L_28)
	.align		4
.L_28:
        /*0028*/ 	.word	index@(_ZN7cutlass13device_kernelIN5flash11enable_sm90INS1_16FlashAttnFwdSm90INS1_25CollectiveMainloopFwdSm90ILi2EN4cute5tupleIJNS5_1CILi1EEES8_S8_EEENS6_IJNS7_ILi128EEENS7_ILi112EEENS7_ILi192EEEEEELi192ENS_6half_tEfNS_4arch4Sm90ELb1ELb0ELb0ELb1ELb0ELb0ELb0ELb1ELb1ELb0ELb0ELb0EEENS1_21CollectiveEpilogueFwdINS6_IJSA_SC_SB_EEES9_SE_SG_Li256ELb1ELb0ELb0ELb0EEENS1_36VarlenDynamicPersistentTileSchedulerILi128ELi112ELi256ELi32ELb0ELb0ELb1ELb1ELb1ELb1EEEEEEEEEvNT_6ParamsE)
        /*002c*/ 	.word	0x00000030


	//----- nvinfo : EIATTR_REGCOUNT
	.align		4
.L_29:
        /*0030*/ 	.byte	0x04, 0x2f
        /*0032*/ 	.short	(.L_31 - .L_30)
	.align		4
.L_30:
        /*0034*/ 	.word	index@(_ZN7cutlass13device_kernelIN5flash11enable_sm90INS1_16FlashAttnFwdSm90INS1_25CollectiveMainloopFwdSm90ILi2EN4cute5tupleIJNS5_1CILi1EEES8_S8_EEENS6_IJNS7_ILi128EEENS7_ILi112EEENS7_ILi192EEEEEELi192ENS_6half_tEfNS_4arch4Sm90ELb1ELb0ELb0ELb0ELb0ELb0ELb0ELb1ELb1ELb0ELb0ELb0EEENS1_21CollectiveEpilogueFwdINS6_IJSA_SC_SB_EEES9_SE_SG_Li256ELb0ELb0ELb0ELb0EEENS1_30DynamicPersistentTileSchedulerILi256ELi32ELb0ELb0ELb1EEEEEEEEEvNT_6ParamsE)
        /*0038*/ 	.word	0x000000a8


	//----- nvinfo : EIATTR_FRAME_SIZE
	.align		4
.L_31:
        /*003c*/ 	.byte	0x04, 0x11
        /*003e*/ 	.short	(.L_33 - .L_32)
	.align		4
.L_32:
        /*0040*/ 	.word	index@(_ZN7cutlass13device_kernelIN5flash11enable_sm90INS1_16FlashAttnFwdSm90INS1_25CollectiveMainloopFwdSm90ILi2EN4cute5tupleIJNS5_1CILi1EEES8_S8_EEENS6_IJNS7_ILi128EEENS7_ILi112EEENS7_ILi192EEEEEELi192ENS_6half_tEfNS_4arch4Sm90ELb1ELb0ELb0ELb0ELb0ELb0ELb0ELb1ELb1ELb0ELb0ELb0EEENS1_21CollectiveEpilogueFwdINS6_IJSA_SC_SB_EEES9_SE_SG_Li256ELb0ELb0ELb0ELb0EEENS1_30DynamicPersistentTileSchedulerILi256ELi32ELb0ELb0ELb1EEEEEEEEEvNT_6ParamsE)
        /*0044*/ 	.word	0x00000010


	//----- nvinfo : EIATTR_REGCOUNT
	.align		4
.L_33:
        /*0048*/ 	.byte	0x04, 0x2f
        /*004a*/ 	.short	(.L_35 - .L_34)
	.align		4
.L_34:
        /*004c*/ 	.word	index@(_ZN7cutlass13device_kernelIN5flash11enable_sm90INS1_16FlashAttnFwdSm90INS1_25CollectiveMainloopFwdSm90ILi2EN4cute5tupleIJNS5_1CILi1EEES8_S8_EEENS6_IJNS7_ILi128EEENS7_ILi96EEENS7_ILi192EEEEEELi192ENS_6half_tEfNS_4arch4Sm90ELb0ELb1ELb0ELb1ELb0ELb1ELb0ELb1ELb1ELb0ELb0ELb0EEENS1_21CollectiveEpilogueFwdINS6_IJSA_SC_SB_EEES9_SE_SG_Li256ELb1ELb0ELb0ELb0EEENS1_36VarlenDynamicPersistentTileSchedulerILi128ELi96ELi256ELi32ELb0ELb0ELb1ELb1ELb0ELb1EEEEEEEEEvNT_6ParamsE)
        /*0050*/ 	.word	0x000000a8


	//----- nvinfo : EIATTR_FRAME_SIZE
	.align		4
.L_35:
        /*0054*/ 	.byte	0x04, 0x11
        /*0056*/ 	.short	(.L_37 - .L_36)
	.align		4
.L_36:
        /*0058*/ 	.word	index@(_ZN7cutlass13device_kernelIN5flash11enable_sm90INS1_16FlashAttnFwdSm90INS1_25CollectiveMainloopFwdSm90ILi2EN4cute5tupleIJNS5_1CILi1EEES8_S8_EEENS6_IJNS7_ILi128EEENS7_ILi96EEENS7_ILi192EEEEEELi192ENS_6half_tEfNS_4arch4Sm90ELb0ELb1ELb0ELb1ELb0ELb1ELb0ELb1ELb1ELb0ELb0ELb0EEENS1_21CollectiveEpilogueFwdINS6_IJSA_SC_SB_EEES9_SE_SG_Li256ELb1ELb0ELb0ELb0EEENS1_36VarlenDynamicPersistentTileSchedulerILi128ELi96ELi256ELi32ELb0ELb0ELb1ELb1ELb0ELb1EEEEEEEEEvNT_6ParamsE)
        /*005c*/ 	.word	0x00000058


	//----- nvinfo : EIATTR_REGCOUNT
	.align		4
.L_37:
        /*0060*/ 	.byte	0x04, 0x2f
        /*0062*/ 	.short	(.L_39 - .L_38)
	.align		4
.L_38:
        /*0064*/ 	.word	index@(_ZN7cutlass13device_kernelIN5flash11enable_sm90INS1_16FlashAttnFwdSm90INS1_25CollectiveMainloopFwdSm90ILi2EN4cute5tupleIJNS5_1CILi1EEES8_S8_EEENS6_IJNS7_ILi128EEENS7_ILi96EEENS7_ILi192EEEEEELi192ENS_6half_tEfNS_4arch4Sm90ELb0ELb1ELb0ELb1ELb0ELb0ELb0ELb1ELb1ELb0ELb0ELb0EEENS1_21CollectiveEpilogueFwdINS6_IJSA_SC_SB_EEES9_SE_SG_Li256ELb1ELb0ELb0ELb0EEENS1_36VarlenDynamicPersistentTileSchedulerILi128ELi96ELi256ELi32ELb0ELb0ELb1ELb1ELb0ELb1EEEEEEEEEvNT_6ParamsE)
        /*0068*/ 	.word	0x000000a8


	//----- nvinfo : EIATTR_FRAME_SIZE
	.align		4
.L_39:
        /*006c*/ 	.byte	0x04, 0x11
        /*006e*/ 	.short	(.L_41 - .L_40)
	.align		4
.L_40:
        /*0070*/ 	.word	index@(_ZN7cutlass13device_kernelIN5flash11enable_sm90INS1_16FlashAttnFwdSm90INS1_25CollectiveMainloopFwdSm90ILi2EN4cute5tupleIJNS5_1CILi1EEES8_S8_EEENS6_IJNS7_ILi128EEENS7_ILi96EEENS7_ILi192EEEEEELi192ENS_6half_tEfNS_4arch4Sm90ELb0ELb1ELb0ELb1ELb0ELb0ELb0ELb1ELb1ELb0ELb0ELb0EEENS1_21CollectiveEpilogueFwdINS6_IJSA_SC_SB_EEES9_SE_SG_Li256ELb1ELb0ELb0ELb0EEENS1_36VarlenDynamicPersistentTileSchedulerILi128ELi96ELi256ELi32ELb0ELb0ELb1ELb1ELb0ELb1EEEEEEEEEvNT_6ParamsE)
        /*0074*/ 	.word	0x00000028


	//----- nvinfo : EIATTR_REGCOUNT
	.align		4
.L_41:
        /*0078*/ 	.byte	0x04, 0x2f
        /*007a*/ 	.short	(.L_43 - .L_42)
	.align		4
.L_42:
        /*007c*/ 	.word	index@(_ZN7cutlass13device_kernelIN5flash11enable_sm90INS1_16FlashAttnFwdSm90INS1_25CollectiveMainloopFwdSm90ILi2EN4cute5tupleIJNS5_1CILi1EEES8_S8_EEENS6_IJNS7_ILi128EEENS7_ILi96EEENS7_ILi192EEEEEELi192ENS_6half_tEfNS_4arch4Sm90ELb0ELb1ELb0ELb0ELb0ELb0ELb0ELb1ELb1ELb0ELb0ELb0EEENS1_21CollectiveEpilogueFwdINS6_IJSA_SC_SB_EEES9_SE_SG_Li256ELb0ELb0ELb0ELb0EEENS1_30DynamicPersistentTileSchedulerILi256ELi32ELb0ELb0ELb1EEEEEEEEEvNT_6ParamsE)
        /*0080*/ 	.word	0x000000a8


	//----- nvinfo : EIATTR_FRAME_SIZE
	.align		4
.L_43:
        /*0084*/ 	.byte	0x04, 0x11
        /*0086*/ 	.short	(.L_45 - .L_44)
	.align		4
.L_44:
        /*0088*/ 	.word	index@(_ZN7cutlass13device_kernelIN5flash11enable_sm90INS1_16FlashAttnFwdSm90INS1_25CollectiveMainloopFwdSm90ILi2EN4cute5tupleIJNS5_1CILi1EEES8_S8_EEENS6_IJNS7_ILi128EEENS7_ILi96EEENS7_ILi192EEEEEELi192ENS_6half_tEfNS_4arch4Sm90ELb0ELb1ELb0ELb0ELb0ELb0ELb0ELb1ELb1ELb0ELb0ELb0EEENS1_21CollectiveEpilogueFwdINS6_IJSA_SC_SB_EEES9_SE_SG_Li256ELb0ELb0ELb0ELb0EEENS1_30DynamicPersistentTileSchedulerILi256ELi32ELb0ELb0ELb1EEEEEEEEEvNT_6ParamsE)
        /*008c*/ 	.word	0x00000008


	//----- nvinfo : EIATTR_REGCOUNT
	.align		4
.L_45:
        /*0090*/ 	.byte	0x04, 0x2f
        /*0092*/ 	.short	(.L_47 - .L_46)
	.align		4
.L_46:
        /*0094*/ 	.word	index@(_ZN7cutlass13device_kernelIN5flash11enable_sm90INS1_16FlashAttnFwdSm90INS1_25CollectiveMainloopFwdSm90ILi2EN4cute5tupleIJNS5_1CILi1EEES8_S8_EEENS6_IJNS7_ILi128EEENS7_ILi112EEENS7_ILi192EEEEEELi192ENS_6half_tEfNS_4arch4Sm90ELb0ELb0ELb0ELb1ELb0ELb1ELb0ELb1ELb1ELb0ELb0ELb0EEENS1_21CollectiveEpilogueFwdINS6_IJSA_SC_SB_EEES9_SE_SG_Li256ELb1ELb0ELb0ELb0EEENS1_36VarlenDynamicPersistentTileSchedulerILi128ELi112ELi256ELi32ELb0ELb0ELb1ELb0ELb1ELb1EEEEEEEEEvNT_6ParamsE)
        /*0098*/ 	.word	0x000000a8


	//----- nvinfo : EIATTR_FRAME_SIZE
	.align		4
.L_47:
        /*009c*/ 	.byte	0x04, 0x11
        /*009e*/ 	.short	(.L_49 - .L_48)
	.align		4
.L_48:
        /*00a0*/ 	.word	index@(_ZN7cutlass13device_kernelIN5flash11enable_sm90INS1_16FlashAttnFwdSm90INS1_25CollectiveMainloopFwdSm90ILi2EN4cute5tupleIJNS5_1CILi1EEES8_S8_EEENS6_IJNS7_ILi128EEENS7_ILi112EEENS7_ILi192EEEEEELi192ENS_6half_tEfNS_4arch4Sm90ELb0ELb0ELb0ELb1ELb0ELb1ELb0ELb1ELb1ELb0ELb0ELb0EEENS1_21CollectiveEpilogueFwdINS6_IJSA_SC_SB_EEES9_SE_SG_Li256ELb1ELb0ELb0ELb0EEENS1_36VarlenDynamicPersistentTileSchedulerILi128ELi112ELi256ELi32ELb0ELb0ELb1ELb0ELb1ELb1EEEEEEEEEvNT_6ParamsE)
        /*00a4*/ 	.word	0x00000068


	//----- nvinfo : EIATTR_REGCOUNT
	.align		4
.L_49:
        /*00a8*/ 	.byte	0x04, 0x2f
        /*00aa*/ 	.short	(.L_51 - .L_50)
	.align		4
.L_50:
        /*00ac*/ 	.word	index@(_ZN7cutlass13device_kernelIN5flash11enable_sm90INS1_16FlashAttnFwdSm90INS1_25CollectiveMainloopFwdSm90ILi2EN4cute5tupleIJNS5_1CILi1EEES8_S8_EEENS6_IJNS7_ILi128EEENS7_ILi112EEENS7_ILi192EEEEEELi192ENS_6half_tEfNS_4arch4Sm90ELb0ELb0ELb0ELb1ELb0ELb0ELb0ELb1ELb1ELb0ELb0ELb0EEENS1_21CollectiveEpilogueFwdINS6_IJSA_SC_SB_EEES9_SE_SG_Li256ELb1ELb0ELb0ELb0EEENS1_36VarlenDynamicPersistentTileSchedulerILi128ELi112ELi256ELi32ELb0ELb0ELb1ELb0ELb1ELb1EEEEEEEEEvNT_6ParamsE)
        /*00b0*/ 	.word	0x000000a8


	//----- nvinfo : EIATTR_FRAME_SIZE
	.align		4
.L_51:
        /*00b4*/ 	.byte	0x04, 0x11
        /*00b6*/ 	.short	(.L_53 - .L_52)
	.align		4
.L_52:
        /*00b8*/ 	.word	index@(_ZN7cutlass13device_kernelIN5flash11enable_sm90INS1_16FlashAttnFwdSm90INS1_25CollectiveMainloopFwdSm90ILi2EN4cute5tupleIJNS5_1CILi1EEES8_S8_EEENS6_IJNS7_ILi128EEENS7_ILi112EEENS7_ILi192EEEEEELi192ENS_6half_tEfNS_4arch4Sm90ELb0ELb0ELb0ELb1ELb0ELb0ELb0ELb1ELb1ELb0ELb0ELb0EEENS1_21CollectiveEpilogueFwdINS6_IJSA_SC_SB_EEES9_SE_SG_Li256ELb1ELb0ELb0ELb0EEENS1_36VarlenDynamicPersistentTileSchedulerILi128ELi112ELi256ELi32ELb0ELb0ELb1ELb0ELb1ELb1EEEEEEEEEvNT_6ParamsE)
        /*00bc*/ 	.word	0x00000038


	//----- nvinfo : EIATTR_REGCOUNT
	.align		4
.L_53:
        /*00c0*/ 	.byte	0x04, 0x2f
        /*00c2*/ 	.short	(.L_55 - .L_54)
	.align		4
.L_54:
        /*00c4*/ 	.word	index@(_ZN7cutlass13device_kernelIN5flash11enable_sm90INS1_16FlashAttnFwdSm90INS1_25CollectiveMainloopFwdSm90ILi2EN4cute5tupleIJNS5_1CILi2EEENS7_ILi1EEES9_EEENS6_IJNS7_ILi128EEENS7_ILi112EEENS7_ILi192EEEEEELi192ENS_6half_tEfNS_4arch4Sm90ELb0ELb0ELb0ELb0ELb0ELb0ELb0ELb1ELb1ELb0ELb0ELb0EEENS1_21CollectiveEpilogueFwdINS6_IJSB_SD_SC_EEESA_SF_SH_Li256ELb0ELb0ELb0ELb0EEENS1_29StaticPersistentTileSchedulerILb0EEEEEEEEEvNT_6ParamsE)
        /*00c8*/ 	.word	0x000000a8


	//----- nvinfo : EIATTR_FRAME_SIZE
	.align		4
.L_55:
        /*00cc*/ 	.byte	0x04, 0x11
        /*00ce*/ 	.short	(.L_57 - .L_56)
	.align		4
.L_56:
        /*00d0*/ 	.word	index@(_ZN7cutlass13device_kernelIN5flash11enable_sm90INS1_16FlashAttnFwdSm90INS1_25CollectiveMainloopFwdSm90ILi2EN4cute5tupleIJNS5_1CILi2EEENS7_ILi1EEES9_EEENS6_IJNS7_ILi128EEENS7_ILi112EEENS7_ILi192EEEEEELi192ENS_6half_tEfNS_4arch4Sm90ELb0ELb0ELb0ELb0ELb0ELb0ELb0ELb1ELb1ELb0ELb0ELb0EEENS1_21CollectiveEpilogueFwdINS6_IJSB_SD_SC_EEESA_SF_SH_Li256ELb0ELb0ELb0ELb0EEENS1_29StaticPersistentTileSchedulerILb0EEEEEEEEEvNT_6ParamsE)
        /*00d4*/ 	.word	0x00000030


	//----- nvinfo : EIATTR_REGCOUNT
	.align		4
.L_57:
        /*00d8*/ 	.byte	0x04, 0x2f
        /*00da*/ 	.short	(.L_59 - .L_58)
	.align		4
.L_58:
        /*00dc*/ 	.word	index@(_ZN7cutlass13device_kernelIN5flash11enable_sm90INS1_16FlashAttnFwdSm90INS1_25CollectiveMainloopFwdSm90ILi2EN4cute5tupleIJNS5_1CILi1EEES8_S8_EEENS6_IJNS7_ILi128EEENS7_ILi112EEENS7_ILi192EEEEEELi192ENS_6half_tEfNS_4arch4Sm90ELb0ELb0ELb0ELb0ELb0ELb0ELb0ELb1ELb1ELb0ELb0ELb0EEENS1_21CollectiveEpilogueFwdINS6_IJSA_SC_SB_EEES9_SE_SG_Li256ELb0ELb0ELb0ELb0EEENS1_29StaticPersistentTileSchedulerILb0EEEEEEEEEvNT_6ParamsE)
        /*00e0*/ 	.word	0x000000a8


	//----- nvinfo : EIATTR_FRAME_SIZE
	.align		4
.L_59:
        /*00e4*/ 	.byte	0x04, 0x11
        /*00e6*/ 	.short	(.L_61 - .L_60)
	.align		4
.L_60:
        /*00e8*/ 	.word	index@(_ZN7cutlass13device_kernelIN5flash11enable_sm90INS1_16FlashAttnFwdSm90INS1_25CollectiveMainloopFwdSm90ILi2EN4cute5tupleIJNS5_1CILi1EEES8_S8_EEENS6_IJNS7_ILi128EEENS7_ILi112EEENS7_ILi192EEEEEELi192ENS_6half_tEfNS_4arch4Sm90ELb0ELb0ELb0ELb0ELb0ELb0ELb0ELb1ELb1ELb0ELb0ELb0EEENS1_21CollectiveEpilogueFwdINS6_IJSA_SC_SB_EEES9_SE_SG_Li256ELb0ELb0ELb0ELb0EEENS1_29StaticPersistentTileSchedulerILb0EEEEEEEEEvNT_6ParamsE)
        /*00ec*/ 	.word	0x00000020


	//----- nvinfo : EIATTR_MIN_STACK_SIZE
	.align		4
.L_61:
        /*00f0*/ 	.byte	0x04, 0x12
        /*00f2*/ 	.short	(.L_63 - .L_62)
	.align		4
.L_62:
        /*00f4*/ 	.word	index@(_ZN7cutlass13device_kernelIN5flash11enable_sm90INS1_16FlashAttnFwdSm90INS1_25CollectiveMainloopFwdSm90ILi2EN4cute5tupleIJNS5_1CILi1EEES8_S8_EEENS6_IJNS7_ILi128EEENS7_ILi112EEENS7_ILi192EEEEEELi192ENS_6half_tEfNS_4arch4Sm90ELb0ELb0ELb0ELb0ELb0ELb0ELb0ELb1ELb1ELb0ELb0ELb0EEENS1_21CollectiveEpilogueFwdINS6_IJSA_SC_SB_EEES9_SE_SG_Li256ELb0ELb0ELb0ELb0EEENS1_29StaticPersistentTileSchedulerILb0EEEEEEEEEvNT_6ParamsE)
        /*00f8*/ 	.word	0x00000020


	//----- nvinfo : EIATTR_MIN_STACK_SIZE
	.align		4
.L_63:
        /*00fc*/ 	.byte	0x04, 0x12
        /*00fe*/ 	.short	(.L_65 - .L_64)
	.align		4
.L_64:
        /*0100*/ 	.word	index@(_ZN7cutlass13device_kernelIN5flash11enable_sm90INS1_16FlashAttnFwdSm90INS1_25CollectiveMainloopFwdSm90ILi2EN4cute5tupleIJNS5_1CILi2EEENS7_ILi1EEES9_EEENS6_IJNS7_ILi128EEENS7_ILi112EEENS7_ILi192EEEEEELi192ENS_6half_tEfNS_4arch4Sm90ELb0ELb0ELb0ELb0ELb0ELb0ELb0ELb1ELb1ELb0ELb0ELb0EEENS1_21CollectiveEpilogueFwdINS6_IJSB_SD_SC_EEESA_SF_SH_Li256ELb0ELb0ELb0ELb0EEENS1_29StaticPersistentTileSchedulerILb0EEEEEEEEEvNT_6ParamsE)
        /*0104*/ 	.word	0x00000030


	//----- nvinfo : EIATTR_MIN_STACK_SIZE
	.align		4
.L_65:
        /*0108*/ 	.byte	0x04, 0x12
        /*010a*/ 	.short	(.L_67 - .L_66)
	.align		4
.L_66:
        /*010c*/ 	.word	index@(_ZN7cutlass13device_kernelIN5flash11enable_sm90INS1_16FlashAttnFwdSm90INS1_25CollectiveMainloopFwdSm90ILi2EN4cute5tupleIJNS5_1CILi1EEES8_S8_EEENS6_IJNS7_ILi128EEENS7_ILi112EEENS7_ILi192EEEEEELi192ENS_6half_tEfNS_4arch4Sm90ELb0ELb0ELb0ELb1ELb0ELb0ELb0ELb1ELb1ELb0ELb0ELb0EEENS1_21CollectiveEpilogueFwdINS6_IJSA_SC_SB_EEES9_SE_SG_Li256ELb1ELb0ELb0ELb0EEENS1_36VarlenDynamicPersistentTileSchedulerILi128ELi112ELi256ELi32ELb0ELb0ELb1ELb0ELb1ELb1EEEEEEEEEvNT_6ParamsE)
        /*0110*/ 	.word	0x00000038


	//----- nvinfo : EIATTR_MIN_STACK_SIZE
	.align		4
.L_67:
        /*0114*/ 	.byte	0x04, 0x12
        /*0116*/ 	.short	(.L_69 - .L_68)
	.align		4
.L_68:
        /*0118*/ 	.word	index@(_ZN7cutlass13device_kernelIN5flash11enable_sm90INS1_16FlashAttnFwdSm90INS1_25CollectiveMainloopFwdSm90ILi2EN4cute5tupleIJNS5_1CILi1EEES8_S8_EEENS6_IJNS7_ILi128EEENS7_ILi112EEENS7_ILi192EEEEEELi192ENS_6half_tEfNS_4arch4Sm90ELb0ELb0ELb0ELb1ELb0ELb1ELb0ELb1ELb1ELb0ELb0ELb0EEENS1_21CollectiveEpilogueFwdINS6_IJSA_SC_SB_EEES9_SE_SG_Li256ELb1ELb0ELb0ELb0EEENS1_36VarlenDynamicPersistentTileSchedulerILi128ELi112ELi256ELi32ELb0ELb0ELb1ELb0ELb1ELb1EEEEEEEEEvNT_6ParamsE)
        /*011c*/ 	.word	0x00000068


	//----- nvinfo : EIATTR_MIN_STACK_SIZE
	.align		4
.L_69:
        /*0120*/ 	.byte	0x04, 0x12
        /*0122*/ 	.short	(.L_71 - .L_70)
	.align		4
.L_70:
        /*0124*/ 	.word	index@(_ZN7cutlass13device_kernelIN5flash11enable_sm90INS1_16FlashAttnFwdSm90INS1_25CollectiveMainloopFwdSm90ILi2EN4cute5tupleIJNS5_1CILi1EEES8_S8_EEENS6_IJNS7_ILi128EEENS7_ILi96EEENS7_ILi192EEEEEELi192ENS_6half_tEfNS_4arch4Sm90ELb0ELb1ELb0ELb0ELb0ELb0ELb0ELb1ELb1ELb0ELb0ELb0EEENS1_21CollectiveEpilogueFwdINS6_IJSA_SC_SB_EEES9_SE_SG_Li256ELb0ELb0ELb0ELb0EEENS1_30DynamicPersistentTileSchedulerILi256ELi32ELb0ELb0ELb1EEEEEEEEEvNT_6ParamsE)
        /*0128*/ 	.word	0x00000008


	//----- nvinfo : EIATTR_MIN_STACK_SIZE
	.align		4
.L_71:
        /*012c*/ 	.byte	0x04, 0x12
        /*012e*/ 	.short	(.L_73 - .L_72)
	.align		4
.L_72:
        /*0130*/ 	.word	index@(_ZN7cutlass13device_kernelIN5flash11enable_sm90INS1_16FlashAttnFwdSm90INS1_25CollectiveMainloopFwdSm90ILi2EN4cute5tupleIJNS5_1CILi1EEES8_S8_EEENS6_IJNS7_ILi128EEENS7_ILi96EEENS7_ILi192EEEEEELi192ENS_6half_tEfNS_4arch4Sm90ELb0ELb1ELb0ELb1ELb0ELb0ELb0ELb1ELb1ELb0ELb0ELb0EEENS1_21CollectiveEpilogueFwdINS6_IJSA_SC_SB_EEES9_SE_SG_Li256ELb1ELb0ELb0ELb0EEENS1_36VarlenDynamicPersistentTileSchedulerILi128ELi96ELi256ELi32ELb0ELb0ELb1ELb1ELb0ELb1EEEEEEEEEvNT_6ParamsE)
        /*0134*/ 	.word	0x00000028


	//----- nvinfo : EIATTR_MIN_STACK_SIZE
	.align		4
.L_73:
        /*0138*/ 	.byte	0x04, 0x12
        /*013a*/ 	.short	(.L_75 - .L_74)
	.align		4
.L_74:
        /*013c*/ 	.word	index@(_ZN7cutlass13device_kernelIN5flash11enable_sm90INS1_16FlashAttnFwdSm90INS1_25CollectiveMainloopFwdSm90ILi2EN4cute5tupleIJNS5_1CILi1EEES8_S8_EEENS6_IJNS7_ILi128EEENS7_ILi96EEENS7_ILi192EEEEEELi192ENS_6half_tEfNS_4arch4Sm90ELb0ELb1ELb0ELb1ELb0ELb1ELb0ELb1ELb1ELb0ELb0ELb0EEENS1_21CollectiveEpilogueFwdINS6_IJSA_SC_SB_EEES9_SE_SG_Li256ELb1ELb0ELb0ELb0EEENS1_36VarlenDynamicPersistentTileSchedulerILi128ELi96ELi256ELi32ELb0ELb0ELb1ELb1ELb0ELb1EEEEEEEEEvNT_6ParamsE)
        /*0140*/ 	.word	0x00000058


	//----- nvinfo : EIATTR_MIN_STACK_SIZE
	.align		4
.L_75:
        /*0144*/ 	.byte	0x04, 0x12
        /*0146*/ 	.short	(.L_77 - .L_76)
	.align		4
.L_76:
        /*0148*/ 	.word	index@(_ZN7cutlass13device_kernelIN5flash11enable_sm90INS1_16FlashAttnFwdSm90INS1_25CollectiveMainloopFwdSm90ILi2EN4cute5tupleIJNS5_1CILi1EEES8_S8_EEENS6_IJNS7_ILi128EEENS7_ILi112EEENS7_ILi192EEEEEELi192ENS_6half_tEfNS_4arch4Sm90ELb1ELb0ELb0ELb0ELb0ELb0ELb0ELb1ELb1ELb0ELb0ELb0EEENS1_21CollectiveEpilogueFwdINS6_IJSA_SC_SB_EEES9_SE_SG_Li256ELb0ELb0ELb0ELb0EEENS1_30DynamicPersistentTileSchedulerILi256ELi32ELb0ELb0ELb1EEEEEEEEEvNT_6ParamsE)
        /*014c*/ 	.word	0x00000010


	//----- nvinfo : EIATTR_MIN_STACK_SIZE
	.align		4
.L_77:
        /*0150*/ 	.byte	0x04, 0x12
        /*0152*/ 	.short	(.L_79 - .L_78)
	.align		4
.L_78:
        /*0154*/ 	.word	index@(_ZN7cutlass13device_kernelIN5flash11enable_sm90INS1_16FlashAttnFwdSm90INS1_25CollectiveMainloopFwdSm90ILi2EN4cute5tupleIJNS5_1CILi1EEES8_S8_EEENS6_IJNS7_ILi128EEENS7_ILi112EEENS7_ILi192EEEEEELi192ENS_6half_tEfNS_4arch4Sm90ELb1ELb0ELb0ELb1ELb0ELb0ELb0ELb1ELb1ELb0ELb0ELb0EEENS1_21CollectiveEpilogueFwdINS6_IJSA_SC_SB_EEES9_SE_SG_Li256ELb1ELb0ELb0ELb0EEENS1_36VarlenDynamicPersistentTileSchedulerILi128ELi112ELi256ELi32ELb0ELb0ELb1ELb1ELb1ELb1EEEEEEEEEvNT_6ParamsE)
        /*0158*/ 	.word	0x00000030


	//----- nvinfo : EIATTR_MIN_STACK_SIZE
	.align		4
.L_79:
        /*015c*/ 	.byte	0x04, 0x12
        /*015e*/ 	.short	(.L_81 - .L_80)
	.align		4
.L_80:
        /*0160*/ 	.word	index@(_ZN7cutlass13device_kernelIN5flash11enable_sm90INS1_16FlashAttnFwdSm90INS1_25CollectiveMainloopFwdSm90ILi2EN4cute5tupleIJNS5_1CILi1EEES8_S8_EEENS6_IJNS7_ILi128EEENS7_ILi112EEENS7_ILi192EEEEEELi192ENS_6half_tEfNS_4arch4Sm90ELb1ELb0ELb0ELb1ELb0ELb1ELb0ELb1ELb1ELb0ELb0ELb0EEENS1_21CollectiveEpilogueFwdINS6_IJSA_SC_SB_EEES9_SE_SG_Li256ELb1ELb0ELb0ELb0EEENS1_36VarlenDynamicPersistentTileSchedulerILi128ELi112ELi256ELi32ELb0ELb0ELb1ELb1ELb1ELb1EEEEEEEEEvNT_6ParamsE)
        /*0164*/ 	.word	0x00000078
.L_81:


//--------------------- .nv.compat                --------------------------
	.section	.nv.compat,"",@"SHT_CUDA_COMPAT_INFO"
	.align	4
        /*0000*/ 	.byte	0x02, 0x09, 0x01, 0x00, 0x02, 0x02, 0x04, 0x00, 0x02, 0x05, 0x05, 0x00, 0x03, 0x07, 0x01, 0x01
        /*0010*/ 	.byte	0x02, 0x03, 0x01, 0x00, 0x02, 0x06, 0x01, 0x00, 0x04, 0x0b, 0x08, 0x00, 0x00, 0x00, 0x00, 0x00
        /*0020*/ 	.byte	0x00, 0x00, 0x00, 0x00


//--------------------- .nv.info._ZN7cutlass13device_kernelIN5flash11enable_sm90INS1_16FlashAttnFwdSm90INS1_25CollectiveMainloopFwdSm90ILi2EN4cute5tupleIJNS5_1CILi1EEES8_S8_EEENS6_IJNS7_ILi128EEENS7_ILi112EEENS7_ILi192EEEEEELi192ENS_6half_tEfNS_4arch4Sm90ELb0ELb0ELb0ELb0ELb0ELb0ELb0ELb1ELb1ELb0ELb0ELb0EEENS1_21CollectiveEpilogueFwdINS6_IJSA_SC_SB_EEES9_SE_SG_Li256ELb0ELb0ELb0ELb0EEENS1_29StaticPersistentTileSchedulerILb0EEEEEEEEEvNT_6ParamsE --------------------------
	.section	.nv.info._ZN7cutlass13device_kernelIN5flash11enable_sm90INS1_16FlashAttnFwdSm90INS1_25CollectiveMainloopFwdSm90ILi2EN4cute5tupleIJNS5_1CILi1EEES8_S8_EEENS6_IJNS7_ILi128EEENS7_ILi112EEENS7_ILi192EEEEEELi192ENS_6half_tEfNS_4arch4Sm90ELb0ELb0ELb0ELb0ELb0ELb0ELb0ELb1ELb1ELb0ELb0ELb0EEENS1_21CollectiveEpilogueFwdINS6_IJSA_SC_SB_EEES9_SE_SG_Li256ELb0ELb0ELb0ELb0EEENS1_29StaticPersistentTileSchedulerILb0EEEEEEEEEvNT_6ParamsE,"",@"SHT_CUDA_INFO"
	.sectionflags	@""
	.align	4


	//----- nvinfo : EIATTR_CUDA_API_VERSION
	.align		4
        /*0000*/ 	.byte	0x04, 0x37
        /*0002*/ 	.short	(.L_83 - .L_82)
.L_82:
        /*0004*/ 	.word	0x00000082


	//----- nvinfo : EIATTR_KPARAM_INFO
	.align		4
.L_83:
        /*0008*/ 	.byte	0x04, 0x17
        /*000a*/ 	.short	(.L_85 - .L_84)
.L_84:
        /*000c*/ 	.word	0x00000000
        /*0010*/ 	.short	0x0000
        /*0012*/ 	.short	0x0070
        /*0014*/ 	.byte	0x00, 0xf0, 0x01, 0x2e


	//----- nvinfo : EIATTR_SPARSE_MMA_MASK
	.align		4
.L_85:
        /*0018*/ 	.byte	0x03, 0x50
        /*001a*/ 	.short	0x0000


	//----- nvinfo : EIATTR_MAXREG_COUNT
	.align		4
        /*001c*/ 	.byte	0x03, 0x1b
        /*001e*/ 	.short	0x00a8


	//----- nvinfo : EIATTR_NUM_BARRIERS
	.align		4
        /*0020*/ 	.byte	0x02, 0x4c
        /*0022*/ 	.byte	0x09
	.zero		1


	//----- nvinfo : EIATTR_EXTERNS
	.align		4
        /*0024*/ 	.byte	0x04, 0x0f
        /*0026*/ 	.short	(.L_87 - .L_86)


	//   ....[0]....
	.align		4
.L_86:
        /*0028*/ 	.word	index@(__assertfail)


	//----- nvinfo : EIATTR_ANNOTATIONS
	.align		4
.L_87:
        /*002c*/ 	.byte	0x04, 0x55
        /*002e*/ 	.short	(.L_89 - .L_88)


	//   ....[0]....
.L_88:
        /*0030*/ 	.word	0x00000001
        /*0034*/ 	.byte	0x70, 0x09, 0x00, 0x00, 0x01, 0x00, 0x00, 0x00, 0x30, 0x0a, 0x00, 0x00, 0x01, 0x00, 0x00, 0x00
        /* <DEDUP_REMOVED lines=12> */
        /*0104*/ 	.byte	0x60, 0xe3, 0x00, 0x00, 0x01, 0x00, 0x00, 0x00, 0x00, 0xe5, 0x00, 0x00


	//----- nvinfo : EIATTR_MERCURY_ISA_VERSION
	.align		4
.L_89:
        /*0110*/ 	.byte	0x03, 0x5f
        /*0112*/ 	.short	0x0101


	//----- nvinfo : EIATTR_INT_WARP_WIDE_INSTR_OFFSETS
	.align		4
        /*0114*/ 	.byte	0x04, 0x31
        /*0116*/ 	.short	(.L_91 - .L_90)


	//   ....[0]....
.L_90:
        /*0118*/ 	.word	0x00000190


	//   ....[1]....
        /*011c*/ 	.word	0x000001c0


	//   ....[2]....
        /*0120*/ 	.word	0x000001d0


	//   ....[3]....
        /*0124*/ 	.word	0x0000bcb0


	//   ....[4]....
        /*0128*/ 	.word	0x0000bce0


	//   ....[5]....
        /*012c*/ 	.word	0x0000bdb0


	//   ....[6]....
        /*0130*/ 	.word	0x0000be80


	//----- nvinfo : EIATTR_COOP_GROUP_MASK_REGIDS
	.align		4
.L_91:
        /*0134*/ 	.byte	0x04, 0x29
        /*0136*/ 	.short	(.L_93 - .L_92)


	//   ....[0]....
.L_92:
        /*0138*/ 	.word	0xffffffff


	//   ....[1]....
        /*013c*/ 	.word	0xffffffff


	//   ....[2]....
        /*0140*/ 	.word	0xffffffff


	//   ....[3]....
        /*0144*/ 	.word	0xffffffff


	//   ....[4]....
        /*0148*/ 	.word	0xffffffff


	//   ....[5]....
        /*014c*/ 	.word	0xffffffff


	//   ....[6]....
        /*0150*/ 	.word	0xffffffff


	//   ....[7]....
        /*0154*/ 	.word	0xffffffff


	//   ....[8]....
        /*0158*/ 	.word	0xffffffff


	//   ....[9]....
        /*015c*/ 	.word	0xffffffff


	//   ....[10]....
        /*0160*/ 	.word	0xffffffff


	//   ....[11]....
        /*0164*/ 	.word	0xffffffff


	//   ....[12]....
        /*0168*/ 	.word	0xffffffff


	//   ....[13]....
        /*016c*/ 	.word	0xffffffff


	//   ....[14]....
        /*0170*/ 	.word	0xffffffff


	//   ....[15]....
        /*0174*/ 	.word	0xffffffff


	//   ....[16]....
        /*0178*/ 	.word	0xffffffff


	//   ....[17]....
        /*017c*/ 	.word	0xffffffff


	//   ....[18]....
        /*0180*/ 	.word	0xffffffff


	//   ....[19]....
        /*0184*/ 	.word	0xffffffff


	//   ....[20]....
        /*0188*/ 	.word	0xffffffff


	//   ....[21]....
        /*018c*/ 	.word	0xffffffff


	//   ....[22]....
        /*0190*/ 	.word	0xffffffff


	//   ....[23]....
        /*0194*/ 	.word	0x0500000f


	//   ....[24]....
        /*0198*/ 	.word	0x0500000f


	//----- nvinfo : EIATTR_COOP_GROUP_INSTR_OFFSETS
	.align		4
.L_93:
        /*019c*/ 	.byte	0x04, 0x28
        /*019e*/ 	.short	(.L_95 - .L_94)


	//   ....[0]....
.L_94:
        /*01a0*/ 	.word	0x00000060


	//   ....[1]....
        /*01a4*/ 	.word	0x000001a0


	//   ....[2]....
        /*01a8*/ 	.word	0x000001f0


	//   ....[3]....
        /*01ac*/ 	.word	0x000003e0


	//   ....[4]....
        /*01b0*/ 	.word	0x00000540


	//   ....[5]....
        /*01b4*/ 	.word	0x00000660


	//   ....[6]....
        /*01b8*/ 	.word	0x000007c0


	//   ....[7]....
        /*01bc*/ 	.word	0x00000db0


	//   ....[8]....
        /*01c0*/ 	.word	0x000042a0


	//   ....[9]....
        /*01c4*/ 	.word	0x000042f0


	//   ....[10]....
        /*01c8*/ 	.word	0x000047d0


	//   ....[11]....
        /*01cc*/ 	.word	0x00004830


	//   ....[12]....
        /*01d0*/ 	.word	0x000082b0


	//   ....[13]....
        /*01d4*/ 	.word	0x000082e0


	//   ....[14]....
        /*01d8*/ 	.word	0x00008530


	//   ....[15]....
        /*01dc*/ 	.word	0x00008550


	//   ....[16]....
        /*01e0*/ 	.word	0x00009b70


	//   ....[17]....
        /*01e4*/ 	.word	0x00009bb0


	//   ....[18]....
        /*01e8*/ 	.word	0x00009d20


	//   ....[19]....
        /*01ec*/ 	.word	0x00009dd0


	//   ....[20]....
        /*01f0*/ 	.word	0x0000b0e0


	//   ....[21]....
        /*01f4*/ 	.word	0x0000b440


	//   ....[22]....
        /*01f8*/ 	.word	0x0000e480


	//   ....[23]....
        /*01fc*/ 	.word	0x0000e990


	//   ....[24]....
        /*0200*/ 	.word	0x0000ee30


	//----- nvinfo : EIATTR_REG_RECONFIG
	.align		4
.L_95:
        /*0204*/ 	.byte	0x01, 0x54
	.zero		2


	//----- nvinfo : EIATTR_SYSCALL_OFFSETS
	.align		4
        /*0208*/ 	.byte	0x04, 0x46
        /*020a*/ 	.short	(.L_97 - .L_96)


	//   ....[0]....
.L_96:
        /*020c*/ 	.word	0x00001140


	//   ....[1]....
        /*0210*/ 	.word	0x0000b8c0


	//   ....[2]....
        /*0214*/ 	.word	0x0000ba00


	//   ....[3]....
        /*0218*/ 	.word	0x0000bb00


	//----- nvinfo : EIATTR_MBARRIER_INSTR_OFFSETS
	.align		4
.L_97:
        /*021c*/ 	.byte	0x04, 0x39
        /*021e*/ 	.short	(.L_99 - .L_98)


	//   ....[0]....
.L_98:
        /*0220*/ 	.word	0x00000290
        /*0224*/ 	.word	0x000000ff
        /*0228*/ 	.word	0x00036800
        /*022c*/ 	.short	0x0100
        /*022e*/ 	.byte	0x06
	.zero		1


	//   ....[1]....
        /*0230*/ 	.word	0x000002a0
        /*0234*/ 	.word	0x000000ff
        /*0238*/ 	.word	0x00036820
        /*023c*/ 	.short	0x0100
        /*023e*/ 	.byte	0x06
	.zero		1


	//   ....[2]....
        /*0240*/ 	.word	0x00000390
        /*0244*/ 	.word	0x000000ff
        /*0248*/ 	.word	0x00036830
        /*024c*/ 	.short	0x0100
        /*024e*/ 	.byte	0x08
	.zero		1


	//   ....[3]....
        /*0250*/ 	.word	0x000003a0
        /*0254*/ 	.word	0x000000ff
        /*0258*/ 	.word	0x00036840
        /*025c*/ 	.short	0x0100
        /*025e*/ 	.byte	0x08
	.zero		1


	//   ....[4]....
        /*0260*/ 	.word	0x000003b0
        /*0264*/ 	.word	0x000000ff
        /*0268*/ 	.word	0x00036838
        /*026c*/ 	.short	0x0100
        /*026e*/ 	.byte	0x08
	.zero		1


	//   ....[5]....
        /*0270*/ 	.word	0x000003c0
        /*0274*/ 	.word	0x000000ff
        /*0278*/ 	.word	0x00036848
        /*027c*/ 	.short	0x0100
        /*027e*/ 	.byte	0x08
	.zero		1


	//   ....[6]....
        /*0280*/ 	.word	0x000004f0
        /*0284*/ 	.word	0x000000ff
        /*0288*/ 	.word	0x00036850
        /*028c*/ 	.short	0x0100
        /*028e*/ 	.byte	0x08
	.zero		1


	//   ....[7]....
        /*0290*/ 	.word	0x00000500
        /*0294*/ 	.word	0x000000ff
        /*0298*/ 	.word	0x00036860
        /*029c*/ 	.short	0x0100
        /*029e*/ 	.byte	0x08
	.zero		1


	//   ....[8]....
        /*02a0*/ 	.word	0x00000510
        /*02a4*/ 	.word	0x000000ff
        /*02a8*/ 	.word	0x00036858
        /*02ac*/ 	.short	0x0100
        /*02ae*/ 	.byte	0x08
	.zero		1


	//   ....[9]....
        /*02b0*/ 	.word	0x00000520
        /*02b4*/ 	.word	0x000000ff
        /*02b8*/ 	.word	0x00036868
        /*02bc*/ 	.short	0x0100
        /*02be*/ 	.byte	0x08
	.zero		1


	//   ....[10]....
        /*02c0*/ 	.word	0x00000610
        /*02c4*/ 	.word	0x000000ff
        /*02c8*/ 	.word	0x00036870
        /*02cc*/ 	.short	0x0100
        /*02ce*/ 	.byte	0x06
	.zero		1


	//   ....[11]....
        /*02d0*/ 	.word	0x00000620
        /*02d4*/ 	.word	0x000000ff
        /*02d8*/ 	.word	0x00036880
        /*02dc*/ 	.short	0x0100
        /*02de*/ 	.byte	0x06
	.zero		1


	//   ....[12]....
        /*02e0*/ 	.word	0x00000630
        /*02e4*/ 	.word	0x000000ff
        /*02e8*/ 	.word	0x00036878
        /*02ec*/ 	.short	0x0100
        /*02ee*/ 	.byte	0x06
	.zero		1


	//   ....[13]....
        /*02f0*/ 	.word	0x00000640
        /*02f4*/ 	.word	0x000000ff
        /*02f8*/ 	.word	0x00036888
        /*02fc*/ 	.short	0x0100
        /*02fe*/ 	.byte	0x06
	.zero		1


	//   ....[14]....
        /*0300*/ 	.word	0x00000770
        /*0304*/ 	.word	0x000000ff
        /*0308*/ 	.word	0x00036890
        /*030c*/ 	.short	0x0100
        /*030e*/ 	.byte	0x08
	.zero		1


	//   ....[15]....
        /*0310*/ 	.word	0x00000780
        /*0314*/ 	.word	0x000000ff
        /*0318*/ 	.word	0x000368a0
        /*031c*/ 	.short	0x0100
        /*031e*/ 	.byte	0x08
	.zero		1


	//   ....[16]....
        /*0320*/ 	.word	0x00000790
        /*0324*/ 	.word	0x000000ff
        /*0328*/ 	.word	0x00036898
        /*032c*/ 	.short	0x0100
        /*032e*/ 	.byte	0x08
	.zero		1


	//   ....[17]....
        /*0330*/ 	.word	0x000007a0
        /*0334*/ 	.word	0x000000ff
        /*0338*/ 	.word	0x000368a8
        /*033c*/ 	.short	0x0100
        /*033e*/ 	.byte	0x08
	.zero		1


	//   ....[18]....
        /*0340*/ 	.word	0x000008d0
        /*0344*/ 	.word	0x000000ff
        /*0348*/ 	.word	0x000368b0
        /*034c*/ 	.short	0x0100
        /*034e*/ 	.byte	0x08
	.zero		1


	//   ....[19]....
        /*0350*/ 	.word	0x000008e0
        /*0354*/ 	.word	0x000000ff
        /*0358*/ 	.word	0x000368c0
        /*035c*/ 	.short	0x0100
        /*035e*/ 	.byte	0x08
	.zero		1


	//   ....[20]....
        /*0360*/ 	.word	0x000008f0
        /*0364*/ 	.word	0x000000ff
        /*0368*/ 	.word	0x000368b8
        /*036c*/ 	.short	0x0100
        /*036e*/ 	.byte	0x08
	.zero		1


	//   ....[21]....
        /*0370*/ 	.word	0x00000900
        /*0374*/ 	.word	0x000000ff
        /*0378*/ 	.word	0x000368c8
        /*037c*/ 	.short	0x0100
        /*037e*/ 	.byte	0x08
	.zero		1


	//   ....[22]....
        /*0380*/ 	.word	0x000011d0
        /*0384*/ 	.word	0x000000ff
        /*0388*/ 	.word	0x00036800
        /*038c*/ 	.short	0x010a
        /*038e*/ 	.byte	0x06
	.zero		1


	//   ....[23]....
        /*0390*/ 	.word	0x00001270
        /*0394*/ 	.word	0x00000002
        /*0398*/ 	.word	0x00036830
        /*039c*/ 	.short	0x010a
        /*039e*/ 	.byte	0x3f
	.zero		1


	//   ....[24]....
        /*03a0*/ 	.word	0x000012f0
        /*03a4*/ 	.word	0x00000002
        /*03a8*/ 	.word	0x00036830
        /*03ac*/ 	.short	0x010a
        /*03ae*/ 	.byte	0x3f
	.zero		1


	//   ....[25]....
        /*03b0*/ 	.word	0x000041e0
        /*03b4*/ 	.word	0x00000002
        /*03b8*/ 	.word	0x00000000
        /*03bc*/ 	.short	0x0101
        /*03be*/ 	.byte	0x3f
	.zero		1


	//   ....[26]....
        /*03c0*/ 	.word	0x000059b0
        /*03c4*/ 	.word	0x000000ff
        /*03c8*/ 	.word	0x00036830
        /*03cc*/ 	.short	0x010a
        /*03ce*/ 	.byte	0x27
	.zero		1


	//   ....[27]....
        /*03d0*/ 	.word	0x000059f0
        /*03d4*/ 	.word	0x000000ff
        /*03d8*/ 	.word	0x00036830
        /*03dc*/ 	.short	0x010a
        /*03de*/ 	.byte	0x27
	.zero		1


	//   ....[28]....
        /*03e0*/ 	.word	0x00007f90
        /*03e4*/ 	.word	0x000000ff
        /*03e8*/ 	.word	0x00036850
        /*03ec*/ 	.short	0x010a
        /*03ee*/ 	.byte	0x04
	.zero		1


	//   ....[29]....
        /*03f0*/ 	.word	0x00007fd0
        /*03f4*/ 	.word	0x000000ff
        /*03f8*/ 	.word	0x00036850
        /*03fc*/ 	.short	0x010a
        /*03fe*/ 	.byte	0x04
	.zero		1


	//   ....[30]....
        /*0400*/ 	.word	0x00008ec0
        /*0404*/ 	.word	0x00000090
        /*0408*/ 	.word	0x00000000
        /*040c*/ 	.short	0x0101
        /*040e*/ 	.byte	0x3f
	.zero		1


	//   ....[31]....
        /*0410*/ 	.word	0x00008f70
        /*0414*/ 	.word	0x0000008a
        /*0418*/ 	.word	0x00000000
        /*041c*/ 	.short	0x0101
        /*041e*/ 	.byte	0x3f
	.zero		1


	//   ....[32]....
        /*0420*/ 	.word	0x00009ad0
        /*0424*/ 	.word	0x000000ff
        /*0428*/ 	.word	0x00036850
        /*042c*/ 	.short	0x010a
        /*042e*/ 	.byte	0x07
	.zero		1


	//   ....[33]....
        /*0430*/ 	.word	0x00009b10
        /*0434*/ 	.word	0x000000ff
        /*0438*/ 	.word	0x00036850
        /*043c*/ 	.short	0x010a
        /*043e*/ 	.byte	0x07
	.zero		1


	//   ....[34]....
        /*0440*/ 	.word	0x0000a5f0
        /*0444*/ 	.word	0x00000006
        /*0448*/ 	.word	0x00000000
        /*044c*/ 	.short	0x0101
        /*044e*/ 	.byte	0x3f
	.zero		1


	//   ....[35]....
        /*0450*/ 	.word	0x0000b300
        /*0454*/ 	.word	0x000000ff
        /*0458*/ 	.word	0x00000000
        /*045c*/ 	.short	0x0101
        /*045e*/ 	.byte	0x06
	.zero		1


	//   ....[36]....
        /*0460*/ 	.word	0x0000c1c0
        /*0464*/ 	.word	0x00000006
        /*0468*/ 	.word	0x00036840
        /*046c*/ 	.short	0x010a
        /*046e*/ 	.byte	0x3f
	.zero		1


	//   ....[37]....
        /*0470*/ 	.word	0x0000c720
        /*0474*/ 	.word	0x00000009
        /*0478*/ 	.word	0x00036820
        /*047c*/ 	.short	0x010a
        /*047e*/ 	.byte	0x3f
	.zero		1


	//   ....[38]....
        /*0480*/ 	.word	0x0000ca00
        /*0484*/ 	.word	0x00000002
        /*0488*/ 	.word	0x00036840
        /*048c*/ 	.short	0x010a
        /*048e*/ 	.byte	0x3f
	.zero		1


	//   ....[39]....
        /*0490*/ 	.word	0x0000ccc0
        /*0494*/ 	.word	0x00000002
        /*0498*/ 	.word	0x00000060
        /*049c*/ 	.short	0x010a
        /*049e*/ 	.byte	0x3f
	.zero		1


	//   ....[40]....
        /*04a0*/ 	.word	0x0000d250
        /*04a4*/ 	.word	0x00000002
        /*04a8*/ 	.word	0x00036840
        /*04ac*/ 	.short	0x010a
        /*04ae*/ 	.byte	0x3f
	.zero		1


	//   ....[41]....
        /*04b0*/ 	.word	0x0000d510
        /*04b4*/ 	.word	0x00000002
        /*04b8*/ 	.word	0x00000060
        /*04bc*/ 	.short	0x010a
        /*04be*/ 	.byte	0x3f
	.zero		1


	//   ....[42]....
        /*04c0*/ 	.word	0x0000d9d0
        /*04c4*/ 	.word	0x00000002
        /*04c8*/ 	.word	0x00036840
        /*04cc*/ 	.short	0x010a
        /*04ce*/ 	.byte	0x3f
	.zero		1


	//   ....[43]....
        /*04d0*/ 	.word	0x0000dcb0
        /*04d4*/ 	.word	0x00000002
        /*04d8*/ 	.word	0x00000060
        /*04dc*/ 	.short	0x010a
        /*04de*/ 	.byte	0x3f
	.zero		1


	//   ....[44]....
        /*04e0*/ 	.word	0x0000e030
        /*04e4*/ 	.word	0x00000003
        /*04e8*/ 	.word	0x00036860
        /*04ec*/ 	.short	0x010a
        /*04ee*/ 	.byte	0x3f
	.zero		1


	//   ....[45]....
        /*04f0*/ 	.word	0x0000e400
        /*04f4*/ 	.word	0x00000000
        /*04f8*/ 	.word	0x00036820
        /*04fc*/ 	.short	0x010a
        /*04fe*/ 	.byte	0x3f
	.zero		1


	//   ....[46]....
        /*0500*/ 	.word	0x0000e5c0
        /*0504*/ 	.word	0x00000006
        /*0508*/ 	.word	0x00000000
        /*050c*/ 	.short	0x010a
        /*050e*/ 	.byte	0x3f
	.zero		1


	//   ....[47]....
        /*0510*/ 	.word	0x0000e630
        /*0514*/ 	.word	0x00000003
        /*0518*/ 	.word	0x00000000
        /*051c*/ 	.short	0x010a
        /*051e*/ 	.byte	0x3f
	.zero		1


	//   ....[48]....
        /*0520*/ 	.word	0x0000e690
        /*0524*/ 	.word	0x00000010
        /*0528*/ 	.word	0x00000000
        /*052c*/ 	.short	0x010a
        /*052e*/ 	.byte	0x3f
	.zero		1


	//   ....[49]....
        /*0530*/ 	.word	0x0000e6c0
        /*0534*/ 	.word	0x00000003
        /*0538*/ 	.word	0x00000000
        /*053c*/ 	.short	0x010a
        /*053e*/ 	.byte	0x3f
	.zero		1


	//   ....[50]....
        /*0540*/ 	.word	0x0000e740
        /*0544*/ 	.word	0x00000003
        /*0548*/ 	.word	0x00036800
        /*054c*/ 	.short	0x010a
        /*054e*/ 	.byte	0x3f
	.zero		1


	//   ....[51]....
        /*0550*/ 	.word	0x0000e790
        /*0554*/ 	.word	0x00000002
        /*0558*/ 	.word	0x00036830
        /*055c*/ 	.short	0x010a
        /*055e*/ 	.byte	0x3f
	.zero		1


	//   ....[52]....
        /*0560*/ 	.word	0x0000e7f0
        /*0564*/ 	.word	0x00000003
        /*0568*/ 	.word	0x00036830
        /*056c*/ 	.short	0x010a
        /*056e*/ 	.byte	0x3f
	.zero		1


	//   ....[53]....
        /*0570*/ 	.word	0x0000e850
        /*0574*/ 	.word	0x00000003
        /*0578*/ 	.word	0x00036850
        /*057c*/ 	.short	0x010a
        /*057e*/ 	.byte	0x3f
	.zero		1


	//   ....[54]....
        /*0580*/ 	.word	0x0000e8b0
        /*0584*/ 	.word	0x00000009
        /*0588*/ 	.word	0x00036850
        /*058c*/ 	.short	0x010a
        /*058e*/ 	.byte	0x3f
	.zero		1


	//   ....[55]....
        /*0590*/ 	.word	0x0000ea50
        /*0594*/ 	.word	0x00000006
        /*0598*/ 	.word	0x00036840
        /*059c*/ 	.short	0x010a
        /*059e*/ 	.byte	0x3f
	.zero		1


	//   ....[56]....
        /*05a0*/ 	.word	0x0000ead0
        /*05a4*/ 	.word	0x00000007
        /*05a8*/ 	.word	0x00036820
        /*05ac*/ 	.short	0x010a
        /*05ae*/ 	.byte	0x3f
	.zero		1


	//   ....[57]....
        /*05b0*/ 	.word	0x0000eb20
        /*05b4*/ 	.word	0x00000002
        /*05b8*/ 	.word	0x00036840
        /*05bc*/ 	.short	0x010a
        /*05be*/ 	.byte	0x3f
	.zero		1


	//   ....[58]....
        /*05c0*/ 	.word	0x0000eb70
        /*05c4*/ 	.word	0x00000002
        /*05c8*/ 	.word	0x00000060
        /*05cc*/ 	.short	0x010a
        /*05ce*/ 	.byte	0x3f
	.zero		1


	//   ....[59]....
        /*05d0*/ 	.word	0x0000ebc0
        /*05d4*/ 	.word	0x00000002
        /*05d8*/ 	.word	0x00036840
        /*05dc*/ 	.short	0x010a
        /*05de*/ 	.byte	0x3f
	.zero		1


	//   ....[60]....
        /*05e0*/ 	.word	0x0000ec10
        /*05e4*/ 	.word	0x00000002
        /*05e8*/ 	.word	0x00000060
        /*05ec*/ 	.short	0x010a
        /*05ee*/ 	.byte	0x3f
	.zero		1


	//   ....[61]....
        /*05f0*/ 	.word	0x0000ec60
        /*05f4*/ 	.word	0x00000002
        /*05f8*/ 	.word	0x00036840
        /*05fc*/ 	.short	0x010a
        /*05fe*/ 	.byte	0x3f
	.zero		1


	//   ....[62]....
        /*0600*/ 	.word	0x0000ecb0
        /*0604*/ 	.word	0x00000002
        /*0608*/ 	.word	0x00000060
        /*060c*/ 	.short	0x010a
        /*060e*/ 	.byte	0x3f
	.zero		1


	//   ....[63]....
        /*0610*/ 	.word	0x0000ed00
        /*0614*/ 	.word	0x00000003
        /*0618*/ 	.word	0x00036860
        /*061c*/ 	.short	0x010a
        /*061e*/ 	.byte	0x3f
	.zero		1


	//   ....[64]....
        /*0620*/ 	.word	0x0000ed50
        /*0624*/ 	.word	0x00000000
        /*0628*/ 	.word	0x00036820
        /*062c*/ 	.short	0x010a
        /*062e*/ 	.byte	0x3f
	.zero		1


	//   ....[65]....
        /*0630*/ 	.word	0x0000eef0
        /*0634*/ 	.word	0x00000006
        /*0638*/ 	.word	0x00000000
        /*063c*/ 	.short	0x010a
        /*063e*/ 	.byte	0x3f
	.zero		1


	//   ....[66]....
        /*0640*/ 	.word	0x0000ef40
        /*0644*/ 	.word	0x00000003
        /*0648*/ 	.word	0x00000000
        /*064c*/ 	.short	0x010a
        /*064e*/ 	.byte	0x3f
	.zero		1


	//   ....[67]....
        /*0650*/ 	.word	0x0000ef90
        /*0654*/ 	.word	0x00000010
        /*0658*/ 	.word	0x00000000
        /*065c*/ 	.short	0x010a
        /*065e*/ 	.byte	0x3f
	.zero		1


	//----- nvinfo : EIATTR_NUM_MBARRIERS
	.align		4
.L_99:
        /*0660*/ 	.byte	0x03, 0x38
        /*0662*/ 	.short	0x0016


	//----- nvinfo : EIATTR_EXIT_INSTR_OFFSETS
	.align		4
        /*0664*/ 	.byte	0x04, 0x1c
        /*0666*/ 	.short	(.L_101 - .L_100)


	//   ....[0]....
.L_100:
        /*0668*/ 	.word	0x00000a20


	//   ....[1]....
        /*066c*/ 	.word	0x0000b400


	//   ....[2]....
        /*0670*/ 	.word	0x0000b460


	//   ....[3]....
        /*0674*/ 	.word	0x0000e710


	//----- nvinfo : EIATTR_MAX_THREADS
	.align		4
.L_101:
        /*0678*/ 	.byte	0x04, 0x05
        /*067a*/ 	.short	(.L_103 - .L_102)
.L_102:
        /*067c*/ 	.word	0x00000180
        /*0680*/ 	.word	0x00000001
        /*0684*/ 	.word	0x00000001


	//----- nvinfo : EIATTR_CRS_STACK_SIZE
	.align		4
.L_103:
        /*0688*/ 	.byte	0x04, 0x1e
        /*068a*/ 	.short	(.L_105 - .L_104)
.L_104:
        /*068c*/ 	.word	0x00000000


	//----- nvinfo : EIATTR_CBANK_PARAM_SIZE
	.align		4
.L_105:
        /*0690*/ 	.byte	0x03, 0x19
        /*0692*/ 	.short	0x0bf0


	//----- nvinfo : EIATTR_PARAM_CBANK
	.align		4
        /*0694*/ 	.byte	0x04, 0x0a
        /*0696*/ 	.short	(.L_107 - .L_106)
	.align		4
.L_106:
        /*0698*/ 	.word	index@(.nv.constant0._ZN7cutlass13device_kernelIN5flash11enable_sm90INS1_16FlashAttnFwdSm90INS1_25CollectiveMainloopFwdSm90ILi2EN4cute5tupleIJNS5_1CILi1EEES8_S8_EEENS6_IJNS7_ILi128EEENS7_ILi112EEENS7_ILi192EEEEEELi192ENS_6half_tEfNS_4arch4Sm90ELb0ELb0ELb0ELb0ELb0ELb0ELb0ELb1ELb1ELb0ELb0ELb0EEENS1_21CollectiveEpilogueFwdINS6_IJSA_SC_SB_EEES9_SE_SG_Li256ELb0ELb0ELb0ELb0EEENS1_29StaticPersistentTileSchedulerILb0EEEEEEEEEvNT_6ParamsE)
        /*069c*/ 	.short	0x0210
        /*069e*/ 	.short	0x0bf0


	//----- nvinfo : EIATTR_SW_WAR
	.align		4
.L_107:
        /*06a0*/ 	.byte	0x04, 0x36
        /*06a2*/ 	.short	(.L_109 - .L_108)
.L_108:
        /*06a4*/ 	.word	0x00000008
.L_109:


//--------------------- .nv.info._ZN7cutlass13device_kernelIN5flash11enable_sm90INS1_16FlashAttnFwdSm90INS1_25CollectiveMainloopFwdSm90ILi2EN4cute5tupleIJNS5_1CILi2EEENS7_ILi1EEES9_EEENS6_IJNS7_ILi128EEENS7_ILi112EEENS7_ILi192EEEEEELi192ENS_6half_tEfNS_4arch4Sm90ELb0ELb0ELb0ELb0ELb0ELb0ELb0ELb1ELb1ELb0ELb0ELb0EEENS1_21CollectiveEpilogueFwdINS6_IJSB_SD_SC_EEESA_SF_SH_Li256ELb0ELb0ELb0ELb0EEENS1_29StaticPersistentTileSchedulerILb0EEEEEEEEEvNT_6ParamsE --------------------------
	.section	.nv.info._ZN7cutlass13device_kernelIN5flash11enable_sm90INS1_16FlashAttnFwdSm90INS1_25CollectiveMainloopFwdSm90ILi2EN4cute5tupleIJNS5_1CILi2EEENS7_ILi1EEES9_EEENS6_IJNS7_ILi128EEENS7_ILi112EEENS7_ILi192EEEEEELi192ENS_6half_tEfNS_4arch4Sm90ELb0ELb0ELb0ELb0ELb0ELb0ELb0ELb1ELb1ELb0ELb0ELb0EEENS1_21CollectiveEpilogueFwdINS6_IJSB_SD_SC_EEESA_SF_SH_Li256ELb0ELb0ELb0ELb0EEENS1_29StaticPersistentTileSchedulerILb0EEEEEEEEEvNT_6ParamsE,"",@"SHT_CUDA_INFO"
	.sectionflags	@""
	.align	4


	//----- nvinfo : EIATTR_CUDA_API_VERSION
	.align		4
        /*0000*/ 	.byte	0x04, 0x37
        /*0002*/ 	.short	(.L_111 - .L_110)
.L_110:
        /*0004*/ 	.word	0x00000082


	//----- nvinfo : EIATTR_KPARAM_INFO
	.align		4
.L_111:
        /*0008*/ 	.byte	0x04, 0x17
        /*000a*/ 	.short	(.L_113 - .L_112)
.L_112:
        /*000c*/ 	.word	0x00000000
        /*0010*/ 	.short	0x0000
        /*0012*/ 	.short	0x0070
        /*0014*/ 	.byte	0x00, 0xf0, 0x01, 0x2e


	//----- nvinfo : EIATTR_SPARSE_MMA_MASK
	.align		4
.L_113:
        /*0018*/ 	.byte	0x03, 0x50
        /*001a*/ 	.short	0x0000


	//----- nvinfo : EIATTR_MAXREG_COUNT
	.align		4
        /*001c*/ 	.byte	0x03, 0x1b
        /*001e*/ 	.short	0x00a8


	//----- nvinfo : EIATTR_NUM_BARRIERS
	.align		4
        /*0020*/ 	.byte	0x02, 0x4c
        /*0022*/ 	.byte	0x09
	.zero		1


	//----- nvinfo : EIATTR_EXTERNS
	.align		4
        /*0024*/ 	.byte	0x04, 0x0f
        /*0026*/ 	.short	(.L_115 - .L_114)


	//   ....[0]....
	.align		4
.L_114:
        /*0028*/ 	.word	index@(__assertfail)


	//----- nvinfo : EIATTR_ANNOTATIONS
	.align		4
.L_115:
        /*002c*/ 	.byte	0x04, 0x55
        /*002e*/ 	.short	(.L_117 - .L_116)


	//   ....[0]....
.L_116:
        /* <DEDUP_REMOVED lines=25> */
        /*01b4*/ 	.byte	0x30, 0xe5, 0x00, 0x00


	//----- nvinfo : EIATTR_MERCURY_ISA_VERSION
	.align		4
.L_117:
        /*01b8*/ 	.byte	0x03, 0x5f
        /*01ba*/ 	.short	0x0101


	//----- nvinfo : EIATTR_INT_WARP_WIDE_INSTR_OFFSETS
	.align		4
        /*01bc*/ 	.byte	0x04, 0x31
        /*01be*/ 	.short	(.L_119 - .L_118)


	//   ....[0]....
.L_118:
        /*01c0*/ 	.word	0x00000180


	//   ....[1]....
        /*01c4*/ 	.word	0x00000220


	//   ....[2]....
        /*01c8*/ 	.word	0x00000290


	//   ....[3]....
        /*01cc*/ 	.word	0x0000bac0


	//   ....[4]....
        /*01d0*/ 	.word	0x0000baf0


	//   ....[5]....
        /*01d4*/ 	.word	0x0000bbd0


	//   ....[6]....
        /*01d8*/ 	.word	0x0000bcb0


	//----- nvinfo : EIATTR_COOP_GROUP_MASK_REGIDS
	.align		4
.L_119:
        /*01dc*/ 	.byte	0x04, 0x29
        /*01de*/ 	.short	(.L_121 - .L_120)


	//   ....[0]....
.L_120:
        /*01e0*/ 	.word	0xffffffff


	//   ....[1]....
        /*01e4*/ 	.word	0xffffffff


	//   ....[2]....
        /*01e8*/ 	.word	0xffffffff


	//   ....[3]....
        /*01ec*/ 	.word	0xffffffff


	//   ....[4]....
        /*01f0*/ 	.word	0xffffffff


	//   ....[5]....
        /*01f4*/ 	.word	0xffffffff


	//   ....[6]....
        /*01f8*/ 	.word	0xffffffff


	//   ....[7]....
        /*01fc*/ 	.word	0xffffffff


	//   ....[8]....
        /*0200*/ 	.word	0xffffffff


	//   ....[9]....
        /*0204*/ 	.word	0xffffffff


	//   ....[10]....
        /*0208*/ 	.word	0xffffffff


	//   ....[11]....
        /*020c*/ 	.word	0xffffffff


	//   ....[12]....
        /*0210*/ 	.word	0xffffffff


	//   ....[13]....
        /*0214*/ 	.word	0xffffffff


	//   ....[14]....
        /*0218*/ 	.word	0xffffffff


	//   ....[15]....
        /*021c*/ 	.word	0xffffffff


	//   ....[16]....
        /*0220*/ 	.word	0xffffffff


	//   ....[17]....
        /*0224*/ 	.word	0xffffffff


	//   ....[18]....
        /*0228*/ 	.word	0xffffffff


	//   ....[19]....
        /*022c*/ 	.word	0xffffffff


	//   ....[20]....
        /*0230*/ 	.word	0xffffffff


	//   ....[21]....
        /*0234*/ 	.word	0xffffffff


	//   ....[22]....
        /*0238*/ 	.word	0xffffffff


	//   ....[23]....
        /*023c*/ 	.word	0xffffffff


	//   ....[24]....
        /*0240*/ 	.word	0x0500000f


	//   ....[25]....
        /*0244*/ 	.word	0x0500000f


	//----- nvinfo : EIATTR_COOP_GROUP_INSTR_OFFSETS
	.align		4
.L_121:
        /*0248*/ 	.byte	0x04, 0x28
        /*024a*/ 	.short	(.L_123 - .L_122)


	//   ....[0]....
.L_122:
        /*024c*/ 	.word	0x00000060


	//   ....[1]....
        /*0250*/ 	.word	0x00000190


	//   ....[2]....
        /*0254*/ 	.word	0x00000230


	//   ....[3]....
        /*0258*/ 	.word	0x00000410


	//   ....[4]....
        /*025c*/ 	.word	0x00000640


	//   ....[5]....
        /*0260*/ 	.word	0x00000890


	//   ....[6]....
        /*0264*/ 	.word	0x00000b10


	//   ....[7]....
        /*0268*/ 	.word	0x00000e40


	//   ....[8]....
        /*026c*/ 	.word	0x000012c0


	//   ....[9]....
        /*0270*/ 	.word	0x00004210


	//   ....[10]....
        /*0274*/ 	.word	0x00004310


	//   ....[11]....
        /*0278*/ 	.word	0x00004810


	//   ....[12]....
        /*027c*/ 	.word	0x00004860


	//   ....[13]....
        /*0280*/ 	.word	0x00008330


	//   ....[14]....
        /*0284*/ 	.word	0x00008340


	//   ....[15]....
        /*0288*/ 	.word	0x00008380


	//   ....[16]....
        /*028c*/ 	.word	0x00008390


	//   ....[17]....
        /*0290*/ 	.word	0x000098b0


	//   ....[18]....
        /*0294*/ 	.word	0x000098e0


	//   ....[19]....
        /*0298*/ 	.word	0x00009970


	//   ....[20]....
        /*029c*/ 	.word	0x00009990


	//   ....[21]....
        /*02a0*/ 	.word	0x0000ae30


	//   ....[22]....
        /*02a4*/ 	.word	0x0000b170


	//   ....[23]....
        /*02a8*/ 	.word	0x0000e4b0


	//   ....[24]....
        /*02ac*/ 	.word	0x0000e9a0


	//   ....[25]....
        /*02b0*/ 	.word	0x0000ee40


	//----- nvinfo : EIATTR_REG_RECONFIG
	.align		4
.L_123:
        /*02b4*/ 	.byte	0x01, 0x54
	.zero		2


	//----- nvinfo : EIATTR_SYSCALL_OFFSETS
	.align		4
        /*02b8*/ 	.byte	0x04, 0x46
        /*02ba*/ 	.short	(.L_125 - .L_124)


	//   ....[0]....
.L_124:
        /*02bc*/ 	.word	0x00001650


	//   ....[1]....
        /*02c0*/ 	.word	0x0000b6d0


	//   ....[2]....
        /*02c4*/ 	.word	0x0000b810


	//   ....[3]....
        /*02c8*/ 	.word	0x0000b910


	//----- nvinfo : EIATTR_MBARRIER_INSTR_OFFSETS
	.align		4
.L_125:
        /*02cc*/ 	.byte	0x04, 0x39
        /*02ce*/ 	.short	(.L_127 - .L_126)


	//   ....[0]....
.L_126:
        /*02d0*/ 	.word	0x000002b0
        /*02d4*/ 	.word	0x000000ff
        /*02d8*/ 	.word	0x00036800
        /*02dc*/ 	.short	0x0100
        /*02de*/ 	.byte	0x08
	.zero		1


	//   ....[1]....
        /*02e0*/ 	.word	0x000002c0
        /*02e4*/ 	.word	0x000000ff
        /*02e8*/ 	.word	0x00036820
        /*02ec*/ 	.short	0x0100
        /*02ee*/ 	.byte	0x08
	.zero		1


	//   ....[2]....
        /*02f0*/ 	.word	0x000003b0
        /*02f4*/ 	.word	0x000000ff
        /*02f8*/ 	.word	0x00036830
        /*02fc*/ 	.short	0x0100
        /*02fe*/ 	.byte	0x08
	.zero		1


	//   ....[3]....
        /*0300*/ 	.word	0x000003c0
        /*0304*/ 	.word	0x000000ff
        /*0308*/ 	.word	0x00036840
        /*030c*/ 	.short	0x0100
        /*030e*/ 	.byte	0x08
	.zero		1


	//   ....[4]....
        /*0310*/ 	.word	0x000003d0
        /*0314*/ 	.word	0x000000ff
        /*0318*/ 	.word	0x00036838
        /*031c*/ 	.short	0x0100
        /*031e*/ 	.byte	0x08
	.zero		1


	//   ....[5]....
        /*0320*/ 	.word	0x000003e0
        /*0324*/ 	.word	0x000000ff
        /*0328*/ 	.word	0x00036848
        /*032c*/ 	.short	0x0100
        /*032e*/ 	.byte	0x08
	.zero		1


	//   ....[6]....
        /*0330*/ 	.word	0x000005f0
        /*0334*/ 	.word	0x000000ff
        /*0338*/ 	.word	0x00036850
        /*033c*/ 	.short	0x0100
        /*033e*/ 	.byte	0x08
	.zero		1


	//   ....[7]....
        /*0340*/ 	.word	0x00000600
        /*0344*/ 	.word	0x000000ff
        /*0348*/ 	.word	0x00036860
        /*034c*/ 	.short	0x0100
        /*034e*/ 	.byte	0x08
	.zero		1


	//   ....[8]....
        /*0350*/ 	.word	0x00000610
        /*0354*/ 	.word	0x000000ff
        /*0358*/ 	.word	0x00036858
        /*035c*/ 	.short	0x0100
        /*035e*/ 	.byte	0x08
	.zero		1


	//   ....[9]....
        /*0360*/ 	.word	0x00000620
        /*0364*/ 	.word	0x000000ff
        /*0368*/ 	.word	0x00036868
        /*036c*/ 	.short	0x0100
        /*036e*/ 	.byte	0x08
	.zero		1


	//   ....[10]....
        /*0370*/ 	.word	0x00000840
        /*0374*/ 	.word	0x000000ff
        /*0378*/ 	.word	0x00036870
        /*037c*/ 	.short	0x0100
        /*037e*/ 	.byte	0x08
	.zero		1


	//   ....[11]....
        /*0380*/ 	.word	0x00000850
        /*0384*/ 	.word	0x000000ff
        /*0388*/ 	.word	0x00036880
        /*038c*/ 	.short	0x0100
        /*038e*/ 	.byte	0x08
	.zero		1


	//   ....[12]....
        /*0390*/ 	.word	0x00000860
        /*0394*/ 	.word	0x000000ff
        /*0398*/ 	.word	0x00036878
        /*039c*/ 	.short	0x0100
        /*039e*/ 	.byte	0x08
	.zero		1


	//   ....[13]....
        /*03a0*/ 	.word	0x00000870
        /*03a4*/ 	.word	0x000000ff
        /*03a8*/ 	.word	0x00036888
        /*03ac*/ 	.short	0x0100
        /*03ae*/ 	.byte	0x08
	.zero		1


	//   ....[14]....
        /*03b0*/ 	.word	0x00000ac0
        /*03b4*/ 	.word	0x000000ff
        /*03b8*/ 	.word	0x00036890
        /*03bc*/ 	.short	0x0100
        /*03be*/ 	.byte	0x08
	.zero		1


	//   ....[15]....
        /*03c0*/ 	.word	0x00000ad0
        /*03c4*/ 	.word	0x000000ff
        /*03c8*/ 	.word	0x000368a0
        /*03cc*/ 	.short	0x0100
        /*03ce*/ 	.byte	0x08
	.zero		1


	//   ....[16]....
        /*03d0*/ 	.word	0x00000ae0
        /*03d4*/ 	.word	0x000000ff
        /*03d8*/ 	.word	0x00036898
        /*03dc*/ 	.short	0x0100
        /*03de*/ 	.byte	0x08
	.zero		1


	//   ....[17]....
        /*03e0*/ 	.word	0x00000af0
        /*03e4*/ 	.word	0x000000ff
        /*03e8*/ 	.word	0x000368a8
        /*03ec*/ 	.short	0x0100
        /*03ee*/ 	.byte	0x08
	.zero		1


	//   ....[18]....
        /*03f0*/ 	.word	0x00000d90
        /*03f4*/ 	.word	0x000000ff
        /*03f8*/ 	.word	0x000368b0
        /*03fc*/ 	.short	0x0100
        /*03fe*/ 	.byte	0x08
	.zero		1


	//   ....[19]....
        /*0400*/ 	.word	0x00000da0
        /*0404*/ 	.word	0x000000ff
        /*0408*/ 	.word	0x000368c0
        /*040c*/ 	.short	0x0100
        /*040e*/ 	.byte	0x08
	.zero		1


	//   ....[20]....
        /*0410*/ 	.word	0x00000db0
        /*0414*/ 	.word	0x000000ff
        /*0418*/ 	.word	0x000368b8
        /*041c*/ 	.short	0x0100
        /*041e*/ 	.byte	0x08
	.zero		1


	//   ....[21]....
        /*0420*/ 	.word	0x00000dc0
        /*0424*/ 	.word	0x000000ff
        /*0428*/ 	.word	0x000368c8
        /*042c*/ 	.short	0x0100
        /*042e*/ 	.byte	0x08
	.zero		1


	//   ....[22]....
        /*0430*/ 	.word	0x000016a0
        /*0434*/ 	.word	0x000000ff
        /*0438*/ 	.word	0x00036800
        /*043c*/ 	.short	0x010a
        /*043e*/ 	.byte	0x04
	.zero		1


	//   ....[23]....
        /*0440*/ 	.word	0x00001730
        /*0444*/ 	.word	0x00000002
        /*0448*/ 	.word	0x00036830
        /*044c*/ 	.short	0x010a
        /*044e*/ 	.byte	0x3f
	.zero		1


	//   ....[24]....
        /*0450*/ 	.word	0x00001770
        /*0454*/ 	.word	0x00000002
        /*0458*/ 	.word	0x00036830
        /*045c*/ 	.short	0x010a
        /*045e*/ 	.byte	0x3f
	.zero		1


	//   ....[25]....
        /*0460*/ 	.word	0x00004ae0
        /*0464*/ 	.word	0x00000002
        /*0468*/ 	.word	0x00000000
        /*046c*/ 	.short	0x0101
        /*046e*/ 	.byte	0x3f
	.zero		1


	//   ....[26]....
        /*0470*/ 	.word	0x00005690
        /*0474*/ 	.word	0x000000ff
        /*0478*/ 	.word	0x00036830
        /*047c*/ 	.short	0x010a
        /*047e*/ 	.byte	0x27
	.zero		1


	//   ....[27]....
        /*0480*/ 	.word	0x000056d0
        /*0484*/ 	.word	0x000000ff
        /*0488*/ 	.word	0x00036830
        /*048c*/ 	.short	0x010a
        /*048e*/ 	.byte	0x27
	.zero		1


	//   ....[28]....
        /*0490*/ 	.word	0x00007c70
        /*0494*/ 	.word	0x000000ff
        /*0498*/ 	.word	0x00036850
        /*049c*/ 	.short	0x010a
        /*049e*/ 	.byte	0x05
	.zero		1


	//   ....[29]....
        /*04a0*/ 	.word	0x00007cb0
        /*04a4*/ 	.word	0x000000ff
        /*04a8*/ 	.word	0x00036850
        /*04ac*/ 	.short	0x010a
        /*04ae*/ 	.byte	0x05
	.zero		1


	//   ....[30]....
        /*04b0*/ 	.word	0x00008d30
        /*04b4*/ 	.word	0x00000005
        /*04b8*/ 	.word	0x00000000
        /*04bc*/ 	.short	0x0101
        /*04be*/ 	.byte	0x3f
	.zero		1


	//   ....[31]....
        /*04c0*/ 	.word	0x00009170
        /*04c4*/ 	.word	0x0000007a
        /*04c8*/ 	.word	0x00000000
        /*04cc*/ 	.short	0x0101
        /*04ce*/ 	.byte	0x3f
	.zero		1


	//   ....[32]....
        /*04d0*/ 	.word	0x00009820
        /*04d4*/ 	.word	0x000000ff
        /*04d8*/ 	.word	0x00036850
        /*04dc*/ 	.short	0x010a
        /*04de*/ 	.byte	0x05
	.zero		1


	//   ....[33]....
        /*04e0*/ 	.word	0x00009860
        /*04e4*/ 	.word	0x000000ff
        /*04e8*/ 	.word	0x00036850
        /*04ec*/ 	.short	0x010a
        /*04ee*/ 	.byte	0x05
	.zero		1


	//   ....[34]....
        /*04f0*/ 	.word	0x0000a800
        /*04f4*/ 	.word	0x00000004
        /*04f8*/ 	.word	0x00000000
        /*04fc*/ 	.short	0x0101
        /*04fe*/ 	.byte	0x3f
	.zero		1


	//   ....[35]....
        /*0500*/ 	.word	0x0000b060
        /*0504*/ 	.word	0x000000ff
        /*0508*/ 	.word	0x00000000
        /*050c*/ 	.short	0x0101
        /*050e*/ 	.byte	0x07
	.zero		1


	//   ....[36]....
        /*0510*/ 	.word	0x0000b070
        /*0514*/ 	.word	0x000000ff
        /*0518*/ 	.word	0x00000000
        /*051c*/ 	.short	0x0101
        /*051e*/ 	.byte	0x06
	.zero		1


	//   ....[37]....
        /*0520*/ 	.word	0x0000c030
        /*0524*/ 	.word	0x00000005
        /*0528*/ 	.word	0x00036840
        /*052c*/ 	.short	0x010a
        /*052e*/ 	.byte	0x3f
	.zero		1


	//   ....[38]....
        /*0530*/ 	.word	0x0000c5f0
        /*0534*/ 	.word	0x0000000a
        /*0538*/ 	.word	0x00036820
        /*053c*/ 	.short	0x010a
        /*053e*/ 	.byte	0x3f
	.zero		1


	//   ....[39]....
        /*0540*/ 	.word	0x0000c8e0
        /*0544*/ 	.word	0x00000002
        /*0548*/ 	.word	0x00036840
        /*054c*/ 	.short	0x010a
        /*054e*/ 	.byte	0x3f
	.zero		1


	//   ....[40]....
        /*0550*/ 	.word	0x0000cbe0
        /*0554*/ 	.word	0x00000002
        /*0558*/ 	.word	0x00036860
        /*055c*/ 	.short	0x010a
        /*055e*/ 	.byte	0x3f
	.zero		1


	//   ....[41]....
        /*0560*/ 	.word	0x0000d160
        /*0564*/ 	.word	0x00000002
        /*0568*/ 	.word	0x00036840
        /*056c*/ 	.short	0x010a
        /*056e*/ 	.byte	0x3f
	.zero		1


	//   ....[42]....
        /*0570*/ 	.word	0x0000d460
        /*0574*/ 	.word	0x00000002
        /*0578*/ 	.word	0x00036860
        /*057c*/ 	.short	0x010a
        /*057e*/ 	.byte	0x3f
	.zero		1


	//   ....[43]....
        /*0580*/ 	.word	0x0000d960
        /*0584*/ 	.word	0x00000002
        /*0588*/ 	.word	0x00036840
        /*058c*/ 	.short	0x010a
        /*058e*/ 	.byte	0x3f
	.zero		1


	//   ....[44]....
        /*0590*/ 	.word	0x0000dc60
        /*0594*/ 	.word	0x00000002
        /*0598*/ 	.word	0x00036860
        /*059c*/ 	.short	0x010a
        /*059e*/ 	.byte	0x3f
	.zero		1


	//   ....[45]....
        /*05a0*/ 	.word	0x0000dff0
        /*05a4*/ 	.word	0x00000002
        /*05a8*/ 	.word	0x00036860
        /*05ac*/ 	.short	0x010a
        /*05ae*/ 	.byte	0x3f
	.zero		1


	//   ....[46]....
        /*05b0*/ 	.word	0x0000e430
        /*05b4*/ 	.word	0x00000000
        /*05b8*/ 	.word	0x00036820
        /*05bc*/ 	.short	0x010a
        /*05be*/ 	.byte	0x3f
	.zero		1


	//   ....[47]....
        /*05c0*/ 	.word	0x0000e5d0
        /*05c4*/ 	.word	0x00000006
        /*05c8*/ 	.word	0x00000000
        /*05cc*/ 	.short	0x010a
        /*05ce*/ 	.byte	0x3f
	.zero		1


	//   ....[48]....
        /*05d0*/ 	.word	0x0000e640
        /*05d4*/ 	.word	0x00000003
        /*05d8*/ 	.word	0x00000000
        /*05dc*/ 	.short	0x010a
        /*05de*/ 	.byte	0x3f
	.zero		1


	//   ....[49]....
        /*05e0*/ 	.word	0x0000e6a0
        /*05e4*/ 	.word	0x00000010
        /*05e8*/ 	.word	0x00000000
        /*05ec*/ 	.short	0x010a
        /*05ee*/ 	.byte	0x3f
	.zero		1


	//   ....[50]....
        /*05f0*/ 	.word	0x0000e6d0
        /*05f4*/ 	.word	0x00000003
        /*05f8*/ 	.word	0x00000000
        /*05fc*/ 	.short	0x010a
        /*05fe*/ 	.byte	0x3f
	.zero		1


	//   ....[51]....
        /*0600*/ 	.word	0x0000e750
        /*0604*/ 	.word	0x00000003
        /*0608*/ 	.word	0x00036800
        /*060c*/ 	.short	0x010a
        /*060e*/ 	.byte	0x3f
	.zero		1


	//   ....[52]....
        /*0610*/ 	.word	0x0000e7a0
        /*0614*/ 	.word	0x00000002
        /*0618*/ 	.word	0x00036830
        /*061c*/ 	.short	0x010a
        /*061e*/ 	.byte	0x3f
	.zero		1


	//   ....[53]....
        /*0620*/ 	.word	0x0000e800
        /*0624*/ 	.word	0x00000003
        /*0628*/ 	.word	0x00036830
        /*062c*/ 	.short	0x010a
        /*062e*/ 	.byte	0x3f
	.zero		1


	//   ....[54]....
        /*0630*/ 	.word	0x0000e860
        /*0634*/ 	.word	0x00000003
        /*0638*/ 	.word	0x00036850
        /*063c*/ 	.short	0x010a
        /*063e*/ 	.byte	0x3f
	.zero		1


	//   ....[55]....
        /*0640*/ 	.word	0x0000e8c0
        /*0644*/ 	.word	0x00000007
        /*0648*/ 	.word	0x00036850
        /*064c*/ 	.short	0x010a
        /*064e*/ 	.byte	0x3f
	.zero		1


	//   ....[56]....
        /*0650*/ 	.word	0x0000ea60
        /*0654*/ 	.word	0x00000005
        /*0658*/ 	.word	0x00036840
        /*065c*/ 	.short	0x010a
        /*065e*/ 	.byte	0x3f
	.zero		1


	//   ....[57]....
        /*0660*/ 	.word	0x0000eae0
        /*0664*/ 	.word	0x00000007
        /*0668*/ 	.word	0x00036820
        /*066c*/ 	.short	0x010a
        /*066e*/ 	.byte	0x3f
	.zero		1


	//   ....[58]....
        /*0670*/ 	.word	0x0000eb30
        /*0674*/ 	.word	0x00000002
        /*0678*/ 	.word	0x00036840
        /*067c*/ 	.short	0x010a
        /*067e*/ 	.byte	0x3f
	.zero		1


	//   ....[59]....
        /*0680*/ 	.word	0x0000eb80
        /*0684*/ 	.word	0x00000002
        /*0688*/ 	.word	0x00036860
        /*068c*/ 	.short	0x010a
        /*068e*/ 	.byte	0x3f
	.zero		1


	//   ....[60]....
        /*0690*/ 	.word	0x0000ebd0
        /*0694*/ 	.word	0x00000002
        /*0698*/ 	.word	0x00036840
        /*069c*/ 	.short	0x010a
        /*069e*/ 	.byte	0x3f
	.zero		1


	//   ....[61]....
        /*06a0*/ 	.word	0x0000ec20
        /*06a4*/ 	.word	0x00000002
        /*06a8*/ 	.word	0x00036860
        /*06ac*/ 	.short	0x010a
        /*06ae*/ 	.byte	0x3f
	.zero		1


	//   ....[62]....
        /*06b0*/ 	.word	0x0000ec70
        /*06b4*/ 	.word	0x00000002
        /*06b8*/ 	.word	0x00036840
        /*06bc*/ 	.short	0x010a
        /*06be*/ 	.byte	0x3f
	.zero		1


	//   ....[63]....
        /*06c0*/ 	.word	0x0000ecc0
        /*06c4*/ 	.word	0x00000002
        /*06c8*/ 	.word	0x00036860
        /*06cc*/ 	.short	0x010a
        /*06ce*/ 	.byte	0x3f
	.zero		1


	//   ....[64]....
        /*06d0*/ 	.word	0x0000ed10
        /*06d4*/ 	.word	0x00000002
        /*06d8*/ 	.word	0x00036860
        /*06dc*/ 	.short	0x010a
        /*06de*/ 	.byte	0x3f
	.zero		1


	//   ....[65]....
        /*06e0*/ 	.word	0x0000ed60
        /*06e4*/ 	.word	0x00000000
        /*06e8*/ 	.word	0x00036820
        /*06ec*/ 	.short	0x010a
        /*06ee*/ 	.byte	0x3f
	.zero		1


	//   ....[66]....
        /*06f0*/ 	.word	0x0000ef00
        /*06f4*/ 	.word	0x00000006
        /*06f8*/ 	.word	0x00000000
        /*06fc*/ 	.short	0x010a
        /*06fe*/ 	.byte	0x3f
	.zero		1


	//   ....[67]....
        /*0700*/ 	.word	0x0000ef50
        /*0704*/ 	.word	0x00000003
        /*0708*/ 	.word	0x00000000
        /*070c*/ 	.short	0x010a
        /*070e*/ 	.byte	0x3f
	.zero		1


	//   ....[68]....
        /*0710*/ 	.word	0x0000efa0
        /*0714*/ 	.word	0x00000010
        /*0718*/ 	.word	0x00000000
        /*071c*/ 	.short	0x010a
        /*071e*/ 	.byte	0x3f
	.zero		1


	//----- nvinfo : EIATTR_NUM_MBARRIERS
	.align		4
.L_127:
        /*0720*/ 	.byte	0x03, 0x38
        /*0722*/ 	.short	0x0016


	//----- nvinfo : EIATTR_EXIT_INSTR_OFFSETS
	.align		4
        /*0724*/ 	.byte	0x04, 0x1c
        /*0726*/ 	.short	(.L_129 - .L_128)


	//   ....[0]....
.L_128:
        /*0728*/ 	.word	0x00000f60


	//   ....[1]....
        /*072c*/ 	.word	0x0000b130


	//   ....[2]....
        /*0730*/ 	.word	0x0000b190


	//   ....[3]....
        /*0734*/ 	.word	0x0000e720


	//----- nvinfo : EIATTR_MAX_THREADS
	.align		4
.L_129:
        /*0738*/ 	.byte	0x04, 0x05
        /*073a*/ 	.short	(.L_131 - .L_130)
.L_130:
        /*073c*/ 	.word	0x00000180
        /*0740*/ 	.word	0x00000001
        /*0744*/ 	.word	0x00000001


	//----- nvinfo : EIATTR_CRS_STACK_SIZE
	.align		4
.L_131:
        /*0748*/ 	.byte	0x04, 0x1e
        /*074a*/ 	.short	(.L_133 - .L_132)
.L_132:
        /*074c*/ 	.word	0x00000000


	//----- nvinfo : EIATTR_CBANK_PARAM_SIZE
	.align		4
.L_133:
        /*0750*/ 	.byte	0x03, 0x19
        /*0752*/ 	.short	0x0bf0


	//----- nvinfo : EIATTR_PARAM_CBANK
	.align		4
        /*0754*/ 	.byte	0x04, 0x0a
        /*0756*/ 	.short	(.L_135 - .L_134)
	.align		4
.L_134:
        /*0758*/ 	.word	index@(.nv.constant0._ZN7cutlass13device_kernelIN5flash11enable_sm90INS1_16FlashAttnFwdSm90INS1_25CollectiveMainloopFwdSm90ILi2EN4cute5tupleIJNS5_1CILi2EEENS7_ILi1EEES9_EEENS6_IJNS7_ILi128EEENS7_ILi112EEENS7_ILi192EEEEEELi192ENS_6half_tEfNS_4arch4Sm90ELb0ELb0ELb0ELb0ELb0ELb0ELb0ELb1ELb1ELb0ELb0ELb0EEENS1_21CollectiveEpilogueFwdINS6_IJSB_SD_SC_EEESA_SF_SH_Li256ELb0ELb0ELb0ELb0EEENS1_29StaticPersistentTileSchedulerILb0EEEEEEEEEvNT_6ParamsE)
        /*075c*/ 	.short	0x0210
        /*075e*/ 	.short	0x0bf0


	//----- nvinfo : EIATTR_SW_WAR
	.align		4
.L_135:
        /*0760*/ 	.byte	0x04, 0x36
        /*0762*/ 	.short	(.L_137 - .L_136)
.L_136:
        /*0764*/ 	.word	0x00000008
.L_137:


//--------------------- .nv.info._ZN7cutlass13device_kernelIN5flash11enable_sm90INS1_16FlashAttnFwdSm90INS1_25CollectiveMainloopFwdSm90ILi2EN4cute5tupleIJNS5_1CILi1EEES8_S8_EEENS6_IJNS7_ILi128EEENS7_ILi112EEENS7_ILi192EEEEEELi192ENS_6half_tEfNS_4arch4Sm90ELb0ELb0ELb0ELb1ELb0ELb0ELb0ELb1ELb1ELb0ELb0ELb0EEENS1_21CollectiveEpilogueFwdINS6_IJSA_SC_SB_EEES9_SE_SG_Li256ELb1ELb0ELb0ELb0EEENS1_36VarlenDynamicPersistentTileSchedulerILi128ELi112ELi256ELi32ELb0ELb0ELb1ELb0ELb1ELb1EEEEEEEEEvNT_6ParamsE --------------------------
	.section	.nv.info._ZN7cutlass13device_kernelIN5flash11enable_sm90INS1_16FlashAttnFwdSm90INS1_25CollectiveMainloopFwdSm90ILi2EN4cute5tupleIJNS5_1CILi1EEES8_S8_EEENS6_IJNS7_ILi128EEENS7_ILi112EEENS7_ILi192EEEEEELi192ENS_6half_tEfNS_4arch4Sm90ELb0ELb0ELb0ELb1ELb0ELb0ELb0ELb1ELb1ELb0ELb0ELb0EEENS1_21CollectiveEpilogueFwdINS6_IJSA_SC_SB_EEES9_SE_SG_Li256ELb1ELb0ELb0ELb0EEENS1_36VarlenDynamicPersistentTileSchedulerILi128ELi112ELi256ELi32ELb0ELb0ELb1ELb0ELb1ELb1EEEEEEEEEvNT_6ParamsE,"",@"SHT_CUDA_INFO"
	.sectionflags	@""
	.align	4


	//----- nvinfo : EIATTR_CUDA_API_VERSION
	.align		4
        /*0000*/ 	.byte	0x04, 0x37
        /*0002*/ 	.short	(.L_139 - .L_138)
.L_138:
        /*0004*/ 	.word	0x00000082


	//----- nvinfo : EIATTR_KPARAM_INFO
	.align		4
.L_139:
        /*0008*/ 	.byte	0x04, 0x17
        /*000a*/ 	.short	(.L_141 - .L_140)
.L_140:
        /*000c*/ 	.word	0x00000000
        /*0010*/ 	.short	0x0000
        /*0012*/ 	.short	0x0070
        /*0014*/ 	.byte	0x00, 0xf0, 0x01, 0x28


	//----- nvinfo : EIATTR_SPARSE_MMA_MASK
	.align		4
.L_141:
        /*0018*/ 	.byte	0x03, 0x50
        /*001a*/ 	.short	0x0000


	//----- nvinfo : EIATTR_MAXREG_COUNT
	.align		4
        /*001c*/ 	.byte	0x03, 0x1b
        /*001e*/ 	.short	0x00a8


	//----- nvinfo : EIATTR_NUM_BARRIERS
	.align		4
        /*0020*/ 	.byte	0x02, 0x4c
        /*0022*/ 	.byte	0x09
	.zero		1


	//----- nvinfo : EIATTR_EXTERNS
	.align		4
        /*0024*/ 	.byte	0x04, 0x0f
        /*0026*/ 	.short	(.L_143 - .L_142)


	//   ....[0]....
	.align		4
.L_142:
        /*0028*/ 	.word	index@(__assertfail)


	//----- nvinfo : EIATTR_ANNOTATIONS
	.align		4
.L_143:
        /*002c*/ 	.byte	0x04, 0x55
        /*002e*/ 	.short	(.L_145 - .L_144)


	//   ....[0]....
.L_144:
        /* <DEDUP_REMOVED lines=39> */


	//----- nvinfo : EIATTR_MERCURY_ISA_VERSION
	.align		4
.L_145:
        /*0290*/ 	.byte	0x03, 0x5f
        /*0292*/ 	.short	0x0101


	//----- nvinfo : EIATTR_UNUSED_LOAD_BYTE_OFFSET
	.align		4
        /*0294*/ 	.byte	0x04, 0x44
        /*0296*/ 	.short	(.L_147 - .L_146)


	//   ....[0]....
.L_146:
        /*0298*/ 	.word	0x00000a20
        /*029c*/ 	.word	0x0000fff0


	//   ....[1]....
        /*02a0*/ 	.word	0x0000a6d0
        /*02a4*/ 	.word	0x0000fff0


	//----- nvinfo : EIATTR_INT_WARP_WIDE_INSTR_OFFSETS
	.align		4
.L_147:
        /*02a8*/ 	.byte	0x04, 0x31
        /*02aa*/ 	.short	(.L_149 - .L_148)


	//   ....[0]....
.L_148:
        /*02ac*/ 	.word	0x00000150


	//   ....[1]....
        /*02b0*/ 	.word	0x00000190


	//   ....[2]....
        /*02b4*/ 	.word	0x00000250


	//   ....[3]....
        /*02b8*/ 	.word	0x0000d900


	//   ....[4]....
        /*02bc*/ 	.word	0x0000d990


	//   ....[5]....
        /*02c0*/ 	.word	0x0000de10


	//   ....[6]....
        /*02c4*/ 	.word	0x0000de40


	//   ....[7]....
        /*02c8*/ 	.word	0x0000e050


	//   ....[8]....
        /*02cc*/ 	.word	0x0000e140


	//   ....[9]....
        /*02d0*/ 	.word	0x00010570


	//   ....[10]....
        /*02d4*/ 	.word	0x00010600


	//----- nvinfo : EIATTR_COOP_GROUP_MASK_REGIDS
	.align		4
.L_149:
        /*02d8*/ 	.byte	0x04, 0x29
        /*02da*/ 	.short	(.L_151 - .L_150)


	//   ....[0]....
.L_150:
        /*02dc*/ 	.word	0xffffffff


	//   ....[1]....
        /*02e0*/ 	.word	0xffffffff


	//   ....[2]....
        /*02e4*/ 	.word	0xffffffff


	//   ....[3]....
        /*02e8*/ 	.word	0xffffffff


	//   ....[4]....
        /*02ec*/ 	.word	0xffffffff


	//   ....[5]....
        /*02f0*/ 	.word	0xffffffff


	//   ....[6]....
        /*02f4*/ 	.word	0xffffffff


	//   ....[7]....
        /*02f8*/ 	.word	0xffffffff


	//   ....[8]....
        /*02fc*/ 	.word	0xffffffff


	//   ....[9]....
        /*0300*/ 	.word	0xffffffff


	//   ....[10]....
        /*0304*/ 	.word	0xffffffff


	//   ....[11]....
        /*0308*/ 	.word	0xffffffff


	//   ....[12]....
        /*030c*/ 	.word	0xffffffff


	//   ....[13]....
        /*0310*/ 	.word	0xffffffff


	//   ....[14]....
        /*0314*/ 	.word	0xffffffff


	//   ....[15]....
        /*0318*/ 	.word	0xffffffff


	//   ....[16]....
        /*031c*/ 	.word	0xffffffff


	//   ....[17]....
        /*0320*/ 	.word	0xffffffff


	//   ....[18]....
        /*0324*/ 	.word	0xffffffff


	//   ....[19]....
        /*0328*/ 	.word	0xffffffff


	//   ....[20]....
        /*032c*/ 	.word	0xffffffff


	//   ....[21]....
        /*0330*/ 	.word	0xffffffff


	//   ....[22]....
        /*0334*/ 	.word	0xffffffff


	//   ....[23]....
        /*0338*/ 	.word	0xffffffff


	//   ....[24]....
        /*033c*/ 	.word	0xffffffff


	//   ....[25]....
        /*0340*/ 	.word	0xffffffff


	//   ....[26]....
        /*0344*/ 	.word	0xffffffff


	//   ....[27]....
        /*0348*/ 	.word	0xffffffff


	//   ....[28]....
        /*034c*/ 	.word	0xffffffff


	//   ....[29]....
        /*0350*/ 	.word	0xffffffff


	//   ....[30]....
        /*0354*/ 	.word	0xffffffff


	//   ....[31]....
        /*0358*/ 	.word	0xffffffff


	//   ....[32]....
        /*035c*/ 	.word	0xffffffff


	//   ....[33]....
        /*0360*/ 	.word	0xffffffff


	//   ....[34]....
        /*0364*/ 	.word	0xffffffff


	//   ....[35]....
        /*0368*/ 	.word	0xffffffff


	//   ....[36]....
        /*036c*/ 	.word	0xffffffff


	//   ....[37]....
        /*0370*/ 	.word	0xffffffff


	//   ....[38]....
        /*0374*/ 	.word	0xffffffff


	//   ....[39]....
        /*0378*/ 	.word	0xffffffff


	//   ....[40]....
        /*037c*/ 	.word	0xffffffff


	//   ....[41]....
        /*0380*/ 	.word	0xffffffff


	//   ....[42]....
        /*0384*/ 	.word	0xffffffff


	//   ....[43]....
        /*0388*/ 	.word	0xffffffff


	//   ....[44]....
        /*038c*/ 	.word	0xffffffff


	//   ....[45]....
        /*0390*/ 	.word	0xffffffff


	//   ....[46]....
        /*0394*/ 	.word	0xffffffff


	//   ....[47]....
        /*0398*/ 	.word	0xffffffff


	//   ....[48]....
        /*039c*/ 	.word	0xffffffff


	//   ....[49]....
        /*03a0*/ 	.word	0xffffffff


	//   ....[50]....
        /*03a4*/ 	.word	0xffffffff


	//   ....[51]....
        /*03a8*/ 	.word	0xffffffff


	//   ....[52]....
        /*03ac*/ 	.word	0xffffffff


	//   ....[53]....
        /*03b0*/ 	.word	0xffffffff


	//   ....[54]....
        /*03b4*/ 	.word	0x0500000f


	//   ....[55]....
        /*03b8*/ 	.word	0x0500000f


	//   ....[56]....
        /*03bc*/ 	.word	0x0500000f


	//   ....[57]....
        /*03c0*/ 	.word	0x0500000f


	//   ....[58]....
        /*03c4*/ 	.word	0x0500000f


	//   ....[59]....
        /*03c8*/ 	.word	0x0500000f


	//   ....[60]....
        /*03cc*/ 	.word	0x0500000f


	//   ....[61]....
        /*03d0*/ 	.word	0x0500000f


	//   ....[62]....
        /*03d4*/ 	.word	0x0500000f


	//   ....[63]....
        /*03d8*/ 	.word	0x0500000f


	//   ....[64]....
        /*03dc*/ 	.word	0x0500000f


	//   ....[65]....
        /*03e0*/ 	.word	0x0500000f


	//   ....[66]....
        /*03e4*/ 	.word	0x0500000f


	//   ....[67]....
        /*03e8*/ 	.word	0x0500000f


	//   ....[68]....
        /*03ec*/ 	.word	0x0500000f


	//   ....[69]....
        /*03f0*/ 	.word	0x0500000f


	//   ....[70]....
        /*03f4*/ 	.word	0x0500000f


	//   ....[71]....
        /*03f8*/ 	.word	0x0500000f


	//   ....[72]....
        /*03fc*/ 	.word	0x0500000f


	//----- nvinfo : EIATTR_COOP_GROUP_INSTR_OFFSETS
	.align		4
.L_151:
        /*0400*/ 	.byte	0x04, 0x28
        /*0402*/ 	.short	(.L_153 - .L_152)


	//   ....[0]....
.L_152:
        /*0404*/ 	.word	0x00000060


	//   ....[1]....
        /*0408*/ 	.word	0x00000160


	//   ....[2]....
        /*040c*/ 	.word	0x00000260


	//   ....[3]....
        /*0410*/ 	.word	0x000003d0


	//   ....[4]....
        /*0414*/ 	.word	0x00000530


	//   ....[5]....
        /*0418*/ 	.word	0x00000650


	//   ....[6]....
        /*041c*/ 	.word	0x000007b0


	//   ....[7]....
        /*0420*/ 	.word	0x00001380


	//   ....[8]....
        /*0424*/ 	.word	0x000042d0


	//   ....[9]....
        /*0428*/ 	.word	0x00004340


	//   ....[10]....
        /*042c*/ 	.word	0x00004810


	//   ....[11]....
        /*0430*/ 	.word	0x00004870


	//   ....[12]....
        /*0434*/ 	.word	0x000082d0


	//   ....[13]....
        /*0438*/ 	.word	0x00008300


	//   ....[14]....
        /*043c*/ 	.word	0x00008550


	//   ....[15]....
        /*0440*/ 	.word	0x00008570


	//   ....[16]....
        /*0444*/ 	.word	0x00009b40


	//   ....[17]....
        /*0448*/ 	.word	0x00009c00


	//   ....[18]....
        /*044c*/ 	.word	0x00009ed0


	//   ....[19]....
        /*0450*/ 	.word	0x00009ee0


	//   ....[20]....
        /*0454*/ 	.word	0x0000ca60


	//   ....[21]....
        /*0458*/ 	.word	0x0000cbf0


	//   ....[22]....
        /*045c*/ 	.word	0x0000cc20


	//   ....[23]....
        /*0460*/ 	.word	0x0000cc60


	//   ....[24]....
        /*0464*/ 	.word	0x0000ccc0


	//   ....[25]....
        /*0468*/ 	.word	0x0000cd20


	//   ....[26]....
        /*046c*/ 	.word	0x0000cd60


	//   ....[27]....
        /*0470*/ 	.word	0x0000cf10


	//   ....[28]....
        /*0474*/ 	.word	0x0000cf70


	//   ....[29]....
        /*0478*/ 	.word	0x0000cfb0


	//   ....[30]....
        /*047c*/ 	.word	0x0000cff0


	//   ....[31]....
        /*0480*/ 	.word	0x0000d020


	//   ....[32]....
        /*0484*/ 	.word	0x0000d050


	//   ....[33]....
        /*0488*/ 	.word	0x0000d0e0


	//   ....[34]....
        /*048c*/ 	.word	0x0000d110


	//   ....[35]....
        /*0490*/ 	.word	0x0000d1a0


	//   ....[36]....
        /*0494*/ 	.word	0x00010a80


	//   ....[37]....
        /*0498*/ 	.word	0x00010a90


	//   ....[38]....
        /*049c*/ 	.word	0x00010ba0


	//   ....[39]....
        /*04a0*/ 	.word	0x00010c00


	//   ....[40]....
        /*04a4*/ 	.word	0x00010c40


	//   ....[41]....
        /*04a8*/ 	.word	0x00010c80


	//   ....[42]....
        /*04ac*/ 	.word	0x00010cb0


	//   ....[43]....
        /*04b0*/ 	.word	0x00010ce0


	//   ....[44]....
        /*04b4*/ 	.word	0x00010e70


	//   ....[45]....
        /*04b8*/ 	.word	0x00010ed0


	//   ....[46]....
        /*04bc*/ 	.word	0x00010f10


	//   ....[47]....
        /*04c0*/ 	.word	0x00010f50


	//   ....[48]....
        /*04c4*/ 	.word	0x00010f80


	//   ....[49]....
        /*04c8*/ 	.word	0x00010fb0


	//   ....[50]....
        /*04cc*/ 	.word	0x00011070


	//   ....[51]....
        /*04d0*/ 	.word	0x00011090


	//   ....[52]....
        /*04d4*/ 	.word	0x00011100


	//   ....[53]....
        /*04d8*/ 	.word	0x00011550


	//   ....[54]....
        /*04dc*/ 	.word	0x00011a20


	//   ....[55]....
        /*04e0*/ 	.word	0x00011e40


	//   ....[56]....
        /*04e4*/ 	.word	0x00011ed0


	//   ....[57]....
        /*04e8*/ 	.word	0x00011f70


	//   ....[58]....
        /*04ec*/ 	.word	0x00012020


	//   ....[59]....
        /*04f0*/ 	.word	0x000120a0


	//   ....[60]....
        /*04f4*/ 	.word	0x00012120


	//   ....[61]....
        /*04f8*/ 	.word	0x000121a0


	//   ....[62]....
        /*04fc*/ 	.word	0x00012220


	//   ....[63]....
        /*0500*/ 	.word	0x000122b0


	//   ....[64]....
        /*0504*/ 	.word	0x00012360


	//   ....[65]....
        /*0508*/ 	.word	0x000123e0


	//   ....[66]....
        /*050c*/ 	.word	0x00012460


	//   ....[67]....
        /*0510*/ 	.word	0x000124e0


	//   ....[68]....
        /*0514*/ 	.word	0x00012560


	//   ....[69]....
        /*0518*/ 	.word	0x000125d0


	//   ....[70]....
        /*051c*/ 	.word	0x00012670


	//   ....[71]....
        /*0520*/ 	.word	0x00012700


	//   ....[72]....
        /*0524*/ 	.word	0x00012820


	//----- nvinfo : EIATTR_REG_RECONFIG
	.align		4
.L_153:
        /*0528*/ 	.byte	0x01, 0x54
	.zero		2


	//----- nvinfo : EIATTR_SYSCALL_OFFSETS
	.align		4
        /*052c*/ 	.byte	0x04, 0x46
        /*052e*/ 	.short	(.L_155 - .L_154)


	//   ....[0]....
.L_154:
        /*0530*/ 	.word	0x00001560


	//   ....[1]....
        /*0534*/ 	.word	0x0000db20


	//   ....[2]....
        /*0538*/ 	.word	0x0000dc60


	//   ....[3]....
        /*053c*/ 	.word	0x0000dd60


	//----- nvinfo : EIATTR_MBARRIER_INSTR_OFFSETS
	.align		4
.L_155:
        /*0540*/ 	.byte	0x04, 0x39
        /*0542*/ 	.short	(.L_157 - .L_156)


	//   ....[0]....
.L_156:
        /*0544*/ 	.word	0x00000280
        /*0548*/ 	.word	0x000000ff
        /*054c*/ 	.word	0x00036800
        /*0550*/ 	.short	0x0100
        /*0552*/ 	.byte	0x08
	.zero		1


	//   ....[1]....
        /*0554*/ 	.word	0x00000290
        /*0558*/ 	.word	0x000000ff
        /*055c*/ 	.word	0x00036820
        /*0560*/ 	.short	0x0100
        /*0562*/ 	.byte	0x08
	.zero		1


	//   ....[2]....
        /*0564*/ 	.word	0x00000380
        /*0568*/ 	.word	0x000000ff
        /*056c*/ 	.word	0x00036830
        /*0570*/ 	.short	0x0100
        /*0572*/ 	.byte	0x08
	.zero		1


	//   ....[3]....
        /*0574*/ 	.word	0x00000390
        /*0578*/ 	.word	0x000000ff
        /*057c*/ 	.word	0x00036840
        /*0580*/ 	.short	0x0100
        /*0582*/ 	.byte	0x08
	.zero		1


	//   ....[4]....
        /*0584*/ 	.word	0x000003a0
        /*0588*/ 	.word	0x000000ff
        /*058c*/ 	.word	0x00036838
        /*0590*/ 	.short	0x0100
        /*0592*/ 	.byte	0x08
	.zero		1


	//   ....[5]....
        /*0594*/ 	.word	0x000003b0
        /*0598*/ 	.word	0x000000ff
        /*059c*/ 	.word	0x00036848
        /*05a0*/ 	.short	0x0100
        /*05a2*/ 	.byte	0x08
	.zero		1


	//   ....[6]....
        /*05a4*/ 	.word	0x000004e0
        /*05a8*/ 	.word	0x000000ff
        /*05ac*/ 	.word	0x00036850
        /*05b0*/ 	.short	0x0100
        /*05b2*/ 	.byte	0x08
	.zero		1


	//   ....[7]....
        /*05b4*/ 	.word	0x000004f0
        /*05b8*/ 	.word	0x000000ff
        /*05bc*/ 	.word	0x00036860
        /*05c0*/ 	.short	0x0100
        /*05c2*/ 	.byte	0x08
	.zero		1


	//   ....[8]....
        /*05c4*/ 	.word	0x00000500
        /*05c8*/ 	.word	0x000000ff
        /*05cc*/ 	.word	0x00036858
        /*05d0*/ 	.short	0x0100
        /*05d2*/ 	.byte	0x08
	.zero		1


	//   ....[9]....
        /*05d4*/ 	.word	0x00000510
        /*05d8*/ 	.word	0x000000ff
        /*05dc*/ 	.word	0x00036868
        /*05e0*/ 	.short	0x0100
        /*05e2*/ 	.byte	0x08
	.zero		1


	//   ....[10]....
        /*05e4*/ 	.word	0x00000600
        /*05e8*/ 	.word	0x000000ff
        /*05ec*/ 	.word	0x00036870
        /*05f0*/ 	.short	0x0100
        /*05f2*/ 	.byte	0x06
	.zero		1


	//   ....[11]....
        /*05f4*/ 	.word	0x00000610
        /*05f8*/ 	.word	0x000000ff
        /*05fc*/ 	.word	0x00036880
        /*0600*/ 	.short	0x0100
        /*0602*/ 	.byte	0x06
	.zero		1


	//   ....[12]....
        /*0604*/ 	.word	0x00000620
        /*0608*/ 	.word	0x000000ff
        /*060c*/ 	.word	0x00036878
        /*0610*/ 	.short	0x0100
        /*0612*/ 	.byte	0x06
	.zero		1


	//   ....[13]....
        /*0614*/ 	.word	0x00000630
        /*0618*/ 	.word	0x000000ff
        /*061c*/ 	.word	0x00036888
        /*0620*/ 	.short	0x0100
        /*0622*/ 	.byte	0x06
	.zero		1


	//   ....[14]....
        /*0624*/ 	.word	0x00000760
        /*0628*/ 	.word	0x000000ff
        /*062c*/ 	.word	0x00036890
        /*0630*/ 	.short	0x0100
        /*0632*/ 	.byte	0x08
	.zero		1


	//   ....[15]....
        /*0634*/ 	.word	0x00000770
        /*0638*/ 	.word	0x000000ff
        /*063c*/ 	.word	0x000368a0
        /*0640*/ 	.short	0x0100
        /*0642*/ 	.byte	0x08
	.zero		1


	//   ....[16]....
        /*0644*/ 	.word	0x00000780
        /*0648*/ 	.word	0x000000ff
        /*064c*/ 	.word	0x00036898
        /*0650*/ 	.short	0x0100
        /*0652*/ 	.byte	0x08
	.zero		1


	//   ....[17]....
        /*0654*/ 	.word	0x00000790
        /*0658*/ 	.word	0x000000ff
        /*065c*/ 	.word	0x000368a8
        /*0660*/ 	.short	0x0100
        /*0662*/ 	.byte	0x08
	.zero		1


	//   ....[18]....
        /*0664*/ 	.word	0x000008c0
        /*0668*/ 	.word	0x000000ff
        /*066c*/ 	.word	0x000368b0
        /*0670*/ 	.short	0x0100
        /*0672*/ 	.byte	0x08
	.zero		1


	//   ....[19]....
        /*0674*/ 	.word	0x000008d0
        /*0678*/ 	.word	0x000000ff
        /*067c*/ 	.word	0x000368c0
        /*0680*/ 	.short	0x0100
        /*0682*/ 	.byte	0x08
	.zero		1


	//   ....[20]....
        /*0684*/ 	.word	0x000008e0
        /*0688*/ 	.word	0x000000ff
        /*068c*/ 	.word	0x000368b8
        /*0690*/ 	.short	0x0100
        /*0692*/ 	.byte	0x08
	.zero		1


	//   ....[21]....
        /*0694*/ 	.word	0x000008f0
        /*0698*/ 	.word	0x000000ff
        /*069c*/ 	.word	0x000368c8
        /*06a0*/ 	.short	0x0100
        /*06a2*/ 	.byte	0x08
	.zero		1


	//   ....[22]....
        /*06a4*/ 	.word	0x00001610
        /*06a8*/ 	.word	0x00000005
        /*06ac*/ 	.word	0x00036800
        /*06b0*/ 	.short	0x010a
        /*06b2*/ 	.byte	0x3f
	.zero		1


	//   ....[23]....
        /*06b4*/ 	.word	0x00001680
        /*06b8*/ 	.word	0x00000002
        /*06bc*/ 	.word	0x00036830
        /*06c0*/ 	.short	0x010a
        /*06c2*/ 	.byte	0x3f
	.zero		1


	//   ....[24]....
        /*06c4*/ 	.word	0x000016f0
        /*06c8*/ 	.word	0x00000002
        /*06cc*/ 	.word	0x00036830
        /*06d0*/ 	.short	0x010a
        /*06d2*/ 	.byte	0x3f
	.zero		1


	//   ....[25]....
        /*06d4*/ 	.word	0x00004310
        /*06d8*/ 	.word	0x00000002
        /*06dc*/ 	.word	0x00000000
        /*06e0*/ 	.short	0x0101
        /*06e2*/ 	.byte	0x3f
	.zero		1


	//   ....[26]....
        /*06e4*/ 	.word	0x00005a20
        /*06e8*/ 	.word	0x0000000c
        /*06ec*/ 	.word	0x00036830
        /*06f0*/ 	.short	0x010a
        /*06f2*/ 	.byte	0x3f
	.zero		1


	//   ....[27]....
        /*06f4*/ 	.word	0x00005a70
        /*06f8*/ 	.word	0x0000000c
        /*06fc*/ 	.word	0x00036830
        /*0700*/ 	.short	0x010a
        /*0702*/ 	.byte	0x3f
	.zero		1


	//   ....[28]....
        /*0704*/ 	.word	0x00007fb0
        /*0708*/ 	.word	0x0000000d
        /*070c*/ 	.word	0x00036850
        /*0710*/ 	.short	0x010a
        /*0712*/ 	.byte	0x3f
	.zero		1


	//   ....[29]....
        /*0714*/ 	.word	0x00007ff0
        /*0718*/ 	.word	0x0000000d
        /*071c*/ 	.word	0x00036850
        /*0720*/ 	.short	0x010a
        /*0722*/ 	.byte	0x3f
	.zero		1


	//   ....[30]....
        /*0724*/ 	.word	0x00008e70
        /*0728*/ 	.word	0x00000090
        /*072c*/ 	.word	0x00000000
        /*0730*/ 	.short	0x0101
        /*0732*/ 	.byte	0x3f
	.zero		1


	//   ....[31]....
        /*0734*/ 	.word	0x00009000
        /*0738*/ 	.word	0x00000090
        /*073c*/ 	.word	0x00000000
        /*0740*/ 	.short	0x0101
        /*0742*/ 	.byte	0x3f
	.zero		1


	//   ....[32]....
        /*0744*/ 	.word	0x00009aa0
        /*0748*/ 	.word	0x0000000b
        /*074c*/ 	.word	0x00036850
        /*0750*/ 	.short	0x010a
        /*0752*/ 	.byte	0x3f
	.zero		1


	//   ....[33]....
        /*0754*/ 	.word	0x00009ae0
        /*0758*/ 	.word	0x0000000b
        /*075c*/ 	.word	0x00036850
        /*0760*/ 	.short	0x010a
        /*0762*/ 	.byte	0x3f
	.zero		1


	//   ....[34]....
        /*0764*/ 	.word	0x0000a070
        /*0768*/ 	.word	0x0000000a
        /*076c*/ 	.word	0x00000000
        /*0770*/ 	.short	0x0101
        /*0772*/ 	.byte	0x3f
	.zero		1


	//   ....[35]....
        /*0774*/ 	.word	0x0000b8d0
        /*0778*/ 	.word	0x0000002a
        /*077c*/ 	.word	0x00000000
        /*0780*/ 	.short	0x0101
        /*0782*/ 	.byte	0x3f
	.zero		1


	//   ....[36]....
        /*0784*/ 	.word	0x0000e4a0
        /*0788*/ 	.word	0x00000008
        /*078c*/ 	.word	0x00036840
        /*0790*/ 	.short	0x010a
        /*0792*/ 	.byte	0x3f
	.zero		1


	//   ....[37]....
        /*0794*/ 	.word	0x0000ea60
        /*0798*/ 	.word	0x00000009
        /*079c*/ 	.word	0x00036820
        /*07a0*/ 	.short	0x010a
        /*07a2*/ 	.byte	0x3f
	.zero		1


	//   ....[38]....
        /*07a4*/ 	.word	0x0000eda0
        /*07a8*/ 	.word	0x00000002
        /*07ac*/ 	.word	0x00036840
        /*07b0*/ 	.short	0x010a
        /*07b2*/ 	.byte	0x3f
	.zero		1


	//   ....[39]....
        /*07b4*/ 	.word	0x0000f0a0
        /*07b8*/ 	.word	0x00000003
        /*07bc*/ 	.word	0x00000060
        /*07c0*/ 	.short	0x010a
        /*07c2*/ 	.byte	0x3f
	.zero		1


	//   ....[40]....
        /*07c4*/ 	.word	0x0000f6c0
        /*07c8*/ 	.word	0x00000002
        /*07cc*/ 	.word	0x00036840
        /*07d0*/ 	.short	0x010a
        /*07d2*/ 	.byte	0x3f
	.zero		1


	//   ....[41]....
        /*07d4*/ 	.word	0x0000f9c0
        /*07d8*/ 	.word	0x00000002
        /*07dc*/ 	.word	0x00000060
        /*07e0*/ 	.short	0x010a
        /*07e2*/ 	.byte	0x3f
	.zero		1


	//   ....[42]....
        /*07e4*/ 	.word	0x0000fef0
        /*07e8*/ 	.word	0x00000002
        /*07ec*/ 	.word	0x00036840
        /*07f0*/ 	.short	0x010a
        /*07f2*/ 	.byte	0x3f
	.zero		1


	//   ....[43]....
        /*07f4*/ 	.word	0x00010200
        /*07f8*/ 	.word	0x00000002
        /*07fc*/ 	.word	0x00000060
        /*0800*/ 	.short	0x010a
        /*0802*/ 	.byte	0x3f
	.zero		1


	//   ....[44]....
        /*0804*/ 	.word	0x000106c0
        /*0808*/ 	.word	0x00000003
        /*080c*/ 	.word	0x00036860
        /*0810*/ 	.short	0x010a
        /*0812*/ 	.byte	0x3f
	.zero		1


	//   ....[45]....
        /*0814*/ 	.word	0x000114d0
        /*0818*/ 	.word	0x00000000
        /*081c*/ 	.word	0x00036820
        /*0820*/ 	.short	0x010a
        /*0822*/ 	.byte	0x3f
	.zero		1


	//   ....[46]....
        /*0824*/ 	.word	0x00011690
        /*0828*/ 	.word	0x00000006
        /*082c*/ 	.word	0x00000000
        /*0830*/ 	.short	0x010a
        /*0832*/ 	.byte	0x3f
	.zero		1


	//   ....[47]....
        /*0834*/ 	.word	0x00011700
        /*0838*/ 	.word	0x00000007
        /*083c*/ 	.word	0x00000000
        /*0840*/ 	.short	0x010a
        /*0842*/ 	.byte	0x3f
	.zero		1


	//   ....[48]....
        /*0844*/ 	.word	0x00011770
        /*0848*/ 	.word	0x00000004
        /*084c*/ 	.word	0x00000000
        /*0850*/ 	.short	0x010a
        /*0852*/ 	.byte	0x3f
	.zero		1


	//   ....[49]....
        /*0854*/ 	.word	0x000117a0
        /*0858*/ 	.word	0x00000003
        /*085c*/ 	.word	0x00000000
        /*0860*/ 	.short	0x010a
        /*0862*/ 	.byte	0x3f
	.zero		1


	//   ....[50]....
        /*0864*/ 	.word	0x00011800
        /*0868*/ 	.word	0x00000005
        /*086c*/ 	.word	0x00036800
        /*0870*/ 	.short	0x010a
        /*0872*/ 	.byte	0x3f
	.zero		1


	//   ....[51]....
        /*0874*/ 	.word	0x00011850
        /*0878*/ 	.word	0x00000002
        /*087c*/ 	.word	0x00036830
        /*0880*/ 	.short	0x010a
        /*0882*/ 	.byte	0x3f
	.zero		1


	//   ....[52]....
        /*0884*/ 	.word	0x000118a0
        /*0888*/ 	.word	0x0000000c
        /*088c*/ 	.word	0x00036830
        /*0890*/ 	.short	0x010a
        /*0892*/ 	.byte	0x3f
	.zero		1


	//   ....[53]....
        /*0894*/ 	.word	0x000118f0
        /*0898*/ 	.word	0x0000000d
        /*089c*/ 	.word	0x00036850
        /*08a0*/ 	.short	0x010a
        /*08a2*/ 	.byte	0x3f
	.zero		1


	//   ....[54]....
        /*08a4*/ 	.word	0x00011940
        /*08a8*/ 	.word	0x0000000b
        /*08ac*/ 	.word	0x00036850
        /*08b0*/ 	.short	0x010a
        /*08b2*/ 	.byte	0x3f
	.zero		1


	//   ....[55]....
        /*08b4*/ 	.word	0x00011ae0
        /*08b8*/ 	.word	0x00000008
        /*08bc*/ 	.word	0x00036840
        /*08c0*/ 	.short	0x010a
        /*08c2*/ 	.byte	0x3f
	.zero		1


	//   ....[56]....
        /*08c4*/ 	.word	0x00011b60
        /*08c8*/ 	.word	0x00000008
        /*08cc*/ 	.word	0x00036820
        /*08d0*/ 	.short	0x010a
        /*08d2*/ 	.byte	0x3f
	.zero		1


	//   ....[57]....
        /*08d4*/ 	.word	0x00011bb0
        /*08d8*/ 	.word	0x00000002
        /*08dc*/ 	.word	0x00036840
        /*08e0*/ 	.short	0x010a
        /*08e2*/ 	.byte	0x3f
	.zero		1


	//   ....[58]....
        /*08e4*/ 	.word	0x00011c00
        /*08e8*/ 	.word	0x00000003
        /*08ec*/ 	.word	0x00000060
        /*08f0*/ 	.short	0x010a
        /*08f2*/ 	.byte	0x3f
	.zero		1


	//   ....[59]....
        /*08f4*/ 	.word	0x00011c50
        /*08f8*/ 	.word	0x00000002
        /*08fc*/ 	.word	0x00036840
        /*0900*/ 	.short	0x010a
        /*0902*/ 	.byte	0x3f
	.zero		1


	//   ....[60]....
        /*0904*/ 	.word	0x00011ca0
        /*0908*/ 	.word	0x00000002
        /*090c*/ 	.word	0x00000060
        /*0910*/ 	.short	0x010a
        /*0912*/ 	.byte	0x3f
	.zero		1


	//   ....[61]....
        /*0914*/ 	.word	0x00011cf0
        /*0918*/ 	.word	0x00000002
        /*091c*/ 	.word	0x00036840
        /*0920*/ 	.short	0x010a
        /*0922*/ 	.byte	0x3f
	.zero		1


	//   ....[62]....
        /*0924*/ 	.word	0x00011d40
        /*0928*/ 	.word	0x00000002
        /*092c*/ 	.word	0x00000060
        /*0930*/ 	.short	0x010a
        /*0932*/ 	.byte	0x3f
	.zero		1


	//   ....[63]....
        /*0934*/ 	.word	0x00011d90
        /*0938*/ 	.word	0x00000003
        /*093c*/ 	.word	0x00036860
        /*0940*/ 	.short	0x010a
        /*0942*/ 	.byte	0x3f
	.zero		1


	//   ....[64]....
        /*0944*/ 	.word	0x00012740
        /*0948*/ 	.word	0x00000000
        /*094c*/ 	.word	0x00036820
        /*0950*/ 	.short	0x010a
        /*0952*/ 	.byte	0x3f
	.zero		1


	//   ....[65]....
        /*0954*/ 	.word	0x000128e0
        /*0958*/ 	.word	0x00000006
        /*095c*/ 	.word	0x00000000
        /*0960*/ 	.short	0x010a
        /*0962*/ 	.byte	0x3f
	.zero		1


	//   ....[66]....
        /*0964*/ 	.word	0x00012930
        /*0968*/ 	.word	0x00000007
        /*096c*/ 	.word	0x00000000
        /*0970*/ 	.short	0x010a
        /*0972*/ 	.byte	0x3f
	.zero		1


	//   ....[67]....
        /*0974*/ 	.word	0x00012980
        /*0978*/ 	.word	0x00000004
        /*097c*/ 	.word	0x00000000
        /*0980*/ 	.short	0x010a
        /*0982*/ 	.byte	0x3f
	.zero		1


	//----- nvinfo : EIATTR_NUM_MBARRIERS
	.align		4
.L_157:
        /*0984*/ 	.byte	0x03, 0x38
        /*0986*/ 	.short	0x0016


	//----- nvinfo : EIATTR_EXIT_INSTR_OFFSETS
	.align		4
        /*0988*/ 	.byte	0x04, 0x1c
        /*098a*/ 	.short	(.L_159 - .L_158)


	//   ....[0]....
.L_158:
        /*098c*/ 	.word	0x00000a60


	//   ....[1]....
        /*0990*/ 	.word	0x0000ca20


	//   ....[2]....
        /*0994*/ 	.word	0x0000ca80


	//   ....[3]....
        /*0998*/ 	.word	0x000117f0


	//----- nvinfo : EIATTR_MAX_THREADS
	.align		4
.L_159:
        /*099c*/ 	.byte	0x04, 0x05
        /*099e*/ 	.short	(.L_161 - .L_160)
.L_160:
        /*09a0*/ 	.word	0x00000180
        /*09a4*/ 	.word	0x00000001
        /*09a8*/ 	.word	0x00000001


	//----- nvinfo : EIATTR_CRS_STACK_SIZE
	.align		4
.L_161:
        /*09ac*/ 	.byte	0x04, 0x1e
        /*09ae*/ 	.short	(.L_163 - .L_162)
.L_162:
        /*09b0*/ 	.word	0x00000000


	//----- nvinfo : EIATTR_CBANK_PARAM_SIZE
	.align		4
.L_163:
        /*09b4*/ 	.byte	0x03, 0x19
        /*09b6*/ 	.short	0x0a70


	//----- nvinfo : EIATTR_PARAM_CBANK
	.align		4
        /*09b8*/ 	.byte	0x04, 0x0a
        /*09ba*/ 	.short	(.L_165 - .L_164)
	.align		4
.L_164:
        /*09bc*/ 	.word	index@(.nv.constant0._ZN7cutlass13device_kernelIN5flash11enable_sm90INS1_16FlashAttnFwdSm90INS1_25CollectiveMainloopFwdSm90ILi2EN4cute5tupleIJNS5_1CILi1EEES8_S8_EEENS6_IJNS7_ILi128EEENS7_ILi112EEENS7_ILi192EEEEEELi192ENS_6half_tEfNS_4arch4Sm90ELb0ELb0ELb0ELb1ELb0ELb0ELb0ELb1ELb1ELb0ELb0ELb0EEENS1_21CollectiveEpilogueFwdINS6_IJSA_SC_SB_EEES9_SE_SG_Li256ELb1ELb0ELb0ELb0EEENS1_36VarlenDynamicPersistentTileSchedulerILi128ELi112ELi256ELi32ELb0ELb0ELb1ELb0ELb1ELb1EEEEEEEEEvNT_6ParamsE)
        /*09c0*/ 	.short	0x0210
        /*09c2*/ 	.short	0x0a70


	//----- nvinfo : EIATTR_SW_WAR
	.align		4
.L_165:
        /*09c4*/ 	.byte	0x04, 0x36
        /*09c6*/ 	.short	(.L_167 - .L_166)
.L_166:
        /*09c8*/ 	.word	0x00000008
.L_167:


//--------------------- .nv.info._ZN7cutlass13device_kernelIN5flash11enable_sm90INS1_16FlashAttnFwdSm90INS1_25CollectiveMainloopFwdSm90ILi2EN4cute5tupleIJNS5_1CILi1EEES8_S8_EEENS6_IJNS7_ILi128EEENS7_ILi112EEENS7_ILi192EEEEEELi192ENS_6half_tEfNS_4arch4Sm90ELb0ELb0ELb0ELb1ELb0ELb1ELb0ELb1ELb1ELb0ELb0ELb0EEENS1_21CollectiveEpilogueFwdINS6_IJSA_SC_SB_EEES9_SE_SG_Li256ELb1ELb0ELb0ELb0EEENS1_36VarlenDynamicPersistentTileSchedulerILi128ELi112ELi256ELi32ELb0ELb0ELb1ELb0ELb1ELb1EEEEEEEEEvNT_6ParamsE --------------------------
	.section	.nv.info._ZN7cutlass13device_kernelIN5flash11enable_sm90INS1_16FlashAttnFwdSm90INS1_25CollectiveMainloopFwdSm90ILi2EN4cute5tupleIJNS5_1CILi1EEES8_S8_EEENS6_IJNS7_ILi128EEENS7_ILi112EEENS7_ILi192EEEEEELi192ENS_6half_tEfNS_4arch4Sm90ELb0ELb0ELb0ELb1ELb0ELb1ELb0ELb1ELb1ELb0ELb0ELb0EEENS1_21CollectiveEpilogueFwdINS6_IJSA_SC_SB_EEES9_SE_SG_Li256ELb1ELb0ELb0ELb0EEENS1_36VarlenDynamicPersistentTileSchedulerILi128ELi112ELi256ELi32ELb0ELb0ELb1ELb0ELb1ELb1EEEEEEEEEvNT_6ParamsE,"",@"SHT_CUDA_INFO"
	.sectionflags	@""
	.align	4


	//----- nvinfo : EIATTR_CUDA_API_VERSION
	.align		4
        /*0000*/ 	.byte	0x04, 0x37
        /*0002*/ 	.short	(.L_169 - .L_168)
.L_168:
        /*0004*/ 	.word	0x00000082


	//----- nvinfo : EIATTR_KPARAM_INFO
	.align		4
.L_169:
        /*0008*/ 	.byte	0x04, 0x17
        /*000a*/ 	.short	(.L_171 - .L_170)
.L_170:
        /*000c*/ 	.word	0x00000000
        /*0010*/ 	.short	0x0000
        /*0012*/ 	.short	0x0070
        /*0014*/ 	.byte	0x00, 0xf0, 0x01, 0x28


	//----- nvinfo : EIATTR_SPARSE_MMA_MASK
	.align		4
.L_171:
        /*0018*/ 	.byte	0x03, 0x50
        /*001a*/ 	.short	0x0000


	//----- nvinfo : EIATTR_MAXREG_COUNT
	.align		4
        /*001c*/ 	.byte	0x03, 0x1b
        /*001e*/ 	.short	0x00a8


	//----- nvinfo : EIATTR_NUM_BARRIERS
	.align		4
        /*0020*/ 	.byte	0x02, 0x4c
        /*0022*/ 	.byte	0x10
	.zero		1


	//----- nvinfo : EIATTR_EXTERNS
	.align		4
        /*0024*/ 	.byte	0x04, 0x0f
        /*0026*/ 	.short	(.L_173 - .L_172)


	//   ....[0]....
	.align		4
.L_172:
        /*0028*/ 	.word	index@(__assertfail)


	//----- nvinfo : EIATTR_ANNOTATIONS
	.align		4
.L_173:
        /*002c*/ 	.byte	0x04, 0x55
        /*002e*/ 	.short	(.L_175 - .L_174)


	//   ....[0]....
.L_174:
        /* <DEDUP_REMOVED lines=67> */


	//----- nvinfo : EIATTR_MERCURY_ISA_VERSION
	.align		4
.L_175:
        /*0450*/ 	.byte	0x03, 0x5f
        /*0452*/ 	.short	0x0101


	//----- nvinfo : EIATTR_UNUSED_LOAD_BYTE_OFFSET
	.align		4
        /*0454*/ 	.byte	0x04, 0x44
        /*0456*/ 	.short	(.L_177 - .L_176)


	//   ....[0]....
.L_176:
        /*0458*/ 	.word	0x00000ae0
        /*045c*/ 	.word	0x0000fff0


	//   ....[1]....
        /*0460*/ 	.word	0x0001b720
        /*0464*/ 	.word	0x0000fff0


	//----- nvinfo : EIATTR_INT_WARP_WIDE_INSTR_OFFSETS
	.align		4
.L_177:
        /*0468*/ 	.byte	0x04, 0x31
        /*046a*/ 	.short	(.L_179 - .L_178)


	//   ....[0]....
.L_178:
        /*046c*/ 	.word	0x000001c0


	//   ....[1]....
        /*0470*/ 	.word	0x00000200


	//   ....[2]....
        /*0474*/ 	.word	0x00000270


	//   ....[3]....
        /*0478*/ 	.word	0x0001f910


	//   ....[4]....
        /*047c*/ 	.word	0x0001f9a0


	//   ....[5]....
        /*0480*/ 	.word	0x0001fe20


	//   ....[6]....
        /*0484*/ 	.word	0x0001fe50


	//   ....[7]....
        /*0488*/ 	.word	0x00020060


	//   ....[8]....
        /*048c*/ 	.word	0x00020150


	//   ....[9]....
        /*0490*/ 	.word	0x00022590


	//   ....[10]....
        /*0494*/ 	.word	0x00022620


	//----- nvinfo : EIATTR_COOP_GROUP_MASK_REGIDS
	.align		4
.L_179:
        /*0498*/ 	.byte	0x04, 0x29
        /*049a*/ 	.short	(.L_181 - .L_180)


	//   ....[0]....
.L_180:
        /*049c*/ 	.word	0xffffffff


	//   ....[1]....
        /*04a0*/ 	.word	0xffffffff


	//   ....[2]....
        /*04a4*/ 	.word	0xffffffff


	//   ....[3]....
        /*04a8*/ 	.word	0xffffffff


	//   ....[4]....
        /*04ac*/ 	.word	0xffffffff


	//   ....[5]....
        /*04b0*/ 	.word	0xffffffff


	//   ....[6]....
        /*04b4*/ 	.word	0xffffffff


	//   ....[7]....
        /*04b8*/ 	.word	0xffffffff


	//   ....[8]....
        /*04bc*/ 	.word	0xffffffff


	//   ....[9]....
        /*04c0*/ 	.word	0xffffffff


	//   ....[10]....
        /*04c4*/ 	.word	0xffffffff


	//   ....[11]....
        /*04c8*/ 	.word	0xffffffff


	//   ....[12]....
        /*04cc*/ 	.word	0xffffffff


	//   ....[13]....
        /*04d0*/ 	.word	0xffffffff


	//   ....[14]....
        /*04d4*/ 	.word	0xffffffff


	//   ....[15]....
        /*04d8*/ 	.word	0xffffffff


	//   ....[16]....
        /*04dc*/ 	.word	0xffffffff


	//   ....[17]....
        /*04e0*/ 	.word	0xffffffff


	//   ....[18]....
        /*04e4*/ 	.word	0xffffffff


	//   ....[19]....
        /*04e8*/ 	.word	0xffffffff


	//   ....[20]....
        /*04ec*/ 	.word	0xffffffff


	//   ....[21]....
        /*04f0*/ 	.word	0xffffffff


	//   ....[22]....
        /*04f4*/ 	.word	0xffffffff


	//   ....[23]....
        /*04f8*/ 	.word	0xffffffff


	//   ....[24]....
        /*04fc*/ 	.word	0xffffffff


	//   ....[25]....
        /*0500*/ 	.word	0xffffffff


	//   ....[26]....
        /*0504*/ 	.word	0xffffffff


	//   ....[27]....
        /*0508*/ 	.word	0xffffffff


	//   ....[28]....
        /*050c*/ 	.word	0xffffffff


	//   ....[29]....
        /*0510*/ 	.word	0xffffffff


	//   ....[30]....
        /*0514*/ 	.word	0xffffffff


	//   ....[31]....
        /*0518*/ 	.word	0xffffffff


	//   ....[32]....
        /*051c*/ 	.word	0xffffffff


	//   ....[33]....
        /*0520*/ 	.word	0xffffffff


	//   ....[34]....
        /*0524*/ 	.word	0xffffffff


	//   ....[35]....
        /*0528*/ 	.word	0xffffffff


	//   ....[36]....
        /*052c*/ 	.word	0xffffffff


	//   ....[37]....
        /*0530*/ 	.word	0xffffffff


	//   ....[38]....
        /*0534*/ 	.word	0xffffffff


	//   ....[39]....
        /*0538*/ 	.word	0xffffffff


	//   ....[40]....
        /*053c*/ 	.word	0xffffffff


	//   ....[41]....
        /*0540*/ 	.word	0xffffffff


	//   ....[42]....
        /*0544*/ 	.word	0xffffffff


	//   ....[43]....
        /*0548*/ 	.word	0xffffffff


	//   ....[44]....
        /*054c*/ 	.word	0xffffffff


	//   ....[45]....
        /*0550*/ 	.word	0xffffffff


	//   ....[46]....
        /*0554*/ 	.word	0xffffffff


	//   ....[47]....
        /*0558*/ 	.word	0xffffffff


	//   ....[48]....
        /*055c*/ 	.word	0xffffffff


	//   ....[49]....
        /*0560*/ 	.word	0xffffffff


	//   ....[50]....
        /*0564*/ 	.word	0xffffffff


	//   ....[51]....
        /*0568*/ 	.word	0xffffffff


	//   ....[52]....
        /*056c*/ 	.word	0xffffffff


	//   ....[53]....
        /*0570*/ 	.word	0xffffffff


	//   ....[54]....
        /*0574*/ 	.word	0x0500000f


	//   ....[55]....
        /*0578*/ 	.word	0x0500000f


	//   ....[56]....
        /*057c*/ 	.word	0x0500000f


	//   ....[57]....
        /*0580*/ 	.word	0x0500000f


	//   ....[58]....
        /*0584*/ 	.word	0x0500000f


	//   ....[59]....
        /*0588*/ 	.word	0x0500000f


	//   ....[60]....
        /*058c*/ 	.word	0x0500000f


	//   ....[61]....
        /*0590*/ 	.word	0x0500000f


	//   ....[62]....
        /*0594*/ 	.word	0x0500000f


	//   ....[63]....
        /*0598*/ 	.word	0x0500000f


	//   ....[64]....
        /*059c*/ 	.word	0x0500000f


	//   ....[65]....
        /*05a0*/ 	.word	0x0500000f


	//   ....[66]....
        /*05a4*/ 	.word	0x0500000f


	//   ....[67]....
        /*05a8*/ 	.word	0x0500000f


	//   ....[68]....
        /*05ac*/ 	.word	0x0500000f


	//   ....[69]....
        /*05b0*/ 	.word	0x0500000f


	//   ....[70]....
        /*05b4*/ 	.word	0x0500000f


	//   ....[71]....
        /*05b8*/ 	.word	0x0500000f


	//   ....[72]....
        /*05bc*/ 	.word	0x0500000f


	//   ....[73]....
        /*05c0*/ 	.word	0x0500000f


	//   ....[74]....
        /*05c4*/ 	.word	0x0500000f


	//   ....[75]....
        /*05c8*/ 	.word	0x0500000f


	//   ....[76]....
        /*05cc*/ 	.word	0x0500000f


	//   ....[77]....
        /*05d0*/ 	.word	0x0500000f


	//   ....[78]....
        /*05d4*/ 	.word	0x0500000f


	//   ....[79]....
        /*05d8*/ 	.word	0x0500000f


	//   ....[80]....
        /*05dc*/ 	.word	0x0500000f


	//   ....[81]....
        /*05e0*/ 	.word	0x0500000f


	//----- nvinfo : EIATTR_COOP_GROUP_INSTR_OFFSETS
	.align		4
.L_181:
        /*05e4*/ 	.byte	0x04, 0x28
        /*05e6*/ 	.short	(.L_183 - .L_182)


	//   ....[0]....
.L_182:
        /*05e8*/ 	.word	0x00000060


	//   ....[1]....
        /*05ec*/ 	.word	0x000001d0


	//   ....[2]....
        /*05f0*/ 	.word	0x00000220


	//   ....[3]....
        /*05f4*/ 	.word	0x00000450


	//   ....[4]....
        /*05f8*/ 	.word	0x000005b0


	//   ....[5]....
        /*05fc*/ 	.word	0x000006d0


	//   ....[6]....
        /*0600*/ 	.word	0x00000830


	//   ....[7]....
        /*0604*/ 	.word	0x0000a8a0


	//   ....[8]....
        /*0608*/ 	.word	0x00013e30


	//   ....[9]....
        /*060c*/ 	.word	0x00013ec0


	//   ....[10]....
        /*0610*/ 	.word	0x00014150


	//   ....[11]....
        /*0614*/ 	.word	0x00014180


	//   ....[12]....
        /*0618*/ 	.word	0x00019360


	//   ....[13]....
        /*061c*/ 	.word	0x00019390


	//   ....[14]....
        /*0620*/ 	.word	0x00019750


	//   ....[15]....
        /*0624*/ 	.word	0x00019770


	//   ....[16]....
        /*0628*/ 	.word	0x0001aed0


	//   ....[17]....
        /*062c*/ 	.word	0x0001aee0


	//   ....[18]....
        /*0630*/ 	.word	0x0001af20


	//   ....[19]....
        /*0634*/ 	.word	0x0001af30


	//   ....[20]....
        /*0638*/ 	.word	0x0001dab0


	//   ....[21]....
        /*063c*/ 	.word	0x0001dc30


	//   ....[22]....
        /*0640*/ 	.word	0x0001dc60


	//   ....[23]....
        /*0644*/ 	.word	0x0001dca0


	//   ....[24]....
        /*0648*/ 	.word	0x0001dd00


	//   ....[25]....
        /*064c*/ 	.word	0x0001dd60


	//   ....[26]....
        /*0650*/ 	.word	0x0001dda0


	//   ....[27]....
        /*0654*/ 	.word	0x0001df50


	//   ....[28]....
        /*0658*/ 	.word	0x0001dfb0


	//   ....[29]....
        /*065c*/ 	.word	0x0001dff0


	//   ....[30]....
        /*0660*/ 	.word	0x0001e030


	//   ....[31]....
        /*0664*/ 	.word	0x0001e060


	//   ....[32]....
        /*0668*/ 	.word	0x0001e090


	//   ....[33]....
        /*066c*/ 	.word	0x0001e120


	//   ....[34]....
        /*0670*/ 	.word	0x0001e150


	//   ....[35]....
        /*0674*/ 	.word	0x0001e1e0


	//   ....[36]....
        /*0678*/ 	.word	0x00022aa0


	//   ....[37]....
        /*067c*/ 	.word	0x00022ab0


	//   ....[38]....
        /*0680*/ 	.word	0x00022bc0


	//   ....[39]....
        /*0684*/ 	.word	0x00022c20


	//   ....[40]....
        /*0688*/ 	.word	0x00022c60


	//   ....[41]....
        /*068c*/ 	.word	0x00022ca0


	//   ....[42]....
        /*0690*/ 	.word	0x00022cd0


	//   ....[43]....
        /*0694*/ 	.word	0x00022d00


	//   ....[44]....
        /*0698*/ 	.word	0x00022e90


	//   ....[45]....
        /*069c*/ 	.word	0x00022ef0


	//   ....[46]....
        /*06a0*/ 	.word	0x00022f30


	//   ....[47]....
        /*06a4*/ 	.word	0x00022f70


	//   ....[48]....
        /*06a8*/ 	.word	0x00022fa0


	//   ....[49]....
        /*06ac*/ 	.word	0x00022fd0


	//   ....[50]....
        /*06b0*/ 	.word	0x00023090


	//   ....[51]....
        /*06b4*/ 	.word	0x000230b0


	//   ....[52]....
        /*06b8*/ 	.word	0x00023120


	//   ....[53]....
        /*06bc*/ 	.word	0x00023570


	//   ....[54]....
        /*06c0*/ 	.word	0x000239d0


	//   ....[55]....
        /*06c4*/ 	.word	0x00023a70


	//   ....[56]....
        /*06c8*/ 	.word	0x00023b10


	//   ....[57]....
        /*06cc*/ 	.word	0x00023bb0


	//   ....[58]....
        /*06d0*/ 	.word	0x00023ca0


	//   ....[59]....
        /*06d4*/ 	.word	0x00023d40


	//   ....[60]....
        /*06d8*/ 	.word	0x00023de0


	//   ....[61]....
        /*06dc*/ 	.word	0x00023e80


	//   ....[62]....
        /*06e0*/ 	.word	0x000240e0


	//   ....[63]....
        /*06e4*/ 	.word	0x000243c0


	//   ....[64]....
        /*06e8*/ 	.word	0x000247e0


	//   ....[65]....
        /*06ec*/ 	.word	0x00024870


	//   ....[66]....
        /*06f0*/ 	.word	0x00024910


	//   ....[67]....
        /*06f4*/ 	.word	0x000249c0


	//   ....[68]....
        /*06f8*/ 	.word	0x00024a40


	//   ....[69]....
        /*06fc*/ 	.word	0x00024ac0


	//   ....[70]....
        /*0700*/ 	.word	0x00024b40


	//   ....[71]....
        /*0704*/ 	.word	0x00024bc0


	//   ....[72]....
        /*0708*/ 	.word	0x00024c50


	//   ....[73]....
        /*070c*/ 	.word	0x00024d00


	//   ....[74]....
        /*0710*/ 	.word	0x00024d80


	//   ....[75]....
        /*0714*/ 	.word	0x00024e00


	//   ....[76]....
        /*0718*/ 	.word	0x00024e80


	//   ....[77]....
        /*071c*/ 	.word	0x00024f00


	//   ....[78]....
        /*0720*/ 	.word	0x00024f70


	//   ....[79]....
        /*0724*/ 	.word	0x00025010


	//   ....[80]....
        /*0728*/ 	.word	0x000250a0


	//   ....[81]....
        /*072c*/ 	.word	0x000251c0


	//----- nvinfo : EIATTR_REG_RECONFIG
	.align		4
.L_183:
        /*0730*/ 	.byte	0x01, 0x54
	.zero		2


	//----- nvinfo : EIATTR_SYSCALL_OFFSETS
	.align		4
        /*0734*/ 	.byte	0x04, 0x46
        /*0736*/ 	.short	(.L_185 - .L_184)


	//   ....[0]....
.L_184:
        /*0738*/ 	.word	0x000019c0


	//   ....[1]....
        /*073c*/ 	.word	0x00001b10


	//   ....[2]....
        /*0740*/ 	.word	0x0000aa40


	//   ....[3]....
        /*0744*/ 	.word	0x0000aee0


	//   ....[4]....
        /*0748*/ 	.word	0x0001fb30


	//   ....[5]....
        /*074c*/ 	.word	0x0001fc70


	//   ....[6]....
        /*0750*/ 	.word	0x0001fd70


	//----- nvinfo : EIATTR_MBARRIER_INSTR_OFFSETS
	.align		4
.L_185:
        /*0754*/ 	.byte	0x04, 0x39
        /*0756*/ 	.short	(.L_187 - .L_186)


	//   ....[0]....
.L_186:
        /*0758*/ 	.word	0x00000300
        /*075c*/ 	.word	0x000000ff
        /*0760*/ 	.word	0x00036800
        /*0764*/ 	.short	0x0100
        /*0766*/ 	.byte	0x08
	.zero		1


	//   ....[1]....
        /*0768*/ 	.word	0x00000310
        /*076c*/ 	.word	0x000000ff
        /*0770*/ 	.word	0x00036820
        /*0774*/ 	.short	0x0100
        /*0776*/ 	.byte	0x08
	.zero		1


	//   ....[2]....
        /*0778*/ 	.word	0x00000400
        /*077c*/ 	.word	0x000000ff
        /*0780*/ 	.word	0x00036830
        /*0784*/ 	.short	0x0100
        /*0786*/ 	.byte	0x08
	.zero		1


	//   ....[3]....
        /*0788*/ 	.word	0x00000410
        /*078c*/ 	.word	0x000000ff
        /*0790*/ 	.word	0x00036840
        /*0794*/ 	.short	0x0100
        /*0796*/ 	.byte	0x08
	.zero		1


	//   ....[4]....
        /*0798*/ 	.word	0x00000420
        /*079c*/ 	.word	0x000000ff
        /*07a0*/ 	.word	0x00036838
        /*07a4*/ 	.short	0x0100
        /*07a6*/ 	.byte	0x08
	.zero		1


	//   ....[5]....
        /*07a8*/ 	.word	0x00000430
        /*07ac*/ 	.word	0x000000ff
        /*07b0*/ 	.word	0x00036848
        /*07b4*/ 	.short	0x0100
        /*07b6*/ 	.byte	0x08
	.zero		1


	//   ....[6]....
        /*07b8*/ 	.word	0x00000560
        /*07bc*/ 	.word	0x000000ff
        /*07c0*/ 	.word	0x00036850
        /*07c4*/ 	.short	0x0100
        /*07c6*/ 	.byte	0x08
	.zero		1


	//   ....[7]....
        /*07c8*/ 	.word	0x00000570
        /*07cc*/ 	.word	0x000000ff
        /*07d0*/ 	.word	0x00036860
        /*07d4*/ 	.short	0x0100
        /*07d6*/ 	.byte	0x08
	.zero		1


	//   ....[8]....
        /*07d8*/ 	.word	0x00000580
        /*07dc*/ 	.word	0x000000ff
        /*07e0*/ 	.word	0x00036858
        /*07e4*/ 	.short	0x0100
        /*07e6*/ 	.byte	0x08
	.zero		1


	//   ....[9]....
        /*07e8*/ 	.word	0x00000590
        /*07ec*/ 	.word	0x000000ff
        /*07f0*/ 	.word	0x00036868
        /*07f4*/ 	.short	0x0100
        /*07f6*/ 	.byte	0x08
	.zero		1


	//   ....[10]....
        /*07f8*/ 	.word	0x00000680
        /*07fc*/ 	.word	0x000000ff
        /*0800*/ 	.word	0x00036870
        /*0804*/ 	.short	0x0100
        /*0806*/ 	.byte	0x06
	.zero		1


	//   ....[11]....
        /*0808*/ 	.word	0x00000690
        /*080c*/ 	.word	0x000000ff
        /*0810*/ 	.word	0x00036880
        /*0814*/ 	.short	0x0100
        /*0816*/ 	.byte	0x06
	.zero		1


	//   ....[12]....
        /*0818*/ 	.word	0x000006a0
        /*081c*/ 	.word	0x000000ff
        /*0820*/ 	.word	0x00036878
        /*0824*/ 	.short	0x0100
        /*0826*/ 	.byte	0x06
	.zero		1


	//   ....[13]....
        /*0828*/ 	.word	0x000006b0
        /*082c*/ 	.word	0x000000ff
        /*0830*/ 	.word	0x00036888
        /*0834*/ 	.short	0x0100
        /*0836*/ 	.byte	0x06
	.zero		1


	//   ....[14]....
        /*0838*/ 	.word	0x000007e0
        /*083c*/ 	.word	0x000000ff
        /*0840*/ 	.word	0x00036890
        /*0844*/ 	.short	0x0100
        /*0846*/ 	.byte	0x08
	.zero		1


	//   ....[15]....
        /*0848*/ 	.word	0x000007f0
        /*084c*/ 	.word	0x000000ff
        /*0850*/ 	.word	0x000368a0
        /*0854*/ 	.short	0x0100
        /*0856*/ 	.byte	0x08
	.zero		1


	//   ....[16]....
        /*0858*/ 	.word	0x00000800
        /*085c*/ 	.word	0x000000ff
        /*0860*/ 	.word	0x00036898
        /*0864*/ 	.short	0x0100
        /*0866*/ 	.byte	0x08
	.zero		1


	//   ....[17]....
        /*0868*/ 	.word	0x00000810
        /*086c*/ 	.word	0x000000ff
        /*0870*/ 	.word	0x000368a8
        /*0874*/ 	.short	0x0100
        /*0876*/ 	.byte	0x08
	.zero		1


	//   ....[18]....
        /*0878*/ 	.word	0x00000940
        /*087c*/ 	.word	0x000000ff
        /*0880*/ 	.word	0x000368b0
        /*0884*/ 	.short	0x0100
        /*0886*/ 	.byte	0x08
	.zero		1


	//   ....[19]....
        /*0888*/ 	.word	0x00000950
        /*088c*/ 	.word	0x000000ff
        /*0890*/ 	.word	0x000368c0
        /*0894*/ 	.short	0x0100
        /*0896*/ 	.byte	0x08
	.zero		1


	//   ....[20]....
        /*0898*/ 	.word	0x00000960
        /*089c*/ 	.word	0x000000ff
        /*08a0*/ 	.word	0x000368b8
        /*08a4*/ 	.short	0x0100
        /*08a6*/ 	.byte	0x08
	.zero		1


	//   ....[21]....
        /*08a8*/ 	.word	0x00000970
        /*08ac*/ 	.word	0x000000ff
        /*08b0*/ 	.word	0x000368c8
        /*08b4*/ 	.short	0x0100
        /*08b6*/ 	.byte	0x08
	.zero		1


	//   ....[22]....
        /*08b8*/ 	.word	0x000036b0
        /*08bc*/ 	.word	0x0000002b
        /*08c0*/ 	.word	0x00036890
        /*08c4*/ 	.short	0x010a
        /*08c6*/ 	.byte	0x3f
	.zero		1


	//   ....[23]....
        /*08c8*/ 	.word	0x00006920
        /*08cc*/ 	.word	0x0000002b
        /*08d0*/ 	.word	0x00036890
        /*08d4*/ 	.short	0x010a
        /*08d6*/ 	.byte	0x3f
	.zero		1


	//   ....[24]....
        /*08d8*/ 	.word	0x000099e0
        /*08dc*/ 	.word	0x0000002b
        /*08e0*/ 	.word	0x00036890
        /*08e4*/ 	.short	0x010a
        /*08e6*/ 	.byte	0x3f
	.zero		1


	//   ....[25]....
        /*08e8*/ 	.word	0x00009db0
        /*08ec*/ 	.word	0x0000002c
        /*08f0*/ 	.word	0x00000000
        /*08f4*/ 	.short	0x0101
        /*08f6*/ 	.byte	0x3f
	.zero		1


	//   ....[26]....
        /*08f8*/ 	.word	0x00009df0
        /*08fc*/ 	.word	0x0000002b
        /*0900*/ 	.word	0x000368b0
        /*0904*/ 	.short	0x010a
        /*0906*/ 	.byte	0x3f
	.zero		1


	//   ....[27]....
        /*0908*/ 	.word	0x0000a460
        /*090c*/ 	.word	0x0000002b
        /*0910*/ 	.word	0x00000000
        /*0914*/ 	.short	0x0101
        /*0916*/ 	.byte	0x3f
	.zero		1


	//   ....[28]....
        /*0918*/ 	.word	0x0000aac0
        /*091c*/ 	.word	0x00000012
        /*0920*/ 	.word	0x00036800
        /*0924*/ 	.short	0x010a
        /*0926*/ 	.byte	0x3f
	.zero		1


	//   ....[29]....
        /*0928*/ 	.word	0x0000ab10
        /*092c*/ 	.word	0x00000012
        /*0930*/ 	.word	0x00036800
        /*0934*/ 	.short	0x010a
        /*0936*/ 	.byte	0x3f
	.zero		1


	//   ....[30]....
        /*0938*/ 	.word	0x0000b730
        /*093c*/ 	.word	0x00000012
        /*0940*/ 	.word	0x00036800
        /*0944*/ 	.short	0x010a
        /*0946*/ 	.byte	0x3f
	.zero		1


	//   ....[31]....
        /*0948*/ 	.word	0x0000df70
        /*094c*/ 	.word	0x00000012
        /*0950*/ 	.word	0x00036800
        /*0954*/ 	.short	0x010a
        /*0956*/ 	.byte	0x3f
	.zero		1


	//   ....[32]....
        /*0958*/ 	.word	0x00010410
        /*095c*/ 	.word	0x00000003
        /*0960*/ 	.word	0x00036830
        /*0964*/ 	.short	0x010a
        /*0966*/ 	.byte	0x3f
	.zero		1


	//   ....[33]....
        /*0968*/ 	.word	0x00010490
        /*096c*/ 	.word	0x00000003
        /*0970*/ 	.word	0x00036830
        /*0974*/ 	.short	0x010a
        /*0976*/ 	.byte	0x3f
	.zero		1


	//   ....[34]....
        /*0978*/ 	.word	0x00014790
        /*097c*/ 	.word	0x00000003
        /*0980*/ 	.word	0x00000000
        /*0984*/ 	.short	0x0101
        /*0986*/ 	.byte	0x3f
	.zero		1


	//   ....[35]....
        /*0988*/ 	.word	0x00015800
        /*098c*/ 	.word	0x0000000d
        /*0990*/ 	.word	0x00036830
        /*0994*/ 	.short	0x010a
        /*0996*/ 	.byte	0x3f
	.zero		1


	//   ....[36]....
        /*0998*/ 	.word	0x00015880
        /*099c*/ 	.word	0x0000000d
        /*09a0*/ 	.word	0x00036830
        /*09a4*/ 	.short	0x010a
        /*09a6*/ 	.byte	0x3f
	.zero		1


	//   ....[37]....
        /*09a8*/ 	.word	0x00018ef0
        /*09ac*/ 	.word	0x0000000b
        /*09b0*/ 	.word	0x00036850
        /*09b4*/ 	.short	0x010a
        /*09b6*/ 	.byte	0x3f
	.zero		1


	//   ....[38]....
        /*09b8*/ 	.word	0x00018f40
        /*09bc*/ 	.word	0x0000000b
        /*09c0*/ 	.word	0x00036850
        /*09c4*/ 	.short	0x010a
        /*09c6*/ 	.byte	0x3f
	.zero		1


	//   ....[39]....
        /*09c8*/ 	.word	0x00019eb0
        /*09cc*/ 	.word	0x0000000f
        /*09d0*/ 	.word	0x00000000
        /*09d4*/ 	.short	0x0101
        /*09d6*/ 	.byte	0x3f
	.zero		1


	//   ....[40]....
        /*09d8*/ 	.word	0x00019f70
        /*09dc*/ 	.word	0x0000000f
        /*09e0*/ 	.word	0x00000000
        /*09e4*/ 	.short	0x0101
        /*09e6*/ 	.byte	0x3f
	.zero		1


	//   ....[41]....
        /*09e8*/ 	.word	0x0001aad0
        /*09ec*/ 	.word	0x0000000b
        /*09f0*/ 	.word	0x00036850
        /*09f4*/ 	.short	0x010a
        /*09f6*/ 	.byte	0x3f
	.zero		1


	//   ....[42]....
        /*09f8*/ 	.word	0x0001ab70
        /*09fc*/ 	.word	0x0000000b
        /*0a00*/ 	.word	0x00036850
        /*0a04*/ 	.short	0x010a
        /*0a06*/ 	.byte	0x3f
	.zero		1


	//   ....[43]....
        /*0a08*/ 	.word	0x0001b0b0
        /*0a0c*/ 	.word	0x0000000c
        /*0a10*/ 	.word	0x00000000
        /*0a14*/ 	.short	0x0101
        /*0a16*/ 	.byte	0x3f
	.zero		1


	//   ....[44]....
        /*0a18*/ 	.word	0x0001c960
        /*0a1c*/ 	.word	0x00000000
        /*0a20*/ 	.word	0x00000000
        /*0a24*/ 	.short	0x0101
        /*0a26*/ 	.byte	0x3f
	.zero		1


	//   ....[45]....
        /*0a28*/ 	.word	0x0001ec40
        /*0a2c*/ 	.word	0x00000009
        /*0a30*/ 	.word	0x00036820
        /*0a34*/ 	.short	0x010a
        /*0a36*/ 	.byte	0x3f
	.zero		1


	//   ....[46]....
        /*0a38*/ 	.word	0x0001ecd0
        /*0a3c*/ 	.word	0x00000005
        /*0a40*/ 	.word	0x000368a0
        /*0a44*/ 	.short	0x010a
        /*0a46*/ 	.byte	0x3f
	.zero		1


	//   ....[47]....
        /*0a48*/ 	.word	0x0001ef50
        /*0a4c*/ 	.word	0x00000005
        /*0a50*/ 	.word	0x000368c0
        /*0a54*/ 	.short	0x010a
        /*0a56*/ 	.byte	0x3f
	.zero		1


	//   ....[48]....
        /*0a58*/ 	.word	0x0001f2f0
        /*0a5c*/ 	.word	0x00000006
        /*0a60*/ 	.word	0x000368a0
        /*0a64*/ 	.short	0x010a
        /*0a66*/ 	.byte	0x3f
	.zero		1


	//   ....[49]....
        /*0a68*/ 	.word	0x0001f550
        /*0a6c*/ 	.word	0x00000006
        /*0a70*/ 	.word	0x000368c0
        /*0a74*/ 	.short	0x010a
        /*0a76*/ 	.byte	0x3f
	.zero		1


	//   ....[50]....
        /*0a78*/ 	.word	0x000204b0
        /*0a7c*/ 	.word	0x00000006
        /*0a80*/ 	.word	0x00036840
        /*0a84*/ 	.short	0x010a
        /*0a86*/ 	.byte	0x3f
	.zero		1


	//   ....[51]....
        /*0a88*/ 	.word	0x00020a70
        /*0a8c*/ 	.word	0x00000007
        /*0a90*/ 	.word	0x00036820
        /*0a94*/ 	.short	0x010a
        /*0a96*/ 	.byte	0x3f
	.zero		1


	//   ....[52]....
        /*0a98*/ 	.word	0x00020dc0
        /*0a9c*/ 	.word	0x00000008
        /*0aa0*/ 	.word	0x00036840
        /*0aa4*/ 	.short	0x010a
        /*0aa6*/ 	.byte	0x3f
	.zero		1


	//   ....[53]....
        /*0aa8*/ 	.word	0x000210c0
        /*0aac*/ 	.word	0x00000009
        /*0ab0*/ 	.word	0x00000060
        /*0ab4*/ 	.short	0x010a
        /*0ab6*/ 	.byte	0x3f
	.zero		1


	//   ....[54]....
        /*0ab8*/ 	.word	0x000216e0
        /*0abc*/ 	.word	0x00000002
        /*0ac0*/ 	.word	0x00036840
        /*0ac4*/ 	.short	0x010a
        /*0ac6*/ 	.byte	0x3f
	.zero		1


	//   ....[55]....
        /*0ac8*/ 	.word	0x000219e0
        /*0acc*/ 	.word	0x00000003
        /*0ad0*/ 	.word	0x00000060
        /*0ad4*/ 	.short	0x010a
        /*0ad6*/ 	.byte	0x3f
	.zero		1


	//   ....[56]....
        /*0ad8*/ 	.word	0x00021f10
        /*0adc*/ 	.word	0x00000002
        /*0ae0*/ 	.word	0x00036840
        /*0ae4*/ 	.short	0x010a
        /*0ae6*/ 	.byte	0x3f
	.zero		1


	//   ....[57]....
        /*0ae8*/ 	.word	0x00022220
        /*0aec*/ 	.word	0x00000002
        /*0af0*/ 	.word	0x00000060
        /*0af4*/ 	.short	0x010a
        /*0af6*/ 	.byte	0x3f
	.zero		1


	//   ....[58]....
        /*0af8*/ 	.word	0x000226e0
        /*0afc*/ 	.word	0x00000003
        /*0b00*/ 	.word	0x00036860
        /*0b04*/ 	.short	0x010a
        /*0b06*/ 	.byte	0x3f
	.zero		1


	//   ....[59]....
        /*0b08*/ 	.word	0x000234f0
        /*0b0c*/ 	.word	0x00000000
        /*0b10*/ 	.word	0x00036820
        /*0b14*/ 	.short	0x010a
        /*0b16*/ 	.byte	0x3f
	.zero		1


	//   ....[60]....
        /*0b18*/ 	.word	0x000236c0
        /*0b1c*/ 	.word	0x00000006
        /*0b20*/ 	.word	0x00000000
        /*0b24*/ 	.short	0x010a
        /*0b26*/ 	.byte	0x3f
	.zero		1


	//   ....[61]....
        /*0b28*/ 	.word	0x00023730
        /*0b2c*/ 	.word	0x00000007
        /*0b30*/ 	.word	0x00000000
        /*0b34*/ 	.short	0x010a
        /*0b36*/ 	.byte	0x3f
	.zero		1


	//   ....[62]....
        /*0b38*/ 	.word	0x000237a0
        /*0b3c*/ 	.word	0x00000004
        /*0b40*/ 	.word	0x00000000
        /*0b44*/ 	.short	0x010a
        /*0b46*/ 	.byte	0x3f
	.zero		1


	//   ....[63]....
        /*0b48*/ 	.word	0x000237d0
        /*0b4c*/ 	.word	0x00000003
        /*0b50*/ 	.word	0x00000000
        /*0b54*/ 	.short	0x010a
        /*0b56*/ 	.byte	0x3f
	.zero		1


	//   ....[64]....
        /*0b58*/ 	.word	0x00023830
        /*0b5c*/ 	.word	0x0000002b
        /*0b60*/ 	.word	0x00036890
        /*0b64*/ 	.short	0x010a
        /*0b66*/ 	.byte	0x3f
	.zero		1


	//   ....[65]....
        /*0b68*/ 	.word	0x00023880
        /*0b6c*/ 	.word	0x0000002b
        /*0b70*/ 	.word	0x00036890
        /*0b74*/ 	.short	0x010a
        /*0b76*/ 	.byte	0x3f
	.zero		1


	//   ....[66]....
        /*0b78*/ 	.word	0x000238d0
        /*0b7c*/ 	.word	0x0000002b
        /*0b80*/ 	.word	0x00036890
        /*0b84*/ 	.short	0x010a
        /*0b86*/ 	.byte	0x3f
	.zero		1


	//   ....[67]....
        /*0b88*/ 	.word	0x00023920
        /*0b8c*/ 	.word	0x0000002b
        /*0b90*/ 	.word	0x000368b0
        /*0b94*/ 	.short	0x010a
        /*0b96*/ 	.byte	0x3f
	.zero		1


	//   ....[68]....
        /*0b98*/ 	.word	0x00023bf0
        /*0b9c*/ 	.word	0x00000012
        /*0ba0*/ 	.word	0x00036800
        /*0ba4*/ 	.short	0x010a
        /*0ba6*/ 	.byte	0x3f
	.zero		1


	//   ....[69]....
        /*0ba8*/ 	.word	0x00023ec0
        /*0bac*/ 	.word	0x00000012
        /*0bb0*/ 	.word	0x00036800
        /*0bb4*/ 	.short	0x010a
        /*0bb6*/ 	.byte	0x3f
	.zero		1


	//   ....[70]....
        /*0bb8*/ 	.word	0x00023f10
        /*0bbc*/ 	.word	0x00000003
        /*0bc0*/ 	.word	0x00036830
        /*0bc4*/ 	.short	0x010a
        /*0bc6*/ 	.byte	0x3f
	.zero		1


	//   ....[71]....
        /*0bc8*/ 	.word	0x00023f60
        /*0bcc*/ 	.word	0x0000000d
        /*0bd0*/ 	.word	0x00036830
        /*0bd4*/ 	.short	0x010a
        /*0bd6*/ 	.byte	0x3f
	.zero		1


	//   ....[72]....
        /*0bd8*/ 	.word	0x00023fb0
        /*0bdc*/ 	.word	0x0000000b
        /*0be0*/ 	.word	0x00036850
        /*0be4*/ 	.short	0x010a
        /*0be6*/ 	.byte	0x3f
	.zero		1


	//   ....[73]....
        /*0be8*/ 	.word	0x00024000
        /*0bec*/ 	.word	0x0000000b
        /*0bf0*/ 	.word	0x00036850
        /*0bf4*/ 	.short	0x010a
        /*0bf6*/ 	.byte	0x3f
	.zero		1


	//   ....[74]....
        /*0bf8*/ 	.word	0x000241a0
        /*0bfc*/ 	.word	0x00000009
        /*0c00*/ 	.word	0x00036820
        /*0c04*/ 	.short	0x010a
        /*0c06*/ 	.byte	0x3f
	.zero		1


	//   ....[75]....
        /*0c08*/ 	.word	0x000241f0
        /*0c0c*/ 	.word	0x00000005
        /*0c10*/ 	.word	0x000368a0
        /*0c14*/ 	.short	0x010a
        /*0c16*/ 	.byte	0x3f
	.zero		1


	//   ....[76]....
        /*0c18*/ 	.word	0x00024240
        /*0c1c*/ 	.word	0x00000005
        /*0c20*/ 	.word	0x000368c0
        /*0c24*/ 	.short	0x010a
        /*0c26*/ 	.byte	0x3f
	.zero		1


	//   ....[77]....
        /*0c28*/ 	.word	0x00024290
        /*0c2c*/ 	.word	0x00000006
        /*0c30*/ 	.word	0x000368a0
        /*0c34*/ 	.short	0x010a
        /*0c36*/ 	.byte	0x3f
	.zero		1


	//   ....[78]....
        /*0c38*/ 	.word	0x000242e0
        /*0c3c*/ 	.word	0x00000006
        /*0c40*/ 	.word	0x000368c0
        /*0c44*/ 	.short	0x010a
        /*0c46*/ 	.byte	0x3f
	.zero		1


	//   ....[79]....
        /*0c48*/ 	.word	0x00024480
        /*0c4c*/ 	.word	0x00000006
        /*0c50*/ 	.word	0x00036840
        /*0c54*/ 	.short	0x010a
        /*0c56*/ 	.byte	0x3f
	.zero		1


	//   ....[80]....
        /*0c58*/ 	.word	0x00024500
        /*0c5c*/ 	.word	0x00000006
        /*0c60*/ 	.word	0x00036820
        /*0c64*/ 	.short	0x010a
        /*0c66*/ 	.byte	0x3f
	.zero		1


	//   ....[81]....
        /*0c68*/ 	.word	0x00024550
        /*0c6c*/ 	.word	0x00000008
        /*0c70*/ 	.word	0x00036840
        /*0c74*/ 	.short	0x010a
        /*0c76*/ 	.byte	0x3f
	.zero		1


	//   ....[82]....
        /*0c78*/ 	.word	0x000245a0
        /*0c7c*/ 	.word	0x00000009
        /*0c80*/ 	.word	0x00000060
        /*0c84*/ 	.short	0x010a
        /*0c86*/ 	.byte	0x3f
	.zero		1


	//   ....[83]....
        /*0c88*/ 	.word	0x000245f0
        /*0c8c*/ 	.word	0x00000002
        /*0c90*/ 	.word	0x00036840
        /*0c94*/ 	.short	0x010a
        /*0c96*/ 	.byte	0x3f
	.zero		1


	//   ....[84]....
        /*0c98*/ 	.word	0x00024640
        /*0c9c*/ 	.word	0x00000003
        /*0ca0*/ 	.word	0x00000060
        /*0ca4*/ 	.short	0x010a
        /*0ca6*/ 	.byte	0x3f
	.zero		1


	//   ....[85]....
        /*0ca8*/ 	.word	0x00024690
        /*0cac*/ 	.word	0x00000002
        /*0cb0*/ 	.word	0x00036840
        /*0cb4*/ 	.short	0x010a
        /*0cb6*/ 	.byte	0x3f
	.zero		1


	//   ....[86]....
        /*0cb8*/ 	.word	0x000246e0
        /*0cbc*/ 	.word	0x00000002
        /*0cc0*/ 	.word	0x00000060
        /*0cc4*/ 	.short	0x010a
        /*0cc6*/ 	.byte	0x3f
	.zero		1


	//   ....[87]....
        /*0cc8*/ 	.word	0x00024730
        /*0ccc*/ 	.word	0x00000003
        /*0cd0*/ 	.word	0x00036860
        /*0cd4*/ 	.short	0x010a
        /*0cd6*/ 	.byte	0x3f
	.zero		1


	//   ....[88]....
        /*0cd8*/ 	.word	0x000250e0
        /*0cdc*/ 	.word	0x00000000
        /*0ce0*/ 	.word	0x00036820
        /*0ce4*/ 	.short	0x010a
        /*0ce6*/ 	.byte	0x3f
	.zero		1


	//   ....[89]....
        /*0ce8*/ 	.word	0x00025280
        /*0cec*/ 	.word	0x00000006
        /*0cf0*/ 	.word	0x00000000
        /*0cf4*/ 	.short	0x010a
        /*0cf6*/ 	.byte	0x3f
	.zero		1


	//   ....[90]....
        /*0cf8*/ 	.word	0x000252d0
        /*0cfc*/ 	.word	0x00000007
        /*0d00*/ 	.word	0x00000000
        /*0d04*/ 	.short	0x010a
        /*0d06*/ 	.byte	0x3f
	.zero		1


	//   ....[91]....
        /*0d08*/ 	.word	0x00025320
        /*0d0c*/ 	.word	0x00000004
        /*0d10*/ 	.word	0x00000000
        /*0d14*/ 	.short	0x010a
        /*0d16*/ 	.byte	0x3f
	.zero		1


	//----- nvinfo : EIATTR_NUM_MBARRIERS
	.align		4
.L_187:
        /*0d18*/ 	.byte	0x03, 0x38
        /*0d1a*/ 	.short	0x0016


	//----- nvinfo : EIATTR_EXIT_INSTR_OFFSETS
	.align		4
        /*0d1c*/ 	.byte	0x04, 0x1c
        /*0d1e*/ 	.short	(.L_189 - .L_188)


	//   ....[0]....
.L_188:
        /*0d20*/ 	.word	0x00023820


	//----- nvinfo : EIATTR_MAX_THREADS
	.align		4
.L_189:
        /*0d24*/ 	.byte	0x04, 0x05
        /*0d26*/ 	.short	(.L_191 - .L_190)
.L_190:
        /*0d28*/ 	.word	0x00000180
        /*0d2c*/ 	.word	0x00000001
        /*0d30*/ 	.word	0x00000001


	//----- nvinfo : EIATTR_CRS_STACK_SIZE
	.align		4
.L_191:
        /*0d34*/ 	.byte	0x04, 0x1e
        /*0d36*/ 	.short	(.L_193 - .L_192)
.L_192:
        /*0d38*/ 	.word	0x00000000


	//----- nvinfo : EIATTR_CBANK_PARAM_SIZE
	.align		4
.L_193:
        /*0d3c*/ 	.byte	0x03, 0x19
        /*0d3e*/ 	.short	0x0a70


	//----- nvinfo : EIATTR_PARAM_CBANK
	.align		4
        /*0d40*/ 	.byte	0x04, 0x0a
        /*0d42*/ 	.short	(.L_195 - .L_194)
	.align		4
.L_194:
        /*0d44*/ 	.word	index@(.nv.constant0._ZN7cutlass13device_kernelIN5flash11enable_sm90INS1_16FlashAttnFwdSm90INS1_25CollectiveMainloopFwdSm90ILi2EN4cute5tupleIJNS5_1CILi1EEES8_S8_EEENS6_IJNS7_ILi128EEENS7_ILi112EEENS7_ILi192EEEEEELi192ENS_6half_tEfNS_4arch4Sm90ELb0ELb0ELb0ELb1ELb0ELb1ELb0ELb1ELb1ELb0ELb0ELb0EEENS1_21CollectiveEpilogueFwdINS6_IJSA_SC_SB_EEES9_SE_SG_Li256ELb1ELb0ELb0ELb0EEENS1_36VarlenDynamicPersistentTileSchedulerILi128ELi112ELi256ELi32ELb0ELb0ELb1ELb0ELb1ELb1EEEEEEEEEvNT_6ParamsE)
        /*0d48*/ 	.short	0x0210
        /*0d4a*/ 	.short	0x0a70


	//----- nvinfo : EIATTR_SW_WAR
	.align		4
.L_195:
        /*0d4c*/ 	.byte	0x04, 0x36
        /*0d4e*/ 	.short	(.L_197 - .L_196)
.L_196:
        /*0d50*/ 	.word	0x00000008
.L_197:


//--------------------- .nv.info._ZN7cutlass13device_kernelIN5flash11enable_sm90INS1_16FlashAttnFwdSm90INS1_25CollectiveMainloopFwdSm90ILi2EN4cute5tupleIJNS5_1CILi1EEES8_S8_EEENS6_IJNS7_ILi128EEENS7_ILi96EEENS7_ILi192EEEEEELi192ENS_6half_tEfNS_4arch4Sm90ELb0ELb1ELb0ELb0ELb0ELb0ELb0ELb1ELb1ELb0ELb0ELb0EEENS1_21CollectiveEpilogueFwdINS6_IJSA_SC_SB_EEES9_SE_SG_Li256ELb0ELb0ELb0ELb0EEENS1_30DynamicPersistentTileSchedulerILi256ELi32ELb0ELb0ELb1EEEEEEEEEvNT_6ParamsE --------------------------
	.section	.nv.info._ZN7cutlass13device_kernelIN5flash11enable_sm90INS1_16FlashAttnFwdSm90INS1_25CollectiveMainloopFwdSm90ILi2EN4cute5tupleIJNS5_1CILi1EEES8_S8_EEENS6_IJNS7_ILi128EEENS7_ILi96EEENS7_ILi192EEEEEELi192ENS_6half_tEfNS_4arch4Sm90ELb0ELb1ELb0ELb0ELb0ELb0ELb0ELb1ELb1ELb0ELb0ELb0EEENS1_21CollectiveEpilogueFwdINS6_IJSA_SC_SB_EEES9_SE_SG_Li256ELb0ELb0ELb0ELb0EEENS1_30DynamicPersistentTileSchedulerILi256ELi32ELb0ELb0ELb1EEEEEEEEEvNT_6ParamsE,"",@"SHT_CUDA_INFO"
	.sectionflags	@""
	.align	4


	//----- nvinfo : EIATTR_CUDA_API_VERSION
	.align		4
        /*0000*/ 	.byte	0x04, 0x37
        /*0002*/ 	.short	(.L_199 - .L_198)
.L_198:
        /*0004*/ 	.word	0x00000082


	//----- nvinfo : EIATTR_KPARAM_INFO
	.align		4
.L_199:
        /*0008*/ 	.byte	0x04, 0x17
        /*000a*/ 	.short	(.L_201 - .L_200)
.L_200:
        /*000c*/ 	.word	0x00000000
        /*0010*/ 	.short	0x0000
        /*0012*/ 	.short	0x0070
        /*0014*/ 	.byte	0x00, 0xf0, 0x01, 0x2e


	//----- nvinfo : EIATTR_SPARSE_MMA_MASK
	.align		4
.L_201:
        /*0018*/ 	.byte	0x03, 0x50
        /*001a*/ 	.short	0x0000


	//----- nvinfo : EIATTR_MAXREG_COUNT
	.align		4
        /*001c*/ 	.byte	0x03, 0x1b
        /*001e*/ 	.short	0x00a8


	//----- nvinfo : EIATTR_NUM_BARRIERS
	.align		4
        /*0020*/ 	.byte	0x02, 0x4c
        /*0022*/ 	.byte	0x09
	.zero		1


	//----- nvinfo : EIATTR_EXTERNS
	.align		4
        /*0024*/ 	.byte	0x04, 0x0f
        /*0026*/ 	.short	(.L_203 - .L_202)


	//   ....[0]....
	.align		4
.L_202:
        /*0028*/ 	.word	index@(__assertfail)


	//----- nvinfo : EIATTR_ANNOTATIONS
	.align		4
.L_203:
        /*002c*/ 	.byte	0x04, 0x55
        /*002e*/ 	.short	(.L_205 - .L_204)


	//   ....[0]....
.L_204:
        /*0030*/ 	.word	0x00000001
        /*0034*/ 	.byte	0x80, 0x09, 0x00, 0x00, 0x01, 0x00, 0x00, 0x00, 0x50, 0x0a, 0x00, 0x00, 0x01, 0x00, 0x00, 0x00
        /*0044*/ 	.byte	0xf0, 0x20, 0x01, 0x00


	//----- nvinfo : EIATTR_MERCURY_ISA_VERSION
	.align		4
.L_205:
        /*0048*/ 	.byte	0x03, 0x5f
        /*004a*/ 	.short	0x0101


	//----- nvinfo : EIATTR_INT_WARP_WIDE_INSTR_OFFSETS
	.align		4
        /*004c*/ 	.byte	0x04, 0x31
        /*004e*/ 	.short	(.L_207 - .L_206)


	//   ....[0]....
.L_206:
        /*0050*/ 	.word	0x00000190


	//   ....[1]....
        /*0054*/ 	.word	0x000001c0


	//   ....[2]....
        /*0058*/ 	.word	0x000001d0


	//   ....[3]....
        /*005c*/ 	.word	0x0000f690


	//   ....[4]....
        /*0060*/ 	.word	0x0000f720


	//   ....[5]....
        /*0064*/ 	.word	0x0000fc90


	//   ....[6]....
        /*0068*/ 	.word	0x00011aa0


	//   ....[7]....
        /*006c*/ 	.word	0x00011b30


	//----- nvinfo : EIATTR_COOP_GROUP_MASK_REGIDS
	.align		4
.L_207:
        /*0070*/ 	.byte	0x04, 0x29
        /*0072*/ 	.short	(.L_209 - .L_208)


	//   ....[0]....
.L_208:
        /*0074*/ 	.word	0xffffffff


	//   ....[1]....
        /*0078*/ 	.word	0xffffffff


	//   ....[2]....
        /*007c*/ 	.word	0xffffffff


	//   ....[3]....
        /*0080*/ 	.word	0xffffffff


	//   ....[4]....
        /*0084*/ 	.word	0xffffffff


	//   ....[5]....
        /*0088*/ 	.word	0xffffffff


	//   ....[6]....
        /*008c*/ 	.word	0xffffffff


	//   ....[7]....
        /*0090*/ 	.word	0xffffffff


	//   ....[8]....
        /*0094*/ 	.word	0xffffffff


	//   ....[9]....
        /*0098*/ 	.word	0xffffffff


	//   ....[10]....
        /*009c*/ 	.word	0xffffffff


	//   ....[11]....
        /*00a0*/ 	.word	0xffffffff


	//   ....[12]....
        /*00a4*/ 	.word	0xffffffff


	//   ....[13]....
        /*00a8*/ 	.word	0xffffffff


	//   ....[14]....
        /*00ac*/ 	.word	0xffffffff


	//   ....[15]....
        /*00b0*/ 	.word	0xffffffff


	//   ....[16]....
        /*00b4*/ 	.word	0xffffffff


	//   ....[17]....
        /*00b8*/ 	.word	0xffffffff


	//   ....[18]....
        /*00bc*/ 	.word	0xffffffff


	//   ....[19]....
        /*00c0*/ 	.word	0xffffffff


	//   ....[20]....
        /*00c4*/ 	.word	0xffffffff


	//   ....[21]....
        /*00c8*/ 	.word	0xffffffff


	//   ....[22]....
        /*00cc*/ 	.word	0xffffffff


	//   ....[23]....
        /*00d0*/ 	.word	0xffffffff


	//   ....[24]....
        /*00d4*/ 	.word	0xffffffff


	//   ....[25]....
        /*00d8*/ 	.word	0xffffffff


	//   ....[26]....
        /*00dc*/ 	.word	0xffffffff


	//   ....[27]....
        /*00e0*/ 	.word	0xffffffff


	//   ....[28]....
        /*00e4*/ 	.word	0xffffffff


	//   ....[29]....
        /*00e8*/ 	.word	0xffffffff


	//   ....[30]....
        /*00ec*/ 	.word	0xffffffff


	//   ....[31]....
        /*00f0*/ 	.word	0xffffffff


	//   ....[32]....
        /*00f4*/ 	.word	0x0500000f


	//   ....[33]....
        /*00f8*/ 	.word	0x0500000f


	//----- nvinfo : EIATTR_COOP_GROUP_INSTR_OFFSETS
	.align		4
.L_209:
        /*00fc*/ 	.byte	0x04, 0x28
        /*00fe*/ 	.short	(.L_211 - .L_210)


	//   ....[0]....
.L_210:
        /*0100*/ 	.word	0x00000060


	//   ....[1]....
        /*0104*/ 	.word	0x000001a0


	//   ....[2]....
        /*0108*/ 	.word	0x000001f0


	//   ....[3]....
        /*010c*/ 	.word	0x000003e0


	//   ....[4]....
        /*0110*/ 	.word	0x00000540


	//   ....[5]....
        /*0114*/ 	.word	0x00000660


	//   ....[6]....
        /*0118*/ 	.word	0x000007c0


	//   ....[7]....
        /*011c*/ 	.word	0x00001870


	//   ....[8]....
        /*0120*/ 	.word	0x00003230


	//   ....[9]....
        /*0124*/ 	.word	0x00003340


	//   ....[10]....
        /*0128*/ 	.word	0x000038d0


	//   ....[11]....
        /*012c*/ 	.word	0x00003960


	//   ....[12]....
        /*0130*/ 	.word	0x000065a0


	//   ....[13]....
        /*0134*/ 	.word	0x000066c0


	//   ....[14]....
        /*0138*/ 	.word	0x00006c70


	//   ....[15]....
        /*013c*/ 	.word	0x00006cd0


	//   ....[16]....
        /*0140*/ 	.word	0x00008720


	//   ....[17]....
        /*0144*/ 	.word	0x00008820


	//   ....[18]....
        /*0148*/ 	.word	0x00008d80


	//   ....[19]....
        /*014c*/ 	.word	0x00008e00


	//   ....[20]....
        /*0150*/ 	.word	0x0000b580


	//   ....[21]....
        /*0154*/ 	.word	0x0000b690


	//   ....[22]....
        /*0158*/ 	.word	0x0000bc10


	//   ....[23]....
        /*015c*/ 	.word	0x0000bc70


	//   ....[24]....
        /*0160*/ 	.word	0x0000ccf0


	//   ....[25]....
        /*0164*/ 	.word	0x0000cd30


	//   ....[26]....
        /*0168*/ 	.word	0x0000ce30


	//   ....[27]....
        /*016c*/ 	.word	0x0000ce50


	//   ....[28]....
        /*0170*/ 	.word	0x0000e230


	//   ....[29]....
        /*0174*/ 	.word	0x0000ede0


	//   ....[30]....
        /*0178*/ 	.word	0x00011ec0


	//   ....[31]....
        /*017c*/ 	.word	0x00012090


	//   ....[32]....
        /*0180*/ 	.word	0x000126e0


	//   ....[33]....
        /*0184*/ 	.word	0x00012ac0


	//----- nvinfo : EIATTR_REG_RECONFIG
	.align		4
.L_211:
        /*0188*/ 	.byte	0x01, 0x54
	.zero		2


	//----- nvinfo : EIATTR_SYSCALL_OFFSETS
	.align		4
        /*018c*/ 	.byte	0x04, 0x46
        /*018e*/ 	.short	(.L_213 - .L_212)


	//   ....[0]....
.L_212:
        /*0190*/ 	.word	0x00001a20


	//   ....[1]....
        /*0194*/ 	.word	0x0000f8b0


	//   ....[2]....
        /*0198*/ 	.word	0x0000f9f0


	//   ....[3]....
        /*019c*/ 	.word	0x0000fae0


	//----- nvinfo : EIATTR_MBARRIER_INSTR_OFFSETS
	.align		4
.L_213:
        /*01a0*/ 	.byte	0x04, 0x39
        /*01a2*/ 	.short	(.L_215 - .L_214)


	//   ....[0]....
.L_214:
        /*01a4*/ 	.word	0x00000290
        /*01a8*/ 	.word	0x000000ff
        /*01ac*/ 	.word	0x00030800
        /*01b0*/ 	.short	0x0100
        /*01b2*/ 	.byte	0x06
	.zero		1


	//   ....[1]....
        /*01b4*/ 	.word	0x000002a0
        /*01b8*/ 	.word	0x000000ff
        /*01bc*/ 	.word	0x00030820
        /*01c0*/ 	.short	0x0100
        /*01c2*/ 	.byte	0x06
	.zero		1


	//   ....[2]....
        /*01c4*/ 	.word	0x00000390
        /*01c8*/ 	.word	0x000000ff
        /*01cc*/ 	.word	0x00030830
        /*01d0*/ 	.short	0x0100
        /*01d2*/ 	.byte	0x08
	.zero		1


	//   ....[3]....
        /*01d4*/ 	.word	0x000003a0
        /*01d8*/ 	.word	0x000000ff
        /*01dc*/ 	.word	0x00030840
        /*01e0*/ 	.short	0x0100
        /*01e2*/ 	.byte	0x08
	.zero		1


	//   ....[4]....
        /*01e4*/ 	.word	0x000003b0
        /*01e8*/ 	.word	0x000000ff
        /*01ec*/ 	.word	0x00030838
        /*01f0*/ 	.short	0x0100
        /*01f2*/ 	.byte	0x08
	.zero		1


	//   ....[5]....
        /*01f4*/ 	.word	0x000003c0
        /*01f8*/ 	.word	0x000000ff
        /*01fc*/ 	.word	0x00030848
        /*0200*/ 	.short	0x0100
        /*0202*/ 	.byte	0x08
	.zero		1


	//   ....[6]....
        /*0204*/ 	.word	0x000004f0
        /*0208*/ 	.word	0x000000ff
        /*020c*/ 	.word	0x00030850
        /*0210*/ 	.short	0x0100
        /*0212*/ 	.byte	0x08
	.zero		1


	//   ....[7]....
        /*0214*/ 	.word	0x00000500
        /*0218*/ 	.word	0x000000ff
        /*021c*/ 	.word	0x00030860
        /*0220*/ 	.short	0x0100
        /*0222*/ 	.byte	0x08
	.zero		1


	//   ....[8]....
        /*0224*/ 	.word	0x00000510
        /*0228*/ 	.word	0x000000ff
        /*022c*/ 	.word	0x00030858
        /*0230*/ 	.short	0x0100
        /*0232*/ 	.byte	0x08
	.zero		1


	//   ....[9]....
        /*0234*/ 	.word	0x00000520
        /*0238*/ 	.word	0x000000ff
        /*023c*/ 	.word	0x00030868
        /*0240*/ 	.short	0x0100
        /*0242*/ 	.byte	0x08
	.zero		1


	//   ....[10]....
        /*0244*/ 	.word	0x00000610
        /*0248*/ 	.word	0x000000ff
        /*024c*/ 	.word	0x00030870
        /*0250*/ 	.short	0x0100
        /*0252*/ 	.byte	0x06
	.zero		1


	//   ....[11]....
        /*0254*/ 	.word	0x00000620
        /*0258*/ 	.word	0x000000ff
        /*025c*/ 	.word	0x00030880
        /*0260*/ 	.short	0x0100
        /*0262*/ 	.byte	0x06
	.zero		1


	//   ....[12]....
        /*0264*/ 	.word	0x00000630
        /*0268*/ 	.word	0x000000ff
        /*026c*/ 	.word	0x00030878
        /*0270*/ 	.short	0x0100
        /*0272*/ 	.byte	0x06
	.zero		1


	//   ....[13]....
        /*0274*/ 	.word	0x00000640
        /*0278*/ 	.word	0x000000ff
        /*027c*/ 	.word	0x00030888
        /*0280*/ 	.short	0x0100
        /*0282*/ 	.byte	0x06
	.zero		1


	//   ....[14]....
        /*0284*/ 	.word	0x00000770
        /*0288*/ 	.word	0x000000ff
        /*028c*/ 	.word	0x00030890
        /*0290*/ 	.short	0x0100
        /*0292*/ 	.byte	0x08
	.zero		1


	//   ....[15]....
        /*0294*/ 	.word	0x00000780
        /*0298*/ 	.word	0x000000ff
        /*029c*/ 	.word	0x000308a0
        /*02a0*/ 	.short	0x0100
        /*02a2*/ 	.byte	0x08
	.zero		1


	//   ....[16]....
        /*02a4*/ 	.word	0x00000790
        /*02a8*/ 	.word	0x000000ff
        /*02ac*/ 	.word	0x00030898
        /*02b0*/ 	.short	0x0100
        /*02b2*/ 	.byte	0x08
	.zero		1


	//   ....[17]....
        /*02b4*/ 	.word	0x000007a0
        /*02b8*/ 	.word	0x000000ff
        /*02bc*/ 	.word	0x000308a8
        /*02c0*/ 	.short	0x0100
        /*02c2*/ 	.byte	0x08
	.zero		1


	//   ....[18]....
        /*02c4*/ 	.word	0x000008d0
        /*02c8*/ 	.word	0x000000ff
        /*02cc*/ 	.word	0x000308b0
        /*02d0*/ 	.short	0x0100
        /*02d2*/ 	.byte	0x08
	.zero		1


	//   ....[19]....
        /*02d4*/ 	.word	0x000008e0
        /*02d8*/ 	.word	0x000000ff
        /*02dc*/ 	.word	0x000308c0
        /*02e0*/ 	.short	0x0100
        /*02e2*/ 	.byte	0x08
	.zero		1


	//   ....[20]....
        /*02e4*/ 	.word	0x000008f0
        /*02e8*/ 	.word	0x000000ff
        /*02ec*/ 	.word	0x000308b8
        /*02f0*/ 	.short	0x0100
        /*02f2*/ 	.byte	0x08
	.zero		1


	//   ....[21]....
        /*02f4*/ 	.word	0x00000900
        /*02f8*/ 	.word	0x000000ff
        /*02fc*/ 	.word	0x000308c8
        /*0300*/ 	.short	0x0100
        /*0302*/ 	.byte	0x08
	.zero		1


	//   ....[22]....
        /*0304*/ 	.word	0x00001ac0
        /*0308*/ 	.word	0x000000ff
        /*030c*/ 	.word	0x00030800
        /*0310*/ 	.short	0x010a
        /*0312*/ 	.byte	0x25
	.zero		1


	//   ....[23]....
        /*0314*/ 	.word	0x00001b40
        /*0318*/ 	.word	0x00000003
        /*031c*/ 	.word	0x00030830
        /*0320*/ 	.short	0x010a
        /*0322*/ 	.byte	0x3f
	.zero		1


	//   ....[24]....
        /*0324*/ 	.word	0x00001bc0
        /*0328*/ 	.word	0x00000003
        /*032c*/ 	.word	0x00030830
        /*0330*/ 	.short	0x010a
        /*0332*/ 	.byte	0x3f
	.zero		1


	//   ....[25]....
        /*0334*/ 	.word	0x000022f0
        /*0338*/ 	.word	0x00000000
        /*033c*/ 	.word	0x00000000
        /*0340*/ 	.short	0x0101
        /*0342*/ 	.byte	0x3f
	.zero		1


	//   ....[26]....
        /*0344*/ 	.word	0x000047e0
        /*0348*/ 	.word	0x000000ff
        /*034c*/ 	.word	0x00030830
        /*0350*/ 	.short	0x010a
        /*0352*/ 	.byte	0x26
	.zero		1


	//   ....[27]....
        /*0354*/ 	.word	0x00004820
        /*0358*/ 	.word	0x000000ff
        /*035c*/ 	.word	0x00030830
        /*0360*/ 	.short	0x010a
        /*0362*/ 	.byte	0x26
	.zero		1


	//   ....[28]....
        /*0364*/ 	.word	0x000052c0
        /*0368*/ 	.word	0x000000ff
        /*036c*/ 	.word	0x00030850
        /*0370*/ 	.short	0x010a
        /*0372*/ 	.byte	0x06
	.zero		1


	//   ....[29]....
        /*0374*/ 	.word	0x00005300
        /*0378*/ 	.word	0x000000ff
        /*037c*/ 	.word	0x00030850
        /*0380*/ 	.short	0x010a
        /*0382*/ 	.byte	0x06
	.zero		1


	//   ....[30]....
        /*0384*/ 	.word	0x00005620
        /*0388*/ 	.word	0x00000000
        /*038c*/ 	.word	0x00000000
        /*0390*/ 	.short	0x0101
        /*0392*/ 	.byte	0x3f
	.zero		1


	//   ....[31]....
        /*0394*/ 	.word	0x00007230
        /*0398*/ 	.word	0x0000008c
        /*039c*/ 	.word	0x00000000
        /*03a0*/ 	.short	0x0101
        /*03a2*/ 	.byte	0x3f
	.zero		1


	//   ....[32]....
        /*03a4*/ 	.word	0x00007960
        /*03a8*/ 	.word	0x000000ff
        /*03ac*/ 	.word	0x00030830
        /*03b0*/ 	.short	0x010a
        /*03b2*/ 	.byte	0x06
	.zero		1


	//   ....[33]....
        /*03b4*/ 	.word	0x000079a0
        /*03b8*/ 	.word	0x000000ff
        /*03bc*/ 	.word	0x00030830
        /*03c0*/ 	.short	0x010a
        /*03c2*/ 	.byte	0x06
	.zero		1


	//   ....[34]....
        /*03c4*/ 	.word	0x00008440
        /*03c8*/ 	.word	0x000000ff
        /*03cc*/ 	.word	0x00030850
        /*03d0*/ 	.short	0x010a
        /*03d2*/ 	.byte	0x0b
	.zero		1


	//   ....[35]....
        /*03d4*/ 	.word	0x00008480
        /*03d8*/ 	.word	0x000000ff
        /*03dc*/ 	.word	0x00030850
        /*03e0*/ 	.short	0x010a
        /*03e2*/ 	.byte	0x0b
	.zero		1


	//   ....[36]....
        /*03e4*/ 	.word	0x000092c0
        /*03e8*/ 	.word	0x0000007f
        /*03ec*/ 	.word	0x00000000
        /*03f0*/ 	.short	0x0101
        /*03f2*/ 	.byte	0x3f
	.zero		1


	//   ....[37]....
        /*03f4*/ 	.word	0x00009360
        /*03f8*/ 	.word	0x0000007f
        /*03fc*/ 	.word	0x00000000
        /*0400*/ 	.short	0x0101
        /*0402*/ 	.byte	0x3f
	.zero		1


	//   ....[38]....
        /*0404*/ 	.word	0x000097c0
        /*0408*/ 	.word	0x000000ff
        /*040c*/ 	.word	0x00030830
        /*0410*/ 	.short	0x010a
        /*0412*/ 	.byte	0x06
	.zero		1


	//   ....[39]....
        /*0414*/ 	.word	0x00009800
        /*0418*/ 	.word	0x000000ff
        /*041c*/ 	.word	0x00030830
        /*0420*/ 	.short	0x010a
        /*0422*/ 	.byte	0x06
	.zero		1


	//   ....[40]....
        /*0424*/ 	.word	0x0000a2a0
        /*0428*/ 	.word	0x000000ff
        /*042c*/ 	.word	0x00030850
        /*0430*/ 	.short	0x010a
        /*0432*/ 	.byte	0x0a
	.zero		1


	//   ....[41]....
        /*0434*/ 	.word	0x0000a2e0
        /*0438*/ 	.word	0x000000ff
        /*043c*/ 	.word	0x00030850
        /*0440*/ 	.short	0x010a
        /*0442*/ 	.byte	0x0a
	.zero		1


	//   ....[42]....
        /*0444*/ 	.word	0x0000a620
        /*0448*/ 	.word	0x00000000
        /*044c*/ 	.word	0x00000000
        /*0450*/ 	.short	0x0101
        /*0452*/ 	.byte	0x3f
	.zero		1


	//   ....[43]....
        /*0454*/ 	.word	0x0000c230
        /*0458*/ 	.word	0x0000008b
        /*045c*/ 	.word	0x00000000
        /*0460*/ 	.short	0x0101
        /*0462*/ 	.byte	0x3f
	.zero		1


	//   ....[44]....
        /*0464*/ 	.word	0x0000cc60
        /*0468*/ 	.word	0x000000ff
        /*046c*/ 	.word	0x00030850
        /*0470*/ 	.short	0x010a
        /*0472*/ 	.byte	0x05
	.zero		1


	//   ....[45]....
        /*0474*/ 	.word	0x0000cca0
        /*0478*/ 	.word	0x000000ff
        /*047c*/ 	.word	0x00030850
        /*0480*/ 	.short	0x010a
        /*0482*/ 	.byte	0x05
	.zero		1


	//   ....[46]....
        /*0484*/ 	.word	0x0000d150
        /*0488*/ 	.word	0x00000004
        /*048c*/ 	.word	0x00000000
        /*0490*/ 	.short	0x0101
        /*0492*/ 	.byte	0x3f
	.zero		1


	//   ....[47]....
        /*0494*/ 	.word	0x0000e410
        /*0498*/ 	.word	0x000000ff
        /*049c*/ 	.word	0x00000000
        /*04a0*/ 	.short	0x0101
        /*04a2*/ 	.byte	0x05
	.zero		1


	//   ....[48]....
        /*04a4*/ 	.word	0x0000ff60
        /*04a8*/ 	.word	0x00000008
        /*04ac*/ 	.word	0x00030840
        /*04b0*/ 	.short	0x010a
        /*04b2*/ 	.byte	0x3f
	.zero		1


	//   ....[49]....
        /*04b4*/ 	.word	0x000103f0
        /*04b8*/ 	.word	0x000000ff
        /*04bc*/ 	.word	0x00030820
        /*04c0*/ 	.short	0x010a
        /*04c2*/ 	.byte	0x26
	.zero		1


	//   ....[50]....
        /*04c4*/ 	.word	0x000106d0
        /*04c8*/ 	.word	0x00000003
        /*04cc*/ 	.word	0x00030840
        /*04d0*/ 	.short	0x010a
        /*04d2*/ 	.byte	0x3f
	.zero		1


	//   ....[51]....
        /*04d4*/ 	.word	0x00010940
        /*04d8*/ 	.word	0x00000002
        /*04dc*/ 	.word	0x00000060
        /*04e0*/ 	.short	0x010a
        /*04e2*/ 	.byte	0x3f
	.zero		1


	//   ....[52]....
        /*04e4*/ 	.word	0x00010e60
        /*04e8*/ 	.word	0x00000003
        /*04ec*/ 	.word	0x00030840
        /*04f0*/ 	.short	0x010a
        /*04f2*/ 	.byte	0x3f
	.zero		1


	//   ....[53]....
        /*04f4*/ 	.word	0x000110d0
        /*04f8*/ 	.word	0x00000002
        /*04fc*/ 	.word	0x00000060
        /*0500*/ 	.short	0x010a
        /*0502*/ 	.byte	0x3f
	.zero		1


	//   ....[54]....
        /*0504*/ 	.word	0x00011520
        /*0508*/ 	.word	0x00000002
        /*050c*/ 	.word	0x00030840
        /*0510*/ 	.short	0x010a
        /*0512*/ 	.byte	0x3f
	.zero		1


	//   ....[55]....
        /*0514*/ 	.word	0x000117c0
        /*0518*/ 	.word	0x00000002
        /*051c*/ 	.word	0x00000060
        /*0520*/ 	.short	0x010a
        /*0522*/ 	.byte	0x3f
	.zero		1


	//   ....[56]....
        /*0524*/ 	.word	0x00011bd0
        /*0528*/ 	.word	0x00000003
        /*052c*/ 	.word	0x00030860
        /*0530*/ 	.short	0x010a
        /*0532*/ 	.byte	0x3f
	.zero		1


	//   ....[57]....
        /*0534*/ 	.word	0x00012040
        /*0538*/ 	.word	0x00000007
        /*053c*/ 	.word	0x00030820
        /*0540*/ 	.short	0x010a
        /*0542*/ 	.byte	0x3f
	.zero		1


	//   ....[58]....
        /*0544*/ 	.word	0x000121b0
        /*0548*/ 	.word	0x00000005
        /*054c*/ 	.word	0x00000000
        /*0550*/ 	.short	0x010a
        /*0552*/ 	.byte	0x3f
	.zero		1


	//   ....[59]....
        /*0554*/ 	.word	0x00012220
        /*0558*/ 	.word	0x00000003
        /*055c*/ 	.word	0x00000000
        /*0560*/ 	.short	0x010a
        /*0562*/ 	.byte	0x3f
	.zero		1


	//   ....[60]....
        /*0564*/ 	.word	0x00012280
        /*0568*/ 	.word	0x00000005
        /*056c*/ 	.word	0x00000000
        /*0570*/ 	.short	0x010a
        /*0572*/ 	.byte	0x3f
	.zero		1


	//   ....[61]....
        /*0574*/ 	.word	0x000122b0
        /*0578*/ 	.word	0x00000003
        /*057c*/ 	.word	0x00000000
        /*0580*/ 	.short	0x010a
        /*0582*/ 	.byte	0x3f
	.zero		1


	//   ....[62]....
        /*0584*/ 	.word	0x00012320
        /*0588*/ 	.word	0x00000003
        /*058c*/ 	.word	0x00030800
        /*0590*/ 	.short	0x010a
        /*0592*/ 	.byte	0x3f
	.zero		1


	//   ....[63]....
        /*0594*/ 	.word	0x00012370
        /*0598*/ 	.word	0x00000003
        /*059c*/ 	.word	0x00030830
        /*05a0*/ 	.short	0x010a
        /*05a2*/ 	.byte	0x3f
	.zero		1


	//   ....[64]....
        /*05a4*/ 	.word	0x000123d0
        /*05a8*/ 	.word	0x00000015
        /*05ac*/ 	.word	0x00030830
        /*05b0*/ 	.short	0x010a
        /*05b2*/ 	.byte	0x3f
	.zero		1


	//   ....[65]....
        /*05b4*/ 	.word	0x00012430
        /*05b8*/ 	.word	0x00000003
        /*05bc*/ 	.word	0x00030850
        /*05c0*/ 	.short	0x010a
        /*05c2*/ 	.byte	0x3f
	.zero		1


	//   ....[66]....
        /*05c4*/ 	.word	0x00012490
        /*05c8*/ 	.word	0x00000005
        /*05cc*/ 	.word	0x00030830
        /*05d0*/ 	.short	0x010a
        /*05d2*/ 	.byte	0x3f
	.zero		1


	//   ....[67]....
        /*05d4*/ 	.word	0x000124f0
        /*05d8*/ 	.word	0x00000003
        /*05dc*/ 	.word	0x00030850
        /*05e0*/ 	.short	0x010a
        /*05e2*/ 	.byte	0x3f
	.zero		1


	//   ....[68]....
        /*05e4*/ 	.word	0x00012550
        /*05e8*/ 	.word	0x00000005
        /*05ec*/ 	.word	0x00030830
        /*05f0*/ 	.short	0x010a
        /*05f2*/ 	.byte	0x3f
	.zero		1


	//   ....[69]....
        /*05f4*/ 	.word	0x000125b0
        /*05f8*/ 	.word	0x00000003
        /*05fc*/ 	.word	0x00030850
        /*0600*/ 	.short	0x010a
        /*0602*/ 	.byte	0x3f
	.zero		1


	//   ....[70]....
        /*0604*/ 	.word	0x00012610
        /*0608*/ 	.word	0x00000003
        /*060c*/ 	.word	0x00030850
        /*0610*/ 	.short	0x010a
        /*0612*/ 	.byte	0x3f
	.zero		1


	//   ....[71]....
        /*0614*/ 	.word	0x00012790
        /*0618*/ 	.word	0x00000008
        /*061c*/ 	.word	0x00030840
        /*0620*/ 	.short	0x010a
        /*0622*/ 	.byte	0x3f
	.zero		1


	//   ....[72]....
        /*0624*/ 	.word	0x000127f0
        /*0628*/ 	.word	0x00000008
        /*062c*/ 	.word	0x00030820
        /*0630*/ 	.short	0x010a
        /*0632*/ 	.byte	0x3f
	.zero		1


	//   ....[73]....
        /*0634*/ 	.word	0x00012840
        /*0638*/ 	.word	0x00000003
        /*063c*/ 	.word	0x00030840
        /*0640*/ 	.short	0x010a
        /*0642*/ 	.byte	0x3f
	.zero		1


	//   ....[74]....
        /*0644*/ 	.word	0x00012890
        /*0648*/ 	.word	0x00000002
        /*064c*/ 	.word	0x00000060
        /*0650*/ 	.short	0x010a
        /*0652*/ 	.byte	0x3f
	.zero		1


	//   ....[75]....
        /*0654*/ 	.word	0x000128e0
        /*0658*/ 	.word	0x00000003
        /*065c*/ 	.word	0x00030840
        /*0660*/ 	.short	0x010a
        /*0662*/ 	.byte	0x3f
	.zero		1


	//   ....[76]....
        /*0664*/ 	.word	0x00012930
        /*0668*/ 	.word	0x00000002
        /*066c*/ 	.word	0x00000060
        /*0670*/ 	.short	0x010a
        /*0672*/ 	.byte	0x3f
	.zero		1


	//   ....[77]....
        /*0674*/ 	.word	0x00012980
        /*0678*/ 	.word	0x00000002
        /*067c*/ 	.word	0x00030840
        /*0680*/ 	.short	0x010a
        /*0682*/ 	.byte	0x3f
	.zero		1


	//   ....[78]....
        /*0684*/ 	.word	0x000129d0
        /*0688*/ 	.word	0x00000002
        /*068c*/ 	.word	0x00000060
        /*0690*/ 	.short	0x010a
        /*0692*/ 	.byte	0x3f
	.zero		1


	//   ....[79]....
        /*0694*/ 	.word	0x00012a20
        /*0698*/ 	.word	0x00000003
        /*069c*/ 	.word	0x00030860
        /*06a0*/ 	.short	0x010a
        /*06a2*/ 	.byte	0x3f
	.zero		1


	//   ....[80]....
        /*06a4*/ 	.word	0x00012b00
        /*06a8*/ 	.word	0x00000007
        /*06ac*/ 	.word	0x00030820
        /*06b0*/ 	.short	0x010a
        /*06b2*/ 	.byte	0x3f
	.zero		1


	//   ....[81]....
        /*06b4*/ 	.word	0x00012b50
        /*06b8*/ 	.word	0x00000005
        /*06bc*/ 	.word	0x00000000
        /*06c0*/ 	.short	0x010a
        /*06c2*/ 	.byte	0x3f
	.zero		1


	//   ....[82]....
        /*06c4*/ 	.word	0x00012ba0
        /*06c8*/ 	.word	0x00000003
        /*06cc*/ 	.word	0x00000000
        /*06d0*/ 	.short	0x010a
        /*06d2*/ 	.byte	0x3f
	.zero		1


	//   ....[83]....
        /*06d4*/ 	.word	0x00012bf0
        /*06d8*/ 	.word	0x00000005
        /*06dc*/ 	.word	0x00000000
        /*06e0*/ 	.short	0x010a
        /*06e2*/ 	.byte	0x3f
	.zero		1


	//----- nvinfo : EIATTR_NUM_MBARRIERS
	.align		4
.L_215:
        /*06e4*/ 	.byte	0x03, 0x38
        /*06e6*/ 	.short	0x0016


	//----- nvinfo : EIATTR_EXIT_INSTR_OFFSETS
	.align		4
        /*06e8*/ 	.byte	0x04, 0x1c
        /*06ea*/ 	.short	(.L_217 - .L_216)


	//   ....[0]....
.L_216:
        /*06ec*/ 	.word	0x00000a40


	//   ....[1]....
        /*06f0*/ 	.word	0x0000eda0


	//   ....[2]....
        /*06f4*/ 	.word	0x0000ee00


	//   ....[3]....
        /*06f8*/ 	.word	0x000120b0


	//   ....[4]....
        /*06fc*/ 	.word	0x00012300


	//----- nvinfo : EIATTR_MAX_THREADS
	.align		4
.L_217:
        /*0700*/ 	.byte	0x04, 0x05
        /*0702*/ 	.short	(.L_219 - .L_218)
.L_218:
        /*0704*/ 	.word	0x00000180
        /*0708*/ 	.word	0x00000001
        /*070c*/ 	.word	0x00000001


	//----- nvinfo : EIATTR_CRS_STACK_SIZE
	.align		4
.L_219:
        /*0710*/ 	.byte	0x04, 0x1e
        /*0712*/ 	.short	(.L_221 - .L_220)
.L_220:
        /*0714*/ 	.word	0x00000000


	//----- nvinfo : EIATTR_CBANK_PARAM_SIZE
	.align		4
.L_221:
        /*0718*/ 	.byte	0x03, 0x19
        /*071a*/ 	.short	0x0bf0


	//----- nvinfo : EIATTR_PARAM_CBANK
	.align		4
        /*071c*/ 	.byte	0x04, 0x0a
        /*071e*/ 	.short	(.L_223 - .L_222)
	.align		4
.L_222:
        /*0720*/ 	.word	index@(.nv.constant0._ZN7cutlass13device_kernelIN5flash11enable_sm90INS1_16FlashAttnFwdSm90INS1_25CollectiveMainloopFwdSm90ILi2EN4cute5tupleIJNS5_1CILi1EEES8_S8_EEENS6_IJNS7_ILi128EEENS7_ILi96EEENS7_ILi192EEEEEELi192ENS_6half_tEfNS_4arch4Sm90ELb0ELb1ELb0ELb0ELb0ELb0ELb0ELb1ELb1ELb0ELb0ELb0EEENS1_21CollectiveEpilogueFwdINS6_IJSA_SC_SB_EEES9_SE_SG_Li256ELb0ELb0ELb0ELb0EEENS1_30DynamicPersistentTileSchedulerILi256ELi32ELb0ELb0ELb1EEEEEEEEEvNT_6ParamsE)
        /*0724*/ 	.short	0x0210
        /*0726*/ 	.short	0x0bf0


	//----- nvinfo : EIATTR_SW_WAR
	.align		4
.L_223:
        /*0728*/ 	.byte	0x04, 0x36
        /*072a*/ 	.short	(.L_225 - .L_224)
.L_224:
        /*072c*/ 	.word	0x00000008
.L_225:


//--------------------- .nv.info._ZN7cutlass13device_kernelIN5flash11enable_sm90INS1_16FlashAttnFwdSm90INS1_25CollectiveMainloopFwdSm90ILi2EN4cute5tupleIJNS5_1CILi1EEES8_S8_EEENS6_IJNS7_ILi128EEENS7_ILi96EEENS7_ILi192EEEEEELi192ENS_6half_tEfNS_4arch4Sm90ELb0ELb1ELb0ELb1ELb0ELb0ELb0ELb1ELb1ELb0ELb0ELb0EEENS1_21CollectiveEpilogueFwdINS6_IJSA_SC_SB_EEES9_SE_SG_Li256ELb1ELb0ELb0ELb0EEENS1_36VarlenDynamicPersistentTileSchedulerILi128ELi96ELi256ELi32ELb0ELb0ELb1ELb1ELb0ELb1EEEEEEEEEvNT_6ParamsE --------------------------
	.section	.nv.info._ZN7cutlass13device_kernelIN5flash11enable_sm90INS1_16FlashAttnFwdSm90INS1_25CollectiveMainloopFwdSm90ILi2EN4cute5tupleIJNS5_1CILi1EEES8_S8_EEENS6_IJNS7_ILi128EEENS7_ILi96EEENS7_ILi192EEEEEELi192ENS_6half_tEfNS_4arch4Sm90ELb0ELb1ELb0ELb1ELb0ELb0ELb0ELb1ELb1ELb0ELb0ELb0EEENS1_21CollectiveEpilogueFwdINS6_IJSA_SC_SB_EEES9_SE_SG_Li256ELb1ELb0ELb0ELb0EEENS1_36VarlenDynamicPersistentTileSchedulerILi128ELi96ELi256ELi32ELb0ELb0ELb1ELb1ELb0ELb1EEEEEEEEEvNT_6ParamsE,"",@"SHT_CUDA_INFO"
	.sectionflags	@""
	.align	4


	//----- nvinfo : EIATTR_CUDA_API_VERSION
	.align		4
        /*0000*/ 	.byte	0x04, 0x37
        /*0002*/ 	.short	(.L_227 - .L_226)
.L_226:
        /*0004*/ 	.word	0x00000082


	//----- nvinfo : EIATTR_KPARAM_INFO
	.align		4
.L_227:
        /*0008*/ 	.byte	0x04, 0x17
        /*000a*/ 	.short	(.L_229 - .L_228)
.L_228:
        /*000c*/ 	.word	0x00000000
        /*0010*/ 	.short	0x0000
        /*0012*/ 	.short	0x0070
        /*0014*/ 	.byte	0x00, 0xf0, 0x01, 0x28


	//----- nvinfo : EIATTR_SPARSE_MMA_MASK
	.align		4
.L_229:
        /*0018*/ 	.byte	0x03, 0x50
        /*001a*/ 	.short	0x0000


	//----- nvinfo : EIATTR_MAXREG_COUNT
	.align		4
        /*001c*/ 	.byte	0x03, 0x1b
        /*001e*/ 	.short	0x00a8


	//----- nvinfo : EIATTR_NUM_BARRIERS
	.align		4
        /*0020*/ 	.byte	0x02, 0x4c
        /*0022*/ 	.byte	0x09
	.zero		1


	//----- nvinfo : EIATTR_EXTERNS
	.align		4
        /*0024*/ 	.byte	0x04, 0x0f
        /*0026*/ 	.short	(.L_231 - .L_230)


	//   ....[0]....
	.align		4
.L_230:
        /*0028*/ 	.word	index@(__assertfail)


	//----- nvinfo : EIATTR_ANNOTATIONS
	.align		4
.L_231:
        /*002c*/ 	.byte	0x04, 0x55
        /*002e*/ 	.short	(.L_233 - .L_232)


	//   ....[0]....
.L_232:
        /* <DEDUP_REMOVED lines=34> */


	//----- nvinfo : EIATTR_MERCURY_ISA_VERSION
	.align		4
.L_233:
        /*0240*/ 	.byte	0x03, 0x5f
        /*0242*/ 	.short	0x0101


	//----- nvinfo : EIATTR_UNUSED_LOAD_BYTE_OFFSET
	.align		4
        /*0244*/ 	.byte	0x04, 0x44
        /*0246*/ 	.short	(.L_235 - .L_234)


	//   ....[0]....
.L_234:
        /*0248*/ 	.word	0x00000a50
        /*024c*/ 	.word	0x0000fff0


	//   ....[1]....
        /*0250*/ 	.word	0x0000d7f0
        /*0254*/ 	.word	0x0000fff0


	//----- nvinfo : EIATTR_INT_WARP_WIDE_INSTR_OFFSETS
	.align		4
.L_235:
        /*0258*/ 	.byte	0x04, 0x31
        /*025a*/ 	.short	(.L_237 - .L_236)


	//   ....[0]....
.L_236:
        /*025c*/ 	.word	0x00000160


	//   ....[1]....
        /*0260*/ 	.word	0x000001a0


	//   ....[2]....
        /*0264*/ 	.word	0x00000210


	//   ....[3]....
        /*0268*/ 	.word	0x000111f0


	//   ....[4]....
        /*026c*/ 	.word	0x00011280


	//   ....[5]....
        /*0270*/ 	.word	0x00011780


	//   ....[6]....
        /*0274*/ 	.word	0x00011800


	//   ....[7]....
        /*0278*/ 	.word	0x00011910


	//   ....[8]....
        /*027c*/ 	.word	0x00011a00


	//   ....[9]....
        /*0280*/ 	.word	0x00013e20


	//   ....[10]....
        /*0284*/ 	.word	0x00013eb0


	//----- nvinfo : EIATTR_COOP_GROUP_MASK_REGIDS
	.align		4
.L_237:
        /*0288*/ 	.byte	0x04, 0x29
        /*028a*/ 	.short	(.L_239 - .L_238)


	//   ....[0]....
.L_238:
        /*028c*/ 	.word	0xffffffff


	//   ....[1]....
        /*0290*/ 	.word	0xffffffff


	//   ....[2]....
        /*0294*/ 	.word	0xffffffff


	//   ....[3]....
        /*0298*/ 	.word	0xffffffff


	//   ....[4]....
        /*029c*/ 	.word	0xffffffff


	//   ....[5]....
        /*02a0*/ 	.word	0xffffffff


	//   ....[6]....
        /*02a4*/ 	.word	0xffffffff


	//   ....[7]....
        /*02a8*/ 	.word	0xffffffff


	//   ....[8]....
        /*02ac*/ 	.word	0xffffffff


	//   ....[9]....
        /*02b0*/ 	.word	0xffffffff


	//   ....[10]....
        /*02b4*/ 	.word	0xffffffff


	//   ....[11]....
        /*02b8*/ 	.word	0xffffffff


	//   ....[12]....
        /*02bc*/ 	.word	0xffffffff


	//   ....[13]....
        /*02c0*/ 	.word	0xffffffff


	//   ....[14]....
        /*02c4*/ 	.word	0xffffffff


	//   ....[15]....
        /*02c8*/ 	.word	0xffffffff


	//   ....[16]....
        /*02cc*/ 	.word	0xffffffff


	//   ....[17]....
        /*02d0*/ 	.word	0xffffffff


	//   ....[18]....
        /*02d4*/ 	.word	0xffffffff


	//   ....[19]....
        /*02d8*/ 	.word	0xffffffff


	//   ....[20]....
        /*02dc*/ 	.word	0xffffffff


	//   ....[21]....
        /*02e0*/ 	.word	0xffffffff


	//   ....[22]....
        /*02e4*/ 	.word	0xffffffff


	//   ....[23]....
        /*02e8*/ 	.word	0xffffffff


	//   ....[24]....
        /*02ec*/ 	.word	0xffffffff


	//   ....[25]....
        /*02f0*/ 	.word	0xffffffff


	//   ....[26]....
        /*02f4*/ 	.word	0xffffffff


	//   ....[27]....
        /*02f8*/ 	.word	0xffffffff


	//   ....[28]....
        /*02fc*/ 	.word	0xffffffff


	//   ....[29]....
        /*0300*/ 	.word	0xffffffff


	//   ....[30]....
        /*0304*/ 	.word	0xffffffff


	//   ....[31]....
        /*0308*/ 	.word	0xffffffff


	//   ....[32]....
        /*030c*/ 	.word	0xffffffff


	//   ....[33]....
        /*0310*/ 	.word	0xffffffff


	//   ....[34]....
        /*0314*/ 	.word	0xffffffff


	//   ....[35]....
        /*0318*/ 	.word	0xffffffff


	//   ....[36]....
        /*031c*/ 	.word	0xffffffff


	//   ....[37]....
        /*0320*/ 	.word	0xffffffff


	//   ....[38]....
        /*0324*/ 	.word	0xffffffff


	//   ....[39]....
        /*0328*/ 	.word	0xffffffff


	//   ....[40]....
        /*032c*/ 	.word	0xffffffff


	//   ....[41]....
        /*0330*/ 	.word	0xffffffff


	//   ....[42]....
        /*0334*/ 	.word	0xffffffff


	//   ....[43]....
        /*0338*/ 	.word	0xffffffff


	//   ....[44]....
        /*033c*/ 	.word	0xffffffff


	//   ....[45]....
        /*0340*/ 	.word	0xffffffff


	//   ....[46]....
        /*0344*/ 	.word	0xffffffff


	//   ....[47]....
        /*0348*/ 	.word	0xffffffff


	//   ....[48]....
        /*034c*/ 	.word	0xffffffff


	//   ....[49]....
        /*0350*/ 	.word	0xffffffff


	//   ....[50]....
        /*0354*/ 	.word	0xffffffff


	//   ....[51]....
        /*0358*/ 	.word	0xffffffff


	//   ....[52]....
        /*035c*/ 	.word	0xffffffff


	//   ....[53]....
        /*0360*/ 	.word	0xffffffff


	//   ....[54]....
        /*0364*/ 	.word	0xffffffff


	//   ....[55]....
        /*0368*/ 	.word	0xffffffff


	//   ....[56]....
        /*036c*/ 	.word	0xffffffff


	//   ....[57]....
        /*0370*/ 	.word	0xffffffff


	//   ....[58]....
        /*0374*/ 	.word	0xffffffff


	//   ....[59]....
        /*0378*/ 	.word	0xffffffff


	//   ....[60]....
        /*037c*/ 	.word	0xffffffff


	//   ....[61]....
        /*0380*/ 	.word	0xffffffff


	//   ....[62]....
        /*0384*/ 	.word	0x0500000f


	//   ....[63]....
        /*0388*/ 	.word	0x0500000f


	//   ....[64]....
        /*038c*/ 	.word	0x0500000f


	//   ....[65]....
        /*0390*/ 	.word	0x0500000f


	//   ....[66]....
        /*0394*/ 	.word	0x0500000f


	//   ....[67]....
        /*0398*/ 	.word	0x0500000f


	//   ....[68]....
        /*039c*/ 	.word	0x0500000f


	//   ....[69]....
        /*03a0*/ 	.word	0x0500000f


	//   ....[70]....
        /*03a4*/ 	.word	0x0500000f


	//   ....[71]....
        /*03a8*/ 	.word	0x0500000f


	//   ....[72]....
        /*03ac*/ 	.word	0x0500000f


	//   ....[73]....
        /*03b0*/ 	.word	0x0500000f


	//   ....[74]....
        /*03b4*/ 	.word	0x0500000f


	//   ....[75]....
        /*03b8*/ 	.word	0x0500000f


	//   ....[76]....
        /*03bc*/ 	.word	0x0500000f


	//   ....[77]....
        /*03c0*/ 	.word	0x0500000f


	//   ....[78]....
        /*03c4*/ 	.word	0x0500000f


	//   ....[79]....
        /*03c8*/ 	.word	0x0500000f


	//   ....[80]....
        /*03cc*/ 	.word	0x0500000f


	//----- nvinfo : EIATTR_COOP_GROUP_INSTR_OFFSETS
	.align		4
.L_239:
        /*03d0*/ 	.byte	0x04, 0x28
        /*03d2*/ 	.short	(.L_241 - .L_240)


	//   ....[0]....
.L_240:
        /*03d4*/ 	.word	0x00000060


	//   ....[1]....
        /*03d8*/ 	.word	0x00000170


	//   ....[2]....
        /*03dc*/ 	.word	0x000001c0


	//   ....[3]....
        /*03e0*/ 	.word	0x000003f0


	//   ....[4]....
        /*03e4*/ 	.word	0x00000550


	//   ....[5]....
        /*03e8*/ 	.word	0x00000670


	//   ....[6]....
        /*03ec*/ 	.word	0x000007d0


	//   ....[7]....
        /*03f0*/ 	.word	0x000018f0


	//   ....[8]....
        /*03f4*/ 	.word	0x00003270


	//   ....[9]....
        /*03f8*/ 	.word	0x00003380


	//   ....[10]....
        /*03fc*/ 	.word	0x00003900


	//   ....[11]....
        /*0400*/ 	.word	0x00003990


	//   ....[12]....
        /*0404*/ 	.word	0x000065e0


	//   ....[13]....
        /*0408*/ 	.word	0x00006700


	//   ....[14]....
        /*040c*/ 	.word	0x00006cb0


	//   ....[15]....
        /*0410*/ 	.word	0x00006d10


	//   ....[16]....
        /*0414*/ 	.word	0x000087b0


	//   ....[17]....
        /*0418*/ 	.word	0x000087d0


	//   ....[18]....
        /*041c*/ 	.word	0x00008d60


	//   ....[19]....
        /*0420*/ 	.word	0x00008de0


	//   ....[20]....
        /*0424*/ 	.word	0x0000b570


	//   ....[21]....
        /*0428*/ 	.word	0x0000b690


	//   ....[22]....
        /*042c*/ 	.word	0x0000bc70


	//   ....[23]....
        /*0430*/ 	.word	0x0000bcd0


	//   ....[24]....
        /*0434*/ 	.word	0x0000cd20


	//   ....[25]....
        /*0438*/ 	.word	0x0000cd60


	//   ....[26]....
        /*043c*/ 	.word	0x0000ce60


	//   ....[27]....
        /*0440*/ 	.word	0x0000ce90


	//   ....[28]....
        /*0444*/ 	.word	0x0000fd60


	//   ....[29]....
        /*0448*/ 	.word	0x0000fef0


	//   ....[30]....
        /*044c*/ 	.word	0x0000ff20


	//   ....[31]....
        /*0450*/ 	.word	0x0000ff50


	//   ....[32]....
        /*0454*/ 	.word	0x0000ff90


	//   ....[33]....
        /*0458*/ 	.word	0x0000ffe0


	//   ....[34]....
        /*045c*/ 	.word	0x00010040


	//   ....[35]....
        /*0460*/ 	.word	0x00010220


	//   ....[36]....
        /*0464*/ 	.word	0x00010280


	//   ....[37]....
        /*0468*/ 	.word	0x000102c0


	//   ....[38]....
        /*046c*/ 	.word	0x00010300


	//   ....[39]....
        /*0470*/ 	.word	0x00010330


	//   ....[40]....
        /*0474*/ 	.word	0x00010360


	//   ....[41]....
        /*0478*/ 	.word	0x000103f0


	//   ....[42]....
        /*047c*/ 	.word	0x00010450


	//   ....[43]....
        /*0480*/ 	.word	0x000104e0


	//   ....[44]....
        /*0484*/ 	.word	0x00014320


	//   ....[45]....
        /*0488*/ 	.word	0x00014330


	//   ....[46]....
        /*048c*/ 	.word	0x00014440


	//   ....[47]....
        /*0490*/ 	.word	0x000144a0


	//   ....[48]....
        /*0494*/ 	.word	0x000144e0


	//   ....[49]....
        /*0498*/ 	.word	0x00014520


	//   ....[50]....
        /*049c*/ 	.word	0x00014550


	//   ....[51]....
        /*04a0*/ 	.word	0x00014580


	//   ....[52]....
        /*04a4*/ 	.word	0x00014710


	//   ....[53]....
        /*04a8*/ 	.word	0x00014770


	//   ....[54]....
        /*04ac*/ 	.word	0x000147b0


	//   ....[55]....
        /*04b0*/ 	.word	0x000147f0


	//   ....[56]....
        /*04b4*/ 	.word	0x00014820


	//   ....[57]....
        /*04b8*/ 	.word	0x00014850


	//   ....[58]....
        /*04bc*/ 	.word	0x00014910


	//   ....[59]....
        /*04c0*/ 	.word	0x00014930


	//   ....[60]....
        /*04c4*/ 	.word	0x000149a0


	//   ....[61]....
        /*04c8*/ 	.word	0x00015030


	//   ....[62]....
        /*04cc*/ 	.word	0x000156e0


	//   ....[63]....
        /*04d0*/ 	.word	0x00015b00


	//   ....[64]....
        /*04d4*/ 	.word	0x00015b90


	//   ....[65]....
        /*04d8*/ 	.word	0x00015c30


	//   ....[66]....
        /*04dc*/ 	.word	0x00015ce0


	//   ....[67]....
        /*04e0*/ 	.word	0x00015d60


	//   ....[68]....
        /*04e4*/ 	.word	0x00015de0


	//   ....[69]....
        /*04e8*/ 	.word	0x00015e60


	//   ....[70]....
        /*04ec*/ 	.word	0x00015ee0


	//   ....[71]....
        /*04f0*/ 	.word	0x00015f70


	//   ....[72]....
        /*04f4*/ 	.word	0x00016020


	//   ....[73]....
        /*04f8*/ 	.word	0x000160a0


	//   ....[74]....
        /*04fc*/ 	.word	0x00016120


	//   ....[75]....
        /*0500*/ 	.word	0x000161a0


	//   ....[76]....
        /*0504*/ 	.word	0x00016220


	//   ....[77]....
        /*0508*/ 	.word	0x00016290


	//   ....[78]....
        /*050c*/ 	.word	0x00016330


	//   ....[79]....
        /*0510*/ 	.word	0x000163c0


	//   ....[80]....
        /*0514*/ 	.word	0x000164f0


	//----- nvinfo : EIATTR_REG_RECONFIG
	.align		4
.L_241:
        /*0518*/ 	.byte	0x01, 0x54
	.zero		2


	//----- nvinfo : EIATTR_SYSCALL_OFFSETS
	.align		4
        /*051c*/ 	.byte	0x04, 0x46
        /*051e*/ 	.short	(.L_243 - .L_242)


	//   ....[0]....
.L_242:
        /*0520*/ 	.word	0x00001ad0


	//   ....[1]....
        /*0524*/ 	.word	0x00011410


	//   ....[2]....
        /*0528*/ 	.word	0x00011550


	//   ....[3]....
        /*052c*/ 	.word	0x00011650


	//----- nvinfo : EIATTR_MBARRIER_INSTR_OFFSETS
	.align		4
.L_243:
        /*0530*/ 	.byte	0x04, 0x39
        /*0532*/ 	.short	(.L_245 - .L_244)


	//   ....[0]....
.L_244:
        /*0534*/ 	.word	0x000002a0
        /*0538*/ 	.word	0x000000ff
        /*053c*/ 	.word	0x00030800
        /*0540*/ 	.short	0x0100
        /*0542*/ 	.byte	0x08
	.zero		1


	//   ....[1]....
        /*0544*/ 	.word	0x000002b0
        /*0548*/ 	.word	0x000000ff
        /*054c*/ 	.word	0x00030820
        /*0550*/ 	.short	0x0100
        /*0552*/ 	.byte	0x08
	.zero		1


	//   ....[2]....
        /*0554*/ 	.word	0x000003a0
        /*0558*/ 	.word	0x000000ff
        /*055c*/ 	.word	0x00030830
        /*0560*/ 	.short	0x0100
        /*0562*/ 	.byte	0x08
	.zero		1


	//   ....[3]....
        /*0564*/ 	.word	0x000003b0
        /*0568*/ 	.word	0x000000ff
        /*056c*/ 	.word	0x00030840
        /*0570*/ 	.short	0x0100
        /*0572*/ 	.byte	0x08
	.zero		1


	//   ....[4]....
        /*0574*/ 	.word	0x000003c0
        /*0578*/ 	.word	0x000000ff
        /*057c*/ 	.word	0x00030838
        /*0580*/ 	.short	0x0100
        /*0582*/ 	.byte	0x08
	.zero		1


	//   ....[5]....
        /*0584*/ 	.word	0x000003d0
        /*0588*/ 	.word	0x000000ff
        /*058c*/ 	.word	0x00030848
        /*0590*/ 	.short	0x0100
        /*0592*/ 	.byte	0x08
	.zero		1


	//   ....[6]....
        /*0594*/ 	.word	0x00000500
        /*0598*/ 	.word	0x000000ff
        /*059c*/ 	.word	0x00030850
        /*05a0*/ 	.short	0x0100
        /*05a2*/ 	.byte	0x08
	.zero		1


	//   ....[7]....
        /*05a4*/ 	.word	0x00000510
        /*05a8*/ 	.word	0x000000ff
        /*05ac*/ 	.word	0x00030860
        /*05b0*/ 	.short	0x0100
        /*05b2*/ 	.byte	0x08
	.zero		1


	//   ....[8]....
        /*05b4*/ 	.word	0x00000520
        /*05b8*/ 	.word	0x000000ff
        /*05bc*/ 	.word	0x00030858
        /*05c0*/ 	.short	0x0100
        /*05c2*/ 	.byte	0x08
	.zero		1


	//   ....[9]....
        /*05c4*/ 	.word	0x00000530
        /*05c8*/ 	.word	0x000000ff
        /*05cc*/ 	.word	0x00030868
        /*05d0*/ 	.short	0x0100
        /*05d2*/ 	.byte	0x08
	.zero		1


	//   ....[10]....
        /*05d4*/ 	.word	0x00000620
        /*05d8*/ 	.word	0x000000ff
        /*05dc*/ 	.word	0x00030870
        /*05e0*/ 	.short	0x0100
        /*05e2*/ 	.byte	0x06
	.zero		1


	//   ....[11]....
        /*05e4*/ 	.word	0x00000630
        /*05e8*/ 	.word	0x000000ff
        /*05ec*/ 	.word	0x00030880
        /*05f0*/ 	.short	0x0100
        /*05f2*/ 	.byte	0x06
	.zero		1


	//   ....[12]....
        /*05f4*/ 	.word	0x00000640
        /*05f8*/ 	.word	0x000000ff
        /*05fc*/ 	.word	0x00030878
        /*0600*/ 	.short	0x0100
        /*0602*/ 	.byte	0x06
	.zero		1


	//   ....[13]....
        /*0604*/ 	.word	0x00000650
        /*0608*/ 	.word	0x000000ff
        /*060c*/ 	.word	0x00030888
        /*0610*/ 	.short	0x0100
        /*0612*/ 	.byte	0x06
	.zero		1


	//   ....[14]....
        /*0614*/ 	.word	0x00000780
        /*0618*/ 	.word	0x000000ff
        /*061c*/ 	.word	0x00030890
        /*0620*/ 	.short	0x0100
        /*0622*/ 	.byte	0x08
	.zero		1


	//   ....[15]....
        /*0624*/ 	.word	0x00000790
        /*0628*/ 	.word	0x000000ff
        /*062c*/ 	.word	0x000308a0
        /*0630*/ 	.short	0x0100
        /*0632*/ 	.byte	0x08
	.zero		1


	//   ....[16]....
        /*0634*/ 	.word	0x000007a0
        /*0638*/ 	.word	0x000000ff
        /*063c*/ 	.word	0x00030898
        /*0640*/ 	.short	0x0100
        /*0642*/ 	.byte	0x08
	.zero		1


	//   ....[17]....
        /*0644*/ 	.word	0x000007b0
        /*0648*/ 	.word	0x000000ff
        /*064c*/ 	.word	0x000308a8
        /*0650*/ 	.short	0x0100
        /*0652*/ 	.byte	0x08
	.zero		1


	//   ....[18]....
        /*0654*/ 	.word	0x000008e0
        /*0658*/ 	.word	0x000000ff
        /*065c*/ 	.word	0x000308b0
        /*0660*/ 	.short	0x0100
        /*0662*/ 	.byte	0x08
	.zero		1


	//   ....[19]....
        /*0664*/ 	.word	0x000008f0
        /*0668*/ 	.word	0x000000ff
        /*066c*/ 	.word	0x000308c0
        /*0670*/ 	.short	0x0100
        /*0672*/ 	.byte	0x08
	.zero		1


	//   ....[20]....
        /*0674*/ 	.word	0x00000900
        /*0678*/ 	.word	0x000000ff
        /*067c*/ 	.word	0x000308b8
        /*0680*/ 	.short	0x0100
        /*0682*/ 	.byte	0x08
	.zero		1


	//   ....[21]....
        /*0684*/ 	.word	0x00000910
        /*0688*/ 	.word	0x000000ff
        /*068c*/ 	.word	0x000308c8
        /*0690*/ 	.short	0x0100
        /*0692*/ 	.byte	0x08
	.zero		1


	//   ....[22]....
        /*0694*/ 	.word	0x00001b70
        /*0698*/ 	.word	0x000000ff
        /*069c*/ 	.word	0x00030800
        /*06a0*/ 	.short	0x010a
        /*06a2*/ 	.byte	0x26
	.zero		1


	//   ....[23]....
        /*06a4*/ 	.word	0x00001bf0
        /*06a8*/ 	.word	0x00000003
        /*06ac*/ 	.word	0x00030830
        /*06b0*/ 	.short	0x010a
        /*06b2*/ 	.byte	0x3f
	.zero		1


	//   ....[24]....
        /*06b4*/ 	.word	0x00001c90
        /*06b8*/ 	.word	0x00000003
        /*06bc*/ 	.word	0x00030830
        /*06c0*/ 	.short	0x010a
        /*06c2*/ 	.byte	0x3f
	.zero		1


	//   ....[25]....
        /*06c4*/ 	.word	0x000023b0
        /*06c8*/ 	.word	0x00000000
        /*06cc*/ 	.word	0x00000000
        /*06d0*/ 	.short	0x0101
        /*06d2*/ 	.byte	0x3f
	.zero		1


	//   ....[26]....
        /*06d4*/ 	.word	0x00004860
        /*06d8*/ 	.word	0x000000ff
        /*06dc*/ 	.word	0x00030830
        /*06e0*/ 	.short	0x010a
        /*06e2*/ 	.byte	0x05
	.zero		1


	//   ....[27]....
        /*06e4*/ 	.word	0x000048a0
        /*06e8*/ 	.word	0x000000ff
        /*06ec*/ 	.word	0x00030830
        /*06f0*/ 	.short	0x010a
        /*06f2*/ 	.byte	0x05
	.zero		1


	//   ....[28]....
        /*06f4*/ 	.word	0x00005320
        /*06f8*/ 	.word	0x000000ff
        /*06fc*/ 	.word	0x00030850
        /*0700*/ 	.short	0x010a
        /*0702*/ 	.byte	0x0e
	.zero		1


	//   ....[29]....
        /*0704*/ 	.word	0x00005360
        /*0708*/ 	.word	0x000000ff
        /*070c*/ 	.word	0x00030850
        /*0710*/ 	.short	0x010a
        /*0712*/ 	.byte	0x0e
	.zero		1


	//   ....[30]....
        /*0714*/ 	.word	0x00005660
        /*0718*/ 	.word	0x00000000
        /*071c*/ 	.word	0x00000000
        /*0720*/ 	.short	0x0101
        /*0722*/ 	.byte	0x3f
	.zero		1


	//   ....[31]....
        /*0724*/ 	.word	0x00007110
        /*0728*/ 	.word	0x00000086
        /*072c*/ 	.word	0x00000000
        /*0730*/ 	.short	0x0101
        /*0732*/ 	.byte	0x3f
	.zero		1


	//   ....[32]....
        /*0734*/ 	.word	0x000079c0
        /*0738*/ 	.word	0x000000ff
        /*073c*/ 	.word	0x00030830
        /*0740*/ 	.short	0x010a
        /*0742*/ 	.byte	0x05
	.zero		1


	//   ....[33]....
        /*0744*/ 	.word	0x00007a00
        /*0748*/ 	.word	0x000000ff
        /*074c*/ 	.word	0x00030830
        /*0750*/ 	.short	0x010a
        /*0752*/ 	.byte	0x05
	.zero		1


	//   ....[34]....
        /*0754*/ 	.word	0x00008480
        /*0758*/ 	.word	0x000000ff
        /*075c*/ 	.word	0x00030850
        /*0760*/ 	.short	0x010a
        /*0762*/ 	.byte	0x0a
	.zero		1


	//   ....[35]....
        /*0764*/ 	.word	0x000084c0
        /*0768*/ 	.word	0x000000ff
        /*076c*/ 	.word	0x00030850
        /*0770*/ 	.short	0x010a
        /*0772*/ 	.byte	0x0a
	.zero		1


	//   ....[36]....
        /*0774*/ 	.word	0x00009150
        /*0778*/ 	.word	0x0000007b
        /*077c*/ 	.word	0x00000000
        /*0780*/ 	.short	0x0101
        /*0782*/ 	.byte	0x3f
	.zero		1


	//   ....[37]....
        /*0784*/ 	.word	0x000091c0
        /*0788*/ 	.word	0x0000007f
        /*078c*/ 	.word	0x00000000
        /*0790*/ 	.short	0x0101
        /*0792*/ 	.byte	0x3f
	.zero		1


	//   ....[38]....
        /*0794*/ 	.word	0x00009820
        /*0798*/ 	.word	0x000000ff
        /*079c*/ 	.word	0x00030830
        /*07a0*/ 	.short	0x010a
        /*07a2*/ 	.byte	0x05
	.zero		1


	//   ....[39]....
        /*07a4*/ 	.word	0x00009860
        /*07a8*/ 	.word	0x000000ff
        /*07ac*/ 	.word	0x00030830
        /*07b0*/ 	.short	0x010a
        /*07b2*/ 	.byte	0x05
	.zero		1


	//   ....[40]....
        /*07b4*/ 	.word	0x0000a2e0
        /*07b8*/ 	.word	0x000000ff
        /*07bc*/ 	.word	0x00030850
        /*07c0*/ 	.short	0x010a
        /*07c2*/ 	.byte	0x0a
	.zero		1


	//   ....[41]....
        /*07c4*/ 	.word	0x0000a320
        /*07c8*/ 	.word	0x000000ff
        /*07cc*/ 	.word	0x00030850
        /*07d0*/ 	.short	0x010a
        /*07d2*/ 	.byte	0x0a
	.zero		1


	//   ....[42]....
        /*07d4*/ 	.word	0x0000a660
        /*07d8*/ 	.word	0x00000000
        /*07dc*/ 	.word	0x00000000
        /*07e0*/ 	.short	0x0101
        /*07e2*/ 	.byte	0x3f
	.zero		1


	//   ....[43]....
        /*07e4*/ 	.word	0x0000c1c0
        /*07e8*/ 	.word	0x00000088
        /*07ec*/ 	.word	0x00000000
        /*07f0*/ 	.short	0x0101
        /*07f2*/ 	.byte	0x3f
	.zero		1


	//   ....[44]....
        /*07f4*/ 	.word	0x0000cc90
        /*07f8*/ 	.word	0x000000ff
        /*07fc*/ 	.word	0x00030850
        /*0800*/ 	.short	0x010a
        /*0802*/ 	.byte	0x05
	.zero		1


	//   ....[45]....
        /*0804*/ 	.word	0x0000ccd0
        /*0808*/ 	.word	0x000000ff
        /*080c*/ 	.word	0x00030850
        /*0810*/ 	.short	0x010a
        /*0812*/ 	.byte	0x05
	.zero		1


	//   ....[46]....
        /*0814*/ 	.word	0x0000d190
        /*0818*/ 	.word	0x00000004
        /*081c*/ 	.word	0x00000000
        /*0820*/ 	.short	0x0101
        /*0822*/ 	.byte	0x3f
	.zero		1


	//   ....[47]....
        /*0824*/ 	.word	0x0000eaf0
        /*0828*/ 	.word	0x00000026
        /*082c*/ 	.word	0x00000000
        /*0830*/ 	.short	0x0101
        /*0832*/ 	.byte	0x3f
	.zero		1


	//   ....[48]....
        /*0834*/ 	.word	0x00011d40
        /*0838*/ 	.word	0x00000009
        /*083c*/ 	.word	0x00030840
        /*0840*/ 	.short	0x010a
        /*0842*/ 	.byte	0x3f
	.zero		1


	//   ....[49]....
        /*0844*/ 	.word	0x000122f0
        /*0848*/ 	.word	0x0000000a
        /*084c*/ 	.word	0x00030820
        /*0850*/ 	.short	0x010a
        /*0852*/ 	.byte	0x3f
	.zero		1


	//   ....[50]....
        /*0854*/ 	.word	0x00012630
        /*0858*/ 	.word	0x00000002
        /*085c*/ 	.word	0x00030840
        /*0860*/ 	.short	0x010a
        /*0862*/ 	.byte	0x3f
	.zero		1


	//   ....[51]....
        /*0864*/ 	.word	0x00012930
        /*0868*/ 	.word	0x00000003
        /*086c*/ 	.word	0x00000060
        /*0870*/ 	.short	0x010a
        /*0872*/ 	.byte	0x3f
	.zero		1


	//   ....[52]....
        /*0874*/ 	.word	0x00012f70
        /*0878*/ 	.word	0x00000002
        /*087c*/ 	.word	0x00030840
        /*0880*/ 	.short	0x010a
        /*0882*/ 	.byte	0x3f
	.zero		1


	//   ....[53]....
        /*0884*/ 	.word	0x00013270
        /*0888*/ 	.word	0x00000003
        /*088c*/ 	.word	0x00000060
        /*0890*/ 	.short	0x010a
        /*0892*/ 	.byte	0x3f
	.zero		1


	//   ....[54]....
        /*0894*/ 	.word	0x000137a0
        /*0898*/ 	.word	0x00000002
        /*089c*/ 	.word	0x00030840
        /*08a0*/ 	.short	0x010a
        /*08a2*/ 	.byte	0x3f
	.zero		1


	//   ....[55]....
        /*08a4*/ 	.word	0x00013ab0
        /*08a8*/ 	.word	0x00000002
        /*08ac*/ 	.word	0x00000060
        /*08b0*/ 	.short	0x010a
        /*08b2*/ 	.byte	0x3f
	.zero		1


	//   ....[56]....
        /*08b4*/ 	.word	0x00013f70
        /*08b8*/ 	.word	0x00000003
        /*08bc*/ 	.word	0x00030860
        /*08c0*/ 	.short	0x010a
        /*08c2*/ 	.byte	0x3f
	.zero		1


	//   ....[57]....
        /*08c4*/ 	.word	0x00014fb0
        /*08c8*/ 	.word	0x00000000
        /*08cc*/ 	.word	0x00030820
        /*08d0*/ 	.short	0x010a
        /*08d2*/ 	.byte	0x3f
	.zero		1


	//   ....[58]....
        /*08d4*/ 	.word	0x00015190
        /*08d8*/ 	.word	0x00000006
        /*08dc*/ 	.word	0x00000000
        /*08e0*/ 	.short	0x010a
        /*08e2*/ 	.byte	0x3f
	.zero		1


	//   ....[59]....
        /*08e4*/ 	.word	0x00015200
        /*08e8*/ 	.word	0x00000007
        /*08ec*/ 	.word	0x00000000
        /*08f0*/ 	.short	0x010a
        /*08f2*/ 	.byte	0x3f
	.zero		1


	//   ....[60]....
        /*08f4*/ 	.word	0x00015270
        /*08f8*/ 	.word	0x00000004
        /*08fc*/ 	.word	0x00000000
        /*0900*/ 	.short	0x010a
        /*0902*/ 	.byte	0x3f
	.zero		1


	//   ....[61]....
        /*0904*/ 	.word	0x000152a0
        /*0908*/ 	.word	0x00000003
        /*090c*/ 	.word	0x00000000
        /*0910*/ 	.short	0x010a
        /*0912*/ 	.byte	0x3f
	.zero		1


	//   ....[62]....
        /*0914*/ 	.word	0x00015310
        /*0918*/ 	.word	0x00000003
        /*091c*/ 	.word	0x00030800
        /*0920*/ 	.short	0x010a
        /*0922*/ 	.byte	0x3f
	.zero		1


	//   ....[63]....
        /*0924*/ 	.word	0x00015360
        /*0928*/ 	.word	0x00000003
        /*092c*/ 	.word	0x00030830
        /*0930*/ 	.short	0x010a
        /*0932*/ 	.byte	0x3f
	.zero		1


	//   ....[64]....
        /*0934*/ 	.word	0x000153c0
        /*0938*/ 	.word	0x00000079
        /*093c*/ 	.word	0x00030830
        /*0940*/ 	.short	0x010a
        /*0942*/ 	.byte	0x3f
	.zero		1


	//   ....[65]....
        /*0944*/ 	.word	0x00015420
        /*0948*/ 	.word	0x00000003
        /*094c*/ 	.word	0x00030850
        /*0950*/ 	.short	0x010a
        /*0952*/ 	.byte	0x3f
	.zero		1


	//   ....[66]....
        /*0954*/ 	.word	0x00015480
        /*0958*/ 	.word	0x00000005
        /*095c*/ 	.word	0x00030830
        /*0960*/ 	.short	0x010a
        /*0962*/ 	.byte	0x3f
	.zero		1


	//   ....[67]....
        /*0964*/ 	.word	0x000154e0
        /*0968*/ 	.word	0x00000003
        /*096c*/ 	.word	0x00030850
        /*0970*/ 	.short	0x010a
        /*0972*/ 	.byte	0x3f
	.zero		1


	//   ....[68]....
        /*0974*/ 	.word	0x00015540
        /*0978*/ 	.word	0x00000005
        /*097c*/ 	.word	0x00030830
        /*0980*/ 	.short	0x010a
        /*0982*/ 	.byte	0x3f
	.zero		1


	//   ....[69]....
        /*0984*/ 	.word	0x000155a0
        /*0988*/ 	.word	0x00000003
        /*098c*/ 	.word	0x00030850
        /*0990*/ 	.short	0x010a
        /*0992*/ 	.byte	0x3f
	.zero		1


	//   ....[70]....
        /*0994*/ 	.word	0x00015600
        /*0998*/ 	.word	0x00000003
        /*099c*/ 	.word	0x00030850
        /*09a0*/ 	.short	0x010a
        /*09a2*/ 	.byte	0x3f
	.zero		1


	//   ....[71]....
        /*09a4*/ 	.word	0x000157a0
        /*09a8*/ 	.word	0x00000009
        /*09ac*/ 	.word	0x00030840
        /*09b0*/ 	.short	0x010a
        /*09b2*/ 	.byte	0x3f
	.zero		1


	//   ....[72]....
        /*09b4*/ 	.word	0x00015820
        /*09b8*/ 	.word	0x00000008
        /*09bc*/ 	.word	0x00030820
        /*09c0*/ 	.short	0x010a
        /*09c2*/ 	.byte	0x3f
	.zero		1


	//   ....[73]....
        /*09c4*/ 	.word	0x00015870
        /*09c8*/ 	.word	0x00000002
        /*09cc*/ 	.word	0x00030840
        /*09d0*/ 	.short	0x010a
        /*09d2*/ 	.byte	0x3f
	.zero		1


	//   ....[74]....
        /*09d4*/ 	.word	0x000158c0
        /*09d8*/ 	.word	0x00000003
        /*09dc*/ 	.word	0x00000060
        /*09e0*/ 	.short	0x010a
        /*09e2*/ 	.byte	0x3f
	.zero		1


	//   ....[75]....
        /*09e4*/ 	.word	0x00015910
        /*09e8*/ 	.word	0x00000002
        /*09ec*/ 	.word	0x00030840
        /*09f0*/ 	.short	0x010a
        /*09f2*/ 	.byte	0x3f
	.zero		1


	//   ....[76]....
        /*09f4*/ 	.word	0x00015960
        /*09f8*/ 	.word	0x00000003
        /*09fc*/ 	.word	0x00000060
        /*0a00*/ 	.short	0x010a
        /*0a02*/ 	.byte	0x3f
	.zero		1


	//   ....[77]....
        /*0a04*/ 	.word	0x000159b0
        /*0a08*/ 	.word	0x00000002
        /*0a0c*/ 	.word	0x00030840
        /*0a10*/ 	.short	0x010a
        /*0a12*/ 	.byte	0x3f
	.zero		1


	//   ....[78]....
        /*0a14*/ 	.word	0x00015a00
        /*0a18*/ 	.word	0x00000002
        /*0a1c*/ 	.word	0x00000060
        /*0a20*/ 	.short	0x010a
        /*0a22*/ 	.byte	0x3f
	.zero		1


	//   ....[79]....
        /*0a24*/ 	.word	0x00015a50
        /*0a28*/ 	.word	0x00000003
        /*0a2c*/ 	.word	0x00030860
        /*0a30*/ 	.short	0x010a
        /*0a32*/ 	.byte	0x3f
	.zero		1


	//   ....[80]....
        /*0a34*/ 	.word	0x00016410
        /*0a38*/ 	.word	0x00000000
        /*0a3c*/ 	.word	0x00030820
        /*0a40*/ 	.short	0x010a
        /*0a42*/ 	.byte	0x3f
	.zero		1


	//   ....[81]....
        /*0a44*/ 	.word	0x000165b0
        /*0a48*/ 	.word	0x00000006
        /*0a4c*/ 	.word	0x00000000
        /*0a50*/ 	.short	0x010a
        /*0a52*/ 	.byte	0x3f
	.zero		1


	//   ....[82]....
        /*0a54*/ 	.word	0x00016600
        /*0a58*/ 	.word	0x00000007
        /*0a5c*/ 	.word	0x00000000
        /*0a60*/ 	.short	0x010a
        /*0a62*/ 	.byte	0x3f
	.zero		1


	//   ....[83]....
        /*0a64*/ 	.word	0x00016650
        /*0a68*/ 	.word	0x00000004
        /*0a6c*/ 	.word	0x00000000
        /*0a70*/ 	.short	0x010a
        /*0a72*/ 	.byte	0x3f
	.zero		1


	//----- nvinfo : EIATTR_NUM_MBARRIERS
	.align		4
.L_245:
        /*0a74*/ 	.byte	0x03, 0x38
        /*0a76*/ 	.short	0x0016


	//----- nvinfo : EIATTR_EXIT_INSTR_OFFSETS
	.align		4
        /*0a78*/ 	.byte	0x04, 0x1c
        /*0a7a*/ 	.short	(.L_247 - .L_246)


	//   ....[0]....
.L_246:
        /*0a7c*/ 	.word	0x00000a90


	//   ....[1]....
        /*0a80*/ 	.word	0x0000fd20


	//   ....[2]....
        /*0a84*/ 	.word	0x0000fd80


	//   ....[3]....
        /*0a88*/ 	.word	0x000152f0


	//----- nvinfo : EIATTR_MAX_THREADS
	.align		4
.L_247:
        /*0a8c*/ 	.byte	0x04, 0x05
        /*0a8e*/ 	.short	(.L_249 - .L_248)
.L_248:
        /*0a90*/ 	.word	0x00000180
        /*0a94*/ 	.word	0x00000001
        /*0a98*/ 	.word	0x00000001


	//----- nvinfo : EIATTR_CRS_STACK_SIZE
	.align		4
.L_249:
        /*0a9c*/ 	.byte	0x04, 0x1e
        /*0a9e*/ 	.short	(.L_251 - .L_250)
.L_250:
        /*0aa0*/ 	.word	0x00000000


	//----- nvinfo : EIATTR_CBANK_PARAM_SIZE
	.align		4
.L_251:
        /*0aa4*/ 	.byte	0x03, 0x19
        /*0aa6*/ 	.short	0x0a70


	//----- nvinfo : EIATTR_PARAM_CBANK
	.align		4
        /*0aa8*/ 	.byte	0x04, 0x0a
        /*0aaa*/ 	.short	(.L_253 - .L_252)
	.align		4
.L_252:
        /*0aac*/ 	.word	index@(.nv.constant0._ZN7cutlass13device_kernelIN5flash11enable_sm90INS1_16FlashAttnFwdSm90INS1_25CollectiveMainloopFwdSm90ILi2EN4cute5tupleIJNS5_1CILi1EEES8_S8_EEENS6_IJNS7_ILi128EEENS7_ILi96EEENS7_ILi192EEEEEELi192ENS_6half_tEfNS_4arch4Sm90ELb0ELb1ELb0ELb1ELb0ELb0ELb0ELb1ELb1ELb0ELb0ELb0EEENS1_21CollectiveEpilogueFwdINS6_IJSA_SC_SB_EEES9_SE_SG_Li256ELb1ELb0ELb0ELb0EEENS1_36VarlenDynamicPersistentTileSchedulerILi128ELi96ELi256ELi32ELb0ELb0ELb1ELb1ELb0ELb1EEEEEEEEEvNT_6ParamsE)
        /*0ab0*/ 	.short	0x0210
        /*0ab2*/ 	.short	0x0a70


	//----- nvinfo : EIATTR_SW_WAR
	.align		4
.L_253:
        /*0ab4*/ 	.byte	0x04, 0x36
        /*0ab6*/ 	.short	(.L_255 - .L_254)
.L_254:
        /*0ab8*/ 	.word	0x00000008
.L_255:


//--------------------- .nv.info._ZN7cutlass13device_kernelIN5flash11enable_sm90INS1_16FlashAttnFwdSm90INS1_25CollectiveMainloopFwdSm90ILi2EN4cute5tupleIJNS5_1CILi1EEES8_S8_EEENS6_IJNS7_ILi128EEENS7_ILi96EEENS7_ILi192EEEEEELi192ENS_6half_tEfNS_4arch4Sm90ELb0ELb1ELb0ELb1ELb0ELb1ELb0ELb1ELb1ELb0ELb0ELb0EEENS1_21CollectiveEpilogueFwdINS6_IJSA_SC_SB_EEES9_SE_SG_Li256ELb1ELb0ELb0ELb0EEENS1_36VarlenDynamicPersistentTileSchedulerILi128ELi96ELi256ELi32ELb0ELb0ELb1ELb1ELb0ELb1EEEEEEEEEvNT_6ParamsE --------------------------
	.section	.nv.info._ZN7cutlass13device_kernelIN5flash11enable_sm90INS1_16FlashAttnFwdSm90INS1_25CollectiveMainloopFwdSm90ILi2EN4cute5tupleIJNS5_1CILi1EEES8_S8_EEENS6_IJNS7_ILi128EEENS7_ILi96EEENS7_ILi192EEEEEELi192ENS_6half_tEfNS_4arch4Sm90ELb0ELb1ELb0ELb1ELb0ELb1ELb0ELb1ELb1ELb0ELb0ELb0EEENS1_21CollectiveEpilogueFwdINS6_IJSA_SC_SB_EEES9_SE_SG_Li256ELb1ELb0ELb0ELb0EEENS1_36VarlenDynamicPersistentTileSchedulerILi128ELi96ELi256ELi32ELb0ELb0ELb1ELb1ELb0ELb1EEEEEEEEEvNT_6ParamsE,"",@"SHT_CUDA_INFO"
	.sectionflags	@""
	.align	4


	//----- nvinfo : EIATTR_CUDA_API_VERSION
	.align		4
        /*0000*/ 	.byte	0x04, 0x37
        /*0002*/ 	.short	(.L_257 - .L_256)
.L_256:
        /*0004*/ 	.word	0x00000082


	//----- nvinfo : EIATTR_KPARAM_INFO
	.align		4
.L_257:
        /*0008*/ 	.byte	0x04, 0x17
        /*000a*/ 	.short	(.L_259 - .L_258)
.L_258:
        /*000c*/ 	.word	0x00000000
        /*0010*/ 	.short	0x0000
        /*0012*/ 	.short	0x0070
        /*0014*/ 	.byte	0x00, 0xf0, 0x01, 0x28


	//----- nvinfo : EIATTR_SPARSE_MMA_MASK
	.align		4
.L_259:
        /*0018*/ 	.byte	0x03, 0x50
        /*001a*/ 	.short	0x0000


	//----- nvinfo : EIATTR_MAXREG_COUNT
	.align		4
        /*001c*/ 	.byte	0x03, 0x1b
        /*001e*/ 	.short	0x00a8


	//----- nvinfo : EIATTR_NUM_BARRIERS
	.align		4
        /*0020*/ 	.byte	0x02, 0x4c
        /*0022*/ 	.byte	0x10
	.zero		1


	//----- nvinfo : EIATTR_EXTERNS
	.align		4
        /*0024*/ 	.byte	0x04, 0x0f
        /*0026*/ 	.short	(.L_261 - .L_260)


	//   ....[0]....
	.align		4
.L_260:
        /*0028*/ 	.word	index@(__assertfail)


	//----- nvinfo : EIATTR_ANNOTATIONS
	.align		4
.L_261:
        /*002c*/ 	.byte	0x04, 0x55
        /*002e*/ 	.short	(.L_263 - .L_262)


	//   ....[0]....
.L_262:
        /* <DEDUP_REMOVED lines=57> */


	//----- nvinfo : EIATTR_MERCURY_ISA_VERSION
	.align		4
.L_263:
        /*03b0*/ 	.byte	0x03, 0x5f
        /*03b2*/ 	.short	0x0101


	//----- nvinfo : EIATTR_UNUSED_LOAD_BYTE_OFFSET
	.align		4
        /*03b4*/ 	.byte	0x04, 0x44
        /*03b6*/ 	.short	(.L_265 - .L_264)


	//   ....[0]....
.L_264:
        /*03b8*/ 	.word	0x00000ab0
        /*03bc*/ 	.word	0x0000fff0


	//   ....[1]....
        /*03c0*/ 	.word	0x0001ebe0
        /*03c4*/ 	.word	0x0000fff0


	//----- nvinfo : EIATTR_INT_WARP_WIDE_INSTR_OFFSETS
	.align		4
.L_265:
        /*03c8*/ 	.byte	0x04, 0x31
        /*03ca*/ 	.short	(.L_267 - .L_266)


	//   ....[0]....
.L_266:
        /*03cc*/ 	.word	0x000001c0


	//   ....[1]....
        /*03d0*/ 	.word	0x00000200


	//   ....[2]....
        /*03d4*/ 	.word	0x00000270


	//   ....[3]....
        /*03d8*/ 	.word	0x00023810


	//   ....[4]....
        /*03dc*/ 	.word	0x000238b0


	//   ....[5]....
        /*03e0*/ 	.word	0x00023d80


	//   ....[6]....
        /*03e4*/ 	.word	0x00023db0


	//   ....[7]....
        /*03e8*/ 	.word	0x00023fa0


	//   ....[8]....
        /*03ec*/ 	.word	0x000240a0


	//   ....[9]....
        /*03f0*/ 	.word	0x00026380


	//   ....[10]....
        /*03f4*/ 	.word	0x00026420


	//----- nvinfo : EIATTR_COOP_GROUP_MASK_REGIDS
	.align		4
.L_267:
        /*03f8*/ 	.byte	0x04, 0x29
        /*03fa*/ 	.short	(.L_269 - .L_268)


	//   ....[0]....
.L_268:
        /*03fc*/ 	.word	0xffffffff


	//   ....[1]....
        /*0400*/ 	.word	0xffffffff


	//   ....[2]....
        /*0404*/ 	.word	0xffffffff


	//   ....[3]....
        /*0408*/ 	.word	0xffffffff


	//   ....[4]....
        /*040c*/ 	.word	0xffffffff


	//   ....[5]....
        /*0410*/ 	.word	0xffffffff


	//   ....[6]....
        /*0414*/ 	.word	0xffffffff


	//   ....[7]....
        /*0418*/ 	.word	0xffffffff


	//   ....[8]....
        /*041c*/ 	.word	0xffffffff


	//   ....[9]....
        /*0420*/ 	.word	0xffffffff


	//   ....[10]....
        /*0424*/ 	.word	0xffffffff


	//   ....[11]....
        /*0428*/ 	.word	0xffffffff


	//   ....[12]....
        /*042c*/ 	.word	0xffffffff


	//   ....[13]....
        /*0430*/ 	.word	0xffffffff


	//   ....[14]....
        /*0434*/ 	.word	0xffffffff


	//   ....[15]....
        /*0438*/ 	.word	0xffffffff


	//   ....[16]....
        /*043c*/ 	.word	0xffffffff


	//   ....[17]....
        /*0440*/ 	.word	0xffffffff


	//   ....[18]....
        /*0444*/ 	.word	0xffffffff


	//   ....[19]....
        /*0448*/ 	.word	0xffffffff


	//   ....[20]....
        /*044c*/ 	.word	0xffffffff


	//   ....[21]....
        /*0450*/ 	.word	0xffffffff


	//   ....[22]....
        /*0454*/ 	.word	0xffffffff


	//   ....[23]....
        /*0458*/ 	.word	0xffffffff


	//   ....[24]....
        /*045c*/ 	.word	0xffffffff


	//   ....[25]....
        /*0460*/ 	.word	0xffffffff


	//   ....[26]....
        /*0464*/ 	.word	0xffffffff


	//   ....[27]....
        /*0468*/ 	.word	0xffffffff


	//   ....[28]....
        /*046c*/ 	.word	0xffffffff


	//   ....[29]....
        /*0470*/ 	.word	0xffffffff


	//   ....[30]....
        /*0474*/ 	.word	0xffffffff


	//   ....[31]....
        /*0478*/ 	.word	0xffffffff


	//   ....[32]....
        /*047c*/ 	.word	0xffffffff


	//   ....[33]....
        /*0480*/ 	.word	0xffffffff


	//   ....[34]....
        /*0484*/ 	.word	0xffffffff


	//   ....[35]....
        /*0488*/ 	.word	0xffffffff


	//   ....[36]....
        /*048c*/ 	.word	0xffffffff


	//   ....[37]....
        /*0490*/ 	.word	0xffffffff


	//   ....[38]....
        /*0494*/ 	.word	0xffffffff


	//   ....[39]....
        /*0498*/ 	.word	0xffffffff


	//   ....[40]....
        /*049c*/ 	.word	0xffffffff


	//   ....[41]....
        /*04a0*/ 	.word	0xffffffff


	//   ....[42]....
        /*04a4*/ 	.word	0xffffffff


	//   ....[43]....
        /*04a8*/ 	.word	0xffffffff


	//   ....[44]....
        /*04ac*/ 	.word	0xffffffff


	//   ....[45]....
        /*04b0*/ 	.word	0xffffffff


	//   ....[46]....
        /*04b4*/ 	.word	0xffffffff


	//   ....[47]....
        /*04b8*/ 	.word	0xffffffff


	//   ....[48]....
        /*04bc*/ 	.word	0xffffffff


	//   ....[49]....
        /*04c0*/ 	.word	0xffffffff


	//   ....[50]....
        /*04c4*/ 	.word	0xffffffff


	//   ....[51]....
        /*04c8*/ 	.word	0xffffffff


	//   ....[52]....
        /*04cc*/ 	.word	0xffffffff


	//   ....[53]....
        /*04d0*/ 	.word	0xffffffff


	//   ....[54]....
        /*04d4*/ 	.word	0xffffffff


	//   ....[55]....
        /*04d8*/ 	.word	0xffffffff


	//   ....[56]....
        /*04dc*/ 	.word	0xffffffff


	//   ....[57]....
        /*04e0*/ 	.word	0xffffffff


	//   ....[58]....
        /*04e4*/ 	.word	0xffffffff


	//   ....[59]....
        /*04e8*/ 	.word	0xffffffff


	//   ....[60]....
        /*04ec*/ 	.word	0xffffffff


	//   ....[61]....
        /*04f0*/ 	.word	0xffffffff


	//   ....[62]....
        /*04f4*/ 	.word	0x0500000f


	//   ....[63]....
        /*04f8*/ 	.word	0x0500000f


	//   ....[64]....
        /*04fc*/ 	.word	0x0500000f


	//   ....[65]....
        /*0500*/ 	.word	0x0500000f


	//   ....[66]....
        /*0504*/ 	.word	0x0500000f


	//   ....[67]....
        /*0508*/ 	.word	0x0500000f


	//   ....[68]....
        /*050c*/ 	.word	0x0500000f


	//   ....[69]....
        /*0510*/ 	.word	0x0500000f


	//   ....[70]....
        /*0514*/ 	.word	0x0500000f


	//   ....[71]....
        /*0518*/ 	.word	0x0500000f


	//   ....[72]....
        /*051c*/ 	.word	0x0500000f


	//   ....[73]....
        /*0520*/ 	.word	0x0500000f


	//   ....[74]....
        /*0524*/ 	.word	0x0500000f


	//   ....[75]....
        /*0528*/ 	.word	0x0500000f


	//   ....[76]....
        /*052c*/ 	.word	0x0500000f


	//   ....[77]....
        /*0530*/ 	.word	0x0500000f


	//   ....[78]....
        /*0534*/ 	.word	0x0500000f


	//   ....[79]....
        /*0538*/ 	.word	0x0500000f


	//   ....[80]....
        /*053c*/ 	.word	0x0500000f


	//   ....[81]....
        /*0540*/ 	.word	0x0500000f


	//   ....[82]....
        /*0544*/ 	.word	0x0500000f


	//   ....[83]....
        /*0548*/ 	.word	0x0500000f


	//   ....[84]....
        /*054c*/ 	.word	0x0500000f


	//   ....[85]....
        /*0550*/ 	.word	0x0500000f


	//   ....[86]....
        /*0554*/ 	.word	0x0500000f


	//   ....[87]....
        /*0558*/ 	.word	0x0500000f


	//   ....[88]....
        /*055c*/ 	.word	0x0500000f


	//   ....[89]....
        /*0560*/ 	.word	0x0500000f


	//   ....[90]....
        /*0564*/ 	.word	0x0500000f


	//   ....[91]....
        /*0568*/ 	.word	0x0500000f


	//   ....[92]....
        /*056c*/ 	.word	0x0500000f


	//   ....[93]....
        /*0570*/ 	.word	0x0500000f


	//   ....[94]....
        /*0574*/ 	.word	0x0500000f


	//   ....[95]....
        /*0578*/ 	.word	0x0500000f


	//   ....[96]....
        /*057c*/ 	.word	0x0500000f


	//   ....[97]....
        /*0580*/ 	.word	0x0500000f


	//----- nvinfo : EIATTR_COOP_GROUP_INSTR_OFFSETS
	.align		4
.L_269:
        /*0584*/ 	.byte	0x04, 0x28
        /*0586*/ 	.short	(.L_271 - .L_270)


	//   ....[0]....
.L_270:
        /*0588*/ 	.word	0x00000060


	//   ....[1]....
        /*058c*/ 	.word	0x000001d0


	//   ....[2]....
        /*0590*/ 	.word	0x00000220


	//   ....[3]....
        /*0594*/ 	.word	0x00000450


	//   ....[4]....
        /*0598*/ 	.word	0x000005b0


	//   ....[5]....
        /*059c*/ 	.word	0x000006d0


	//   ....[6]....
        /*05a0*/ 	.word	0x00000830


	//   ....[7]....
        /*05a4*/ 	.word	0x0000ad80


	//   ....[8]....
        /*05a8*/ 	.word	0x000135f0


	//   ....[9]....
        /*05ac*/ 	.word	0x00013700


	//   ....[10]....
        /*05b0*/ 	.word	0x00013cd0


	//   ....[11]....
        /*05b4*/ 	.word	0x00013da0


	//   ....[12]....
        /*05b8*/ 	.word	0x00016f80


	//   ....[13]....
        /*05bc*/ 	.word	0x00017090


	//   ....[14]....
        /*05c0*/ 	.word	0x00017680


	//   ....[15]....
        /*05c4*/ 	.word	0x000176e0


	//   ....[16]....
        /*05c8*/ 	.word	0x000195c0


	//   ....[17]....
        /*05cc*/ 	.word	0x000195f0


	//   ....[18]....
        /*05d0*/ 	.word	0x00019820


	//   ....[19]....
        /*05d4*/ 	.word	0x00019950


	//   ....[20]....
        /*05d8*/ 	.word	0x0001c8d0


	//   ....[21]....
        /*05dc*/ 	.word	0x0001c9e0


	//   ....[22]....
        /*05e0*/ 	.word	0x0001cfa0


	//   ....[23]....
        /*05e4*/ 	.word	0x0001d020


	//   ....[24]....
        /*05e8*/ 	.word	0x0001e390


	//   ....[25]....
        /*05ec*/ 	.word	0x0001e3a0


	//   ....[26]....
        /*05f0*/ 	.word	0x0001e3e0


	//   ....[27]....
        /*05f4*/ 	.word	0x0001e3f0


	//   ....[28]....
        /*05f8*/ 	.word	0x00021060


	//   ....[29]....
        /*05fc*/ 	.word	0x000211e0


	//   ....[30]....
        /*0600*/ 	.word	0x00021210


	//   ....[31]....
        /*0604*/ 	.word	0x00021250


	//   ....[32]....
        /*0608*/ 	.word	0x000212c0


	//   ....[33]....
        /*060c*/ 	.word	0x00021320


	//   ....[34]....
        /*0610*/ 	.word	0x00021360


	//   ....[35]....
        /*0614*/ 	.word	0x00021520


	//   ....[36]....
        /*0618*/ 	.word	0x00021580


	//   ....[37]....
        /*061c*/ 	.word	0x000215c0


	//   ....[38]....
        /*0620*/ 	.word	0x00021600


	//   ....[39]....
        /*0624*/ 	.word	0x00021630


	//   ....[40]....
        /*0628*/ 	.word	0x00021660


	//   ....[41]....
        /*062c*/ 	.word	0x00021700


	//   ....[42]....
        /*0630*/ 	.word	0x00021740


	//   ....[43]....
        /*0634*/ 	.word	0x00021800


	//   ....[44]....
        /*0638*/ 	.word	0x00026830


	//   ....[45]....
        /*063c*/ 	.word	0x00026840


	//   ....[46]....
        /*0640*/ 	.word	0x00026970


	//   ....[47]....
        /*0644*/ 	.word	0x000269d0


	//   ....[48]....
        /*0648*/ 	.word	0x00026a10


	//   ....[49]....
        /*064c*/ 	.word	0x00026a50


	//   ....[50]....
        /*0650*/ 	.word	0x00026a80


	//   ....[51]....
        /*0654*/ 	.word	0x00026ab0


	//   ....[52]....
        /*0658*/ 	.word	0x00026c80


	//   ....[53]....
        /*065c*/ 	.word	0x00026ce0


	//   ....[54]....
        /*0660*/ 	.word	0x00026d20


	//   ....[55]....
        /*0664*/ 	.word	0x00026d60


	//   ....[56]....
        /*0668*/ 	.word	0x00026d90


	//   ....[57]....
        /*066c*/ 	.word	0x00026dc0


	//   ....[58]....
        /*0670*/ 	.word	0x00026e80


	//   ....[59]....
        /*0674*/ 	.word	0x00026ea0


	//   ....[60]....
        /*0678*/ 	.word	0x00026f10


	//   ....[61]....
        /*067c*/ 	.word	0x00027650


	//   ....[62]....
        /*0680*/ 	.word	0x00027a60


	//   ....[63]....
        /*0684*/ 	.word	0x00027b00


	//   ....[64]....
        /*0688*/ 	.word	0x00027ba0


	//   ....[65]....
        /*068c*/ 	.word	0x00027c40


	//   ....[66]....
        /*0690*/ 	.word	0x00027ce0


	//   ....[67]....
        /*0694*/ 	.word	0x00027d80


	//   ....[68]....
        /*0698*/ 	.word	0x00027e20


	//   ....[69]....
        /*069c*/ 	.word	0x00027ec0


	//   ....[70]....
        /*06a0*/ 	.word	0x00027fb0


	//   ....[71]....
        /*06a4*/ 	.word	0x00028050


	//   ....[72]....
        /*06a8*/ 	.word	0x000280f0


	//   ....[73]....
        /*06ac*/ 	.word	0x00028190


	//   ....[74]....
        /*06b0*/ 	.word	0x00028230


	//   ....[75]....
        /*06b4*/ 	.word	0x000282d0


	//   ....[76]....
        /*06b8*/ 	.word	0x00028370


	//   ....[77]....
        /*06bc*/ 	.word	0x00028410


	//   ....[78]....
        /*06c0*/ 	.word	0x000287b0


	//   ....[79]....
        /*06c4*/ 	.word	0x00028a90


	//   ....[80]....
        /*06c8*/ 	.word	0x00028ec0


	//   ....[81]....
        /*06cc*/ 	.word	0x00028f50


	//   ....[82]....
        /*06d0*/ 	.word	0x00028ff0


	//   ....[83]....
        /*06d4*/ 	.word	0x000290a0


	//   ....[84]....
        /*06d8*/ 	.word	0x00029120


	//   ....[85]....
        /*06dc*/ 	.word	0x000291a0


	//   ....[86]....
        /*06e0*/ 	.word	0x00029220


	//   ....[87]....
        /*06e4*/ 	.word	0x000292a0


	//   ....[88]....
        /*06e8*/ 	.word	0x00029330


	//   ....[89]....
        /*06ec*/ 	.word	0x000293e0


	//   ....[90]....
        /*06f0*/ 	.word	0x00029460


	//   ....[91]....
        /*06f4*/ 	.word	0x000294e0


	//   ....[92]....
        /*06f8*/ 	.word	0x00029560


	//   ....[93]....
        /*06fc*/ 	.word	0x000295e0


	//   ....[94]....
        /*0700*/ 	.word	0x00029650


	//   ....[95]....
        /*0704*/ 	.word	0x000296f0


	//   ....[96]....
        /*0708*/ 	.word	0x00029780


	//   ....[97]....
        /*070c*/ 	.word	0x000298b0


	//----- nvinfo : EIATTR_REG_RECONFIG
	.align		4
.L_271:
        /*0710*/ 	.byte	0x01, 0x54
	.zero		2


	//----- nvinfo : EIATTR_SYSCALL_OFFSETS
	.align		4
        /*0714*/ 	.byte	0x04, 0x46
        /*0716*/ 	.short	(.L_273 - .L_272)


	//   ....[0]....
.L_272:
        /*0718*/ 	.word	0x00001c50


	//   ....[1]....
        /*071c*/ 	.word	0x00001da0


	//   ....[2]....
        /*0720*/ 	.word	0x0000af20


	//   ....[3]....
        /*0724*/ 	.word	0x0000b3c0


	//   ....[4]....
        /*0728*/ 	.word	0x00023a50


	//   ....[5]....
        /*072c*/ 	.word	0x00023b90


	//   ....[6]....
        /*0730*/ 	.word	0x00023c90


	//----- nvinfo : EIATTR_MBARRIER_INSTR_OFFSETS
	.align		4
.L_273:
        /*0734*/ 	.byte	0x04, 0x39
        /*0736*/ 	.short	(.L_275 - .L_274)


	//   ....[0]....
.L_274:
        /*0738*/ 	.word	0x00000300
        /*073c*/ 	.word	0x000000ff
        /*0740*/ 	.word	0x00030800
        /*0744*/ 	.short	0x0100
        /*0746*/ 	.byte	0x08
	.zero		1


	//   ....[1]....
        /*0748*/ 	.word	0x00000310
        /*074c*/ 	.word	0x000000ff
        /*0750*/ 	.word	0x00030820
        /*0754*/ 	.short	0x0100
        /*0756*/ 	.byte	0x08
	.zero		1


	//   ....[2]....
        /*0758*/ 	.word	0x00000400
        /*075c*/ 	.word	0x000000ff
        /*0760*/ 	.word	0x00030830
        /*0764*/ 	.short	0x0100
        /*0766*/ 	.byte	0x08
	.zero		1


	//   ....[3]....
        /*0768*/ 	.word	0x00000410
        /*076c*/ 	.word	0x000000ff
        /*0770*/ 	.word	0x00030840
        /*0774*/ 	.short	0x0100
        /*0776*/ 	.byte	0x08
	.zero		1


	//   ....[4]....
        /*0778*/ 	.word	0x00000420
        /*077c*/ 	.word	0x000000ff
        /*0780*/ 	.word	0x00030838
        /*0784*/ 	.short	0x0100
        /*0786*/ 	.byte	0x08
	.zero		1


	//   ....[5]....
        /*0788*/ 	.word	0x00000430
        /*078c*/ 	.word	0x000000ff
        /*0790*/ 	.word	0x00030848
        /*0794*/ 	.short	0x0100
        /*0796*/ 	.byte	0x08
	.zero		1


	//   ....[6]....
        /*0798*/ 	.word	0x00000560
        /*079c*/ 	.word	0x000000ff
        /*07a0*/ 	.word	0x00030850
        /*07a4*/ 	.short	0x0100
        /*07a6*/ 	.byte	0x08
	.zero		1


	//   ....[7]....
        /*07a8*/ 	.word	0x00000570
        /*07ac*/ 	.word	0x000000ff
        /*07b0*/ 	.word	0x00030860
        /*07b4*/ 	.short	0x0100
        /*07b6*/ 	.byte	0x08
	.zero		1


	//   ....[8]....
        /*07b8*/ 	.word	0x00000580
        /*07bc*/ 	.word	0x000000ff
        /*07c0*/ 	.word	0x00030858
        /*07c4*/ 	.short	0x0100
        /*07c6*/ 	.byte	0x08
	.zero		1


	//   ....[9]....
        /*07c8*/ 	.word	0x00000590
        /*07cc*/ 	.word	0x000000ff
        /*07d0*/ 	.word	0x00030868
        /*07d4*/ 	.short	0x0100
        /*07d6*/ 	.byte	0x08
	.zero		1


	//   ....[10]....
        /*07d8*/ 	.word	0x00000680
        /*07dc*/ 	.word	0x000000ff
        /*07e0*/ 	.word	0x00030870
        /*07e4*/ 	.short	0x0100
        /*07e6*/ 	.byte	0x06
	.zero		1


	//   ....[11]....
        /*07e8*/ 	.word	0x00000690
        /*07ec*/ 	.word	0x000000ff
        /*07f0*/ 	.word	0x00030880
        /*07f4*/ 	.short	0x0100
        /*07f6*/ 	.byte	0x06
	.zero		1


	//   ....[12]....
        /*07f8*/ 	.word	0x000006a0
        /*07fc*/ 	.word	0x000000ff
        /*0800*/ 	.word	0x00030878
        /*0804*/ 	.short	0x0100
        /*0806*/ 	.byte	0x06
	.zero		1


	//   ....[13]....
        /*0808*/ 	.word	0x000006b0
        /*080c*/ 	.word	0x000000ff
        /*0810*/ 	.word	0x00030888
        /*0814*/ 	.short	0x0100
        /*0816*/ 	.byte	0x06
	.zero		1


	//   ....[14]....
        /*0818*/ 	.word	0x000007e0
        /*081c*/ 	.word	0x000000ff
        /*0820*/ 	.word	0x00030890
        /*0824*/ 	.short	0x0100
        /*0826*/ 	.byte	0x08
	.zero		1


	//   ....[15]....
        /*0828*/ 	.word	0x000007f0
        /*082c*/ 	.word	0x000000ff
        /*0830*/ 	.word	0x000308a0
        /*0834*/ 	.short	0x0100
        /*0836*/ 	.byte	0x08
	.zero		1


	//   ....[16]....
        /*0838*/ 	.word	0x00000800
        /*083c*/ 	.word	0x000000ff
        /*0840*/ 	.word	0x00030898
        /*0844*/ 	.short	0x0100
        /*0846*/ 	.byte	0x08
	.zero		1


	//   ....[17]....
        /*0848*/ 	.word	0x00000810
        /*084c*/ 	.word	0x000000ff
        /*0850*/ 	.word	0x000308a8
        /*0854*/ 	.short	0x0100
        /*0856*/ 	.byte	0x08
	.zero		1


	//   ....[18]....
        /*0858*/ 	.word	0x00000940
        /*085c*/ 	.word	0x000000ff
        /*0860*/ 	.word	0x000308b0
        /*0864*/ 	.short	0x0100
        /*0866*/ 	.byte	0x08
	.zero		1


	//   ....[19]....
        /*0868*/ 	.word	0x00000950
        /*086c*/ 	.word	0x000000ff
        /*0870*/ 	.word	0x000308c0
        /*0874*/ 	.short	0x0100
        /*0876*/ 	.byte	0x08
	.zero		1


	//   ....[20]....
        /*0878*/ 	.word	0x00000960
        /*087c*/ 	.word	0x000000ff
        /*0880*/ 	.word	0x000308b8
        /*0884*/ 	.short	0x0100
        /*0886*/ 	.byte	0x08
	.zero		1


	//   ....[21]....
        /*0888*/ 	.word	0x00000970
        /*088c*/ 	.word	0x000000ff
        /*0890*/ 	.word	0x000308c8
        /*0894*/ 	.short	0x0100
        /*0896*/ 	.byte	0x08
	.zero		1


	//   ....[22]....
        /*0898*/ 	.word	0x00003940
        /*089c*/ 	.word	0x00000059
        /*08a0*/ 	.word	0x00030890
        /*08a4*/ 	.short	0x010a
        /*08a6*/ 	.byte	0x3f
	.zero		1


	//   ....[23]....
        /*08a8*/ 	.word	0x00006ca0
        /*08ac*/ 	.word	0x00000059
        /*08b0*/ 	.word	0x00030890
        /*08b4*/ 	.short	0x010a
        /*08b6*/ 	.byte	0x3f
	.zero		1


	//   ....[24]....
        /*08b8*/ 	.word	0x00009cb0
        /*08bc*/ 	.word	0x00000059
        /*08c0*/ 	.word	0x00030890
        /*08c4*/ 	.short	0x010a
        /*08c6*/ 	.byte	0x3f
	.zero		1


	//   ....[25]....
        /*08c8*/ 	.word	0x0000a0a0
        /*08cc*/ 	.word	0x00000020
        /*08d0*/ 	.word	0x00000000
        /*08d4*/ 	.short	0x0101
        /*08d6*/ 	.byte	0x3f
	.zero		1


	//   ....[26]....
        /*08d8*/ 	.word	0x0000a0e0
        /*08dc*/ 	.word	0x00000059
        /*08e0*/ 	.word	0x000308b0
        /*08e4*/ 	.short	0x010a
        /*08e6*/ 	.byte	0x3f
	.zero		1


	//   ....[27]....
        /*08e8*/ 	.word	0x0000a620
        /*08ec*/ 	.word	0x00000059
        /*08f0*/ 	.word	0x00000000
        /*08f4*/ 	.short	0x0101
        /*08f6*/ 	.byte	0x3f
	.zero		1


	//   ....[28]....
        /*08f8*/ 	.word	0x0000afa0
        /*08fc*/ 	.word	0x00000011
        /*0900*/ 	.word	0x00030800
        /*0904*/ 	.short	0x010a
        /*0906*/ 	.byte	0x3f
	.zero		1


	//   ....[29]....
        /*0908*/ 	.word	0x0000aff0
        /*090c*/ 	.word	0x00000011
        /*0910*/ 	.word	0x00030800
        /*0914*/ 	.short	0x010a
        /*0916*/ 	.byte	0x3f
	.zero		1


	//   ....[30]....
        /*0918*/ 	.word	0x0000c3b0
        /*091c*/ 	.word	0x00000011
        /*0920*/ 	.word	0x00030800
        /*0924*/ 	.short	0x010a
        /*0926*/ 	.byte	0x3f
	.zero		1


	//   ....[31]....
        /*0928*/ 	.word	0x0000f540
        /*092c*/ 	.word	0x00000011
        /*0930*/ 	.word	0x00030800
        /*0934*/ 	.short	0x010a
        /*0936*/ 	.byte	0x3f
	.zero		1


	//   ....[32]....
        /*0938*/ 	.word	0x00011d50
        /*093c*/ 	.word	0x00000005
        /*0940*/ 	.word	0x00030830
        /*0944*/ 	.short	0x010a
        /*0946*/ 	.byte	0x3f
	.zero		1


	//   ....[33]....
        /*0948*/ 	.word	0x00011dc0
        /*094c*/ 	.word	0x00000005
        /*0950*/ 	.word	0x00030830
        /*0954*/ 	.short	0x010a
        /*0956*/ 	.byte	0x3f
	.zero		1


	//   ....[34]....
        /*0958*/ 	.word	0x000127d0
        /*095c*/ 	.word	0x00000000
        /*0960*/ 	.word	0x00000000
        /*0964*/ 	.short	0x0101
        /*0966*/ 	.byte	0x3f
	.zero		1


	//   ....[35]....
        /*0968*/ 	.word	0x00014cb0
        /*096c*/ 	.word	0x00000000
        /*0970*/ 	.word	0x00030830
        /*0974*/ 	.short	0x010a
        /*0976*/ 	.byte	0x3f
	.zero		1


	//   ....[36]....
        /*0978*/ 	.word	0x00014d20
        /*097c*/ 	.word	0x00000000
        /*0980*/ 	.word	0x00030830
        /*0984*/ 	.short	0x010a
        /*0986*/ 	.byte	0x3f
	.zero		1


	//   ....[37]....
        /*0988*/ 	.word	0x00015b00
        /*098c*/ 	.word	0x0000000e
        /*0990*/ 	.word	0x00030850
        /*0994*/ 	.short	0x010a
        /*0996*/ 	.byte	0x3f
	.zero		1


	//   ....[38]....
        /*0998*/ 	.word	0x00015ba0
        /*099c*/ 	.word	0x0000000e
        /*09a0*/ 	.word	0x00030850
        /*09a4*/ 	.short	0x010a
        /*09a6*/ 	.byte	0x3f
	.zero		1


	//   ....[39]....
        /*09a8*/ 	.word	0x00015ec0
        /*09ac*/ 	.word	0x00000000
        /*09b0*/ 	.word	0x00000000
        /*09b4*/ 	.short	0x0101
        /*09b6*/ 	.byte	0x3f
	.zero		1


	//   ....[40]....
        /*09b8*/ 	.word	0x00017ad0
        /*09bc*/ 	.word	0x00000087
        /*09c0*/ 	.word	0x00000000
        /*09c4*/ 	.short	0x0101
        /*09c6*/ 	.byte	0x3f
	.zero		1


	//   ....[41]....
        /*09c8*/ 	.word	0x000183a0
        /*09cc*/ 	.word	0x00000000
        /*09d0*/ 	.word	0x00030830
        /*09d4*/ 	.short	0x010a
        /*09d6*/ 	.byte	0x3f
	.zero		1


	//   ....[42]....
        /*09d8*/ 	.word	0x00018410
        /*09dc*/ 	.word	0x00000000
        /*09e0*/ 	.word	0x00030830
        /*09e4*/ 	.short	0x010a
        /*09e6*/ 	.byte	0x3f
	.zero		1


	//   ....[43]....
        /*09e8*/ 	.word	0x000191f0
        /*09ec*/ 	.word	0x000000c8
        /*09f0*/ 	.word	0x00030850
        /*09f4*/ 	.short	0x010a
        /*09f6*/ 	.byte	0x3f
	.zero		1


	//   ....[44]....
        /*09f8*/ 	.word	0x00019240
        /*09fc*/ 	.word	0x000000c8
        /*0a00*/ 	.word	0x00030850
        /*0a04*/ 	.short	0x010a
        /*0a06*/ 	.byte	0x3f
	.zero		1


	//   ....[45]....
        /*0a08*/ 	.word	0x0001a030
        /*0a0c*/ 	.word	0x0000000d
        /*0a10*/ 	.word	0x00000000
        /*0a14*/ 	.short	0x0101
        /*0a16*/ 	.byte	0x3f
	.zero		1


	//   ....[46]....
        /*0a18*/ 	.word	0x0001a0a0
        /*0a1c*/ 	.word	0x000000c8
        /*0a20*/ 	.word	0x00000000
        /*0a24*/ 	.short	0x0101
        /*0a26*/ 	.byte	0x3f
	.zero		1


	//   ....[47]....
        /*0a28*/ 	.word	0x0001a610
        /*0a2c*/ 	.word	0x00000000
        /*0a30*/ 	.word	0x00030830
        /*0a34*/ 	.short	0x010a
        /*0a36*/ 	.byte	0x3f
	.zero		1


	//   ....[48]....
        /*0a38*/ 	.word	0x0001a680
        /*0a3c*/ 	.word	0x00000000
        /*0a40*/ 	.word	0x00030830
        /*0a44*/ 	.short	0x010a
        /*0a46*/ 	.byte	0x3f
	.zero		1


	//   ....[49]....
        /*0a48*/ 	.word	0x0001b460
        /*0a4c*/ 	.word	0x0000000c
        /*0a50*/ 	.word	0x00030850
        /*0a54*/ 	.short	0x010a
        /*0a56*/ 	.byte	0x3f
	.zero		1


	//   ....[50]....
        /*0a58*/ 	.word	0x0001b500
        /*0a5c*/ 	.word	0x0000000c
        /*0a60*/ 	.word	0x00030850
        /*0a64*/ 	.short	0x010a
        /*0a66*/ 	.byte	0x3f
	.zero		1


	//   ....[51]....
        /*0a68*/ 	.word	0x0001b8a0
        /*0a6c*/ 	.word	0x00000000
        /*0a70*/ 	.word	0x00000000
        /*0a74*/ 	.short	0x0101
        /*0a76*/ 	.byte	0x3f
	.zero		1


	//   ....[52]....
        /*0a78*/ 	.word	0x0001d510
        /*0a7c*/ 	.word	0x00000007
        /*0a80*/ 	.word	0x00000000
        /*0a84*/ 	.short	0x0101
        /*0a86*/ 	.byte	0x3f
	.zero		1


	//   ....[53]....
        /*0a88*/ 	.word	0x0001e010
        /*0a8c*/ 	.word	0x0000000c
        /*0a90*/ 	.word	0x00030850
        /*0a94*/ 	.short	0x010a
        /*0a96*/ 	.byte	0x3f
	.zero		1


	//   ....[54]....
        /*0a98*/ 	.word	0x0001e0b0
        /*0a9c*/ 	.word	0x0000000c
        /*0aa0*/ 	.word	0x00030850
        /*0aa4*/ 	.short	0x010a
        /*0aa6*/ 	.byte	0x3f
	.zero		1


	//   ....[55]....
        /*0aa8*/ 	.word	0x0001e570
        /*0aac*/ 	.word	0x0000000c
        /*0ab0*/ 	.word	0x00000000
        /*0ab4*/ 	.short	0x0101
        /*0ab6*/ 	.byte	0x3f
	.zero		1


	//   ....[56]....
        /*0ab8*/ 	.word	0x0001fe40
        /*0abc*/ 	.word	0x00000000
        /*0ac0*/ 	.word	0x00000000
        /*0ac4*/ 	.short	0x0101
        /*0ac6*/ 	.byte	0x3f
	.zero		1


	//   ....[57]....
        /*0ac8*/ 	.word	0x000228b0
        /*0acc*/ 	.word	0x0000000c
        /*0ad0*/ 	.word	0x00030820
        /*0ad4*/ 	.short	0x010a
        /*0ad6*/ 	.byte	0x3f
	.zero		1


	//   ....[58]....
        /*0ad8*/ 	.word	0x00022930
        /*0adc*/ 	.word	0x00000009
        /*0ae0*/ 	.word	0x000308a0
        /*0ae4*/ 	.short	0x010a
        /*0ae6*/ 	.byte	0x3f
	.zero		1


	//   ....[59]....
        /*0ae8*/ 	.word	0x00022ba0
        /*0aec*/ 	.word	0x00000009
        /*0af0*/ 	.word	0x000308c0
        /*0af4*/ 	.short	0x010a
        /*0af6*/ 	.byte	0x3f
	.zero		1


	//   ....[60]....
        /*0af8*/ 	.word	0x00022ee0
        /*0afc*/ 	.word	0x00000008
        /*0b00*/ 	.word	0x000308a0
        /*0b04*/ 	.short	0x010a
        /*0b06*/ 	.byte	0x3f
	.zero		1


	//   ....[61]....
        /*0b08*/ 	.word	0x00023140
        /*0b0c*/ 	.word	0x00000008
        /*0b10*/ 	.word	0x000308c0
        /*0b14*/ 	.short	0x010a
        /*0b16*/ 	.byte	0x3f
	.zero		1


	//   ....[62]....
        /*0b18*/ 	.word	0x000243d0
        /*0b1c*/ 	.word	0x00000007
        /*0b20*/ 	.word	0x00030840
        /*0b24*/ 	.short	0x010a
        /*0b26*/ 	.byte	0x3f
	.zero		1


	//   ....[63]....
        /*0b28*/ 	.word	0x00024970
        /*0b2c*/ 	.word	0x0000000a
        /*0b30*/ 	.word	0x00030820
        /*0b34*/ 	.short	0x010a
        /*0b36*/ 	.byte	0x3f
	.zero		1


	//   ....[64]....
        /*0b38*/ 	.word	0x00024ca0
        /*0b3c*/ 	.word	0x00000003
        /*0b40*/ 	.word	0x00030840
        /*0b44*/ 	.short	0x010a
        /*0b46*/ 	.byte	0x3f
	.zero		1


	//   ....[65]....
        /*0b48*/ 	.word	0x00024f70
        /*0b4c*/ 	.word	0x00000008
        /*0b50*/ 	.word	0x00000060
        /*0b54*/ 	.short	0x010a
        /*0b56*/ 	.byte	0x3f
	.zero		1


	//   ....[66]....
        /*0b58*/ 	.word	0x00025560
        /*0b5c*/ 	.word	0x00000002
        /*0b60*/ 	.word	0x00030840
        /*0b64*/ 	.short	0x010a
        /*0b66*/ 	.byte	0x3f
	.zero		1


	//   ....[67]....
        /*0b68*/ 	.word	0x00025830
        /*0b6c*/ 	.word	0x00000002
        /*0b70*/ 	.word	0x00000060
        /*0b74*/ 	.short	0x010a
        /*0b76*/ 	.byte	0x3f
	.zero		1


	//   ....[68]....
        /*0b78*/ 	.word	0x00025d30
        /*0b7c*/ 	.word	0x00000002
        /*0b80*/ 	.word	0x00030840
        /*0b84*/ 	.short	0x010a
        /*0b86*/ 	.byte	0x3f
	.zero		1


	//   ....[69]....
        /*0b88*/ 	.word	0x00026020
        /*0b8c*/ 	.word	0x00000002
        /*0b90*/ 	.word	0x00000060
        /*0b94*/ 	.short	0x010a
        /*0b96*/ 	.byte	0x3f
	.zero		1


	//   ....[70]....
        /*0b98*/ 	.word	0x000264d0
        /*0b9c*/ 	.word	0x00000003
        /*0ba0*/ 	.word	0x00030860
        /*0ba4*/ 	.short	0x010a
        /*0ba6*/ 	.byte	0x3f
	.zero		1


	//   ....[71]....
        /*0ba8*/ 	.word	0x000275d0
        /*0bac*/ 	.word	0x00000000
        /*0bb0*/ 	.word	0x00030820
        /*0bb4*/ 	.short	0x010a
        /*0bb6*/ 	.byte	0x3f
	.zero		1


	//   ....[72]....
        /*0bb8*/ 	.word	0x00027760
        /*0bbc*/ 	.word	0x00000007
        /*0bc0*/ 	.word	0x00000000
        /*0bc4*/ 	.short	0x010a
        /*0bc6*/ 	.byte	0x3f
	.zero		1


	//   ....[73]....
        /*0bc8*/ 	.word	0x000277d0
        /*0bcc*/ 	.word	0x00000003
        /*0bd0*/ 	.word	0x00000000
        /*0bd4*/ 	.short	0x010a
        /*0bd6*/ 	.byte	0x3f
	.zero		1


	//   ....[74]....
        /*0bd8*/ 	.word	0x00027830
        /*0bdc*/ 	.word	0x00000005
        /*0be0*/ 	.word	0x00000000
        /*0be4*/ 	.short	0x010a
        /*0be6*/ 	.byte	0x3f
	.zero		1


	//   ....[75]....
        /*0be8*/ 	.word	0x00027860
        /*0bec*/ 	.word	0x00000003
        /*0bf0*/ 	.word	0x00000000
        /*0bf4*/ 	.short	0x010a
        /*0bf6*/ 	.byte	0x3f
	.zero		1


	//   ....[76]....
        /*0bf8*/ 	.word	0x000278c0
        /*0bfc*/ 	.word	0x00000059
        /*0c00*/ 	.word	0x00030890
        /*0c04*/ 	.short	0x010a
        /*0c06*/ 	.byte	0x3f
	.zero		1


	//   ....[77]....
        /*0c08*/ 	.word	0x00027910
        /*0c0c*/ 	.word	0x00000059
        /*0c10*/ 	.word	0x00030890
        /*0c14*/ 	.short	0x010a
        /*0c16*/ 	.byte	0x3f
	.zero		1


	//   ....[78]....
        /*0c18*/ 	.word	0x00027960
        /*0c1c*/ 	.word	0x00000059
        /*0c20*/ 	.word	0x00030890
        /*0c24*/ 	.short	0x010a
        /*0c26*/ 	.byte	0x3f
	.zero		1


	//   ....[79]....
        /*0c28*/ 	.word	0x000279b0
        /*0c2c*/ 	.word	0x00000059
        /*0c30*/ 	.word	0x000308b0
        /*0c34*/ 	.short	0x010a
        /*0c36*/ 	.byte	0x3f
	.zero		1


	//   ....[80]....
        /*0c38*/ 	.word	0x00027f00
        /*0c3c*/ 	.word	0x00000011
        /*0c40*/ 	.word	0x00030800
        /*0c44*/ 	.short	0x010a
        /*0c46*/ 	.byte	0x3f
	.zero		1


	//   ....[81]....
        /*0c48*/ 	.word	0x00028450
        /*0c4c*/ 	.word	0x00000011
        /*0c50*/ 	.word	0x00030800
        /*0c54*/ 	.short	0x010a
        /*0c56*/ 	.byte	0x3f
	.zero		1


	//   ....[82]....
        /*0c58*/ 	.word	0x000284a0
        /*0c5c*/ 	.word	0x00000005
        /*0c60*/ 	.word	0x00030830
        /*0c64*/ 	.short	0x010a
        /*0c66*/ 	.byte	0x3f
	.zero		1


	//   ....[83]....
        /*0c68*/ 	.word	0x000284f0
        /*0c6c*/ 	.word	0x00000000
        /*0c70*/ 	.word	0x00030830
        /*0c74*/ 	.short	0x010a
        /*0c76*/ 	.byte	0x3f
	.zero		1


	//   ....[84]....
        /*0c78*/ 	.word	0x00028540
        /*0c7c*/ 	.word	0x0000000e
        /*0c80*/ 	.word	0x00030850
        /*0c84*/ 	.short	0x010a
        /*0c86*/ 	.byte	0x3f
	.zero		1


	//   ....[85]....
        /*0c88*/ 	.word	0x00028590
        /*0c8c*/ 	.word	0x00000000
        /*0c90*/ 	.word	0x00030830
        /*0c94*/ 	.short	0x010a
        /*0c96*/ 	.byte	0x3f
	.zero		1


	//   ....[86]....
        /*0c98*/ 	.word	0x000285e0
        /*0c9c*/ 	.word	0x000000c8
        /*0ca0*/ 	.word	0x00030850
        /*0ca4*/ 	.short	0x010a
        /*0ca6*/ 	.byte	0x3f
	.zero		1


	//   ....[87]....
        /*0ca8*/ 	.word	0x00028630
        /*0cac*/ 	.word	0x00000000
        /*0cb0*/ 	.word	0x00030830
        /*0cb4*/ 	.short	0x010a
        /*0cb6*/ 	.byte	0x3f
	.zero		1


	//   ....[88]....
        /*0cb8*/ 	.word	0x00028680
        /*0cbc*/ 	.word	0x0000000c
        /*0cc0*/ 	.word	0x00030850
        /*0cc4*/ 	.short	0x010a
        /*0cc6*/ 	.byte	0x3f
	.zero		1


	//   ....[89]....
        /*0cc8*/ 	.word	0x000286d0
        /*0ccc*/ 	.word	0x0000000c
        /*0cd0*/ 	.word	0x00030850
        /*0cd4*/ 	.short	0x010a
        /*0cd6*/ 	.byte	0x3f
	.zero		1


	//   ....[90]....
        /*0cd8*/ 	.word	0x00028870
        /*0cdc*/ 	.word	0x0000000c
        /*0ce0*/ 	.word	0x00030820
        /*0ce4*/ 	.short	0x010a
        /*0ce6*/ 	.byte	0x3f
	.zero		1


	//   ....[91]....
        /*0ce8*/ 	.word	0x000288c0
        /*0cec*/ 	.word	0x00000009
        /*0cf0*/ 	.word	0x000308a0
        /*0cf4*/ 	.short	0x010a
        /*0cf6*/ 	.byte	0x3f
	.zero		1


	//   ....[92]....
        /*0cf8*/ 	.word	0x00028910
        /*0cfc*/ 	.word	0x00000009
        /*0d00*/ 	.word	0x000308c0
        /*0d04*/ 	.short	0x010a
        /*0d06*/ 	.byte	0x3f
	.zero		1


	//   ....[93]....
        /*0d08*/ 	.word	0x00028960
        /*0d0c*/ 	.word	0x00000008
        /*0d10*/ 	.word	0x000308a0
        /*0d14*/ 	.short	0x010a
        /*0d16*/ 	.byte	0x3f
	.zero		1


	//   ....[94]....
        /*0d18*/ 	.word	0x000289b0
        /*0d1c*/ 	.word	0x00000008
        /*0d20*/ 	.word	0x000308c0
        /*0d24*/ 	.short	0x010a
        /*0d26*/ 	.byte	0x3f
	.zero		1


	//   ....[95]....
        /*0d28*/ 	.word	0x00028b50
        /*0d2c*/ 	.word	0x00000007
        /*0d30*/ 	.word	0x00030840
        /*0d34*/ 	.short	0x010a
        /*0d36*/ 	.byte	0x3f
	.zero		1


	//   ....[96]....
        /*0d38*/ 	.word	0x00028bd0
        /*0d3c*/ 	.word	0x00000003
        /*0d40*/ 	.word	0x00030820
        /*0d44*/ 	.short	0x010a
        /*0d46*/ 	.byte	0x3f
	.zero		1


	//   ....[97]....
        /*0d48*/ 	.word	0x00028c20
        /*0d4c*/ 	.word	0x00000003
        /*0d50*/ 	.word	0x00030840
        /*0d54*/ 	.short	0x010a
        /*0d56*/ 	.byte	0x3f
	.zero		1


	//   ....[98]....
        /*0d58*/ 	.word	0x00028c70
        /*0d5c*/ 	.word	0x00000008
        /*0d60*/ 	.word	0x00000060
        /*0d64*/ 	.short	0x010a
        /*0d66*/ 	.byte	0x3f
	.zero		1


	//   ....[99]....
        /*0d68*/ 	.word	0x00028cc0
        /*0d6c*/ 	.word	0x00000002
        /*0d70*/ 	.word	0x00030840
        /*0d74*/ 	.short	0x010a
        /*0d76*/ 	.byte	0x3f
	.zero		1


	//   ....[100]....
        /*0d78*/ 	.word	0x00028d10
        /*0d7c*/ 	.word	0x00000002
        /*0d80*/ 	.word	0x00000060
        /*0d84*/ 	.short	0x010a
        /*0d86*/ 	.byte	0x3f
	.zero		1


	//   ....[101]....
        /*0d88*/ 	.word	0x00028d60
        /*0d8c*/ 	.word	0x00000002
        /*0d90*/ 	.word	0x00030840
        /*0d94*/ 	.short	0x010a
        /*0d96*/ 	.byte	0x3f
	.zero		1


	//   ....[102]....
        /*0d98*/ 	.word	0x00028db0
        /*0d9c*/ 	.word	0x00000002
        /*0da0*/ 	.word	0x00000060
        /*0da4*/ 	.short	0x010a
        /*0da6*/ 	.byte	0x3f
	.zero		1


	//   ....[103]....
        /*0da8*/ 	.word	0x00028e00
        /*0dac*/ 	.word	0x00000003
        /*0db0*/ 	.word	0x00030860
        /*0db4*/ 	.short	0x010a
        /*0db6*/ 	.byte	0x3f
	.zero		1


	//   ....[104]....
        /*0db8*/ 	.word	0x000297d0
        /*0dbc*/ 	.word	0x00000000
        /*0dc0*/ 	.word	0x00030820
        /*0dc4*/ 	.short	0x010a
        /*0dc6*/ 	.byte	0x3f
	.zero		1


	//   ....[105]....
        /*0dc8*/ 	.word	0x00029970
        /*0dcc*/ 	.word	0x00000007
        /*0dd0*/ 	.word	0x00000000
        /*0dd4*/ 	.short	0x010a
        /*0dd6*/ 	.byte	0x3f
	.zero		1


	//   ....[106]....
        /*0dd8*/ 	.word	0x000299c0
        /*0ddc*/ 	.word	0x00000003
        /*0de0*/ 	.word	0x00000000
        /*0de4*/ 	.short	0x010a
        /*0de6*/ 	.byte	0x3f
	.zero		1


	//   ....[107]....
        /*0de8*/ 	.word	0x00029a10
        /*0dec*/ 	.word	0x00000005
        /*0df0*/ 	.word	0x00000000
        /*0df4*/ 	.short	0x010a
        /*0df6*/ 	.byte	0x3f
	.zero		1


	//----- nvinfo : EIATTR_NUM_MBARRIERS
	.align		4
.L_275:
        /*0df8*/ 	.byte	0x03, 0x38
        /*0dfa*/ 	.short	0x0016


	//----- nvinfo : EIATTR_EXIT_INSTR_OFFSETS
	.align		4
        /*0dfc*/ 	.byte	0x04, 0x1c
        /*0dfe*/ 	.short	(.L_277 - .L_276)


	//   ....[0]....
.L_276:
        /*0e00*/ 	.word	0x000278b0


	//----- nvinfo : EIATTR_MAX_THREADS
	.align		4
.L_277:
        /*0e04*/ 	.byte	0x04, 0x05
        /*0e06*/ 	.short	(.L_279 - .L_278)
.L_278:
        /*0e08*/ 	.word	0x00000180
        /*0e0c*/ 	.word	0x00000001
        /*0e10*/ 	.word	0x00000001


	//----- nvinfo : EIATTR_CRS_STACK_SIZE
	.align		4
.L_279:
        /*0e14*/ 	.byte	0x04, 0x1e
        /*0e16*/ 	.short	(.L_281 - .L_280)
.L_280:
        /*0e18*/ 	.word	0x00000000


	//----- nvinfo : EIATTR_CBANK_PARAM_SIZE
	.align		4
.L_281:
        /*0e1c*/ 	.byte	0x03, 0x19
        /*0e1e*/ 	.short	0x0a70


	//----- nvinfo : EIATTR_PARAM_CBANK
	.align		4
        /*0e20*/ 	.byte	0x04, 0x0a
        /*0e22*/ 	.short	(.L_283 - .L_282)
	.align		4
.L_282:
        /*0e24*/ 	.word	index@(.nv.constant0._ZN7cutlass13device_kernelIN5flash11enable_sm90INS1_16FlashAttnFwdSm90INS1_25CollectiveMainloopFwdSm90ILi2EN4cute5tupleIJNS5_1CILi1EEES8_S8_EEENS6_IJNS7_ILi128EEENS7_ILi96EEENS7_ILi192EEEEEELi192ENS_6half_tEfNS_4arch4Sm90ELb0ELb1ELb0ELb1ELb0ELb1ELb0ELb1ELb1ELb0ELb0ELb0EEENS1_21CollectiveEpilogueFwdINS6_IJSA_SC_SB_EEES9_SE_SG_Li256ELb1ELb0ELb0ELb0EEENS1_36VarlenDynamicPersistentTileSchedulerILi128ELi96ELi256ELi32ELb0ELb0ELb1ELb1ELb0ELb1EEEEEEEEEvNT_6ParamsE)
        /*0e28*/ 	.short	0x0210
        /*0e2a*/ 	.short	0x0a70


	//----- nvinfo : EIATTR_SW_WAR
	.align		4
.L_283:
        /*0e2c*/ 	.byte	0x04, 0x36
        /*0e2e*/ 	.short	(.L_285 - .L_284)
.L_284:
        /*0e30*/ 	.word	0x00000008
.L_285:


//--------------------- .nv.info._ZN7cutlass13device_kernelIN5flash11enable_sm90INS1_16FlashAttnFwdSm90INS1_25CollectiveMainloopFwdSm90ILi2EN4cute5tupleIJNS5_1CILi1EEES8_S8_EEENS6_IJNS7_ILi128EEENS7_ILi112EEENS7_ILi192EEEEEELi192ENS_6half_tEfNS_4arch4Sm90ELb1ELb0ELb0ELb0ELb0ELb0ELb0ELb1ELb1ELb0ELb0ELb0EEENS1_21CollectiveEpilogueFwdINS6_IJSA_SC_SB_EEES9_SE_SG_Li256ELb0ELb0ELb0ELb0EEENS1_30DynamicPersistentTileSchedulerILi256ELi32ELb0ELb0ELb1EEEEEEEEEvNT_6ParamsE --------------------------
	.section	.nv.info._ZN7cutlass13device_kernelIN5flash11enable_sm90INS1_16FlashAttnFwdSm90INS1_25CollectiveMainloopFwdSm90ILi2EN4cute5tupleIJNS5_1CILi1EEES8_S8_EEENS6_IJNS7_ILi128EEENS7_ILi112EEENS7_ILi192EEEEEELi192ENS_6half_tEfNS_4arch4Sm90ELb1ELb0ELb0ELb0ELb0ELb0ELb0ELb1ELb1ELb0ELb0ELb0EEENS1_21CollectiveEpilogueFwdINS6_IJSA_SC_SB_EEES9_SE_SG_Li256ELb0ELb0ELb0ELb0EEENS1_30DynamicPersistentTileSchedulerILi256ELi32ELb0ELb0ELb1EEEEEEEEEvNT_6ParamsE,"",@"SHT_CUDA_INFO"
	.sectionflags	@""
	.align	4


	//----- nvinfo : EIATTR_CUDA_API_VERSION
	.align		4
        /*0000*/ 	.byte	0x04, 0x37
        /*0002*/ 	.short	(.L_287 - .L_286)
.L_286:
        /*0004*/ 	.word	0x00000082


	//----- nvinfo : EIATTR_KPARAM_INFO
	.align		4
.L_287:
        /*0008*/ 	.byte	0x04, 0x17
        /*000a*/ 	.short	(.L_289 - .L_288)
.L_288:
        /*000c*/ 	.word	0x00000000
        /*0010*/ 	.short	0x0000
        /*0012*/ 	.short	0x0070
        /*0014*/ 	.byte	0x00, 0xf0, 0x01, 0x2e


	//----- nvinfo : EIATTR_SPARSE_MMA_MASK
	.align		4
.L_289:
        /*0018*/ 	.byte	0x03, 0x50
        /*001a*/ 	.short	0x0000


	//----- nvinfo : EIATTR_MAXREG_COUNT
	.align		4
        /*001c*/ 	.byte	0x03, 0x1b
        /*001e*/ 	.short	0x00a8


	//----- nvinfo : EIATTR_NUM_BARRIERS
	.align		4
        /*0020*/ 	.byte	0x02, 0x4c
        /*0022*/ 	.byte	0x09
	.zero		1


	//----- nvinfo : EIATTR_EXTERNS
	.align		4
        /*0024*/ 	.byte	0x04, 0x0f
        /*0026*/ 	.short	(.L_291 - .L_290)


	//   ....[0]....
	.align		4
.L_290:
        /*0028*/ 	.word	index@(__assertfail)


	//----- nvinfo : EIATTR_ANNOTATIONS
	.align		4
.L_291:
        /*002c*/ 	.byte	0x04, 0x55
        /*002e*/ 	.short	(.L_293 - .L_292)


	//   ....[0]....
.L_292:
        /*0030*/ 	.word	0x00000001
        /*0034*/ 	.byte	0x40, 0x09, 0x00, 0x00, 0x01, 0x00, 0x00, 0x00, 0x10, 0x0a, 0x00, 0x00, 0x01, 0x00, 0x00, 0x00
        /*0044*/ 	.byte	0x80, 0x08, 0x01, 0x00, 0x01, 0x00, 0x00, 0x00, 0x30, 0x09, 0x01, 0x00, 0x01, 0x00, 0x00, 0x00
        /*0054*/ 	.byte	0x40, 0x09, 0x01, 0x00, 0x01, 0x00, 0x00, 0x00, 0x50, 0x09, 0x01, 0x00, 0x01, 0x00, 0x00, 0x00
        /*0064*/ 	.byte	0x20, 0x19, 0x01, 0x00, 0x01, 0x00, 0x00, 0x00, 0x70, 0x1b, 0x01, 0x00, 0x01, 0x00, 0x00, 0x00
        /*0074*/ 	.byte	0xc0, 0x32, 0x01, 0x00, 0x01, 0x00, 0x00, 0x00, 0xb0, 0x35, 0x01, 0x00, 0x01, 0x00, 0x00, 0x00
        /*0084*/ 	.byte	0xa0, 0x36, 0x01, 0x00, 0x01, 0x00, 0x00, 0x00, 0x40, 0x37, 0x01, 0x00, 0x01, 0x00, 0x00, 0x00
        /*0094*/ 	.byte	0x80, 0x38, 0x01, 0x00


	//----- nvinfo : EIATTR_MERCURY_ISA_VERSION
	.align		4
.L_293:
        /*0098*/ 	.byte	0x03, 0x5f
        /*009a*/ 	.short	0x0101


	//----- nvinfo : EIATTR_INT_WARP_WIDE_INSTR_OFFSETS
	.align		4
        /*009c*/ 	.byte	0x04, 0x31
        /*009e*/ 	.short	(.L_295 - .L_294)


	//   ....[0]....
.L_294:
        /*00a0*/ 	.word	0x00000180


	//   ....[1]....
        /*00a4*/ 	.word	0x000001b0


	//   ....[2]....
        /*00a8*/ 	.word	0x00000240


	//   ....[3]....
        /*00ac*/ 	.word	0x00010df0


	//   ....[4]....
        /*00b0*/ 	.word	0x00010e90


	//   ....[5]....
        /*00b4*/ 	.word	0x00011400


	//   ....[6]....
        /*00b8*/ 	.word	0x00013200


	//   ....[7]....
        /*00bc*/ 	.word	0x000132a0


	//----- nvinfo : EIATTR_COOP_GROUP_MASK_REGIDS
	.align		4
.L_295:
        /*00c0*/ 	.byte	0x04, 0x29
        /*00c2*/ 	.short	(.L_297 - .L_296)


	//   ....[0]....
.L_296:
        /*00c4*/ 	.word	0xffffffff


	//   ....[1]....
        /*00c8*/ 	.word	0xffffffff


	//   ....[2]....
        /*00cc*/ 	.word	0xffffffff


	//   ....[3]....
        /*00d0*/ 	.word	0xffffffff


	//   ....[4]....
        /*00d4*/ 	.word	0xffffffff


	//   ....[5]....
        /*00d8*/ 	.word	0xffffffff


	//   ....[6]....
        /*00dc*/ 	.word	0xffffffff


	//   ....[7]....
        /*00e0*/ 	.word	0xffffffff


	//   ....[8]....
        /*00e4*/ 	.word	0xffffffff


	//   ....[9]....
        /*00e8*/ 	.word	0xffffffff


	//   ....[10]....
        /*00ec*/ 	.word	0xffffffff


	//   ....[11]....
        /*00f0*/ 	.word	0xffffffff


	//   ....[12]....
        /*00f4*/ 	.word	0xffffffff


	//   ....[13]....
        /*00f8*/ 	.word	0xffffffff


	//   ....[14]....
        /*00fc*/ 	.word	0xffffffff


	//   ....[15]....
        /*0100*/ 	.word	0xffffffff


	//   ....[16]....
        /*0104*/ 	.word	0xffffffff


	//   ....[17]....
        /*0108*/ 	.word	0xffffffff


	//   ....[18]....
        /*010c*/ 	.word	0xffffffff


	//   ....[19]....
        /*0110*/ 	.word	0xffffffff


	//   ....[20]....
        /*0114*/ 	.word	0xffffffff


	//   ....[21]....
        /*0118*/ 	.word	0xffffffff


	//   ....[22]....
        /*011c*/ 	.word	0xffffffff


	//   ....[23]....
        /*0120*/ 	.word	0xffffffff


	//   ....[24]....
        /*0124*/ 	.word	0xffffffff


	//   ....[25]....
        /*0128*/ 	.word	0xffffffff


	//   ....[26]....
        /*012c*/ 	.word	0xffffffff


	//   ....[27]....
        /*0130*/ 	.word	0xffffffff


	//   ....[28]....
        /*0134*/ 	.word	0x0500000f


	//   ....[29]....
        /*0138*/ 	.word	0x0500000f


	//----- nvinfo : EIATTR_COOP_GROUP_INSTR_OFFSETS
	.align		4
.L_297:
        /*013c*/ 	.byte	0x04, 0x28
        /*013e*/ 	.short	(.L_299 - .L_298)


	//   ....[0]....
.L_298:
        /*0140*/ 	.word	0x00000060


	//   ....[1]....
        /*0144*/ 	.word	0x00000190


	//   ....[2]....
        /*0148*/ 	.word	0x00000250


	//   ....[3]....
        /*014c*/ 	.word	0x000003c0


	//   ....[4]....
        /*0150*/ 	.word	0x00000520


	//   ....[5]....
        /*0154*/ 	.word	0x00000640


	//   ....[6]....
        /*0158*/ 	.word	0x000007a0


	//   ....[7]....
        /*015c*/ 	.word	0x00001550


	//   ....[8]....
        /*0160*/ 	.word	0x000042d0


	//   ....[9]....
        /*0164*/ 	.word	0x00004390


	//   ....[10]....
        /*0168*/ 	.word	0x00004bd0


	//   ....[11]....
        /*016c*/ 	.word	0x00004c70


	//   ....[12]....
        /*0170*/ 	.word	0x00008e30


	//   ....[13]....
        /*0174*/ 	.word	0x00008e90


	//   ....[14]....
        /*0178*/ 	.word	0x00009740


	//   ....[15]....
        /*017c*/ 	.word	0x00009770


	//   ....[16]....
        /*0180*/ 	.word	0x0000cdc0


	//   ....[17]....
        /*0184*/ 	.word	0x0000cdf0


	//   ....[18]....
        /*0188*/ 	.word	0x0000d1e0


	//   ....[19]....
        /*018c*/ 	.word	0x0000d260


	//   ....[20]....
        /*0190*/ 	.word	0x0000e690


	//   ....[21]....
        /*0194*/ 	.word	0x0000e6d0


	//   ....[22]....
        /*0198*/ 	.word	0x0000e750


	//   ....[23]....
        /*019c*/ 	.word	0x0000e790


	//   ....[24]....
        /*01a0*/ 	.word	0x0000fc20


	//   ....[25]....
        /*01a4*/ 	.word	0x00010840


	//   ....[26]....
        /*01a8*/ 	.word	0x00013640


	//   ....[27]....
        /*01ac*/ 	.word	0x00013820


	//   ....[28]....
        /*01b0*/ 	.word	0x00013da0


	//   ....[29]....
        /*01b4*/ 	.word	0x00014170


	//----- nvinfo : EIATTR_REG_RECONFIG
	.align		4
.L_299:
        /*01b8*/ 	.byte	0x01, 0x54
	.zero		2


	//----- nvinfo : EIATTR_SYSCALL_OFFSETS
	.align		4
        /*01bc*/ 	.byte	0x04, 0x46
        /*01be*/ 	.short	(.L_301 - .L_300)


	//   ....[0]....
.L_300:
        /*01c0*/ 	.word	0x00001710


	//   ....[1]....
        /*01c4*/ 	.word	0x00011010


	//   ....[2]....
        /*01c8*/ 	.word	0x00011140


	//   ....[3]....
        /*01cc*/ 	.word	0x00011240


	//----- nvinfo : EIATTR_MBARRIER_INSTR_OFFSETS
	.align		4
.L_301:
        /*01d0*/ 	.byte	0x04, 0x39
        /*01d2*/ 	.short	(.L_303 - .L_302)


	//   ....[0]....
.L_302:
        /*01d4*/ 	.word	0x00000270
        /*01d8*/ 	.word	0x000000ff
        /*01dc*/ 	.word	0x00036800
        /*01e0*/ 	.short	0x0100
        /*01e2*/ 	.byte	0x06
	.zero		1


	//   ....[1]....
        /*01e4*/ 	.word	0x00000280
        /*01e8*/ 	.word	0x000000ff
        /*01ec*/ 	.word	0x00036820
        /*01f0*/ 	.short	0x0100
        /*01f2*/ 	.byte	0x06
	.zero		1


	//   ....[2]....
        /*01f4*/ 	.word	0x00000370
        /*01f8*/ 	.word	0x000000ff
        /*01fc*/ 	.word	0x00036830
        /*0200*/ 	.short	0x0100
        /*0202*/ 	.byte	0x08
	.zero		1


	//   ....[3]....
        /*0204*/ 	.word	0x00000380
        /*0208*/ 	.word	0x000000ff
        /*020c*/ 	.word	0x00036840
        /*0210*/ 	.short	0x0100
        /*0212*/ 	.byte	0x08
	.zero		1


	//   ....[4]....
        /*0214*/ 	.word	0x00000390
        /*0218*/ 	.word	0x000000ff
        /*021c*/ 	.word	0x00036838
        /*0220*/ 	.short	0x0100
        /*0222*/ 	.byte	0x08
	.zero		1


	//   ....[5]....
        /*0224*/ 	.word	0x000003a0
        /*0228*/ 	.word	0x000000ff
        /*022c*/ 	.word	0x00036848
        /*0230*/ 	.short	0x0100
        /*0232*/ 	.byte	0x08
	.zero		1


	//   ....[6]....
        /*0234*/ 	.word	0x000004d0
        /*0238*/ 	.word	0x000000ff
        /*023c*/ 	.word	0x00036850
        /*0240*/ 	.short	0x0100
        /*0242*/ 	.byte	0x08
	.zero		1


	//   ....[7]....
        /*0244*/ 	.word	0x000004e0
        /*0248*/ 	.word	0x000000ff
        /*024c*/ 	.word	0x00036860
        /*0250*/ 	.short	0x0100
        /*0252*/ 	.byte	0x08
	.zero		1


	//   ....[8]....
        /*0254*/ 	.word	0x000004f0
        /*0258*/ 	.word	0x000000ff
        /*025c*/ 	.word	0x00036858
        /*0260*/ 	.short	0x0100
        /*0262*/ 	.byte	0x08
	.zero		1


	//   ....[9]....
        /*0264*/ 	.word	0x00000500
        /*0268*/ 	.word	0x000000ff
        /*026c*/ 	.word	0x00036868
        /*0270*/ 	.short	0x0100
        /*0272*/ 	.byte	0x08
	.zero		1


	//   ....[10]....
        /*0274*/ 	.word	0x000005f0
        /*0278*/ 	.word	0x000000ff
        /*027c*/ 	.word	0x00036870
        /*0280*/ 	.short	0x0100
        /*0282*/ 	.byte	0x06
	.zero		1


	//   ....[11]....
        /*0284*/ 	.word	0x00000600
        /*0288*/ 	.word	0x000000ff
        /*028c*/ 	.word	0x00036880
        /*0290*/ 	.short	0x0100
        /*0292*/ 	.byte	0x06
	.zero		1


	//   ....[12]....
        /*0294*/ 	.word	0x00000610
        /*0298*/ 	.word	0x000000ff
        /*029c*/ 	.word	0x00036878
        /*02a0*/ 	.short	0x0100
        /*02a2*/ 	.byte	0x06
	.zero		1


	//   ....[13]....
        /*02a4*/ 	.word	0x00000620
        /*02a8*/ 	.word	0x000000ff
        /*02ac*/ 	.word	0x00036888
        /*02b0*/ 	.short	0x0100
        /*02b2*/ 	.byte	0x06
	.zero		1


	//   ....[14]....
        /*02b4*/ 	.word	0x00000750
        /*02b8*/ 	.word	0x000000ff
        /*02bc*/ 	.word	0x00036890
        /*02c0*/ 	.short	0x0100
        /*02c2*/ 	.byte	0x08
	.zero		1


	//   ....[15]....
        /*02c4*/ 	.word	0x00000760
        /*02c8*/ 	.word	0x000000ff
        /*02cc*/ 	.word	0x000368a0
        /*02d0*/ 	.short	0x0100
        /*02d2*/ 	.byte	0x08
	.zero		1


	//   ....[16]....
        /*02d4*/ 	.word	0x00000770
        /*02d8*/ 	.word	0x000000ff
        /*02dc*/ 	.word	0x00036898
        /*02e0*/ 	.short	0x0100
        /*02e2*/ 	.byte	0x08
	.zero		1


	//   ....[17]....
        /*02e4*/ 	.word	0x00000780
        /*02e8*/ 	.word	0x000000ff
        /*02ec*/ 	.word	0x000368a8
        /*02f0*/ 	.short	0x0100
        /*02f2*/ 	.byte	0x08
	.zero		1


	//   ....[18]....
        /*02f4*/ 	.word	0x000008b0
        /*02f8*/ 	.word	0x000000ff
        /*02fc*/ 	.word	0x000368b0
        /*0300*/ 	.short	0x0100
        /*0302*/ 	.byte	0x08
	.zero		1


	//   ....[19]....
        /*0304*/ 	.word	0x000008c0
        /*0308*/ 	.word	0x000000ff
        /*030c*/ 	.word	0x000368c0
        /*0310*/ 	.short	0x0100
        /*0312*/ 	.byte	0x08
	.zero		1


	//   ....[20]....
        /*0314*/ 	.word	0x000008d0
        /*0318*/ 	.word	0x000000ff
        /*031c*/ 	.word	0x000368b8
        /*0320*/ 	.short	0x0100
        /*0322*/ 	.byte	0x08
	.zero		1


	//   ....[21]....
        /*0324*/ 	.word	0x000008e0
        /*0328*/ 	.word	0x000000ff
        /*032c*/ 	.word	0x000368c8
        /*0330*/ 	.short	0x0100
        /*0332*/ 	.byte	0x08
	.zero		1


	//   ....[22]....
        /*0334*/ 	.word	0x00001780
        /*0338*/ 	.word	0x000000ff
        /*033c*/ 	.word	0x00036800
        /*0340*/ 	.short	0x010a
        /*0342*/ 	.byte	0x04
	.zero		1


	//   ....[23]....
        /*0344*/ 	.word	0x00001820
        /*0348*/ 	.word	0x00000002
        /*034c*/ 	.word	0x00036830
        /*0350*/ 	.short	0x010a
        /*0352*/ 	.byte	0x3f
	.zero		1


	//   ....[24]....
        /*0354*/ 	.word	0x00001890
        /*0358*/ 	.word	0x00000002
        /*035c*/ 	.word	0x00036830
        /*0360*/ 	.short	0x010a
        /*0362*/ 	.byte	0x3f
	.zero		1


	//   ....[25]....
        /*0364*/ 	.word	0x000041f0
        /*0368*/ 	.word	0x00000002
        /*036c*/ 	.word	0x00000000
        /*0370*/ 	.short	0x0101
        /*0372*/ 	.byte	0x3f
	.zero		1


	//   ....[26]....
        /*0374*/ 	.word	0x00005df0
        /*0378*/ 	.word	0x000000ff
        /*037c*/ 	.word	0x00036830
        /*0380*/ 	.short	0x010a
        /*0382*/ 	.byte	0x2f
	.zero		1


	//   ....[27]....
        /*0384*/ 	.word	0x00005e30
        /*0388*/ 	.word	0x000000ff
        /*038c*/ 	.word	0x00036830
        /*0390*/ 	.short	0x010a
        /*0392*/ 	.byte	0x2f
	.zero		1


	//   ....[28]....
        /*0394*/ 	.word	0x00008530
        /*0398*/ 	.word	0x000000ff
        /*039c*/ 	.word	0x00036850
        /*03a0*/ 	.short	0x010a
        /*03a2*/ 	.byte	0x06
	.zero		1


	//   ....[29]....
        /*03a4*/ 	.word	0x00008570
        /*03a8*/ 	.word	0x000000ff
        /*03ac*/ 	.word	0x00036850
        /*03b0*/ 	.short	0x010a
        /*03b2*/ 	.byte	0x06
	.zero		1


	//   ....[30]....
        /*03b4*/ 	.word	0x00009f60
        /*03b8*/ 	.word	0x00000008
        /*03bc*/ 	.word	0x00000000
        /*03c0*/ 	.short	0x0101
        /*03c2*/ 	.byte	0x3f
	.zero		1


	//   ....[31]....
        /*03c4*/ 	.word	0x00009fa0
        /*03c8*/ 	.word	0x0000008c
        /*03cc*/ 	.word	0x00000000
        /*03d0*/ 	.short	0x0101
        /*03d2*/ 	.byte	0x3f
	.zero		1


	//   ....[32]....
        /*03d4*/ 	.word	0x0000a370
        /*03d8*/ 	.word	0x000000ff
        /*03dc*/ 	.word	0x00036830
        /*03e0*/ 	.short	0x010a
        /*03e2*/ 	.byte	0x06
	.zero		1


	//   ....[33]....
        /*03e4*/ 	.word	0x0000a3b0
        /*03e8*/ 	.word	0x000000ff
        /*03ec*/ 	.word	0x00036830
        /*03f0*/ 	.short	0x010a
        /*03f2*/ 	.byte	0x06
	.zero		1


	//   ....[34]....
        /*03f4*/ 	.word	0x0000caa0
        /*03f8*/ 	.word	0x000000ff
        /*03fc*/ 	.word	0x00036850
        /*0400*/ 	.short	0x010a
        /*0402*/ 	.byte	0x07
	.zero		1


	//   ....[35]....
        /*0404*/ 	.word	0x0000cae0
        /*0408*/ 	.word	0x000000ff
        /*040c*/ 	.word	0x00036850
        /*0410*/ 	.short	0x010a
        /*0412*/ 	.byte	0x07
	.zero		1


	//   ....[36]....
        /*0414*/ 	.word	0x0000da00
        /*0418*/ 	.word	0x00000090
        /*041c*/ 	.word	0x00000000
        /*0420*/ 	.short	0x0101
        /*0422*/ 	.byte	0x3f
	.zero		1


	//   ....[37]....
        /*0424*/ 	.word	0x0000da50
        /*0428*/ 	.word	0x00000090
        /*042c*/ 	.word	0x00000000
        /*0430*/ 	.short	0x0101
        /*0432*/ 	.byte	0x3f
	.zero		1


	//   ....[38]....
        /*0434*/ 	.word	0x0000e600
        /*0438*/ 	.word	0x000000ff
        /*043c*/ 	.word	0x00036850
        /*0440*/ 	.short	0x010a
        /*0442*/ 	.byte	0x05
	.zero		1


	//   ....[39]....
        /*0444*/ 	.word	0x0000e640
        /*0448*/ 	.word	0x000000ff
        /*044c*/ 	.word	0x00036850
        /*0450*/ 	.short	0x010a
        /*0452*/ 	.byte	0x05
	.zero		1


	//   ....[40]....
        /*0454*/ 	.word	0x0000eb30
        /*0458*/ 	.word	0x00000004
        /*045c*/ 	.word	0x00000000
        /*0460*/ 	.short	0x0101
        /*0462*/ 	.byte	0x3f
	.zero		1


	//   ....[41]....
        /*0464*/ 	.word	0x0000fe20
        /*0468*/ 	.word	0x000000ff
        /*046c*/ 	.word	0x00000000
        /*0470*/ 	.short	0x0101
        /*0472*/ 	.byte	0x05
	.zero		1


	//   ....[42]....
        /*0474*/ 	.word	0x00011690
        /*0478*/ 	.word	0x00000008
        /*047c*/ 	.word	0x00036840
        /*0480*/ 	.short	0x010a
        /*0482*/ 	.byte	0x3f
	.zero		1


	//   ....[43]....
        /*0484*/ 	.word	0x00011bb0
        /*0488*/ 	.word	0x00000012
        /*048c*/ 	.word	0x00036820
        /*0490*/ 	.short	0x010a
        /*0492*/ 	.byte	0x3f
	.zero		1


	//   ....[44]....
        /*0494*/ 	.word	0x00011e20
        /*0498*/ 	.word	0x00000003
        /*049c*/ 	.word	0x00036840
        /*04a0*/ 	.short	0x010a
        /*04a2*/ 	.byte	0x3f
	.zero		1


	//   ....[45]....
        /*04a4*/ 	.word	0x000120b0
        /*04a8*/ 	.word	0x00000003
        /*04ac*/ 	.word	0x00000060
        /*04b0*/ 	.short	0x010a
        /*04b2*/ 	.byte	0x3f
	.zero		1


	//   ....[46]....
        /*04b4*/ 	.word	0x00012590
        /*04b8*/ 	.word	0x00000002
        /*04bc*/ 	.word	0x00036840
        /*04c0*/ 	.short	0x010a
        /*04c2*/ 	.byte	0x3f
	.zero		1


	//   ....[47]....
        /*04c4*/ 	.word	0x00012820
        /*04c8*/ 	.word	0x00000002
        /*04cc*/ 	.word	0x00000060
        /*04d0*/ 	.short	0x010a
        /*04d2*/ 	.byte	0x3f
	.zero		1


	//   ....[48]....
        /*04d4*/ 	.word	0x00012c70
        /*04d8*/ 	.word	0x00000002
        /*04dc*/ 	.word	0x00036840
        /*04e0*/ 	.short	0x010a
        /*04e2*/ 	.byte	0x3f
	.zero		1


	//   ....[49]....
        /*04e4*/ 	.word	0x00012f20
        /*04e8*/ 	.word	0x00000002
        /*04ec*/ 	.word	0x00000060
        /*04f0*/ 	.short	0x010a
        /*04f2*/ 	.byte	0x3f
	.zero		1


	//   ....[50]....
        /*04f4*/ 	.word	0x00013350
        /*04f8*/ 	.word	0x00000003
        /*04fc*/ 	.word	0x00036860
        /*0500*/ 	.short	0x010a
        /*0502*/ 	.byte	0x3f
	.zero		1


	//   ....[51]....
        /*0504*/ 	.word	0x000137d0
        /*0508*/ 	.word	0x00000007
        /*050c*/ 	.word	0x00036820
        /*0510*/ 	.short	0x010a
        /*0512*/ 	.byte	0x3f
	.zero		1


	//   ....[52]....
        /*0514*/ 	.word	0x00013920
        /*0518*/ 	.word	0x00000005
        /*051c*/ 	.word	0x00000000
        /*0520*/ 	.short	0x010a
        /*0522*/ 	.byte	0x3f
	.zero		1


	//   ....[53]....
        /*0524*/ 	.word	0x00013990
        /*0528*/ 	.word	0x00000003
        /*052c*/ 	.word	0x00000000
        /*0530*/ 	.short	0x010a
        /*0532*/ 	.byte	0x3f
	.zero		1


	//   ....[54]....
        /*0534*/ 	.word	0x000139f0
        /*0538*/ 	.word	0x00000005
        /*053c*/ 	.word	0x00000000
        /*0540*/ 	.short	0x010a
        /*0542*/ 	.byte	0x3f
	.zero		1


	//   ....[55]....
        /*0544*/ 	.word	0x00013a20
        /*0548*/ 	.word	0x00000003
        /*054c*/ 	.word	0x00000000
        /*0550*/ 	.short	0x010a
        /*0552*/ 	.byte	0x3f
	.zero		1


	//   ....[56]....
        /*0554*/ 	.word	0x00013aa0
        /*0558*/ 	.word	0x00000003
        /*055c*/ 	.word	0x00036800
        /*0560*/ 	.short	0x010a
        /*0562*/ 	.byte	0x3f
	.zero		1


	//   ....[57]....
        /*0564*/ 	.word	0x00013af0
        /*0568*/ 	.word	0x00000002
        /*056c*/ 	.word	0x00036830
        /*0570*/ 	.short	0x010a
        /*0572*/ 	.byte	0x3f
	.zero		1


	//   ....[58]....
        /*0574*/ 	.word	0x00013b50
        /*0578*/ 	.word	0x00000005
        /*057c*/ 	.word	0x00036830
        /*0580*/ 	.short	0x010a
        /*0582*/ 	.byte	0x3f
	.zero		1


	//   ....[59]....
        /*0584*/ 	.word	0x00013bb0
        /*0588*/ 	.word	0x00000003
        /*058c*/ 	.word	0x00036850
        /*0590*/ 	.short	0x010a
        /*0592*/ 	.byte	0x3f
	.zero		1


	//   ....[60]....
        /*0594*/ 	.word	0x00013c10
        /*0598*/ 	.word	0x00000005
        /*059c*/ 	.word	0x00036830
        /*05a0*/ 	.short	0x010a
        /*05a2*/ 	.byte	0x3f
	.zero		1


	//   ....[61]....
        /*05a4*/ 	.word	0x00013c70
        /*05a8*/ 	.word	0x00000003
        /*05ac*/ 	.word	0x00036850
        /*05b0*/ 	.short	0x010a
        /*05b2*/ 	.byte	0x3f
	.zero		1


	//   ....[62]....
        /*05b4*/ 	.word	0x00013cd0
        /*05b8*/ 	.word	0x00000003
        /*05bc*/ 	.word	0x00036850
        /*05c0*/ 	.short	0x010a
        /*05c2*/ 	.byte	0x3f
	.zero		1


	//   ....[63]....
        /*05c4*/ 	.word	0x00013e50
        /*05c8*/ 	.word	0x00000008
        /*05cc*/ 	.word	0x00036840
        /*05d0*/ 	.short	0x010a
        /*05d2*/ 	.byte	0x3f
	.zero		1


	//   ....[64]....
        /*05d4*/ 	.word	0x00013ea0
        /*05d8*/ 	.word	0x00000012
        /*05dc*/ 	.word	0x00036820
        /*05e0*/ 	.short	0x010a
        /*05e2*/ 	.byte	0x3f
	.zero		1


	//   ....[65]....
        /*05e4*/ 	.word	0x00013ef0
        /*05e8*/ 	.word	0x00000003
        /*05ec*/ 	.word	0x00036840
        /*05f0*/ 	.short	0x010a
        /*05f2*/ 	.byte	0x3f
	.zero		1


	//   ....[66]....
        /*05f4*/ 	.word	0x00013f40
        /*05f8*/ 	.word	0x00000003
        /*05fc*/ 	.word	0x00000060
        /*0600*/ 	.short	0x010a
        /*0602*/ 	.byte	0x3f
	.zero		1


	//   ....[67]....
        /*0604*/ 	.word	0x00013f90
        /*0608*/ 	.word	0x00000002
        /*060c*/ 	.word	0x00036840
        /*0610*/ 	.short	0x010a
        /*0612*/ 	.byte	0x3f
	.zero		1


	//   ....[68]....
        /*0614*/ 	.word	0x00013fe0
        /*0618*/ 	.word	0x00000002
        /*061c*/ 	.word	0x00000060
        /*0620*/ 	.short	0x010a
        /*0622*/ 	.byte	0x3f
	.zero		1


	//   ....[69]....
        /*0624*/ 	.word	0x00014030
        /*0628*/ 	.word	0x00000002
        /*062c*/ 	.word	0x00036840
        /*0630*/ 	.short	0x010a
        /*0632*/ 	.byte	0x3f
	.zero		1


	//   ....[70]....
        /*0634*/ 	.word	0x00014080
        /*0638*/ 	.word	0x00000002
        /*063c*/ 	.word	0x00000060
        /*0640*/ 	.short	0x010a
        /*0642*/ 	.byte	0x3f
	.zero		1


	//   ....[71]....
        /*0644*/ 	.word	0x000140d0
        /*0648*/ 	.word	0x00000003
        /*064c*/ 	.word	0x00036860
        /*0650*/ 	.short	0x010a
        /*0652*/ 	.byte	0x3f
	.zero		1


	//   ....[72]....
        /*0654*/ 	.word	0x000141b0
        /*0658*/ 	.word	0x00000007
        /*065c*/ 	.word	0x00036820
        /*0660*/ 	.short	0x010a
        /*0662*/ 	.byte	0x3f
	.zero		1


	//   ....[73]....
        /*0664*/ 	.word	0x00014200
        /*0668*/ 	.word	0x00000005
        /*066c*/ 	.word	0x00000000
        /*0670*/ 	.short	0x010a
        /*0672*/ 	.byte	0x3f
	.zero		1


	//   ....[74]....
        /*0674*/ 	.word	0x00014250
        /*0678*/ 	.word	0x00000003
        /*067c*/ 	.word	0x00000000
        /*0680*/ 	.short	0x010a
        /*0682*/ 	.byte	0x3f
	.zero		1


	//   ....[75]....
        /*0684*/ 	.word	0x000142a0
        /*0688*/ 	.word	0x00000005
        /*068c*/ 	.word	0x00000000
        /*0690*/ 	.short	0x010a
        /*0692*/ 	.byte	0x3f
	.zero		1


	//----- nvinfo : EIATTR_NUM_MBARRIERS
	.align		4
.L_303:
        /*0694*/ 	.byte	0x03, 0x38
        /*0696*/ 	.short	0x0016


	//----- nvinfo : EIATTR_EXIT_INSTR_OFFSETS
	.align		4
        /*0698*/ 	.byte	0x04, 0x1c
        /*069a*/ 	.short	(.L_305 - .L_304)


	//   ....[0]....
.L_304:
        /*069c*/ 	.word	0x00000a00


	//   ....[1]....
        /*06a0*/ 	.word	0x00010800


	//   ....[2]....
        /*06a4*/ 	.word	0x00010860


	//   ....[3]....
        /*06a8*/ 	.word	0x00013840


	//   ....[4]....
        /*06ac*/ 	.word	0x00013a70


	//----- nvinfo : EIATTR_MAX_THREADS
	.align		4
.L_305:
        /*06b0*/ 	.byte	0x04, 0x05
        /*06b2*/ 	.short	(.L_307 - .L_306)
.L_306:
        /*06b4*/ 	.word	0x00000180
        /*06b8*/ 	.word	0x00000001
        /*06bc*/ 	.word	0x00000001


	//----- nvinfo : EIATTR_CRS_STACK_SIZE
	.align		4
.L_307:
        /*06c0*/ 	.byte	0x04, 0x1e
        /*06c2*/ 	.short	(.L_309 - .L_308)
.L_308:
        /*06c4*/ 	.word	0x00000000


	//----- nvinfo : EIATTR_CBANK_PARAM_SIZE
	.align		4
.L_309:
        /*06c8*/ 	.byte	0x03, 0x19
        /*06ca*/ 	.short	0x0bf0


	//----- nvinfo : EIATTR_PARAM_CBANK
	.align		4
        /*06cc*/ 	.byte	0x04, 0x0a
        /*06ce*/ 	.short	(.L_311 - .L_310)
	.align		4
.L_310:
        /*06d0*/ 	.word	index@(.nv.constant0._ZN7cutlass13device_kernelIN5flash11enable_sm90INS1_16FlashAttnFwdSm90INS1_25CollectiveMainloopFwdSm90ILi2EN4cute5tupleIJNS5_1CILi1EEES8_S8_EEENS6_IJNS7_ILi128EEENS7_ILi112EEENS7_ILi192EEEEEELi192ENS_6half_tEfNS_4arch4Sm90ELb1ELb0ELb0ELb0ELb0ELb0ELb0ELb1ELb1ELb0ELb0ELb0EEENS1_21CollectiveEpilogueFwdINS6_IJSA_SC_SB_EEES9_SE_SG_Li256ELb0ELb0ELb0ELb0EEENS1_30DynamicPersistentTileSchedulerILi256ELi32ELb0ELb0ELb1EEEEEEEEEvNT_6ParamsE)
        /*06d4*/ 	.short	0x0210
        /*06d6*/ 	.short	0x0bf0


	//----- nvinfo : EIATTR_SW_WAR
	.align		4
.L_311:
        /*06d8*/ 	.byte	0x04, 0x36
        /*06da*/ 	.short	(.L_313 - .L_312)
.L_312:
        /*06dc*/ 	.word	0x00000008
.L_313:


//--------------------- .nv.info._ZN7cutlass13device_kernelIN5flash11enable_sm90INS1_16FlashAttnFwdSm90INS1_25CollectiveMainloopFwdSm90ILi2EN4cute5tupleIJNS5_1CILi1EEES8_S8_EEENS6_IJNS7_ILi128EEENS7_ILi112EEENS7_ILi192EEEEEELi192ENS_6half_tEfNS_4arch4Sm90ELb1ELb0ELb0ELb1ELb0ELb0ELb0ELb1ELb1ELb0ELb0ELb0EEENS1_21CollectiveEpilogueFwdINS6_IJSA_SC_SB_EEES9_SE_SG_Li256ELb1ELb0ELb0ELb0EEENS1_36VarlenDynamicPersistentTileSchedulerILi128ELi112ELi256ELi32ELb0ELb0ELb1ELb1ELb1ELb1EEEEEEEEEvNT_6ParamsE --------------------------
	.section	.nv.info._ZN7cutlass13device_kernelIN5flash11enable_sm90INS1_16FlashAttnFwdSm90INS1_25CollectiveMainloopFwdSm90ILi2EN4cute5tupleIJNS5_1CILi1EEES8_S8_EEENS6_IJNS7_ILi128EEENS7_ILi112EEENS7_ILi192EEEEEELi192ENS_6half_tEfNS_4arch4Sm90ELb1ELb0ELb0ELb1ELb0ELb0ELb0ELb1ELb1ELb0ELb0ELb0EEENS1_21CollectiveEpilogueFwdINS6_IJSA_SC_SB_EEES9_SE_SG_Li256ELb1ELb0ELb0ELb0EEENS1_36VarlenDynamicPersistentTileSchedulerILi128ELi112ELi256ELi32ELb0ELb0ELb1ELb1ELb1ELb1EEEEEEEEEvNT_6ParamsE,"",@"SHT_CUDA_INFO"
	.sectionflags	@""
	.align	4


	//----- nvinfo : EIATTR_CUDA_API_VERSION
	.align		4
        /*0000*/ 	.byte	0x04, 0x37
        /*0002*/ 	.short	(.L_315 - .L_314)
.L_314:
        /*0004*/ 	.word	0x00000082


	//----- nvinfo : EIATTR_KPARAM_INFO
	.align		4
.L_315:
        /*0008*/ 	.byte	0x04, 0x17
        /*000a*/ 	.short	(.L_317 - .L_316)
.L_316:
        /*000c*/ 	.word	0x00000000
        /*0010*/ 	.short	0x0000
        /*0012*/ 	.short	0x0070
        /*0014*/ 	.byte	0x00, 0xf0, 0x01, 0x28


	//----- nvinfo : EIATTR_SPARSE_MMA_MASK
	.align		4
.L_317:
        /*0018*/ 	.byte	0x03, 0x50
        /*001a*/ 	.short	0x0000


	//----- nvinfo : EIATTR_MAXREG_COUNT
	.align		4
        /*001c*/ 	.byte	0x03, 0x1b
        /*001e*/ 	.short	0x00a8


	//----- nvinfo : EIATTR_NUM_BARRIERS
	.align		4
        /*0020*/ 	.byte	0x02, 0x4c
        /*0022*/ 	.byte	0x09
	.zero		1


	//----- nvinfo : EIATTR_EXTERNS
	.align		4
        /*0024*/ 	.byte	0x04, 0x0f
        /*0026*/ 	.short	(.L_319 - .L_318)


	//   ....[0]....
	.align		4
.L_318:
        /*0028*/ 	.word	index@(__assertfail)


	//----- nvinfo : EIATTR_ANNOTATIONS
	.align		4
.L_319:
        /*002c*/ 	.byte	0x04, 0x55
        /*002e*/ 	.short	(.L_321 - .L_320)


	//   ....[0]....
.L_320:
        /* <DEDUP_REMOVED lines=33> */


	//----- nvinfo : EIATTR_MERCURY_ISA_VERSION
	.align		4
.L_321:
        /*0230*/ 	.byte	0x03, 0x5f
        /*0232*/ 	.short	0x0101


	//----- nvinfo : EIATTR_UNUSED_LOAD_BYTE_OFFSET
	.align		4
        /*0234*/ 	.byte	0x04, 0x44
        /*0236*/ 	.short	(.L_323 - .L_322)


	//   ....[0]....
.L_322:
        /*0238*/ 	.word	0x00000a40
        /*023c*/ 	.word	0x0000fff0


	//   ....[1]....
        /*0240*/ 	.word	0x0000eff0
        /*0244*/ 	.word	0x0000fff0


	//----- nvinfo : EIATTR_INT_WARP_WIDE_INSTR_OFFSETS
	.align		4
.L_323:
        /*0248*/ 	.byte	0x04, 0x31
        /*024a*/ 	.short	(.L_325 - .L_324)


	//   ....[0]....
.L_324:
        /*024c*/ 	.word	0x00000160


	//   ....[1]....
        /*0250*/ 	.word	0x000001a0


	//   ....[2]....
        /*0254*/ 	.word	0x00000210


	//   ....[3]....
        /*0258*/ 	.word	0x00012a00


	//   ....[4]....
        /*025c*/ 	.word	0x00012aa0


	//   ....[5]....
        /*0260*/ 	.word	0x00012f30


	//   ....[6]....
        /*0264*/ 	.word	0x00012f60


	//   ....[7]....
        /*0268*/ 	.word	0x00013170


	//   ....[8]....
        /*026c*/ 	.word	0x00013260


	//   ....[9]....
        /*0270*/ 	.word	0x00015660


	//   ....[10]....
        /*0274*/ 	.word	0x00015700


	//----- nvinfo : EIATTR_COOP_GROUP_MASK_REGIDS
	.align		4
.L_325:
        /*0278*/ 	.byte	0x04, 0x29
        /*027a*/ 	.short	(.L_327 - .L_326)


	//   ....[0]....
.L_326:
        /*027c*/ 	.word	0xffffffff


	//   ....[1]....
        /*0280*/ 	.word	0xffffffff


	//   ....[2]....
        /*0284*/ 	.word	0xffffffff


	//   ....[3]....
        /*0288*/ 	.word	0xffffffff


	//   ....[4]....
        /*028c*/ 	.word	0xffffffff


	//   ....[5]....
        /*0290*/ 	.word	0xffffffff


	//   ....[6]....
        /*0294*/ 	.word	0xffffffff


	//   ....[7]....
        /*0298*/ 	.word	0xffffffff


	//   ....[8]....
        /*029c*/ 	.word	0xffffffff


	//   ....[9]....
        /*02a0*/ 	.word	0xffffffff


	//   ....[10]....
        /*02a4*/ 	.word	0xffffffff


	//   ....[11]....
        /*02a8*/ 	.word	0xffffffff


	//   ....[12]....
        /*02ac*/ 	.word	0xffffffff


	//   ....[13]....
        /*02b0*/ 	.word	0xffffffff


	//   ....[14]....
        /*02b4*/ 	.word	0xffffffff


	//   ....[15]....
        /*02b8*/ 	.word	0xffffffff


	//   ....[16]....
        /*02bc*/ 	.word	0xffffffff


	//   ....[17]....
        /*02c0*/ 	.word	0xffffffff


	//   ....[18]....
        /*02c4*/ 	.word	0xffffffff


	//   ....[19]....
        /*02c8*/ 	.word	0xffffffff


	//   ....[20]....
        /*02cc*/ 	.word	0xffffffff


	//   ....[21]....
        /*02d0*/ 	.word	0xffffffff


	//   ....[22]....
        /*02d4*/ 	.word	0xffffffff


	//   ....[23]....
        /*02d8*/ 	.word	0xffffffff


	//   ....[24]....
        /*02dc*/ 	.word	0xffffffff


	//   ....[25]....
        /*02e0*/ 	.word	0xffffffff


	//   ....[26]....
        /*02e4*/ 	.word	0xffffffff


	//   ....[27]....
        /*02e8*/ 	.word	0xffffffff


	//   ....[28]....
        /*02ec*/ 	.word	0xffffffff


	//   ....[29]....
        /*02f0*/ 	.word	0xffffffff


	//   ....[30]....
        /*02f4*/ 	.word	0xffffffff


	//   ....[31]....
        /*02f8*/ 	.word	0xffffffff


	//   ....[32]....
        /*02fc*/ 	.word	0xffffffff


	//   ....[33]....
        /*0300*/ 	.word	0xffffffff


	//   ....[34]....
        /*0304*/ 	.word	0xffffffff


	//   ....[35]....
        /*0308*/ 	.word	0xffffffff


	//   ....[36]....
        /*030c*/ 	.word	0xffffffff


	//   ....[37]....
        /*0310*/ 	.word	0xffffffff


	//   ....[38]....
        /*0314*/ 	.word	0xffffffff


	//   ....[39]....
        /*0318*/ 	.word	0xffffffff


	//   ....[40]....
        /*031c*/ 	.word	0xffffffff


	//   ....[41]....
        /*0320*/ 	.word	0xffffffff


	//   ....[42]....
        /*0324*/ 	.word	0xffffffff


	//   ....[43]....
        /*0328*/ 	.word	0xffffffff


	//   ....[44]....
        /*032c*/ 	.word	0xffffffff


	//   ....[45]....
        /*0330*/ 	.word	0xffffffff


	//   ....[46]....
        /*0334*/ 	.word	0xffffffff


	//   ....[47]....
        /*0338*/ 	.word	0xffffffff


	//   ....[48]....
        /*033c*/ 	.word	0xffffffff


	//   ....[49]....
        /*0340*/ 	.word	0xffffffff


	//   ....[50]....
        /*0344*/ 	.word	0xffffffff


	//   ....[51]....
        /*0348*/ 	.word	0xffffffff


	//   ....[52]....
        /*034c*/ 	.word	0xffffffff


	//   ....[53]....
        /*0350*/ 	.word	0xffffffff


	//   ....[54]....
        /*0354*/ 	.word	0xffffffff


	//   ....[55]....
        /*0358*/ 	.word	0xffffffff


	//   ....[56]....
        /*035c*/ 	.word	0xffffffff


	//   ....[57]....
        /*0360*/ 	.word	0xffffffff


	//   ....[58]....
        /*0364*/ 	.word	0x0500000f


	//   ....[59]....
        /*0368*/ 	.word	0x0500000f


	//   ....[60]....
        /*036c*/ 	.word	0x0500000f


	//   ....[61]....
        /*0370*/ 	.word	0x0500000f


	//   ....[62]....
        /*0374*/ 	.word	0x0500000f


	//   ....[63]....
        /*0378*/ 	.word	0x0500000f


	//   ....[64]....
        /*037c*/ 	.word	0x0500000f


	//   ....[65]....
        /*0380*/ 	.word	0x0500000f


	//   ....[66]....
        /*0384*/ 	.word	0x0500000f


	//   ....[67]....
        /*0388*/ 	.word	0x0500000f


	//   ....[68]....
        /*038c*/ 	.word	0x0500000f


	//   ....[69]....
        /*0390*/ 	.word	0x0500000f


	//   ....[70]....
        /*0394*/ 	.word	0x0500000f


	//   ....[71]....
        /*0398*/ 	.word	0x0500000f


	//   ....[72]....
        /*039c*/ 	.word	0x0500000f


	//   ....[73]....
        /*03a0*/ 	.word	0x0500000f


	//   ....[74]....
        /*03a4*/ 	.word	0x0500000f


	//   ....[75]....
        /*03a8*/ 	.word	0x0500000f


	//   ....[76]....
        /*03ac*/ 	.word	0x0500000f


	//----- nvinfo : EIATTR_COOP_GROUP_INSTR_OFFSETS
	.align		4
.L_327:
        /*03b0*/ 	.byte	0x04, 0x28
        /*03b2*/ 	.short	(.L_329 - .L_328)


	//   ....[0]....
.L_328:
        /*03b4*/ 	.word	0x00000060


	//   ....[1]....
        /*03b8*/ 	.word	0x00000170


	//   ....[2]....
        /*03bc*/ 	.word	0x000001c0


	//   ....[3]....
        /*03c0*/ 	.word	0x000003f0


	//   ....[4]....
        /*03c4*/ 	.word	0x00000550


	//   ....[5]....
        /*03c8*/ 	.word	0x00000670


	//   ....[6]....
        /*03cc*/ 	.word	0x000007d0


	//   ....[7]....
        /*03d0*/ 	.word	0x000017d0


	//   ....[8]....
        /*03d4*/ 	.word	0x00004400


	//   ....[9]....
        /*03d8*/ 	.word	0x000044e0


	//   ....[10]....
        /*03dc*/ 	.word	0x00004df0


	//   ....[11]....
        /*03e0*/ 	.word	0x00004ee0


	//   ....[12]....
        /*03e4*/ 	.word	0x00008de0


	//   ....[13]....
        /*03e8*/ 	.word	0x00008e60


	//   ....[14]....
        /*03ec*/ 	.word	0x00009750


	//   ....[15]....
        /*03f0*/ 	.word	0x00009780


	//   ....[16]....
        /*03f4*/ 	.word	0x0000cc50


	//   ....[17]....
        /*03f8*/ 	.word	0x0000cc80


	//   ....[18]....
        /*03fc*/ 	.word	0x0000d090


	//   ....[19]....
        /*0400*/ 	.word	0x0000d0e0


	//   ....[20]....
        /*0404*/ 	.word	0x0000e4f0


	//   ....[21]....
        /*0408*/ 	.word	0x0000e530


	//   ....[22]....
        /*040c*/ 	.word	0x0000e630


	//   ....[23]....
        /*0410*/ 	.word	0x0000e640


	//   ....[24]....
        /*0414*/ 	.word	0x00011780


	//   ....[25]....
        /*0418*/ 	.word	0x00011910


	//   ....[26]....
        /*041c*/ 	.word	0x00011940


	//   ....[27]....
        /*0420*/ 	.word	0x00011980


	//   ....[28]....
        /*0424*/ 	.word	0x000119f0


	//   ....[29]....
        /*0428*/ 	.word	0x00011a50


	//   ....[30]....
        /*042c*/ 	.word	0x00011a90


	//   ....[31]....
        /*0430*/ 	.word	0x00011c40


	//   ....[32]....
        /*0434*/ 	.word	0x00011ca0


	//   ....[33]....
        /*0438*/ 	.word	0x00011ce0


	//   ....[34]....
        /*043c*/ 	.word	0x00011d20


	//   ....[35]....
        /*0440*/ 	.word	0x00011d50


	//   ....[36]....
        /*0444*/ 	.word	0x00011d80


	//   ....[37]....
        /*0448*/ 	.word	0x00011e20


	//   ....[38]....
        /*044c*/ 	.word	0x00011e80


	//   ....[39]....
        /*0450*/ 	.word	0x00011f10


	//   ....[40]....
        /*0454*/ 	.word	0x00015b70


	//   ....[41]....
        /*0458*/ 	.word	0x00015b80


	//   ....[42]....
        /*045c*/ 	.word	0x00015ca0


	//   ....[43]....
        /*0460*/ 	.word	0x00015d00


	//   ....[44]....
        /*0464*/ 	.word	0x00015d40


	//   ....[45]....
        /*0468*/ 	.word	0x00015d80


	//   ....[46]....
        /*046c*/ 	.word	0x00015db0


	//   ....[47]....
        /*0470*/ 	.word	0x00015de0


	//   ....[48]....
        /*0474*/ 	.word	0x00015f80


	//   ....[49]....
        /*0478*/ 	.word	0x00015fe0


	//   ....[50]....
        /*047c*/ 	.word	0x00016020


	//   ....[51]....
        /*0480*/ 	.word	0x00016060


	//   ....[52]....
        /*0484*/ 	.word	0x00016090


	//   ....[53]....
        /*0488*/ 	.word	0x000160c0


	//   ....[54]....
        /*048c*/ 	.word	0x00016180


	//   ....[55]....
        /*0490*/ 	.word	0x000161a0


	//   ....[56]....
        /*0494*/ 	.word	0x00016210


	//   ....[57]....
        /*0498*/ 	.word	0x000168b0


	//   ....[58]....
        /*049c*/ 	.word	0x00016ea0


	//   ....[59]....
        /*04a0*/ 	.word	0x000172c0


	//   ....[60]....
        /*04a4*/ 	.word	0x00017350


	//   ....[61]....
        /*04a8*/ 	.word	0x000173f0


	//   ....[62]....
        /*04ac*/ 	.word	0x000174a0


	//   ....[63]....
        /*04b0*/ 	.word	0x00017520


	//   ....[64]....
        /*04b4*/ 	.word	0x000175a0


	//   ....[65]....
        /*04b8*/ 	.word	0x00017620


	//   ....[66]....
        /*04bc*/ 	.word	0x000176a0


	//   ....[67]....
        /*04c0*/ 	.word	0x00017730


	//   ....[68]....
        /*04c4*/ 	.word	0x000177e0


	//   ....[69]....
        /*04c8*/ 	.word	0x00017860


	//   ....[70]....
        /*04cc*/ 	.word	0x000178e0


	//   ....[71]....
        /*04d0*/ 	.word	0x00017960


	//   ....[72]....
        /*04d4*/ 	.word	0x000179e0


	//   ....[73]....
        /*04d8*/ 	.word	0x00017a50


	//   ....[74]....
        /*04dc*/ 	.word	0x00017af0


	//   ....[75]....
        /*04e0*/ 	.word	0x00017b80


	//   ....[76]....
        /*04e4*/ 	.word	0x00017cb0


	//----- nvinfo : EIATTR_REG_RECONFIG
	.align		4
.L_329:
        /*04e8*/ 	.byte	0x01, 0x54
	.zero		2


	//----- nvinfo : EIATTR_SYSCALL_OFFSETS
	.align		4
        /*04ec*/ 	.byte	0x04, 0x46
        /*04ee*/ 	.short	(.L_331 - .L_330)


	//   ....[0]....
.L_330:
        /*04f0*/ 	.word	0x000019b0


	//   ....[1]....
        /*04f4*/ 	.word	0x00012c30


	//   ....[2]....
        /*04f8*/ 	.word	0x00012d70


	//   ....[3]....
        /*04fc*/ 	.word	0x00012e70


	//----- nvinfo : EIATTR_MBARRIER_INSTR_OFFSETS
	.align		4
.L_331:
        /*0500*/ 	.byte	0x04, 0x39
        /*0502*/ 	.short	(.L_333 - .L_332)


	//   ....[0]....
.L_332:
        /*0504*/ 	.word	0x000002a0
        /*0508*/ 	.word	0x000000ff
        /*050c*/ 	.word	0x00036800
        /*0510*/ 	.short	0x0100
        /*0512*/ 	.byte	0x08
	.zero		1


	//   ....[1]....
        /*0514*/ 	.word	0x000002b0
        /*0518*/ 	.word	0x000000ff
        /*051c*/ 	.word	0x00036820
        /*0520*/ 	.short	0x0100
        /*0522*/ 	.byte	0x08
	.zero		1


	//   ....[2]....
        /*0524*/ 	.word	0x000003a0
        /*0528*/ 	.word	0x000000ff
        /*052c*/ 	.word	0x00036830
        /*0530*/ 	.short	0x0100
        /*0532*/ 	.byte	0x08
	.zero		1


	//   ....[3]....
        /*0534*/ 	.word	0x000003b0
        /*0538*/ 	.word	0x000000ff
        /*053c*/ 	.word	0x00036840
        /*0540*/ 	.short	0x0100
        /*0542*/ 	.byte	0x08
	.zero		1


	//   ....[4]....
        /*0544*/ 	.word	0x000003c0
        /*0548*/ 	.word	0x000000ff
        /*054c*/ 	.word	0x00036838
        /*0550*/ 	.short	0x0100
        /*0552*/ 	.byte	0x08
	.zero		1


	//   ....[5]....
        /*0554*/ 	.word	0x000003d0
        /*0558*/ 	.word	0x000000ff
        /*055c*/ 	.word	0x00036848
        /*0560*/ 	.short	0x0100
        /*0562*/ 	.byte	0x08
	.zero		1


	//   ....[6]....
        /*0564*/ 	.word	0x00000500
        /*0568*/ 	.word	0x000000ff
        /*056c*/ 	.word	0x00036850
        /*0570*/ 	.short	0x0100
        /*0572*/ 	.byte	0x08
	.zero		1


	//   ....[7]....
        /*0574*/ 	.word	0x00000510
        /*0578*/ 	.word	0x000000ff
        /*057c*/ 	.word	0x00036860
        /*0580*/ 	.short	0x0100
        /*0582*/ 	.byte	0x08
	.zero		1


	//   ....[8]....
        /*0584*/ 	.word	0x00000520
        /*0588*/ 	.word	0x000000ff
        /*058c*/ 	.word	0x00036858
        /*0590*/ 	.short	0x0100
        /*0592*/ 	.byte	0x08
	.zero		1


	//   ....[9]....
        /*0594*/ 	.word	0x00000530
        /*0598*/ 	.word	0x000000ff
        /*059c*/ 	.word	0x00036868
        /*05a0*/ 	.short	0x0100
        /*05a2*/ 	.byte	0x08
	.zero		1


	//   ....[10]....
        /*05a4*/ 	.word	0x00000620
        /*05a8*/ 	.word	0x000000ff
        /*05ac*/ 	.word	0x00036870
        /*05b0*/ 	.short	0x0100
        /*05b2*/ 	.byte	0x06
	.zero		1


	//   ....[11]....
        /*05b4*/ 	.word	0x00000630
        /*05b8*/ 	.word	0x000000ff
        /*05bc*/ 	.word	0x00036880
        /*05c0*/ 	.short	0x0100
        /*05c2*/ 	.byte	0x06
	.zero		1


	//   ....[12]....
        /*05c4*/ 	.word	0x00000640
        /*05c8*/ 	.word	0x000000ff
        /*05cc*/ 	.word	0x00036878
        /*05d0*/ 	.short	0x0100
        /*05d2*/ 	.byte	0x06
	.zero		1


	//   ....[13]....
        /*05d4*/ 	.word	0x00000650
        /*05d8*/ 	.word	0x000000ff
        /*05dc*/ 	.word	0x00036888
        /*05e0*/ 	.short	0x0100
        /*05e2*/ 	.byte	0x06
	.zero		1


	//   ....[14]....
        /*05e4*/ 	.word	0x00000780
        /*05e8*/ 	.word	0x000000ff
        /*05ec*/ 	.word	0x00036890
        /*05f0*/ 	.short	0x0100
        /*05f2*/ 	.byte	0x08
	.zero		1


	//   ....[15]....
        /*05f4*/ 	.word	0x00000790
        /*05f8*/ 	.word	0x000000ff
        /*05fc*/ 	.word	0x000368a0
        /*0600*/ 	.short	0x0100
        /*0602*/ 	.byte	0x08
	.zero		1


	//   ....[16]....
        /*0604*/ 	.word	0x000007a0
        /*0608*/ 	.word	0x000000ff
        /*060c*/ 	.word	0x00036898
        /*0610*/ 	.short	0x0100
        /*0612*/ 	.byte	0x08
	.zero		1


	//   ....[17]....
        /*0614*/ 	.word	0x000007b0
        /*0618*/ 	.word	0x000000ff
        /*061c*/ 	.word	0x000368a8
        /*0620*/ 	.short	0x0100
        /*0622*/ 	.byte	0x08
	.zero		1


	//   ....[18]....
        /*0624*/ 	.word	0x000008e0
        /*0628*/ 	.word	0x000000ff
        /*062c*/ 	.word	0x000368b0
        /*0630*/ 	.short	0x0100
        /*0632*/ 	.byte	0x08
	.zero		1


	//   ....[19]....
        /*0634*/ 	.word	0x000008f0
        /*0638*/ 	.word	0x000000ff
        /*063c*/ 	.word	0x000368c0
        /*0640*/ 	.short	0x0100
        /*0642*/ 	.byte	0x08
	.zero		1


	//   ....[20]....
        /*0644*/ 	.word	0x00000900
        /*0648*/ 	.word	0x000000ff
        /*064c*/ 	.word	0x000368b8
        /*0650*/ 	.short	0x0100
        /*0652*/ 	.byte	0x08
	.zero		1


	//   ....[21]....
        /*0654*/ 	.word	0x00000910
        /*0658*/ 	.word	0x000000ff
        /*065c*/ 	.word	0x000368c8
        /*0660*/ 	.short	0x0100
        /*0662*/ 	.byte	0x08
	.zero		1


	//   ....[22]....
        /*0664*/ 	.word	0x00001a50
        /*0668*/ 	.word	0x000000ff
        /*066c*/ 	.word	0x00036800
        /*0670*/ 	.short	0x010a
        /*0672*/ 	.byte	0x3c
	.zero		1


	//   ....[23]....
        /*0674*/ 	.word	0x00001ad0
        /*0678*/ 	.word	0x00000002
        /*067c*/ 	.word	0x00036830
        /*0680*/ 	.short	0x010a
        /*0682*/ 	.byte	0x3f
	.zero		1


	//   ....[24]....
        /*0684*/ 	.word	0x00001b40
        /*0688*/ 	.word	0x00000002
        /*068c*/ 	.word	0x00036830
        /*0690*/ 	.short	0x010a
        /*0692*/ 	.byte	0x3f
	.zero		1


	//   ....[25]....
        /*0694*/ 	.word	0x00004330
        /*0698*/ 	.word	0x00000002
        /*069c*/ 	.word	0x00000000
        /*06a0*/ 	.short	0x0101
        /*06a2*/ 	.byte	0x3f
	.zero		1


	//   ....[26]....
        /*06a4*/ 	.word	0x00005f00
        /*06a8*/ 	.word	0x000000ff
        /*06ac*/ 	.word	0x00036830
        /*06b0*/ 	.short	0x010a
        /*06b2*/ 	.byte	0x27
	.zero		1


	//   ....[27]....
        /*06b4*/ 	.word	0x00005f40
        /*06b8*/ 	.word	0x000000ff
        /*06bc*/ 	.word	0x00036830
        /*06c0*/ 	.short	0x010a
        /*06c2*/ 	.byte	0x27
	.zero		1


	//   ....[28]....
        /*06c4*/ 	.word	0x00008540
        /*06c8*/ 	.word	0x000000ff
        /*06cc*/ 	.word	0x00036850
        /*06d0*/ 	.short	0x010a
        /*06d2*/ 	.byte	0x0a
	.zero		1


	//   ....[29]....
        /*06d4*/ 	.word	0x00008580
        /*06d8*/ 	.word	0x000000ff
        /*06dc*/ 	.word	0x00036850
        /*06e0*/ 	.short	0x010a
        /*06e2*/ 	.byte	0x0a
	.zero		1


	//   ....[30]....
        /*06e4*/ 	.word	0x00009f30
        /*06e8*/ 	.word	0x00000006
        /*06ec*/ 	.word	0x00000000
        /*06f0*/ 	.short	0x0101
        /*06f2*/ 	.byte	0x3f
	.zero		1


	//   ....[31]....
        /*06f4*/ 	.word	0x00009f80
        /*06f8*/ 	.word	0x0000008e
        /*06fc*/ 	.word	0x00000000
        /*0700*/ 	.short	0x0101
        /*0702*/ 	.byte	0x3f
	.zero		1


	//   ....[32]....
        /*0704*/ 	.word	0x0000a310
        /*0708*/ 	.word	0x000000ff
        /*070c*/ 	.word	0x00036830
        /*0710*/ 	.short	0x010a
        /*0712*/ 	.byte	0x06
	.zero		1


	//   ....[33]....
        /*0714*/ 	.word	0x0000a350
        /*0718*/ 	.word	0x000000ff
        /*071c*/ 	.word	0x00036830
        /*0720*/ 	.short	0x010a
        /*0722*/ 	.byte	0x06
	.zero		1


	//   ....[34]....
        /*0724*/ 	.word	0x0000c940
        /*0728*/ 	.word	0x000000ff
        /*072c*/ 	.word	0x00036850
        /*0730*/ 	.short	0x010a
        /*0732*/ 	.byte	0x0b
	.zero		1


	//   ....[35]....
        /*0734*/ 	.word	0x0000c980
        /*0738*/ 	.word	0x000000ff
        /*073c*/ 	.word	0x00036850
        /*0740*/ 	.short	0x010a
        /*0742*/ 	.byte	0x0b
	.zero		1


	//   ....[36]....
        /*0744*/ 	.word	0x0000d890
        /*0748*/ 	.word	0x0000008c
        /*074c*/ 	.word	0x00000000
        /*0750*/ 	.short	0x0101
        /*0752*/ 	.byte	0x3f
	.zero		1


	//   ....[37]....
        /*0754*/ 	.word	0x0000d900
        /*0758*/ 	.word	0x0000008c
        /*075c*/ 	.word	0x00000000
        /*0760*/ 	.short	0x0101
        /*0762*/ 	.byte	0x3f
	.zero		1


	//   ....[38]....
        /*0764*/ 	.word	0x0000e460
        /*0768*/ 	.word	0x000000ff
        /*076c*/ 	.word	0x00036850
        /*0770*/ 	.short	0x010a
        /*0772*/ 	.byte	0x05
	.zero		1


	//   ....[39]....
        /*0774*/ 	.word	0x0000e4a0
        /*0778*/ 	.word	0x000000ff
        /*077c*/ 	.word	0x00036850
        /*0780*/ 	.short	0x010a
        /*0782*/ 	.byte	0x05
	.zero		1


	//   ....[40]....
        /*0784*/ 	.word	0x0000e990
        /*0788*/ 	.word	0x00000004
        /*078c*/ 	.word	0x00000000
        /*0790*/ 	.short	0x0101
        /*0792*/ 	.byte	0x3f
	.zero		1


	//   ....[41]....
        /*0794*/ 	.word	0x000103b0
        /*0798*/ 	.word	0x0000002a
        /*079c*/ 	.word	0x00000000
        /*07a0*/ 	.short	0x0101
        /*07a2*/ 	.byte	0x3f
	.zero		1


	//   ....[42]....
        /*07a4*/ 	.word	0x000135b0
        /*07a8*/ 	.word	0x00000008
        /*07ac*/ 	.word	0x00036840
        /*07b0*/ 	.short	0x010a
        /*07b2*/ 	.byte	0x3f
	.zero		1


	//   ....[43]....
        /*07b4*/ 	.word	0x00013b60
        /*07b8*/ 	.word	0x00000009
        /*07bc*/ 	.word	0x00036820
        /*07c0*/ 	.short	0x010a
        /*07c2*/ 	.byte	0x3f
	.zero		1


	//   ....[44]....
        /*07c4*/ 	.word	0x00013e90
        /*07c8*/ 	.word	0x00000002
        /*07cc*/ 	.word	0x00036840
        /*07d0*/ 	.short	0x010a
        /*07d2*/ 	.byte	0x3f
	.zero		1


	//   ....[45]....
        /*07d4*/ 	.word	0x00014190
        /*07d8*/ 	.word	0x00000003
        /*07dc*/ 	.word	0x00000060
        /*07e0*/ 	.short	0x010a
        /*07e2*/ 	.byte	0x3f
	.zero		1


	//   ....[46]....
        /*07e4*/ 	.word	0x000147b0
        /*07e8*/ 	.word	0x00000002
        /*07ec*/ 	.word	0x00036840
        /*07f0*/ 	.short	0x010a
        /*07f2*/ 	.byte	0x3f
	.zero		1


	//   ....[47]....
        /*07f4*/ 	.word	0x00014ab0
        /*07f8*/ 	.word	0x00000003
        /*07fc*/ 	.word	0x00000060
        /*0800*/ 	.short	0x010a
        /*0802*/ 	.byte	0x3f
	.zero		1


	//   ....[48]....
        /*0804*/ 	.word	0x00014fe0
        /*0808*/ 	.word	0x00000002
        /*080c*/ 	.word	0x00036840
        /*0810*/ 	.short	0x010a
        /*0812*/ 	.byte	0x3f
	.zero		1


	//   ....[49]....
        /*0814*/ 	.word	0x000152f0
        /*0818*/ 	.word	0x00000002
        /*081c*/ 	.word	0x00000060
        /*0820*/ 	.short	0x010a
        /*0822*/ 	.byte	0x3f
	.zero		1


	//   ....[50]....
        /*0824*/ 	.word	0x000157c0
        /*0828*/ 	.word	0x00000003
        /*082c*/ 	.word	0x00036860
        /*0830*/ 	.short	0x010a
        /*0832*/ 	.byte	0x3f
	.zero		1


	//   ....[51]....
        /*0834*/ 	.word	0x00016830
        /*0838*/ 	.word	0x00000000
        /*083c*/ 	.word	0x00036820
        /*0840*/ 	.short	0x010a
        /*0842*/ 	.byte	0x3f
	.zero		1


	//   ....[52]....
        /*0844*/ 	.word	0x00016a10
        /*0848*/ 	.word	0x00000006
        /*084c*/ 	.word	0x00000000
        /*0850*/ 	.short	0x010a
        /*0852*/ 	.byte	0x3f
	.zero		1


	//   ....[53]....
        /*0854*/ 	.word	0x00016a80
        /*0858*/ 	.word	0x00000007
        /*085c*/ 	.word	0x00000000
        /*0860*/ 	.short	0x010a
        /*0862*/ 	.byte	0x3f
	.zero		1


	//   ....[54]....
        /*0864*/ 	.word	0x00016af0
        /*0868*/ 	.word	0x00000004
        /*086c*/ 	.word	0x00000000
        /*0870*/ 	.short	0x010a
        /*0872*/ 	.byte	0x3f
	.zero		1


	//   ....[55]....
        /*0874*/ 	.word	0x00016b20
        /*0878*/ 	.word	0x00000003
        /*087c*/ 	.word	0x00000000
        /*0880*/ 	.short	0x010a
        /*0882*/ 	.byte	0x3f
	.zero		1


	//   ....[56]....
        /*0884*/ 	.word	0x00016b90
        /*0888*/ 	.word	0x00000003
        /*088c*/ 	.word	0x00036800
        /*0890*/ 	.short	0x010a
        /*0892*/ 	.byte	0x3f
	.zero		1


	//   ....[57]....
        /*0894*/ 	.word	0x00016be0
        /*0898*/ 	.word	0x00000002
        /*089c*/ 	.word	0x00036830
        /*08a0*/ 	.short	0x010a
        /*08a2*/ 	.byte	0x3f
	.zero		1


	//   ....[58]....
        /*08a4*/ 	.word	0x00016c40
        /*08a8*/ 	.word	0x00000005
        /*08ac*/ 	.word	0x00036830
        /*08b0*/ 	.short	0x010a
        /*08b2*/ 	.byte	0x3f
	.zero		1


	//   ....[59]....
        /*08b4*/ 	.word	0x00016ca0
        /*08b8*/ 	.word	0x00000003
        /*08bc*/ 	.word	0x00036850
        /*08c0*/ 	.short	0x010a
        /*08c2*/ 	.byte	0x3f
	.zero		1


	//   ....[60]....
        /*08c4*/ 	.word	0x00016d00
        /*08c8*/ 	.word	0x00000005
        /*08cc*/ 	.word	0x00036830
        /*08d0*/ 	.short	0x010a
        /*08d2*/ 	.byte	0x3f
	.zero		1


	//   ....[61]....
        /*08d4*/ 	.word	0x00016d60
        /*08d8*/ 	.word	0x00000003
        /*08dc*/ 	.word	0x00036850
        /*08e0*/ 	.short	0x010a
        /*08e2*/ 	.byte	0x3f
	.zero		1


	//   ....[62]....
        /*08e4*/ 	.word	0x00016dc0
        /*08e8*/ 	.word	0x00000003
        /*08ec*/ 	.word	0x00036850
        /*08f0*/ 	.short	0x010a
        /*08f2*/ 	.byte	0x3f
	.zero		1


	//   ....[63]....
        /*08f4*/ 	.word	0x00016f60
        /*08f8*/ 	.word	0x00000008
        /*08fc*/ 	.word	0x00036840
        /*0900*/ 	.short	0x010a
        /*0902*/ 	.byte	0x3f
	.zero		1


	//   ....[64]....
        /*0904*/ 	.word	0x00016fe0
        /*0908*/ 	.word	0x00000008
        /*090c*/ 	.word	0x00036820
        /*0910*/ 	.short	0x010a
        /*0912*/ 	.byte	0x3f
	.zero		1


	//   ....[65]....
        /*0914*/ 	.word	0x00017030
        /*0918*/ 	.word	0x00000002
        /*091c*/ 	.word	0x00036840
        /*0920*/ 	.short	0x010a
        /*0922*/ 	.byte	0x3f
	.zero		1


	//   ....[66]....
        /*0924*/ 	.word	0x00017080
        /*0928*/ 	.word	0x00000003
        /*092c*/ 	.word	0x00000060
        /*0930*/ 	.short	0x010a
        /*0932*/ 	.byte	0x3f
	.zero		1


	//   ....[67]....
        /*0934*/ 	.word	0x000170d0
        /*0938*/ 	.word	0x00000002
        /*093c*/ 	.word	0x00036840
        /*0940*/ 	.short	0x010a
        /*0942*/ 	.byte	0x3f
	.zero		1


	//   ....[68]....
        /*0944*/ 	.word	0x00017120
        /*0948*/ 	.word	0x00000003
        /*094c*/ 	.word	0x00000060
        /*0950*/ 	.short	0x010a
        /*0952*/ 	.byte	0x3f
	.zero		1


	//   ....[69]....
        /*0954*/ 	.word	0x00017170
        /*0958*/ 	.word	0x00000002
        /*095c*/ 	.word	0x00036840
        /*0960*/ 	.short	0x010a
        /*0962*/ 	.byte	0x3f
	.zero		1


	//   ....[70]....
        /*0964*/ 	.word	0x000171c0
        /*0968*/ 	.word	0x00000002
        /*096c*/ 	.word	0x00000060
        /*0970*/ 	.short	0x010a
        /*0972*/ 	.byte	0x3f
	.zero		1


	//   ....[71]....
        /*0974*/ 	.word	0x00017210
        /*0978*/ 	.word	0x00000003
        /*097c*/ 	.word	0x00036860
        /*0980*/ 	.short	0x010a
        /*0982*/ 	.byte	0x3f
	.zero		1


	//   ....[72]....
        /*0984*/ 	.word	0x00017bd0
        /*0988*/ 	.word	0x00000000
        /*098c*/ 	.word	0x00036820
        /*0990*/ 	.short	0x010a
        /*0992*/ 	.byte	0x3f
	.zero		1


	//   ....[73]....
        /*0994*/ 	.word	0x00017d70
        /*0998*/ 	.word	0x00000006
        /*099c*/ 	.word	0x00000000
        /*09a0*/ 	.short	0x010a
        /*09a2*/ 	.byte	0x3f
	.zero		1


	//   ....[74]....
        /*09a4*/ 	.word	0x00017dc0
        /*09a8*/ 	.word	0x00000007
        /*09ac*/ 	.word	0x00000000
        /*09b0*/ 	.short	0x010a
        /*09b2*/ 	.byte	0x3f
	.zero		1


	//   ....[75]....
        /*09b4*/ 	.word	0x00017e10
        /*09b8*/ 	.word	0x00000004
        /*09bc*/ 	.word	0x00000000
        /*09c0*/ 	.short	0x010a
        /*09c2*/ 	.byte	0x3f
	.zero		1


	//----- nvinfo : EIATTR_NUM_MBARRIERS
	.align		4
.L_333:
        /*09c4*/ 	.byte	0x03, 0x38
        /*09c6*/ 	.short	0x0016


	//----- nvinfo : EIATTR_EXIT_INSTR_OFFSETS
	.align		4
        /*09c8*/ 	.byte	0x04, 0x1c
        /*09ca*/ 	.short	(.L_335 - .L_334)


	//   ....[0]....
.L_334:
        /*09cc*/ 	.word	0x00000a80


	//   ....[1]....
        /*09d0*/ 	.word	0x00011740


	//   ....[2]....
        /*09d4*/ 	.word	0x000117a0


	//   ....[3]....
        /*09d8*/ 	.word	0x00016b70


	//----- nvinfo : EIATTR_MAX_THREADS
	.align		4
.L_335:
        /*09dc*/ 	.byte	0x04, 0x05
        /*09de*/ 	.short	(.L_337 - .L_336)
.L_336:
        /*09e0*/ 	.word	0x00000180
        /*09e4*/ 	.word	0x00000001
        /*09e8*/ 	.word	0x00000001


	//----- nvinfo : EIATTR_CRS_STACK_SIZE
	.align		4
.L_337:
        /*09ec*/ 	.byte	0x04, 0x1e
        /*09ee*/ 	.short	(.L_339 - .L_338)
.L_338:
        /*09f0*/ 	.word	0x00000000


	//----- nvinfo : EIATTR_CBANK_PARAM_SIZE
	.align		4
.L_339:
        /*09f4*/ 	.byte	0x03, 0x19
        /*09f6*/ 	.short	0x0a70


	//----- nvinfo : EIATTR_PARAM_CBANK
	.align		4
        /*09f8*/ 	.byte	0x04, 0x0a
        /*09fa*/ 	.short	(.L_341 - .L_340)
	.align		4
.L_340:
        /*09fc*/ 	.word	index@(.nv.constant0._ZN7cutlass13device_kernelIN5flash11enable_sm90INS1_16FlashAttnFwdSm90INS1_25CollectiveMainloopFwdSm90ILi2EN4cute5tupleIJNS5_1CILi1EEES8_S8_EEENS6_IJNS7_ILi128EEENS7_ILi112EEENS7_ILi192EEEEEELi192ENS_6half_tEfNS_4arch4Sm90ELb1ELb0ELb0ELb1ELb0ELb0ELb0ELb1ELb1ELb0ELb0ELb0EEENS1_21CollectiveEpilogueFwdINS6_IJSA_SC_SB_EEES9_SE_SG_Li256ELb1ELb0ELb0ELb0EEENS1_36VarlenDynamicPersistentTileSchedulerILi128ELi112ELi256ELi32ELb0ELb0ELb1ELb1ELb1ELb1EEEEEEEEEvNT_6ParamsE)
        /*0a00*/ 	.short	0x0210
        /*0a02*/ 	.short	0x0a70


	//----- nvinfo : EIATTR_SW_WAR
	.align		4
.L_341:
        /*0a04*/ 	.byte	0x04, 0x36
        /*0a06*/ 	.short	(.L_343 - .L_342)
.L_342:
        /*0a08*/ 	.word	0x00000008
.L_343:


//--------------------- .nv.info._ZN7cutlass13device_kernelIN5flash11enable_sm90INS1_16FlashAttnFwdSm90INS1_25CollectiveMainloopFwdSm90ILi2EN4cute5tupleIJNS5_1CILi1EEES8_S8_EEENS6_IJNS7_ILi128EEENS7_ILi112EEENS7_ILi192EEEEEELi192ENS_6half_tEfNS_4arch4Sm90ELb1ELb0ELb0ELb1ELb0ELb1ELb0ELb1ELb1ELb0ELb0ELb0EEENS1_21CollectiveEpilogueFwdINS6_IJSA_SC_SB_EEES9_SE_SG_Li256ELb1ELb0ELb0ELb0EEENS1_36VarlenDynamicPersistentTileSchedulerILi128ELi112ELi256ELi32ELb0ELb0ELb1ELb1ELb1ELb1EEEEEEEEEvNT_6ParamsE --------------------------
	.section	.nv.info._ZN7cutlass13device_kernelIN5flash11enable_sm90INS1_16FlashAttnFwdSm90INS1_25CollectiveMainloopFwdSm90ILi2EN4cute5tupleIJNS5_1CILi1EEES8_S8_EEENS6_IJNS7_ILi128EEENS7_ILi112EEENS7_ILi192EEEEEELi192ENS_6half_tEfNS_4arch4Sm90ELb1ELb0ELb0ELb1ELb0ELb1ELb0ELb1ELb1ELb0ELb0ELb0EEENS1_21CollectiveEpilogueFwdINS6_IJSA_SC_SB_EEES9_SE_SG_Li256ELb1ELb0ELb0ELb0EEENS1_36VarlenDynamicPersistentTileSchedulerILi128ELi112ELi256ELi32ELb0ELb0ELb1ELb1ELb1ELb1EEEEEEEEEvNT_6ParamsE,"",@"SHT_CUDA_INFO"
	.sectionflags	@""
	.align	4


	//----- nvinfo : EIATTR_CUDA_API_VERSION
	.align		4
        /*0000*/ 	.byte	0x04, 0x37
        /*0002*/ 	.short	(.L_345 - .L_344)
.L_344:
        /*0004*/ 	.word	0x00000082


	//----- nvinfo : EIATTR_KPARAM_INFO
	.align		4
.L_345:
        /*0008*/ 	.byte	0x04, 0x17
        /*000a*/ 	.short	(.L_347 - .L_346)
.L_346:
        /*000c*/ 	.word	0x00000000
        /*0010*/ 	.short	0x0000
        /*0012*/ 	.short	0x0070
        /*0014*/ 	.byte	0x00, 0xf0, 0x01, 0x28


	//----- nvinfo : EIATTR_SPARSE_MMA_MASK
	.align		4
.L_347:
        /*0018*/ 	.byte	0x03, 0x50
        /*001a*/ 	.short	0x0000


	//----- nvinfo : EIATTR_MAXREG_COUNT
	.align		4
        /*001c*/ 	.byte	0x03, 0x1b
        /*001e*/ 	.short	0x00a8


	//----- nvinfo : EIATTR_NUM_BARRIERS
	.align		4
        /*0020*/ 	.byte	0x02, 0x4c
        /*0022*/ 	.byte	0x10
	.zero		1


	//----- nvinfo : EIATTR_EXTERNS
	.align		4
        /*0024*/ 	.byte	0x04, 0x0f
        /*0026*/ 	.short	(.L_349 - .L_348)


	//   ....[0]....
	.align		4
.L_348:
        /*0028*/ 	.word	index@(__assertfail)


	//----- nvinfo : EIATTR_ANNOTATIONS
	.align		4
.L_349:
        /*002c*/ 	.byte	0x04, 0x55
        /*002e*/ 	.short	(.L_351 - .L_350)


	//   ....[0]....
.L_350:
        /* <DEDUP_REMOVED lines=74> */


	//----- nvinfo : EIATTR_MERCURY_ISA_VERSION
	.align		4
.L_351:
        /*04b8*/ 	.byte	0x03, 0x5f
        /*04ba*/ 	.short	0x0101


	//----- nvinfo : EIATTR_UNUSED_LOAD_BYTE_OFFSET
	.align		4
        /*04bc*/ 	.byte	0x04, 0x44
        /*04be*/ 	.short	(.L_353 - .L_352)


	//   ....[0]....
.L_352:
        /*04c0*/ 	.word	0x00000ae0
        /*04c4*/ 	.word	0x0000fff0


	//   ....[1]....
        /*04c8*/ 	.word	0x000223a0
        /*04cc*/ 	.word	0x0000fff0


	//----- nvinfo : EIATTR_INT_WARP_WIDE_INSTR_OFFSETS
	.align		4
.L_353:
        /*04d0*/ 	.byte	0x04, 0x31
        /*04d2*/ 	.short	(.L_355 - .L_354)


	//   ....[0]....
.L_354:
        /*04d4*/ 	.word	0x000001c0


	//   ....[1]....
        /*04d8*/ 	.word	0x00000200


	//   ....[2]....
        /*04dc*/ 	.word	0x00000270


	//   ....[3]....
        /*04e0*/ 	.word	0x000268f0


	//   ....[4]....
        /*04e4*/ 	.word	0x00026980


	//   ....[5]....
        /*04e8*/ 	.word	0x00026e00


	//   ....[6]....
        /*04ec*/ 	.word	0x00026e30


	//   ....[7]....
        /*04f0*/ 	.word	0x00027040


	//   ....[8]....
        /*04f4*/ 	.word	0x00027130


	//   ....[9]....
        /*04f8*/ 	.word	0x000294c0


	//   ....[10]....
        /*04fc*/ 	.word	0x00029550


	//----- nvinfo : EIATTR_COOP_GROUP_MASK_REGIDS
	.align		4
.L_355:
        /*0500*/ 	.byte	0x04, 0x29
        /*0502*/ 	.short	(.L_357 - .L_356)


	//   ....[0]....
.L_356:
        /*0504*/ 	.word	0xffffffff


	//   ....[1]....
        /*0508*/ 	.word	0xffffffff


	//   ....[2]....
        /*050c*/ 	.word	0xffffffff


	//   ....[3]....
        /*0510*/ 	.word	0xffffffff


	//   ....[4]....
        /*0514*/ 	.word	0xffffffff


	//   ....[5]....
        /*0518*/ 	.word	0xffffffff


	//   ....[6]....
        /*051c*/ 	.word	0xffffffff


	//   ....[7]....
        /*0520*/ 	.word	0xffffffff


	//   ....[8]....
        /*0524*/ 	.word	0xffffffff


	//   ....[9]....
        /*0528*/ 	.word	0xffffffff


	//   ....[10]....
        /*052c*/ 	.word	0xffffffff


	//   ....[11]....
        /*0530*/ 	.word	0xffffffff


	//   ....[12]....
        /*0534*/ 	.word	0xffffffff


	//   ....[13]....
        /*0538*/ 	.word	0xffffffff


	//   ....[14]....
        /*053c*/ 	.word	0xffffffff


	//   ....[15]....
        /*0540*/ 	.word	0xffffffff


	//   ....[16]....
        /*0544*/ 	.word	0xffffffff


	//   ....[17]....
        /*0548*/ 	.word	0xffffffff


	//   ....[18]....
        /*054c*/ 	.word	0xffffffff


	//   ....[19]....
        /*0550*/ 	.word	0xffffffff


	//   ....[20]....
        /*0554*/ 	.word	0xffffffff


	//   ....[21]....
        /*0558*/ 	.word	0xffffffff


	//   ....[22]....
        /*055c*/ 	.word	0xffffffff


	//   ....[23]....
        /*0560*/ 	.word	0xffffffff


	//   ....[24]....
        /*0564*/ 	.word	0xffffffff


	//   ....[25]....
        /*0568*/ 	.word	0xffffffff


	//   ....[26]....
        /*056c*/ 	.word	0xffffffff


	//   ....[27]....
        /*0570*/ 	.word	0xffffffff


	//   ....[28]....
        /*0574*/ 	.word	0xffffffff


	//   ....[29]....
        /*0578*/ 	.word	0xffffffff


	//   ....[30]....
        /*057c*/ 	.word	0xffffffff


	//   ....[31]....
        /*0580*/ 	.word	0xffffffff


	//   ....[32]....
        /*0584*/ 	.word	0xffffffff


	//   ....[33]....
        /*0588*/ 	.word	0xffffffff


	//   ....[34]....
        /*058c*/ 	.word	0xffffffff


	//   ....[35]....
        /*0590*/ 	.word	0xffffffff


	//   ....[36]....
        /*0594*/ 	.word	0xffffffff


	//   ....[37]....
        /*0598*/ 	.word	0xffffffff


	//   ....[38]....
        /*059c*/ 	.word	0xffffffff


	//   ....[39]....
        /*05a0*/ 	.word	0xffffffff


	//   ....[40]....
        /*05a4*/ 	.word	0xffffffff


	//   ....[41]....
        /*05a8*/ 	.word	0xffffffff


	//   ....[42]....
        /*05ac*/ 	.word	0xffffffff


	//   ....[43]....
        /*05b0*/ 	.word	0xffffffff


	//   ....[44]....
        /*05b4*/ 	.word	0xffffffff


	//   ....[45]....
        /*05b8*/ 	.word	0xffffffff


	//   ....[46]....
        /*05bc*/ 	.word	0xffffffff


	//   ....[47]....
        /*05c0*/ 	.word	0xffffffff


	//   ....[48]....
        /*05c4*/ 	.word	0xffffffff


	//   ....[49]....
        /*05c8*/ 	.word	0xffffffff


	//   ....[50]....
        /*05cc*/ 	.word	0xffffffff


	//   ....[51]....
        /*05d0*/ 	.word	0xffffffff


	//   ....[52]....
        /*05d4*/ 	.word	0xffffffff


	//   ....[53]....
        /*05d8*/ 	.word	0xffffffff


	//   ....[54]....
        /*05dc*/ 	.word	0xffffffff


	//   ....[55]....
        /*05e0*/ 	.word	0xffffffff


	//   ....[56]....
        /*05e4*/ 	.word	0xffffffff


	//   ....[57]....
        /*05e8*/ 	.word	0xffffffff


	//   ....[58]....
        /*05ec*/ 	.word	0x0500000f


	//   ....[59]....
        /*05f0*/ 	.word	0x0500000f


	//   ....[60]....
        /*05f4*/ 	.word	0x0500000f


	//   ....[61]....
        /*05f8*/ 	.word	0x0500000f


	//   ....[62]....
        /*05fc*/ 	.word	0x0500000f


	//   ....[63]....
        /*0600*/ 	.word	0x0500000f


	//   ....[64]....
        /*0604*/ 	.word	0x0500000f


	//   ....[65]....
        /*0608*/ 	.word	0x0500000f


	//   ....[66]....
        /*060c*/ 	.word	0x0500000f


	//   ....[67]....
        /*0610*/ 	.word	0x0500000f


	//   ....[68]....
        /*0614*/ 	.word	0x0500000f


	//   ....[69]....
        /*0618*/ 	.word	0x0500000f


	//   ....[70]....
        /*061c*/ 	.word	0x0500000f


	//   ....[71]....
        /*0620*/ 	.word	0x0500000f


	//   ....[72]....
        /*0624*/ 	.word	0x0500000f


	//   ....[73]....
        /*0628*/ 	.word	0x0500000f


	//   ....[74]....
        /*062c*/ 	.word	0x0500000f


	//   ....[75]....
        /*0630*/ 	.word	0x0500000f


	//   ....[76]....
        /*0634*/ 	.word	0x0500000f


	//   ....[77]....
        /*0638*/ 	.word	0x0500000f


	//   ....[78]....
        /*063c*/ 	.word	0x0500000f


	//   ....[79]....
        /*0640*/ 	.word	0x0500000f


	//   ....[80]....
        /*0644*/ 	.word	0x0500000f


	//   ....[81]....
        /*0648*/ 	.word	0x0500000f


	//   ....[82]....
        /*064c*/ 	.word	0x0500000f


	//   ....[83]....
        /*0650*/ 	.word	0x0500000f


	//   ....[84]....
        /*0654*/ 	.word	0x0500000f


	//   ....[85]....
        /*0658*/ 	.word	0x0500000f


	//   ....[86]....
        /*065c*/ 	.word	0x0500000f


	//   ....[87]....
        /*0660*/ 	.word	0x0500000f


	//   ....[88]....
        /*0664*/ 	.word	0x0500000f


	//   ....[89]....
        /*0668*/ 	.word	0x0500000f


	//   ....[90]....
        /*066c*/ 	.word	0x0500000f


	//   ....[91]....
        /*0670*/ 	.word	0x0500000f


	//   ....[92]....
        /*0674*/ 	.word	0x0500000f


	//   ....[93]....
        /*0678*/ 	.word	0x0500000f


	//----- nvinfo : EIATTR_COOP_GROUP_INSTR_OFFSETS
	.align		4
.L_357:
        /*067c*/ 	.byte	0x04, 0x28
        /*067e*/ 	.short	(.L_359 - .L_358)


	//   ....[0]....
.L_358:
        /*0680*/ 	.word	0x00000060


	//   ....[1]....
        /*0684*/ 	.word	0x000001d0


	//   ....[2]....
        /*0688*/ 	.word	0x00000220


	//   ....[3]....
        /*068c*/ 	.word	0x00000450


	//   ....[4]....
        /*0690*/ 	.word	0x000005b0


	//   ....[5]....
        /*0694*/ 	.word	0x000006d0


	//   ....[6]....
        /*0698*/ 	.word	0x00000830


	//   ....[7]....
        /*069c*/ 	.word	0x0000a9e0


	//   ....[8]....
        /*06a0*/ 	.word	0x000154b0


	//   ....[9]....
        /*06a4*/ 	.word	0x000154f0


	//   ....[10]....
        /*06a8*/ 	.word	0x00015d90


	//   ....[11]....
        /*06ac*/ 	.word	0x00015e30


	//   ....[12]....
        /*06b0*/ 	.word	0x0001ae90


	//   ....[13]....
        /*06b4*/ 	.word	0x0001afa0


	//   ....[14]....
        /*06b8*/ 	.word	0x0001b720


	//   ....[15]....
        /*06bc*/ 	.word	0x0001b780


	//   ....[16]....
        /*06c0*/ 	.word	0x000201b0


	//   ....[17]....
        /*06c4*/ 	.word	0x000201e0


	//   ....[18]....
        /*06c8*/ 	.word	0x00020240


	//   ....[19]....
        /*06cc*/ 	.word	0x00020560


	//   ....[20]....
        /*06d0*/ 	.word	0x00021b50


	//   ....[21]....
        /*06d4*/ 	.word	0x00021b60


	//   ....[22]....
        /*06d8*/ 	.word	0x00021ba0


	//   ....[23]....
        /*06dc*/ 	.word	0x00021bb0


	//   ....[24]....
        /*06e0*/ 	.word	0x00024720


	//   ....[25]....
        /*06e4*/ 	.word	0x000248a0


	//   ....[26]....
        /*06e8*/ 	.word	0x000248d0


	//   ....[27]....
        /*06ec*/ 	.word	0x00024910


	//   ....[28]....
        /*06f0*/ 	.word	0x00024970


	//   ....[29]....
        /*06f4*/ 	.word	0x000249d0


	//   ....[30]....
        /*06f8*/ 	.word	0x00024a20


	//   ....[31]....
        /*06fc*/ 	.word	0x00024bd0


	//   ....[32]....
        /*0700*/ 	.word	0x00024c30


	//   ....[33]....
        /*0704*/ 	.word	0x00024c70


	//   ....[34]....
        /*0708*/ 	.word	0x00024cb0


	//   ....[35]....
        /*070c*/ 	.word	0x00024ce0


	//   ....[36]....
        /*0710*/ 	.word	0x00024d10


	//   ....[37]....
        /*0714*/ 	.word	0x00024da0


	//   ....[38]....
        /*0718*/ 	.word	0x00024e00


	//   ....[39]....
        /*071c*/ 	.word	0x00024e90


	//   ....[40]....
        /*0720*/ 	.word	0x000299c0


	//   ....[41]....
        /*0724*/ 	.word	0x000299d0


	//   ....[42]....
        /*0728*/ 	.word	0x00029ae0


	//   ....[43]....
        /*072c*/ 	.word	0x00029b40


	//   ....[44]....
        /*0730*/ 	.word	0x00029b80


	//   ....[45]....
        /*0734*/ 	.word	0x00029bc0


	//   ....[46]....
        /*0738*/ 	.word	0x00029bf0


	//   ....[47]....
        /*073c*/ 	.word	0x00029c20


	//   ....[48]....
        /*0740*/ 	.word	0x00029db0


	//   ....[49]....
        /*0744*/ 	.word	0x00029e10


	//   ....[50]....
        /*0748*/ 	.word	0x00029e50


	//   ....[51]....
        /*074c*/ 	.word	0x00029e90


	//   ....[52]....
        /*0750*/ 	.word	0x00029ec0


	//   ....[53]....
        /*0754*/ 	.word	0x00029ef0


	//   ....[54]....
        /*0758*/ 	.word	0x00029fb0


	//   ....[55]....
        /*075c*/ 	.word	0x00029fd0


	//   ....[56]....
        /*0760*/ 	.word	0x0002a040


	//   ....[57]....
        /*0764*/ 	.word	0x0002a6d0


	//   ....[58]....
        /*0768*/ 	.word	0x0002ab30


	//   ....[59]....
        /*076c*/ 	.word	0x0002abd0


	//   ....[60]....
        /*0770*/ 	.word	0x0002ac70


	//   ....[61]....
        /*0774*/ 	.word	0x0002ad10


	//   ....[62]....
        /*0778*/ 	.word	0x0002adb0


	//   ....[63]....
        /*077c*/ 	.word	0x0002ae50


	//   ....[64]....
        /*0780*/ 	.word	0x0002aef0


	//   ....[65]....
        /*0784*/ 	.word	0x0002af90


	//   ....[66]....
        /*0788*/ 	.word	0x0002b080


	//   ....[67]....
        /*078c*/ 	.word	0x0002b120


	//   ....[68]....
        /*0790*/ 	.word	0x0002b1c0


	//   ....[69]....
        /*0794*/ 	.word	0x0002b260


	//   ....[70]....
        /*0798*/ 	.word	0x0002b300


	//   ....[71]....
        /*079c*/ 	.word	0x0002b3a0


	//   ....[72]....
        /*07a0*/ 	.word	0x0002b440


	//   ....[73]....
        /*07a4*/ 	.word	0x0002b4e0


	//   ....[74]....
        /*07a8*/ 	.word	0x0002b7e0


	//   ....[75]....
        /*07ac*/ 	.word	0x0002bac0


	//   ....[76]....
        /*07b0*/ 	.word	0x0002bee0


	//   ....[77]....
        /*07b4*/ 	.word	0x0002bf70


	//   ....[78]....
        /*07b8*/ 	.word	0x0002c010


	//   ....[79]....
        /*07bc*/ 	.word	0x0002c0c0


	//   ....[80]....
        /*07c0*/ 	.word	0x0002c140


	//   ....[81]....
        /*07c4*/ 	.word	0x0002c1c0


	//   ....[82]....
        /*07c8*/ 	.word	0x0002c240


	//   ....[83]....
        /*07cc*/ 	.word	0x0002c2c0


	//   ....[84]....
        /*07d0*/ 	.word	0x0002c350


	//   ....[85]....
        /*07d4*/ 	.word	0x0002c400


	//   ....[86]....
        /*07d8*/ 	.word	0x0002c480


	//   ....[87]....
        /*07dc*/ 	.word	0x0002c500


	//   ....[88]....
        /*07e0*/ 	.word	0x0002c580


	//   ....[89]....
        /*07e4*/ 	.word	0x0002c600


	//   ....[90]....
        /*07e8*/ 	.word	0x0002c670


	//   ....[91]....
        /*07ec*/ 	.word	0x0002c710


	//   ....[92]....
        /*07f0*/ 	.word	0x0002c7a0


	//   ....[93]....
        /*07f4*/ 	.word	0x0002c8d0


	//----- nvinfo : EIATTR_REG_RECONFIG
	.align		4
.L_359:
        /*07f8*/ 	.byte	0x01, 0x54
	.zero		2


	//----- nvinfo : EIATTR_SYSCALL_OFFSETS
	.align		4
        /*07fc*/ 	.byte	0x04, 0x46
        /*07fe*/ 	.short	(.L_361 - .L_360)


	//   ....[0]....
.L_360:
        /*0800*/ 	.word	0x00001a50


	//   ....[1]....
        /*0804*/ 	.word	0x00001ba0


	//   ....[2]....
        /*0808*/ 	.word	0x0000ab80


	//   ....[3]....
        /*080c*/ 	.word	0x0000b020


	//   ....[4]....
        /*0810*/ 	.word	0x00026b10


	//   ....[5]....
        /*0814*/ 	.word	0x00026c50


	//   ....[6]....
        /*0818*/ 	.word	0x00026d50


	//----- nvinfo : EIATTR_MBARRIER_INSTR_OFFSETS
	.align		4
.L_361:
        /*081c*/ 	.byte	0x04, 0x39
        /*081e*/ 	.short	(.L_363 - .L_362)


	//   ....[0]....
.L_362:
        /*0820*/ 	.word	0x00000300
        /*0824*/ 	.word	0x000000ff
        /*0828*/ 	.word	0x00036800
        /*082c*/ 	.short	0x0100
        /*082e*/ 	.byte	0x08
	.zero		1


	//   ....[1]....
        /*0830*/ 	.word	0x00000310
        /*0834*/ 	.word	0x000000ff
        /*0838*/ 	.word	0x00036820
        /*083c*/ 	.short	0x0100
        /*083e*/ 	.byte	0x08
	.zero		1


	//   ....[2]....
        /*0840*/ 	.word	0x00000400
        /*0844*/ 	.word	0x000000ff
        /*0848*/ 	.word	0x00036830
        /*084c*/ 	.short	0x0100
        /*084e*/ 	.byte	0x08
	.zero		1


	//   ....[3]....
        /*0850*/ 	.word	0x00000410
        /*0854*/ 	.word	0x000000ff
        /*0858*/ 	.word	0x00036840
        /*085c*/ 	.short	0x0100
        /*085e*/ 	.byte	0x08
	.zero		1


	//   ....[4]....
        /*0860*/ 	.word	0x00000420
        /*0864*/ 	.word	0x000000ff
        /*0868*/ 	.word	0x00036838
        /*086c*/ 	.short	0x0100
        /*086e*/ 	.byte	0x08
	.zero		1


	//   ....[5]....
        /*0870*/ 	.word	0x00000430
        /*0874*/ 	.word	0x000000ff
        /*0878*/ 	.word	0x00036848
        /*087c*/ 	.short	0x0100
        /*087e*/ 	.byte	0x08
	.zero		1


	//   ....[6]....
        /*0880*/ 	.word	0x00000560
        /*0884*/ 	.word	0x000000ff
        /*0888*/ 	.word	0x00036850
        /*088c*/ 	.short	0x0100
        /*088e*/ 	.byte	0x08
	.zero		1


	//   ....[7]....
        /*0890*/ 	.word	0x00000570
        /*0894*/ 	.word	0x000000ff
        /*0898*/ 	.word	0x00036860
        /*089c*/ 	.short	0x0100
        /*089e*/ 	.byte	0x08
	.zero		1


	//   ....[8]....
        /*08a0*/ 	.word	0x00000580
        /*08a4*/ 	.word	0x000000ff
        /*08a8*/ 	.word	0x00036858
        /*08ac*/ 	.short	0x0100
        /*08ae*/ 	.byte	0x08
	.zero		1


	//   ....[9]....
        /*08b0*/ 	.word	0x00000590
        /*08b4*/ 	.word	0x000000ff
        /*08b8*/ 	.word	0x00036868
        /*08bc*/ 	.short	0x0100
        /*08be*/ 	.byte	0x08
	.zero		1


	//   ....[10]....
        /*08c0*/ 	.word	0x00000680
        /*08c4*/ 	.word	0x000000ff
        /*08c8*/ 	.word	0x00036870
        /*08cc*/ 	.short	0x0100
        /*08ce*/ 	.byte	0x06
	.zero		1


	//   ....[11]....
        /*08d0*/ 	.word	0x00000690
        /*08d4*/ 	.word	0x000000ff
        /*08d8*/ 	.word	0x00036880
        /*08dc*/ 	.short	0x0100
        /*08de*/ 	.byte	0x06
	.zero		1


	//   ....[12]....
        /*08e0*/ 	.word	0x000006a0
        /*08e4*/ 	.word	0x000000ff
        /*08e8*/ 	.word	0x00036878
        /*08ec*/ 	.short	0x0100
        /*08ee*/ 	.byte	0x06
	.zero		1


	//   ....[13]....
        /*08f0*/ 	.word	0x000006b0
        /*08f4*/ 	.word	0x000000ff
        /*08f8*/ 	.word	0x00036888
        /*08fc*/ 	.short	0x0100
        /*08fe*/ 	.byte	0x06
	.zero		1


	//   ....[14]....
        /*0900*/ 	.word	0x000007e0
        /*0904*/ 	.word	0x000000ff
        /*0908*/ 	.word	0x00036890
        /*090c*/ 	.short	0x0100
        /*090e*/ 	.byte	0x08
	.zero		1


	//   ....[15]....
        /*0910*/ 	.word	0x000007f0
        /*0914*/ 	.word	0x000000ff
        /*0918*/ 	.word	0x000368a0
        /*091c*/ 	.short	0x0100
        /*091e*/ 	.byte	0x08
	.zero		1


	//   ....[16]....
        /*0920*/ 	.word	0x00000800
        /*0924*/ 	.word	0x000000ff
        /*0928*/ 	.word	0x00036898
        /*092c*/ 	.short	0x0100
        /*092e*/ 	.byte	0x08
	.zero		1


	//   ....[17]....
        /*0930*/ 	.word	0x00000810
        /*0934*/ 	.word	0x000000ff
        /*0938*/ 	.word	0x000368a8
        /*093c*/ 	.short	0x0100
        /*093e*/ 	.byte	0x08
	.zero		1


	//   ....[18]....
        /*0940*/ 	.word	0x00000940
        /*0944*/ 	.word	0x000000ff
        /*0948*/ 	.word	0x000368b0
        /*094c*/ 	.short	0x0100
        /*094e*/ 	.byte	0x08
	.zero		1


	//   ....[19]....
        /*0950*/ 	.word	0x00000950
        /*0954*/ 	.word	0x000000ff
        /*0958*/ 	.word	0x000368c0
        /*095c*/ 	.short	0x0100
        /*095e*/ 	.byte	0x08
	.zero		1


	//   ....[20]....
        /*0960*/ 	.word	0x00000960
        /*0964*/ 	.word	0x000000ff
        /*0968*/ 	.word	0x000368b8
        /*096c*/ 	.short	0x0100
        /*096e*/ 	.byte	0x08
	.zero		1


	//   ....[21]....
        /*0970*/ 	.word	0x00000970
        /*0974*/ 	.word	0x000000ff
        /*0978*/ 	.word	0x000368c8
        /*097c*/ 	.short	0x0100
        /*097e*/ 	.byte	0x08
	.zero		1


	//   ....[22]....
        /*0980*/ 	.word	0x000037b0
        /*0984*/ 	.word	0x00000062
        /*0988*/ 	.word	0x00036890
        /*098c*/ 	.short	0x010a
        /*098e*/ 	.byte	0x3f
	.zero		1


	//   ....[23]....
        /*0990*/ 	.word	0x00006a20
        /*0994*/ 	.word	0x00000062
        /*0998*/ 	.word	0x00036890
        /*099c*/ 	.short	0x010a
        /*099e*/ 	.byte	0x3f
	.zero		1


	//   ....[24]....
        /*09a0*/ 	.word	0x00009b10
        /*09a4*/ 	.word	0x00000062
        /*09a8*/ 	.word	0x00036890
        /*09ac*/ 	.short	0x010a
        /*09ae*/ 	.byte	0x3f
	.zero		1


	//   ....[25]....
        /*09b0*/ 	.word	0x00009ee0
        /*09b4*/ 	.word	0x00000028
        /*09b8*/ 	.word	0x00000000
        /*09bc*/ 	.short	0x0101
        /*09be*/ 	.byte	0x3f
	.zero		1


	//   ....[26]....
        /*09c0*/ 	.word	0x00009f20
        /*09c4*/ 	.word	0x00000062
        /*09c8*/ 	.word	0x000368b0
        /*09cc*/ 	.short	0x010a
        /*09ce*/ 	.byte	0x3f
	.zero		1


	//   ....[27]....
        /*09d0*/ 	.word	0x0000a590
        /*09d4*/ 	.word	0x00000062
        /*09d8*/ 	.word	0x00000000
        /*09dc*/ 	.short	0x0101
        /*09de*/ 	.byte	0x3f
	.zero		1


	//   ....[28]....
        /*09e0*/ 	.word	0x0000ac00
        /*09e4*/ 	.word	0x00000012
        /*09e8*/ 	.word	0x00036800
        /*09ec*/ 	.short	0x010a
        /*09ee*/ 	.byte	0x3f
	.zero		1


	//   ....[29]....
        /*09f0*/ 	.word	0x0000ac50
        /*09f4*/ 	.word	0x00000012
        /*09f8*/ 	.word	0x00036800
        /*09fc*/ 	.short	0x010a
        /*09fe*/ 	.byte	0x3f
	.zero		1


	//   ....[30]....
        /*0a00*/ 	.word	0x0000bfe0
        /*0a04*/ 	.word	0x00000012
        /*0a08*/ 	.word	0x00036800
        /*0a0c*/ 	.short	0x010a
        /*0a0e*/ 	.byte	0x3f
	.zero		1


	//   ....[31]....
        /*0a10*/ 	.word	0x0000f150
        /*0a14*/ 	.word	0x00000012
        /*0a18*/ 	.word	0x00036800
        /*0a1c*/ 	.short	0x010a
        /*0a1e*/ 	.byte	0x3f
	.zero		1


	//   ....[32]....
        /*0a20*/ 	.word	0x000119f0
        /*0a24*/ 	.word	0x00000006
        /*0a28*/ 	.word	0x00036830
        /*0a2c*/ 	.short	0x010a
        /*0a2e*/ 	.byte	0x3f
	.zero		1


	//   ....[33]....
        /*0a30*/ 	.word	0x00011a70
        /*0a34*/ 	.word	0x00000006
        /*0a38*/ 	.word	0x00036830
        /*0a3c*/ 	.short	0x010a
        /*0a3e*/ 	.byte	0x3f
	.zero		1


	//   ....[34]....
        /*0a40*/ 	.word	0x000153f0
        /*0a44*/ 	.word	0x00000006
        /*0a48*/ 	.word	0x00000000
        /*0a4c*/ 	.short	0x0101
        /*0a4e*/ 	.byte	0x3f
	.zero		1


	//   ....[35]....
        /*0a50*/ 	.word	0x00016f00
        /*0a54*/ 	.word	0x0000000d
        /*0a58*/ 	.word	0x00036830
        /*0a5c*/ 	.short	0x010a
        /*0a5e*/ 	.byte	0x3f
	.zero		1


	//   ....[36]....
        /*0a60*/ 	.word	0x00016f80
        /*0a64*/ 	.word	0x0000000d
        /*0a68*/ 	.word	0x00036830
        /*0a6c*/ 	.short	0x010a
        /*0a6e*/ 	.byte	0x3f
	.zero		1


	//   ....[37]....
        /*0a70*/ 	.word	0x0001a5f0
        /*0a74*/ 	.word	0x0000000b
        /*0a78*/ 	.word	0x00036850
        /*0a7c*/ 	.short	0x010a
        /*0a7e*/ 	.byte	0x3f
	.zero		1


	//   ....[38]....
        /*0a80*/ 	.word	0x0001a640
        /*0a84*/ 	.word	0x0000000b
        /*0a88*/ 	.word	0x00036850
        /*0a8c*/ 	.short	0x010a
        /*0a8e*/ 	.byte	0x3f
	.zero		1


	//   ....[39]....
        /*0a90*/ 	.word	0x0001bfe0
        /*0a94*/ 	.word	0x0000000d
        /*0a98*/ 	.word	0x00000000
        /*0a9c*/ 	.short	0x0101
        /*0a9e*/ 	.byte	0x3f
	.zero		1


	//   ....[40]....
        /*0aa0*/ 	.word	0x0001c040
        /*0aa4*/ 	.word	0x00000007
        /*0aa8*/ 	.word	0x00000000
        /*0aac*/ 	.short	0x0101
        /*0aae*/ 	.byte	0x3f
	.zero		1


	//   ....[41]....
        /*0ab0*/ 	.word	0x0001c470
        /*0ab4*/ 	.word	0x00000004
        /*0ab8*/ 	.word	0x00036830
        /*0abc*/ 	.short	0x010a
        /*0abe*/ 	.byte	0x3f
	.zero		1


	//   ....[42]....
        /*0ac0*/ 	.word	0x0001c4f0
        /*0ac4*/ 	.word	0x00000004
        /*0ac8*/ 	.word	0x00036830
        /*0acc*/ 	.short	0x010a
        /*0ace*/ 	.byte	0x3f
	.zero		1


	//   ....[43]....
        /*0ad0*/ 	.word	0x0001fb60
        /*0ad4*/ 	.word	0x0000000b
        /*0ad8*/ 	.word	0x00036850
        /*0adc*/ 	.short	0x010a
        /*0ade*/ 	.byte	0x3f
	.zero		1


	//   ....[44]....
        /*0ae0*/ 	.word	0x0001fbb0
        /*0ae4*/ 	.word	0x0000000b
        /*0ae8*/ 	.word	0x00036850
        /*0aec*/ 	.short	0x010a
        /*0aee*/ 	.byte	0x3f
	.zero		1


	//   ....[45]....
        /*0af0*/ 	.word	0x00020bf0
        /*0af4*/ 	.word	0x00000014
        /*0af8*/ 	.word	0x00000000
        /*0afc*/ 	.short	0x0101
        /*0afe*/ 	.byte	0x3f
	.zero		1


	//   ....[46]....
        /*0b00*/ 	.word	0x00020c50
        /*0b04*/ 	.word	0x0000000b
        /*0b08*/ 	.word	0x00000000
        /*0b0c*/ 	.short	0x0101
        /*0b0e*/ 	.byte	0x3f
	.zero		1


	//   ....[47]....
        /*0b10*/ 	.word	0x00021750
        /*0b14*/ 	.word	0x0000000b
        /*0b18*/ 	.word	0x00036850
        /*0b1c*/ 	.short	0x010a
        /*0b1e*/ 	.byte	0x3f
	.zero		1


	//   ....[48]....
        /*0b20*/ 	.word	0x000217f0
        /*0b24*/ 	.word	0x0000000b
        /*0b28*/ 	.word	0x00036850
        /*0b2c*/ 	.short	0x010a
        /*0b2e*/ 	.byte	0x3f
	.zero		1


	//   ....[49]....
        /*0b30*/ 	.word	0x00021d30
        /*0b34*/ 	.word	0x0000000c
        /*0b38*/ 	.word	0x00000000
        /*0b3c*/ 	.short	0x0101
        /*0b3e*/ 	.byte	0x3f
	.zero		1


	//   ....[50]....
        /*0b40*/ 	.word	0x000235c0
        /*0b44*/ 	.word	0x00000000
        /*0b48*/ 	.word	0x00000000
        /*0b4c*/ 	.short	0x0101
        /*0b4e*/ 	.byte	0x3f
	.zero		1


	//   ....[51]....
        /*0b50*/ 	.word	0x00025c20
        /*0b54*/ 	.word	0x00000009
        /*0b58*/ 	.word	0x00036820
        /*0b5c*/ 	.short	0x010a
        /*0b5e*/ 	.byte	0x3f
	.zero		1


	//   ....[52]....
        /*0b60*/ 	.word	0x00025cb0
        /*0b64*/ 	.word	0x00000005
        /*0b68*/ 	.word	0x000368a0
        /*0b6c*/ 	.short	0x010a
        /*0b6e*/ 	.byte	0x3f
	.zero		1


	//   ....[53]....
        /*0b70*/ 	.word	0x00025f30
        /*0b74*/ 	.word	0x00000005
        /*0b78*/ 	.word	0x000368c0
        /*0b7c*/ 	.short	0x010a
        /*0b7e*/ 	.byte	0x3f
	.zero		1


	//   ....[54]....
        /*0b80*/ 	.word	0x000262d0
        /*0b84*/ 	.word	0x00000006
        /*0b88*/ 	.word	0x000368a0
        /*0b8c*/ 	.short	0x010a
        /*0b8e*/ 	.byte	0x3f
	.zero		1


	//   ....[55]....
        /*0b90*/ 	.word	0x00026530
        /*0b94*/ 	.word	0x00000006
        /*0b98*/ 	.word	0x000368c0
        /*0b9c*/ 	.short	0x010a
        /*0b9e*/ 	.byte	0x3f
	.zero		1


	//   ....[56]....
        /*0ba0*/ 	.word	0x00027460
        /*0ba4*/ 	.word	0x00000007
        /*0ba8*/ 	.word	0x00036840
        /*0bac*/ 	.short	0x010a
        /*0bae*/ 	.byte	0x3f
	.zero		1


	//   ....[57]....
        /*0bb0*/ 	.word	0x00027a10
        /*0bb4*/ 	.word	0x0000000a
        /*0bb8*/ 	.word	0x00036820
        /*0bbc*/ 	.short	0x010a
        /*0bbe*/ 	.byte	0x3f
	.zero		1


	//   ....[58]....
        /*0bc0*/ 	.word	0x00027d20
        /*0bc4*/ 	.word	0x00000007
        /*0bc8*/ 	.word	0x00036840
        /*0bcc*/ 	.short	0x010a
        /*0bce*/ 	.byte	0x3f
	.zero		1


	//   ....[59]....
        /*0bd0*/ 	.word	0x00028020
        /*0bd4*/ 	.word	0x00000008
        /*0bd8*/ 	.word	0x00000060
        /*0bdc*/ 	.short	0x010a
        /*0bde*/ 	.byte	0x3f
	.zero		1


	//   ....[60]....
        /*0be0*/ 	.word	0x00028630
        /*0be4*/ 	.word	0x00000002
        /*0be8*/ 	.word	0x00036840
        /*0bec*/ 	.short	0x010a
        /*0bee*/ 	.byte	0x3f
	.zero		1


	//   ....[61]....
        /*0bf0*/ 	.word	0x00028930
        /*0bf4*/ 	.word	0x00000003
        /*0bf8*/ 	.word	0x00000060
        /*0bfc*/ 	.short	0x010a
        /*0bfe*/ 	.byte	0x3f
	.zero		1


	//   ....[62]....
        /*0c00*/ 	.word	0x00028e50
        /*0c04*/ 	.word	0x00000002
        /*0c08*/ 	.word	0x00036840
        /*0c0c*/ 	.short	0x010a
        /*0c0e*/ 	.byte	0x3f
	.zero		1


	//   ....[63]....
        /*0c10*/ 	.word	0x00029160
        /*0c14*/ 	.word	0x00000002
        /*0c18*/ 	.word	0x00000060
        /*0c1c*/ 	.short	0x010a
        /*0c1e*/ 	.byte	0x3f
	.zero		1


	//   ....[64]....
        /*0c20*/ 	.word	0x00029610
        /*0c24*/ 	.word	0x00000003
        /*0c28*/ 	.word	0x00036860
        /*0c2c*/ 	.short	0x010a
        /*0c2e*/ 	.byte	0x3f
	.zero		1


	//   ....[65]....
        /*0c30*/ 	.word	0x0002a650
        /*0c34*/ 	.word	0x00000000
        /*0c38*/ 	.word	0x00036820
        /*0c3c*/ 	.short	0x010a
        /*0c3e*/ 	.byte	0x3f
	.zero		1


	//   ....[66]....
        /*0c40*/ 	.word	0x0002a820
        /*0c44*/ 	.word	0x00000006
        /*0c48*/ 	.word	0x00000000
        /*0c4c*/ 	.short	0x010a
        /*0c4e*/ 	.byte	0x3f
	.zero		1


	//   ....[67]....
        /*0c50*/ 	.word	0x0002a890
        /*0c54*/ 	.word	0x00000007
        /*0c58*/ 	.word	0x00000000
        /*0c5c*/ 	.short	0x010a
        /*0c5e*/ 	.byte	0x3f
	.zero		1


	//   ....[68]....
        /*0c60*/ 	.word	0x0002a900
        /*0c64*/ 	.word	0x00000004
        /*0c68*/ 	.word	0x00000000
        /*0c6c*/ 	.short	0x010a
        /*0c6e*/ 	.byte	0x3f
	.zero		1


	//   ....[69]....
        /*0c70*/ 	.word	0x0002a930
        /*0c74*/ 	.word	0x00000003
        /*0c78*/ 	.word	0x00000000
        /*0c7c*/ 	.short	0x010a
        /*0c7e*/ 	.byte	0x3f
	.zero		1


	//   ....[70]....
        /*0c80*/ 	.word	0x0002a990
        /*0c84*/ 	.word	0x00000062
        /*0c88*/ 	.word	0x00036890
        /*0c8c*/ 	.short	0x010a
        /*0c8e*/ 	.byte	0x3f
	.zero		1


	//   ....[71]....
        /*0c90*/ 	.word	0x0002a9e0
        /*0c94*/ 	.word	0x00000062
        /*0c98*/ 	.word	0x00036890
        /*0c9c*/ 	.short	0x010a
        /*0c9e*/ 	.byte	0x3f
	.zero		1


	//   ....[72]....
        /*0ca0*/ 	.word	0x0002aa30
        /*0ca4*/ 	.word	0x00000062
        /*0ca8*/ 	.word	0x00036890
        /*0cac*/ 	.short	0x010a
        /*0cae*/ 	.byte	0x3f
	.zero		1


	//   ....[73]....
        /*0cb0*/ 	.word	0x0002aa80
        /*0cb4*/ 	.word	0x00000062
        /*0cb8*/ 	.word	0x000368b0
        /*0cbc*/ 	.short	0x010a
        /*0cbe*/ 	.byte	0x3f
	.zero		1


	//   ....[74]....
        /*0cc0*/ 	.word	0x0002afd0
        /*0cc4*/ 	.word	0x00000012
        /*0cc8*/ 	.word	0x00036800
        /*0ccc*/ 	.short	0x010a
        /*0cce*/ 	.byte	0x3f
	.zero		1


	//   ....[75]....
        /*0cd0*/ 	.word	0x0002b520
        /*0cd4*/ 	.word	0x00000012
        /*0cd8*/ 	.word	0x00036800
        /*0cdc*/ 	.short	0x010a
        /*0cde*/ 	.byte	0x3f
	.zero		1


	//   ....[76]....
        /*0ce0*/ 	.word	0x0002b570
        /*0ce4*/ 	.word	0x00000006
        /*0ce8*/ 	.word	0x00036830
        /*0cec*/ 	.short	0x010a
        /*0cee*/ 	.byte	0x3f
	.zero		1


	//   ....[77]....
        /*0cf0*/ 	.word	0x0002b5c0
        /*0cf4*/ 	.word	0x0000000d
        /*0cf8*/ 	.word	0x00036830
        /*0cfc*/ 	.short	0x010a
        /*0cfe*/ 	.byte	0x3f
	.zero		1


	//   ....[78]....
        /*0d00*/ 	.word	0x0002b610
        /*0d04*/ 	.word	0x0000000b
        /*0d08*/ 	.word	0x00036850
        /*0d0c*/ 	.short	0x010a
        /*0d0e*/ 	.byte	0x3f
	.zero		1


	//   ....[79]....
        /*0d10*/ 	.word	0x0002b660
        /*0d14*/ 	.word	0x00000004
        /*0d18*/ 	.word	0x00036830
        /*0d1c*/ 	.short	0x010a
        /*0d1e*/ 	.byte	0x3f
	.zero		1


	//   ....[80]....
        /*0d20*/ 	.word	0x0002b6b0
        /*0d24*/ 	.word	0x0000000b
        /*0d28*/ 	.word	0x00036850
        /*0d2c*/ 	.short	0x010a
        /*0d2e*/ 	.byte	0x3f
	.zero		1


	//   ....[81]....
        /*0d30*/ 	.word	0x0002b700
        /*0d34*/ 	.word	0x0000000b
        /*0d38*/ 	.word	0x00036850
        /*0d3c*/ 	.short	0x010a
        /*0d3e*/ 	.byte	0x3f
	.zero		1


	//   ....[82]....
        /*0d40*/ 	.word	0x0002b8a0
        /*0d44*/ 	.word	0x00000009
        /*0d48*/ 	.word	0x00036820
        /*0d4c*/ 	.short	0x010a
        /*0d4e*/ 	.byte	0x3f
	.zero		1


	//   ....[83]....
        /*0d50*/ 	.word	0x0002b8f0
        /*0d54*/ 	.word	0x00000005
        /*0d58*/ 	.word	0x000368a0
        /*0d5c*/ 	.short	0x010a
        /*0d5e*/ 	.byte	0x3f
	.zero		1


	//   ....[84]....
        /*0d60*/ 	.word	0x0002b940
        /*0d64*/ 	.word	0x00000005
        /*0d68*/ 	.word	0x000368c0
        /*0d6c*/ 	.short	0x010a
        /*0d6e*/ 	.byte	0x3f
	.zero		1


	//   ....[85]....
        /*0d70*/ 	.word	0x0002b990
        /*0d74*/ 	.word	0x00000006
        /*0d78*/ 	.word	0x000368a0
        /*0d7c*/ 	.short	0x010a
        /*0d7e*/ 	.byte	0x3f
	.zero		1


	//   ....[86]....
        /*0d80*/ 	.word	0x0002b9e0
        /*0d84*/ 	.word	0x00000006
        /*0d88*/ 	.word	0x000368c0
        /*0d8c*/ 	.short	0x010a
        /*0d8e*/ 	.byte	0x3f
	.zero		1


	//   ....[87]....
        /*0d90*/ 	.word	0x0002bb80
        /*0d94*/ 	.word	0x00000007
        /*0d98*/ 	.word	0x00036840
        /*0d9c*/ 	.short	0x010a
        /*0d9e*/ 	.byte	0x3f
	.zero		1


	//   ....[88]....
        /*0da0*/ 	.word	0x0002bc00
        /*0da4*/ 	.word	0x00000003
        /*0da8*/ 	.word	0x00036820
        /*0dac*/ 	.short	0x010a
        /*0dae*/ 	.byte	0x3f
	.zero		1


	//   ....[89]....
        /*0db0*/ 	.word	0x0002bc50
        /*0db4*/ 	.word	0x00000007
        /*0db8*/ 	.word	0x00036840
        /*0dbc*/ 	.short	0x010a
        /*0dbe*/ 	.byte	0x3f
	.zero		1


	//   ....[90]....
        /*0dc0*/ 	.word	0x0002bca0
        /*0dc4*/ 	.word	0x00000008
        /*0dc8*/ 	.word	0x00000060
        /*0dcc*/ 	.short	0x010a
        /*0dce*/ 	.byte	0x3f
	.zero		1


	//   ....[91]....
        /*0dd0*/ 	.word	0x0002bcf0
        /*0dd4*/ 	.word	0x00000002
        /*0dd8*/ 	.word	0x00036840
        /*0ddc*/ 	.short	0x010a
        /*0dde*/ 	.byte	0x3f
	.zero		1


	//   ....[92]....
        /*0de0*/ 	.word	0x0002bd40
        /*0de4*/ 	.word	0x00000003
        /*0de8*/ 	.word	0x00000060
        /*0dec*/ 	.short	0x010a
        /*0dee*/ 	.byte	0x3f
	.zero		1


	//   ....[93]....
        /*0df0*/ 	.word	0x0002bd90
        /*0df4*/ 	.word	0x00000002
        /*0df8*/ 	.word	0x00036840
        /*0dfc*/ 	.short	0x010a
        /*0dfe*/ 	.byte	0x3f
	.zero		1


	//   ....[94]....
        /*0e00*/ 	.word	0x0002bde0
        /*0e04*/ 	.word	0x00000002
        /*0e08*/ 	.word	0x00000060
        /*0e0c*/ 	.short	0x010a
        /*0e0e*/ 	.byte	0x3f
	.zero		1


	//   ....[95]....
        /*0e10*/ 	.word	0x0002be30
        /*0e14*/ 	.word	0x00000003
        /*0e18*/ 	.word	0x00036860
        /*0e1c*/ 	.short	0x010a
        /*0e1e*/ 	.byte	0x3f
	.zero		1


	//   ....[96]....
        /*0e20*/ 	.word	0x0002c7f0
        /*0e24*/ 	.word	0x00000000
        /*0e28*/ 	.word	0x00036820
        /*0e2c*/ 	.short	0x010a
        /*0e2e*/ 	.byte	0x3f
	.zero		1


	//   ....[97]....
        /*0e30*/ 	.word	0x0002c990
        /*0e34*/ 	.word	0x00000006
        /*0e38*/ 	.word	0x00000000
        /*0e3c*/ 	.short	0x010a
        /*0e3e*/ 	.byte	0x3f
	.zero		1


	//   ....[98]....
        /*0e40*/ 	.word	0x0002c9e0
        /*0e44*/ 	.word	0x00000007
        /*0e48*/ 	.word	0x00000000
        /*0e4c*/ 	.short	0x010a
        /*0e4e*/ 	.byte	0x3f
	.zero		1


	//   ....[99]....
        /*0e50*/ 	.word	0x0002ca30
        /*0e54*/ 	.word	0x00000004
        /*0e58*/ 	.word	0x00000000
        /*0e5c*/ 	.short	0x010a
        /*0e5e*/ 	.byte	0x3f
	.zero		1


	//----- nvinfo : EIATTR_NUM_MBARRIERS
	.align		4
.L_363:
        /*0e60*/ 	.byte	0x03, 0x38
        /*0e62*/ 	.short	0x0016


	//----- nvinfo : EIATTR_EXIT_INSTR_OFFSETS
	.align		4
        /*0e64*/ 	.byte	0x04, 0x1c
        /*0e66*/ 	.short	(.L_365 - .L_364)


	//   ....[0]....
.L_364:
        /*0e68*/ 	.word	0x0002a980


	//----- nvinfo : EIATTR_MAX_THREADS
	.align		4
.L_365:
        /*0e6c*/ 	.byte	0x04, 0x05
        /*0e6e*/ 	.short	(.L_367 - .L_366)
.L_366:
        /*0e70*/ 	.word	0x00000180
        /*0e74*/ 	.word	0x00000001
        /*0e78*/ 	.word	0x00000001


	//----- nvinfo : EIATTR_CRS_STACK_SIZE
	.align		4
.L_367:
        /*0e7c*/ 	.byte	0x04, 0x1e
        /*0e7e*/ 	.short	(.L_369 - .L_368)
.L_368:
        /*0e80*/ 	.word	0x00000000


	//----- nvinfo : EIATTR_CBANK_PARAM_SIZE
	.align		4
.L_369:
        /*0e84*/ 	.byte	0x03, 0x19
        /*0e86*/ 	.short	0x0a70


	//----- nvinfo : EIATTR_PARAM_CBANK
	.align		4
        /*0e88*/ 	.byte	0x04, 0x0a
        /*0e8a*/ 	.short	(.L_371 - .L_370)
	.align		4
.L_370:
        /*0e8c*/ 	.word	index@(.nv.constant0._ZN7cutlass13device_kernelIN5flash11enable_sm90INS1_16FlashAttnFwdSm90INS1_25CollectiveMainloopFwdSm90ILi2EN4cute5tupleIJNS5_1CILi1EEES8_S8_EEENS6_IJNS7_ILi128EEENS7_ILi112EEENS7_ILi192EEEEEELi192ENS_6half_tEfNS_4arch4Sm90ELb1ELb0ELb0ELb1ELb0ELb1ELb0ELb1ELb1ELb0ELb0ELb0EEENS1_21CollectiveEpilogueFwdINS6_IJSA_SC_SB_EEES9_SE_SG_Li256ELb1ELb0ELb0ELb0EEENS1_36VarlenDynamicPersistentTileSchedulerILi128ELi112ELi256ELi32ELb0ELb0ELb1ELb1ELb1ELb1EEEEEEEEEvNT_6ParamsE)
        /*0e90*/ 	.short	0x0210
        /*0e92*/ 	.short	0x0a70


	//----- nvinfo : EIATTR_SW_WAR
	.align		4
.L_371:
        /*0e94*/ 	.byte	0x04, 0x36
        /*0e96*/ 	.short	(.L_373 - .L_372)
.L_372:
        /*0e98*/ 	.word	0x00000008
.L_373:


//--------------------- .nv.callgraph             --------------------------
	.section	.nv.callgraph,"",@"SHT_CUDA_CALLGRAPH"
	.align	4
	.sectionentsize	8
	.align		4
        /*0000*/ 	.word	0x00000000
	.align		4
        /*0004*/ 	.word	0xffffffff
	.align		4
        /*0008*/ 	.word	index@(_ZN7cutlass13device_kernelIN5flash11enable_sm90INS1_16FlashAttnFwdSm90INS1_25CollectiveMainloopFwdSm90ILi2EN4cute5tupleIJNS5_1CILi1EEES8_S8_EEENS6_IJNS7_ILi128EEENS7_ILi112EEENS7_ILi192EEEEEELi192ENS_6half_tEfNS_4arch4Sm90ELb0ELb0ELb0ELb0ELb0ELb0ELb0ELb1ELb1ELb0ELb0ELb0EEENS1_21CollectiveEpilogueFwdINS6_IJSA_SC_SB_EEES9_SE_SG_Li256ELb0ELb0ELb0ELb0EEENS1_29StaticPersistentTileSchedulerILb0EEEEEEEEEvNT_6ParamsE)
	.align		4
        /*000c*/ 	.word	index@(__assertfail)
	.align		4
        /*0010*/ 	.word	index@(_ZN7cutlass13device_kernelIN5flash11enable_sm90INS1_16FlashAttnFwdSm90INS1_25CollectiveMainloopFwdSm90ILi2EN4cute5tupleIJNS5_1CILi2EEENS7_ILi1EEES9_EEENS6_IJNS7_ILi128EEENS7_ILi112EEENS7_ILi192EEEEEELi192ENS_6half_tEfNS_4arch4Sm90ELb0ELb0ELb0ELb0ELb0ELb0ELb0ELb1ELb1ELb0ELb0ELb0EEENS1_21CollectiveEpilogueFwdINS6_IJSB_SD_SC_EEESA_SF_SH_Li256ELb0ELb0ELb0ELb0EEENS1_29StaticPersistentTileSchedulerILb0EEEEEEEEEvNT_6ParamsE)
	.align		4
        /*0014*/ 	.word	index@(__assertfail)
	.align		4
        /*0018*/ 	.word	index@(_ZN7cutlass13device_kernelIN5flash11enable_sm90INS1_16FlashAttnFwdSm90INS1_25CollectiveMainloopFwdSm90ILi2EN4cute5tupleIJNS5_1CILi1EEES8_S8_EEENS6_IJNS7_ILi128EEENS7_ILi112EEENS7_ILi192EEEEEELi192ENS_6half_tEfNS_4arch4Sm90ELb0ELb0ELb0ELb1ELb0ELb0ELb0ELb1ELb1ELb0ELb0ELb0EEENS1_21CollectiveEpilogueFwdINS6_IJSA_SC_SB_EEES9_SE_SG_Li256ELb1ELb0ELb0ELb0EEENS1_36VarlenDynamicPersistentTileSchedulerILi128ELi112ELi256ELi32ELb0ELb0ELb1ELb0ELb1ELb1EEEEEEEEEvNT_6ParamsE)
	.align		4
        /*001c*/ 	.word	index@(__assertfail)
	.align		4
        /*0020*/ 	.word	index@(_ZN7cutlass13device_kernelIN5flash11enable_sm90INS1_16FlashAttnFwdSm90INS1_25CollectiveMainloopFwdSm90ILi2EN4cute5tupleIJNS5_1CILi1EEES8_S8_EEENS6_IJNS7_ILi128EEENS7_ILi112EEENS7_ILi192EEEEEELi192ENS_6half_tEfNS_4arch4Sm90ELb0ELb0ELb0ELb1ELb0ELb1ELb0ELb1ELb1ELb0ELb0ELb0EEENS1_21CollectiveEpilogueFwdINS6_IJSA_SC_SB_EEES9_SE_SG_Li256ELb1ELb0ELb0ELb0EEENS1_36VarlenDynamicPersistentTileSchedulerILi128ELi112ELi256ELi32ELb0ELb0ELb1ELb0ELb1ELb1EEEEEEEEEvNT_6ParamsE)
	.align		4
        /*0024*/ 	.word	index@(__assertfail)
	.align		4
        /*0028*/ 	.word	index@(_ZN7cutlass13device_kernelIN5flash11enable_sm90INS1_16FlashAttnFwdSm90INS1_25CollectiveMainloopFwdSm90ILi2EN4cute5tupleIJNS5_1CILi1EEES8_S8_EEENS6_IJNS7_ILi128EEENS7_ILi96EEENS7_ILi192EEEEEELi192ENS_6half_tEfNS_4arch4Sm90ELb0ELb1ELb0ELb0ELb0ELb0ELb0ELb1ELb1ELb0ELb0ELb0EEENS1_21CollectiveEpilogueFwdINS6_IJSA_SC_SB_EEES9_SE_SG_Li256ELb0ELb0ELb0ELb0EEENS1_30DynamicPersistentTileSchedulerILi256ELi32ELb0ELb0ELb1EEEEEEEEEvNT_6ParamsE)
	.align		4
        /*002c*/ 	.word	index@(__assertfail)
	.align		4
        /*0030*/ 	.word	index@(_ZN7cutlass13device_kernelIN5flash11enable_sm90INS1_16FlashAttnFwdSm90INS1_25CollectiveMainloopFwdSm90ILi2EN4cute5tupleIJNS5_1CILi1EEES8_S8_EEENS6_IJNS7_ILi128EEENS7_ILi96EEENS7_ILi192EEEEEELi192ENS_6half_tEfNS_4arch4Sm90ELb0ELb1ELb0ELb1ELb0ELb0ELb0ELb1ELb1ELb0ELb0ELb0EEENS1_21CollectiveEpilogueFwdINS6_IJSA_SC_SB_EEES9_SE_SG_Li256ELb1ELb0ELb0ELb0EEENS1_36VarlenDynamicPersistentTileSchedulerILi128ELi96ELi256ELi32ELb0ELb0ELb1ELb1ELb0ELb1EEEEEEEEEvNT_6ParamsE)
	.align		4
        /*0034*/ 	.word	index@(__assertfail)
	.align		4
        /*0038*/ 	.word	index@(_ZN7cutlass13device_kernelIN5flash11enable_sm90INS1_16FlashAttnFwdSm90INS1_25CollectiveMainloopFwdSm90ILi2EN4cute5tupleIJNS5_1CILi1EEES8_S8_EEENS6_IJNS7_ILi128EEENS7_ILi96EEENS7_ILi192EEEEEELi192ENS_6half_tEfNS_4arch4Sm90ELb0ELb1ELb0ELb1ELb0ELb1ELb0ELb1ELb1ELb0ELb0ELb0EEENS1_21CollectiveEpilogueFwdINS6_IJSA_SC_SB_EEES9_SE_SG_Li256ELb1ELb0ELb0ELb0EEENS1_36VarlenDynamicPersistentTileSchedulerILi128ELi96ELi256ELi32ELb0ELb0ELb1ELb1ELb0ELb1EEEEEEEEEvNT_6ParamsE)
	.align		4
        /*003c*/ 	.word	index@(__assertfail)
	.align		4
        /*0040*/ 	.word	index@(_ZN7cutlass13device_kernelIN5flash11enable_sm90INS1_16FlashAttnFwdSm90INS1_25CollectiveMainloopFwdSm90ILi2EN4cute5tupleIJNS5_1CILi1EEES8_S8_EEENS6_IJNS7_ILi128EEENS7_ILi112EEENS7_ILi192EEEEEELi192ENS_6half_tEfNS_4arch4Sm90ELb1ELb0ELb0ELb0ELb0ELb0ELb0ELb1ELb1ELb0ELb0ELb0EEENS1_21CollectiveEpilogueFwdINS6_IJSA_SC_SB_EEES9_SE_SG_Li256ELb0ELb0ELb0ELb0EEENS1_30DynamicPersistentTileSchedulerILi256ELi32ELb0ELb0ELb1EEEEEEEEEvNT_6ParamsE)
	.align		4
        /*0044*/ 	.word	index@(__assertfail)
	.align		4
        /*0048*/ 	.word	index@(_ZN7cutlass13device_kernelIN5flash11enable_sm90INS1_16FlashAttnFwdSm90INS1_25CollectiveMainloopFwdSm90ILi2EN4cute5tupleIJNS5_1CILi1EEES8_S8_EEENS6_IJNS7_ILi128EEENS7_ILi112EEENS7_ILi192EEEEEELi192ENS_6half_tEfNS_4arch4Sm90ELb1ELb0ELb0ELb1ELb0ELb0ELb0ELb1ELb1ELb0ELb0ELb0EEENS1_21CollectiveEpilogueFwdINS6_IJSA_SC_SB_EEES9_SE_SG_Li256ELb1ELb0ELb0ELb0EEENS1_36VarlenDynamicPersistentTileSchedulerILi128ELi112ELi256ELi32ELb0ELb0ELb1ELb1ELb1ELb1EEEEEEEEEvNT_6ParamsE)
	.align		4
        /*004c*/ 	.word	index@(__assertfail)
	.align		4
        /*0050*/ 	.word	index@(_ZN7cutlass13device_kernelIN5flash11enable_sm90INS1_16FlashAttnFwdSm90INS1_25CollectiveMainloopFwdSm90ILi2EN4cute5tupleIJNS5_1CILi1EEES8_S8_EEENS6_IJNS7_ILi128EEENS7_ILi112EEENS7_ILi192EEEEEELi192ENS_6half_tEfNS_4arch4Sm90ELb1ELb0ELb0ELb1ELb0ELb1ELb0ELb1ELb1ELb0ELb0ELb0EEENS1_21CollectiveEpilogueFwdINS6_IJSA_SC_SB_EEES9_SE_SG_Li256ELb1ELb0ELb0ELb0EEENS1_36VarlenDynamicPersistentTileSchedulerILi128ELi112ELi256ELi32ELb0ELb0ELb1ELb1ELb1ELb1EEEEEEEEEvNT_6ParamsE)
	.align		4
        /*0054*/ 	.word	index@(__assertfail)
	.align		4
        /*0058*/ 	.word	0x00000000
	.align		4
        /*005c*/ 	.word	0xfffffffe
	.align		4
        /*0060*/ 	.word	0x00000000
	.align		4
        /*0064*/ 	.word	0xfffffffd
	.align		4
        /*0068*/ 	.word	0x00000000
	.align		4
        /*006c*/ 	.word	0xfffffffc


//--------------------- .nv.constant4             --------------------------
	.section	.nv.constant4,"a",@progbits
	.align	8
	.align		8
.nv.constant4:
        /*0000*/ 	.dword	__assertfail
	.align		8
        /*0008*/ 	.dword	__unnamed_1
	.align		8
        /*0010*/ 	.dword	__unnamed_2
	.align		8
        /*0018*/ 	.dword	__unnamed_3
	.align		8
        /*0020*/ 	.dword	__unnamed_4
	.align		8
        /*0028*/ 	.dword	__unnamed_5
	.align		8
        /*0030*/ 	.dword	__unnamed_6
	.align		8
        /*0038*/ 	.dword	__unnamed_7
	.align		8
        /*0040*/ 	.dword	__unnamed_8
	.align		8
        /*0048*/ 	.dword	__unnamed_9
	.align		8
        /*0050*/ 	.dword	_ZN66_INTERNAL_37122d08_30_flash_fwd_hdim192_fp16_sm90_cu_18e39b8a_32504cuda3std3__45__cpo5beginE
	.align		8
        /*0058*/ 	.dword	_ZN66_INTERNAL_37122d08_30_flash_fwd_hdim192_fp16_sm90_cu_18e39b8a_32504cuda3std3__45__cpo3endE
	.align		8
        /*0060*/ 	.dword	_ZN66_INTERNAL_37122d08_30_flash_fwd_hdim192_fp16_sm90_cu_18e39b8a_32504cuda3std3__45__cpo6cbeginE
	.align		8
        /*0068*/ 	.dword	_ZN66_INTERNAL_37122d08_30_flash_fwd_hdim192_fp16_sm90_cu_18e39b8a_32504cuda3std3__45__cpo4cendE
	.align		8
        /*0070*/ 	.dword	_ZN66_INTERNAL_37122d08_30_flash_fwd_hdim192_fp16_sm90_cu_18e39b8a_32504cuda3std3__468_GLOBAL__N__37122d08_30_flash_fwd_hdim192_fp16_sm90_cu_18e39b8a_32506ignoreE
	.align		8
        /*0078*/ 	.dword	_ZN66_INTERNAL_37122d08_30_flash_fwd_hdim192_fp16_sm90_cu_18e39b8a_32504cuda3std3__419piecewise_constructE
	.align		8
        /*0080*/ 	.dword	_ZN66_INTERNAL_37122d08_30_flash_fwd_hdim192_fp16_sm90_cu_18e39b8a_32504cuda3std3__48in_placeE
	.align		8
        /*0088*/ 	.dword	_ZN66_INTERNAL_37122d08_30_flash_fwd_hdim192_fp16_sm90_cu_18e39b8a_32504cuda3std6ranges3__45__cpo4swapE
	.align		8
        /*0090*/ 	.dword	_ZN66_INTERNAL_37122d08_30_flash_fwd_hdim192_fp16_sm90_cu_18e39b8a_32504cuda3std6ranges3__45__cpo9iter_moveE
	.align		8
        /*0098*/ 	.dword	_ZN66_INTERNAL_37122d08_30_flash_fwd_hdim192_fp16_sm90_cu_18e39b8a_32504cute7productE
	.align		8
        /*00a0*/ 	.dword	_ZN66_INTERNAL_37122d08_30_flash_fwd_hdim192_fp16_sm90_cu_18e39b8a_32504cute1_E
	.align		8
        /*00a8*/ 	.dword	$str$23
	.align		8
        /*00b0*/ 	.dword	$str$24


//--------------------- .text._ZN7cutlass13device_kernelIN5flash11enable_sm90INS1_16FlashAttnFwdSm90INS1_25CollectiveMainloopFwdSm90ILi2EN4cute5tupleIJNS5_1CILi1EEES8_S8_EEENS6_IJNS7_ILi128EEENS7_ILi112EEENS7_ILi192EEEEEELi192ENS_6half_tEfNS_4arch4Sm90ELb0ELb0ELb0ELb0ELb0ELb0ELb0ELb1ELb1ELb0ELb0ELb0EEENS1_21CollectiveEpilogueFwdINS6_IJSA_SC_SB_EEES9_SE_SG_Li256ELb0ELb0ELb0ELb0EEENS1_29StaticPersistentTileSchedulerILb0EEEEEEEEEvNT_6ParamsE --------------------------
	.section	.text._ZN7cutlass13device_kernelIN5flash11enable_sm90INS1_16FlashAttnFwdSm90INS1_25CollectiveMainloopFwdSm90ILi2EN4cute5tupleIJNS5_1CILi1EEES8_S8_EEENS6_IJNS7_ILi128EEENS7_ILi112EEENS7_ILi192EEEEEELi192ENS_6half_tEfNS_4arch4Sm90ELb0ELb0ELb0ELb0ELb0ELb0ELb0ELb1ELb1ELb0ELb0ELb0EEENS1_21CollectiveEpilogueFwdINS6_IJSA_SC_SB_EEES9_SE_SG_Li256ELb0ELb0ELb0ELb0EEENS1_29StaticPersistentTileSchedulerILb0EEEEEEEEEvNT_6ParamsE,"ax",@progbits
	.align	128
.text._ZN7cutlass13device_kernelIN5flash11enable_sm90INS1_16FlashAttnFwdSm90INS1_25CollectiveMainloopFwdSm90ILi2EN4cute5tupleIJNS5_1CILi1EEES8_S8_EEENS6_IJNS7_ILi128EEENS7_ILi112EEENS7_ILi192EEEEEELi192ENS_6half_tEfNS_4arch4Sm90ELb0ELb0ELb0ELb0ELb0ELb0ELb0ELb1ELb1ELb0ELb0ELb0EEENS1_21CollectiveEpilogueFwdINS6_IJSA_SC_SB_EEES9_SE_SG_Li256ELb0ELb0ELb0ELb0EEENS1_29StaticPersistentTileSchedulerILb0EEEEEEEEEvNT_6ParamsE:
        .type           _ZN7cutlass13device_kernelIN5flash11enable_sm90INS1_16FlashAttnFwdSm90INS1_25CollectiveMainloopFwdSm90ILi2EN4cute5tupleIJNS5_1CILi1EEES8_S8_EEENS6_IJNS7_ILi128EEENS7_ILi112EEENS7_ILi192EEEEEELi192ENS_6half_tEfNS_4arch4Sm90ELb0ELb0ELb0ELb0ELb0ELb0ELb0ELb1ELb1ELb0ELb0ELb0EEENS1_21CollectiveEpilogueFwdINS6_IJSA_SC_SB_EEES9_SE_SG_Li256ELb0ELb0ELb0ELb0EEENS1_29StaticPersistentTileSchedulerILb0EEEEEEEEEvNT_6ParamsE,@function
        .size           _ZN7cutlass13device_kernelIN5flash11enable_sm90INS1_16FlashAttnFwdSm90INS1_25CollectiveMainloopFwdSm90ILi2EN4cute5tupleIJNS5_1CILi1EEES8_S8_EEENS6_IJNS7_ILi128EEENS7_ILi112EEENS7_ILi192EEEEEELi192ENS_6half_tEfNS_4arch4Sm90ELb0ELb0ELb0ELb0ELb0ELb0ELb0ELb1ELb1ELb0ELb0ELb0EEENS1_21CollectiveEpilogueFwdINS6_IJSA_SC_SB_EEES9_SE_SG_Li256ELb0ELb0ELb0ELb0EEENS1_29StaticPersistentTileSchedulerILb0EEEEEEEEEvNT_6ParamsE,(.L_x_2655 - _ZN7cutlass13device_kernelIN5flash11enable_sm90INS1_16FlashAttnFwdSm90INS1_25CollectiveMainloopFwdSm90ILi2EN4cute5tupleIJNS5_1CILi1EEES8_S8_EEENS6_IJNS7_ILi128EEENS7_ILi112EEENS7_ILi192EEEEEELi192ENS_6half_tEfNS_4arch4Sm90ELb0ELb0ELb0ELb0ELb0ELb0ELb0ELb1ELb1ELb0ELb0ELb0EEENS1_21CollectiveEpilogueFwdINS6_IJSA_SC_SB_EEES9_SE_SG_Li256ELb0ELb0ELb0ELb0EEENS1_29StaticPersistentTileSchedulerILb0EEEEEEEEEvNT_6ParamsE)
        .other          _ZN7cutlass13device_kernelIN5flash11enable_sm90INS1_16FlashAttnFwdSm90INS1_25CollectiveMainloopFwdSm90ILi2EN4cute5tupleIJNS5_1CILi1EEES8_S8_EEENS6_IJNS7_ILi128EEENS7_ILi112EEENS7_ILi192EEEEEELi192ENS_6half_tEfNS_4arch4Sm90ELb0ELb0ELb0ELb0ELb0ELb0ELb0ELb1ELb1ELb0ELb0ELb0EEENS1_21CollectiveEpilogueFwdINS6_IJSA_SC_SB_EEES9_SE_SG_Li256ELb0ELb0ELb0ELb0EEENS1_29StaticPersistentTileSchedulerILb0EEEEEEEEEvNT_6ParamsE,@"STO_CUDA_ENTRY STV_DEFAULT"
_ZN7cutlass13device_kernelIN5flash11enable_sm90INS1_16FlashAttnFwdSm90INS1_25CollectiveMainloopFwdSm90ILi2EN4cute5tupleIJNS5_1CILi1EEES8_S8_EEENS6_IJNS7_ILi128EEENS7_ILi112EEENS7_ILi192EEEEEELi192ENS_6half_tEfNS_4arch4Sm90ELb0ELb0ELb0ELb0ELb0ELb0ELb0ELb1ELb1ELb0ELb0ELb0EEENS1_21CollectiveEpilogueFwdINS6_IJSA_SC_SB_EEES9_SE_SG_Li256ELb0ELb0ELb0ELb0EEENS1_29StaticPersistentTileSchedulerILb0EEEEEEEEEvNT_6ParamsE:
[----:B------:R-:W1:Y:S02]  /*0000*/  LDC R1, c[0x0][0x28] ;  /* 0x00000a00ff017b82 */ /* 0x000e640000000800 */
[----:B-1----:R-:W-:Y:S01]  /*0010*/  VIADD R1, R1, 0xffffffe0 ;  /* 0xffffffe001017836 */ /* 0x002fe20000000000 */
[----:B------:R-:W1:Y:S01]  /*0020*/  S2R R4, SR_TID.X ;  /* 0x0000000000047919 */ /* 0x000e620000002100 */
[----:B------:R-:W-:Y:S01]  /*0030*/  ELECT P0, URZ, PT ;  /* 0x00000000003f782f */ /* 0x000fe20003800000 */
[----:B------:R-:W-:Y:S01]  /*0040*/  BSSY B0, `(.L_x_0) ;  /* 0x0000014000007945 */ /* 0x000fe20003800000 */
[----:B-1----:R-:W-:-:S05]  /*0050*/  SHF.R.U32.HI R0, RZ, 0x5, R4 ;  /* 0x00000005ff007819 */ /* 0x002fca0000011604 */
[----:B------:R-:W1:Y:S02]  /*0060*/  SHFL.IDX PT, R2, R0, RZ, 0x1f ;  /* 0x00001fff00027589 */ /* 0x000e6400000e0000 */
[----:B-1----:R-:W-:Y:S02]  /*0070*/  ISETP.EQ.AND P0, PT, R2, RZ, P0 ;  /* 0x000000ff0200720c */ /* 0x002fe40000702270 */
[----:B------:R-:W-:-:S11]  /*0080*/  SHF.R.U32.HI R2, RZ, 0x7, R4 ;  /* 0x00000007ff027819 */ /* 0x000fd60000011604 */
[----:B------:R-:W-:Y:S05]  /*0090*/  @!P0 BRA `(.L_x_1) ;  /* 0x0000000000388947 */ /* 0x000fea0003800000 */
[----:B------:R-:W-:Y:S02]  /*00a0*/  ULDC.64 UR4, c[0x0][0x198] ;  /* 0x0000660000047ab9 */ /* 0x000fe40000000a00 */
[----:B------:R-:W-:Y:S02]  /*00b0*/  UIADD3 UR6, UP0, UR4, 0x270, URZ ;  /* 0x0000027004067890 */ /* 0x000fe4000ff1e03f */
[----:B------:R-:W-:Y:S02]  /*00c0*/  UIADD3 UR8, UP1, UR4, 0x370, URZ ;  /* 0x0000037004087890 */ /* 0x000fe4000ff3e03f */
[----:B------:R-:W-:Y:S02]  /*00d0*/  UIADD3 UR10, UP2, UR4, 0x470, URZ ;  /* 0x00000470040a7890 */ /* 0x000fe4000ff5e03f */
[----:B------:R-:W-:Y:S02]  /*00e0*/  UIADD3 UR4, UP3, UR4, 0x9f0, URZ ;  /* 0x000009f004047890 */ /* 0x000fe4000ff7e03f */
[----:B------:R-:W-:-:S02]  /*00f0*/  UIADD3.X UR7, URZ, UR5, URZ, UP0, !UPT ;  /* 0x000000053f077290 */ /* 0x000fc400087fe43f */
[----:B------:R-:W-:Y:S02]  /*0100*/  UIADD3.X UR9, URZ, UR5, URZ, UP1, !UPT ;  /* 0x000000053f097290 */ /* 0x000fe40008ffe43f */
[----:B------:R-:W-:Y:S02]  /*0110*/  UIADD3.X UR11, URZ, UR5, URZ, UP2, !UPT ;  /* 0x000000053f0b7290 */ /* 0x000fe400097fe43f */
[----:B------:R-:W-:-:S03]  /*0120*/  UIADD3.X UR5, URZ, UR5, URZ, UP3, !UPT ;  /* 0x000000053f057290 */ /* 0x000fc60009ffe43f */
[----:B------:R1:W-:Y:S02]  /*0130*/  UTMACCTL.PF [UR6] ;  /* 0x00000000060079b9 */ /* 0x0003e40008040000 */
[----:B------:R1:W-:Y:S02]  /*0140*/  UTMACCTL.PF [UR8] ;  /* 0x00000000080079b9 */ /* 0x0003e40008040000 */
[----:B------:R1:W-:Y:S02]  /*0150*/  UTMACCTL.PF [UR10] ;  /* 0x000000000a0079b9 */ /* 0x0003e40008040000 */
[----:B------:R1:W-:Y:S02]  /*0160*/  UTMACCTL.PF [UR4] ;  /* 0x00000000040079b9 */ /* 0x0003e40008040000 */
[----:B-1----:R-:W-:Y:S01]  /*0170*/  NOP ;  /* 0x0000000000007918 */ /* 0x002fe20000000000 */
.L_x_1:
[----:B------:R-:W-:Y:S05]  /*0180*/  BSYNC B0 ;  /* 0x0000000000007941 */ /* 0x000fea0003800000 */
.L_x_0:
[----:B------:R-:W-:Y:S01]  /*0190*/  VOTEU.ANY UP0, P0 ;  /* 0x00000000003f7886 */ /* 0x000fe20000000100 */
[----:B------:R-:W1:Y:S01]  /*01a0*/  SHFL.IDX PT, R2, R2, RZ, 0x1f ;  /* 0x00001fff02027589 */ /* 0x000e6200000e0000 */
[----:B------:R-:W-:Y:S01]  /*01b0*/  UMOV UR4, 0x1 ;  /* 0x0000000100047882 */ /* 0x000fe20000000000 */
[----:B------:R-:W-:Y:S01]  /*01c0*/  VOTEU.ANY UP1, P0 ;  /* 0x00000000003f7886 */ /* 0x000fe20000020100 */
[----:B------:R-:W-:Y:S01]  /*01d0*/  VOTEU.ANY UP2, P0 ;  /* 0x00000000003f7886 */ /* 0x000fe20000040100 */
[----:B------:R-:W2:Y:S01]  /*01e0*/  @UP0 S2UR UR7, SR_CgaCtaId ;  /* 0x00000000000709c3 */ /* 0x000ea20000008800 */
[----:B------:R-:W3:Y:S01]  /*01f0*/  SHFL.IDX PT, R3, R0, RZ, 0x1f ;  /* 0x00001fff00037589 */ /* 0x000ee200000e0000 */
[----:B------:R-:W-:Y:S01]  /*0200*/  @UP0 UMOV UR6, 0x400 ;  /* 0x0000040000060882 */ /* 0x000fe20000000000 */
[----:B------:R-:W-:-:S04]  /*0210*/  @UP0 UIADD3 UR4, -UR4, 0x100000, URZ ;  /* 0x0010000004040890 */ /* 0x000fc8000fffe13f */
[----:B------:R-:W-:Y:S02]  /*0220*/  @UP0 USHF.L.U32 UR5, UR4, 0xb, URZ ;  /* 0x0000000b04050899 */ /* 0x000fe4000800063f */
[----:B------:R-:W-:Y:S01]  /*0230*/  @UP0 USHF.L.U32 UR4, UR4, 0x1, URZ ;  /* 0x0000000104040899 */ /* 0x000fe2000800063f */
[----:B-1----:R-:W-:Y:S01]  /*0240*/  R2UR UR8, R2 ;  /* 0x00000000020872ca */ /* 0x002fe200000e0000 */
[----:B--2---:R-:W-:Y:S01]  /*0250*/  @UP0 ULEA UR6, UR7, UR6, 0x18 ;  /* 0x0000000607060291 */ /* 0x004fe2000f8ec03f */
[----:B---3--:R-:W-:-:S11]  /*0260*/  ISETP.NE.AND P1, PT, R3, RZ, PT ;  /* 0x000000ff0300720c */ /* 0x008fd60003f25270 */
[----:B------:R-:W-:Y:S01]  /*0270*/  UISETP.NE.AND UP0, UPT, UR8, URZ, UPT ;  /* 0x0000003f0800728c */ /* 0x000fe2000bf05270 */
[----:B------:R-:W1:Y:S02]  /*0280*/  FENCE.VIEW.ASYNC.S ;  /* 0x00000000000073c6 */ /* 0x000e640000000000 */
[----:B-1----:R1:W2:Y:S01]  /*0290*/  @UP1 SYNCS.EXCH.64 URZ, [UR6+0x36800], UR4 ;  /* 0x03680004063f15b2 */ /* 0x0022a20008000100 */
[----:B------:R1:W3:Y:S01]  /*02a0*/  @UP2 SYNCS.EXCH.64 URZ, [UR6+0x36820], UR4 ;  /* 0x03682004063f25b2 */ /* 0x0002e20008000100 */
[----:B------:R-:W-:Y:S06]  /*02b0*/  @P1 BRA `(.L_x_2) ;  /* 0x0000000000481947 */ /* 0x000fec0003800000 */
[----:B-1----:R-:W1:Y:S01]  /*02c0*/  S2UR UR5, SR_CgaCtaId ;  /* 0x00000000000579c3 */ /* 0x002e620000008800 */
[----:B------:R-:W-:Y:S01]  /*02d0*/  UMOV UR4, 0x400 ;  /* 0x0000040000047882 */ /* 0x000fe20000000000 */
[----:B------:R-:W-:Y:S01]  /*02e0*/  UMOV UR6, 0x1 ;  /* 0x0000000100067882 */ /* 0x000fe20000000000 */
[----:B------:R-:W-:Y:S01]  /*02f0*/  UMOV UR9, 0x2 ;  /* 0x0000000200097882 */ /* 0x000fe20000000000 */
[----:B------:R-:W-:-:S04]  /*0300*/  UIADD3 UR6, -UR6, 0x100000, URZ ;  /* 0x0010000006067890 */ /* 0x000fc8000fffe13f */
[----:B------:R-:W-:Y:S02]  /*0310*/  USHF.L.U32 UR7, UR6, 0xb, URZ ;  /* 0x0000000b06077899 */ /* 0x000fe4000800063f */
[----:B------:R-:W-:Y:S01]  /*0320*/  USHF.L.U32 UR6, UR6, 0x1, URZ ;  /* 0x0000000106067899 */ /* 0x000fe2000800063f */
[----:B------:R-:W-:Y:S01]  /*0330*/  ELECT P0, URZ, PT ;  /* 0x00000000003f782f */ /* 0x000fe20003800000 */
[----:B-1----:R-:W-:Y:S02]  /*0340*/  ULEA UR8, UR5, UR4, 0x18 ;  /* 0x0000000405087291 */ /* 0x002fe4000f8ec03f */
[----:B------:R-:W-:-:S04]  /*0350*/  UIADD3 UR4, -UR9, 0x100000, URZ ;  /* 0x0010000009047890 */ /* 0x000fc8000fffe13f */
[----:B------:R-:W-:Y:S02]  /*0360*/  USHF.L.U32 UR5, UR4, 0xb, URZ ;  /* 0x0000000b04057899 */ /* 0x000fe4000800063f */
[----:B------:R-:W-:Y:S01]  /*0370*/  USHF.L.U32 UR4, UR4, 0x1, URZ ;  /* 0x0000000104047899 */ /* 0x000fe2000800063f */
[----:B------:R-:W1:Y:S03]  /*0380*/  FENCE.VIEW.ASYNC.S ;  /* 0x00000000000073c6 */ /* 0x000e660000000000 */
[----:B-1----:R4:W1:Y:S08]  /*0390*/  SYNCS.EXCH.64 URZ, [UR8+0x36830], UR6 ;  /* 0x03683006083f75b2 */ /* 0x0028700008000100 */
[----:B------:R4:W1:Y:S01]  /*03a0*/  SYNCS.EXCH.64 URZ, [UR8+0x36840], UR4 ;  /* 0x03684004083f75b2 */ /* 0x0008620008000100 */
[----:B------:R4:W1:Y:S01]  /*03b0*/  SYNCS.EXCH.64 URZ, [UR8+0x36838], UR6 ;  /* 0x03683806083f75b2 */ /* 0x0008620008000100 */
[----:B------:R4:W1:Y:S02]  /*03c0*/  SYNCS.EXCH.64 URZ, [UR8+0x36848], UR4 ;  /* 0x03684804083f75b2 */ /* 0x0008640008000100 */
[----:B----4-:R-:W-:Y:S01]  /*03d0*/  NOP ;  /* 0x0000000000007918 */ /* 0x010fe20000000000 */
.L_x_2:
[----:B------:R-:W4:Y:S01]  /*03e0*/  SHFL.IDX PT, R2, R0, RZ, 0x1f ;  /* 0x00001fff00027589 */ /* 0x000f2200000e0000 */
[----:B------:R-:W-:Y:S01]  /*03f0*/  NOP ;  /* 0x0000000000007918 */ /* 0x000fe20000000000 */
[----:B----4-:R-:W-:-:S13]  /*0400*/  ISETP.NE.AND P0, PT, R2, RZ, PT ;  /* 0x000000ff0200720c */ /* 0x010fda0003f05270 */
[----:B------:R-:W-:Y:S05]  /*0410*/  @P0 BRA `(.L_x_3) ;  /* 0x0000000000480947 */ /* 0x000fea0003800000 */
[----:B-1----:R-:W1:Y:S01]  /*0420*/  S2UR UR5, SR_CgaCtaId ;  /* 0x00000000000579c3 */ /* 0x002e620000008800 */
[----:B------:R-:W-:Y:S01]  /*0430*/  UMOV UR4, 0x400 ;  /* 0x0000040000047882 */ /* 0x000fe20000000000 */
[----:B------:R-:W-:Y:S01]  /*0440*/  UMOV UR6, 0x1 ;  /* 0x0000000100067882 */ /* 0x000fe20000000000 */
[----:B------:R-:W-:Y:S01]  /*0450*/  UMOV UR7, 0x2 ;  /* 0x0000000200077882 */ /* 0x000fe20000000000 */
[----:B------:R-:W-:Y:S01]  /*0460*/  ELECT P0, URZ, PT ;  /* 0x00000000003f782f */ /* 0x000fe20003800000 */
[----:B-1----:R-:W-:Y:S02]  /*0470*/  ULEA UR8, UR5, UR4, 0x18 ;  /* 0x0000000405087291 */ /* 0x002fe4000f8ec03f */
[----:B------:R-:W-:-:S04]  /*0480*/  UIADD3 UR4, -UR6, 0x100000, URZ ;  /* 0x0010000006047890 */ /* 0x000fc8000fffe13f */
[----:B------:R-:W-:Y:S02]  /*0490*/  USHF.L.U32 UR5, UR4, 0xb, URZ ;  /* 0x0000000b04057899 */ /* 0x000fe4000800063f */
[----:B------:R-:W-:Y:S02]  /*04a0*/  USHF.L.U32 UR4, UR4, 0x1, URZ ;  /* 0x0000000104047899 */ /* 0x000fe4000800063f */
        /* <DEDUP_REMOVED lines=9> */
.L_x_3:
[----:B------:R-:W4:Y:S01]  /*0540*/  SHFL.IDX PT, R2, R0, RZ, 0x1f ;  /* 0x00001fff00027589 */ /* 0x000f2200000e0000 */
[----:B------:R-:W-:Y:S01]  /*0550*/  NOP ;  /* 0x0000000000007918 */ /* 0x000fe20000000000 */
[----:B----4-:R-:W-:-:S13]  /*0560*/  ISETP.NE.AND P0, PT, R2, RZ, PT ;  /* 0x000000ff0200720c */ /* 0x010fda0003f05270 */
[----:B------:R-:W-:Y:S05]  /*0570*/  @P0 BRA `(.L_x_4) ;  /* 0x0000000000380947 */ /* 0x000fea0003800000 */
[----:B-1----:R-:W1:Y:S01]  /*0580*/  S2UR UR5, SR_CgaCtaId ;  /* 0x00000000000579c3 */ /* 0x002e620000008800 */
[----:B------:R-:W-:Y:S01]  /*0590*/  UMOV UR4, 0x400 ;  /* 0x0000040000047882 */ /* 0x000fe20000000000 */
[----:B------:R-:W-:Y:S01]  /*05a0*/  UMOV UR7, 0x1 ;  /* 0x0000000100077882 */ /* 0x000fe20000000000 */
[----:B------:R-:W-:Y:S01]  /*05b0*/  ELECT P0, URZ, PT ;  /* 0x00000000003f782f */ /* 0x000fe20003800000 */
[----:B-1----:R-:W-:Y:S02]  /*05c0*/  ULEA UR6, UR5, UR4, 0x18 ;  /* 0x0000000405067291 */ /* 0x002fe4000f8ec03f */
[----:B------:R-:W-:-:S04]  /*05d0*/  UIADD3 UR4, -UR7, 0x100000, URZ ;  /* 0x0010000007047890 */ /* 0x000fc8000fffe13f */
[----:B------:R-:W-:Y:S02]  /*05e0*/  USHF.L.U32 UR5, UR4, 0xb, URZ ;  /* 0x0000000b04057899 */ /* 0x000fe4000800063f */
[----:B------:R-:W-:Y:S01]  /*05f0*/  USHF.L.U32 UR4, UR4, 0x1, URZ ;  /* 0x0000000104047899 */ /* 0x000fe2000800063f */
[----:B------:R-:W1:Y:S11]  /*0600*/  FENCE.VIEW.ASYNC.S ;  /* 0x00000000000073c6 */ /* 0x000e760000000000 */
[----:B-1----:R4:W1:Y:S01]  /*0610*/  SYNCS.EXCH.64 URZ, [UR6+0x36870], UR4 ;  /* 0x03687004063f75b2 */ /* 0x0028620008000100 */
[----:B------:R4:W1:Y:S01]  /*0620*/  SYNCS.EXCH.64 URZ, [UR6+0x36880], UR4 ;  /* 0x03688004063f75b2 */ /* 0x0008620008000100 */
[----:B------:R4:W1:Y:S01]  /*0630*/  SYNCS.EXCH.64 URZ, [UR6+0x36878], UR4 ;  /* 0x03687804063f75b2 */ /* 0x0008620008000100 */
[----:B------:R4:W1:Y:S02]  /*0640*/  SYNCS.EXCH.64 URZ, [UR6+0x36888], UR4 ;  /* 0x03688804063f75b2 */ /* 0x0008640008000100 */
[----:B----4-:R-:W-:Y:S01]  /*0650*/  NOP ;  /* 0x0000000000007918 */ /* 0x010fe20000000000 */
.L_x_4:
        /* <DEDUP_REMOVED lines=22> */
.L_x_5:
        /* <DEDUP_REMOVED lines=22> */
.L_x_6:
[----:B-1----:R-:W-:Y:S01]  /*0920*/  UMOV UR4, 0x1 ;  /* 0x0000000100047882 */ /* 0x002fe20000000000 */
[----:B------:R-:W-:Y:S01]  /*0930*/  PLOP3.LUT P0, PT, PT, PT, UP0, 0x80, 0x0 ;  /* 0x000000000000781c */ /* 0x000fe20003f0f008 */
[----:B------:R-:W-:Y:S01]  /*0940*/  USEL UR4, UR4, 0x2, !UP0 ;  /* 0x0000000204047887 */ /* 0x000fe2000c000000 */
[----:B------:R-:W-:-:S05]  /*0950*/  NOP ;  /* 0x0000000000007918 */ /* 0x000fca0000000000 */
[----:B------:R-:W-:-:S05]  /*0960*/  IMAD.U32 R2, RZ, RZ, UR4 ;  /* 0x00000004ff027e24 */ /* 0x000fca000f8e00ff */
[----:B------:R1:W-:Y:S01]  /*0970*/  STL [R1+0x1c], R2 ;  /* 0x00001c0201007387 */ /* 0x0003e20000100800 */
[----:B--23--:R-:W-:Y:S06]  /*0980*/  BAR.SYNC.DEFER_BLOCKING 0x0 ;  /* 0x0000000000007b1d */ /* 0x00cfec0000010000 */
[----:B------:R-:W-:Y:S05]  /*0990*/  @!P0 BRA `(.L_x_7) ;  /* 0x000000a8009c8947 */ /* 0x000fea0003800000 */
.L_x_8:
[----:B------:R-:W-:-:S08]  /*09a0*/  NOP ;  /* 0x0000000000007918 */ /* 0x000fd00000000000 */
[----:B------:R-:W2:Y:S02]  /*09b0*/  USETMAXREG.TRY_ALLOC.CTAPOOL UP0, 0xf0 ;  /* 0x000000f0000079c8 */ /* 0x000ea40008000600 */
[----:B--2---:R-:W-:-:S13]  /*09c0*/  PLOP3.LUT P0, PT, PT, PT, UP0, 0x80, 0x0 ;  /* 0x000000000000781c */ /* 0x004fda0003f0f008 */
[----:B------:R-:W-:Y:S05]  /*09d0*/  @!P0 BRA `(.L_x_8) ;  /* 0xfffffffc00f08947 */ /* 0x000fea000383ffff */
[----:B------:R-:W2:Y:S08]  /*09e0*/  S2UR UR7, SR_CTAID.X ;  /* 0x00000000000779c3 */ /* 0x000eb00000002500 */
[----:B------:R-:W-:Y:S08]  /*09f0*/  BAR.ARV 0x8, 0x120 ;  /* 0x0204800000007b1d */ /* 0x000ff00000002000 */
[----:B------:R-:W2:Y:S02]  /*0a00*/  LDC R0, c[0x0][0xda4] ;  /* 0x00036900ff007b82 */ /* 0x000ea40000000800 */
[----:B--2---:R-:W-:-:S13]  /*0a10*/  ISETP.LE.AND P0, PT, R0, UR7, PT ;  /* 0x0000000700007c0c */ /* 0x004fda000bf03270 */
[----:B------:R-:W-:Y:S05]  /*0a20*/  @P0 EXIT ;  /* 0x000000000000094d */ /* 0x000fea0003800000 */
[----:B-1----:R-:W2:Y:S01]  /*0a30*/  LDL R2, [R1+0x1c] ;  /* 0x00001c0001027983 */ /* 0x002ea20000100800 */
[----:B------:R-:W-:Y:S01]  /*0a40*/  VIADD R0, R4, 0xffffff80 ;  /* 0xffffff8004007836 */ /* 0x000fe20000000000 */
[----:B------:R-:W1:Y:S01]  /*0a50*/  S2UR UR5, SR_CgaCtaId ;  /* 0x00000000000579c3 */ /* 0x000e620000008800 */
[----:B------:R-:W-:Y:S01]  /*0a60*/  UMOV UR4, 0x400 ;  /* 0x0000040000047882 */ /* 0x000fe20000000000 */
[----:B------:R-:W-:Y:S01]  /*0a70*/  IMAD.MOV.U32 R210, RZ, RZ, -0x2 ;  /* 0xfffffffeffd27424 */ /* 0x000fe200078e00ff */
[----:B------:R-:W-:Y:S01]  /*0a80*/  UMOV UR38, URZ ;  /* 0x0000003f00267c82 */ /* 0x000fe20008000000 */
[----:B------:R-:W-:Y:S01]  /*0a90*/  SHF.R.S32.HI R3, RZ, 0x1f, R0 ;  /* 0x0000001fff037819 */ /* 0x000fe20000011400 */
[----:B------:R-:W-:-:S03]  /*0aa0*/  IMAD.U32 R22, RZ, RZ, UR7 ;  /* 0x00000007ff167e24 */ /* 0x000fc6000f8e00ff */
[----:B------:R-:W3:Y:S01]  /*0ab0*/  S2UR UR6, SR_SWINHI ;  /* 0x00000000000679c3 */ /* 0x000ee20000002f00 */
[CC--:B------:R-:W-:Y:S02]  /*0ac0*/  LEA.HI R6, R3.reuse, R0.reuse, RZ, 0x4 ;  /* 0x0000000003067211 */ /* 0x0c0fe400078f20ff */
[----:B------:R-:W-:Y:S02]  /*0ad0*/  LEA.HI R208, R3, R0, RZ, 0x5 ;  /* 0x0000000003d07211 */ /* 0x000fe400078f28ff */
[----:B------:R-:W-:Y:S02]  /*0ae0*/  SHF.R.S32.HI R7, RZ, 0x4, R6 ;  /* 0x00000004ff077819 */ /* 0x000fe40000011406 */
[----:B------:R-:W-:Y:S02]  /*0af0*/  SHF.R.S32.HI R208, RZ, 0x5, R208 ;  /* 0x00000005ffd07819 */ /* 0x000fe400000114d0 */
[----:B------:R-:W-:-:S04]  /*0b00*/  LEA.HI R8, R6, R7, RZ, 0x1 ;  /* 0x0000000706087211 */ /* 0x000fc800078f08ff */
[----:B------:R-:W-:Y:S01]  /*0b10*/  LOP3.LUT R8, R8, 0x1ffffffe, RZ, 0xc0, !PT ;  /* 0x1ffffffe08087812 */ /* 0x000fe200078ec0ff */
[----:B-1----:R-:W-:-:S03]  /*0b20*/  ULEA UR9, UR5, UR4, 0x18 ;  /* 0x0000000405097291 */ /* 0x002fc6000f8ec03f */
[----:B------:R-:W-:-:S03]  /*0b30*/  IADD3 R8, R7, -R8, RZ ;  /* 0x8000000807087210 */ /* 0x000fc60007ffe0ff */
[----:B------:R-:W-:Y:S01]  /*0b40*/  IMAD.U32 R16, RZ, RZ, UR9 ;  /* 0x00000009ff107e24 */ /* 0x000fe2000f8e00ff */
[----:B------:R-:W-:Y:S01]  /*0b50*/  UMOV UR4, UR9 ;  /* 0x0000000900047c82 */ /* 0x000fe20008000000 */
[----:B---3--:R-:W-:Y:S01]  /*0b60*/  UMOV UR5, UR6 ;  /* 0x0000000600057c82 */ /* 0x008fe20008000000 */
[----:B------:R-:W-:Y:S02]  /*0b70*/  IMAD.U32 R18, RZ, RZ, UR4 ;  /* 0x00000004ff127e24 */ /* 0x000fe4000f8e00ff */
[----:B------:R-:W-:Y:S01]  /*0b80*/  IMAD.U32 R19, RZ, RZ, UR5 ;  /* 0x00000005ff137e24 */ /* 0x000fe2000f8e00ff */
[----:B------:R-:W-:Y:S02]  /*0b90*/  UMOV UR5, URZ ;  /* 0x0000003f00057c82 */ /* 0x000fe40008000000 */
[----:B------:R-:W-:Y:S01]  /*0ba0*/  IMAD.U32 R23, RZ, RZ, UR5 ;  /* 0x00000005ff177e24 */ /* 0x000fe2000f8e00ff */
[----:B--2---:R-:W-:Y:S02]  /*0bb0*/  R2UR UR8, R2 ;  /* 0x00000000020872ca */ /* 0x004fe400000e0000 */
[----:B------:R-:W-:-:S02]  /*0bc0*/  LEA.HI R2, R3, R0, RZ, 0x7 ;  /* 0x0000000003027211 */ /* 0x000fc400078f38ff */
[----:B------:R-:W-:Y:S02]  /*0bd0*/  LOP3.LUT R3, R6, 0x3fffff0, RZ, 0xc0, !PT ;  /* 0x03fffff006037812 */ /* 0x000fe400078ec0ff */
[----:B------:R-:W-:Y:S02]  /*0be0*/  LOP3.LUT R5, R2, 0xffffff80, RZ, 0xc0, !PT ;  /* 0xffffff8002057812 */ /* 0x000fe400078ec0ff */
[----:B------:R-:W-:Y:S01]  /*0bf0*/  SHF.R.S32.HI R207, RZ, 0x7, R2 ;  /* 0x00000007ffcf7819 */ /* 0x000fe20000011402 */
[C---:B------:R-:W-:Y:S02]  /*0c00*/  IMAD.IADD R3, R0.reuse, 0x1, -R3 ;  /* 0x0000000100037824 */ /* 0x040fe400078e0a03 */
[----:B------:R-:W-:Y:S01]  /*0c10*/  IMAD.IADD R204, R0, 0x1, -R5 ;  /* 0x0000000100cc7824 */ /* 0x000fe200078e0a05 */
[----:B------:R-:W-:Y:S01]  /*0c20*/  LEA.HI R2, R2, R207, RZ, 0x1 ;  /* 0x000000cf02027211 */ /* 0x000fe200078f08ff */
[----:B------:R-:W-:Y:S01]  /*0c30*/  IMAD R3, R208, 0x10, R3 ;  /* 0x00000010d0037824 */ /* 0x000fe200078e0203 */
[----:B------:R-:W-:-:S02]  /*0c40*/  ULOP3.LUT UR4, UR8, 0x1, URZ, 0xfc, !UPT ;  /* 0x0000000108047892 */ /* 0x000fc4000f8efc3f */
[----:B------:R-:W-:Y:S01]  /*0c50*/  SHF.R.S32.HI R5, RZ, 0x1f, R204 ;  /* 0x0000001fff057819 */ /* 0x000fe200000114cc */
[----:B------:R-:W-:Y:S01]  /*0c60*/  IMAD R8, R3, 0x8, R8 ;  /* 0x0000000803087824 */ /* 0x000fe200078e0208 */
[----:B------:R-:W-:Y:S02]  /*0c70*/  LOP3.LUT R2, R2, 0x3fffffe, RZ, 0xc0, !PT ;  /* 0x03fffffe02027812 */ /* 0x000fe400078ec0ff */
[CC--:B------:R-:W-:Y:S01]  /*0c80*/  LEA.HI R4, R5.reuse, R204.reuse, RZ, 0x2 ;  /* 0x000000cc05047211 */ /* 0x0c0fe200078f10ff */
[----:B------:R-:W-:Y:S01]  /*0c90*/  IMAD.U32 R211, RZ, RZ, UR4 ;  /* 0x00000004ffd37e24 */ /* 0x000fe2000f8e00ff */
[----:B------:R-:W-:Y:S01]  /*0ca0*/  LEA.HI R5, R5, R204, RZ, 0x5 ;  /* 0x000000cc05057211 */ /* 0x000fe200078f28ff */
[----:B------:R-:W-:Y:S01]  /*0cb0*/  IMAD.IADD R2, R207, 0x1, -R2 ;  /* 0x00000001cf027824 */ /* 0x000fe200078e0a02 */
[--C-:B------:R-:W-:Y:S01]  /*0cc0*/  SHF.R.S32.HI R6, RZ, 0x2, R4.reuse ;  /* 0x00000002ff067819 */ /* 0x100fe20000011404 */
[----:B------:R-:W-:Y:S01]  /*0cd0*/  UMOV UR4, URZ ;  /* 0x0000003f00047c82 */ /* 0x000fe20008000000 */
[----:B------:R-:W-:Y:S01]  /*0ce0*/  SHF.R.S32.HI R9, RZ, 0x1f, R4 ;  /* 0x0000001fff097819 */ /* 0x000fe20000011404 */
[----:B------:R-:W-:Y:S01]  /*0cf0*/  IMAD.U32 R17, RZ, RZ, UR4 ;  /* 0x00000004ff117e24 */ /* 0x000fe2000f8e00ff */
[----:B------:R-:W-:Y:S01]  /*0d00*/  SHF.R.S32.HI R0, RZ, 0x5, R5 ;  /* 0x00000005ff007819 */ /* 0x000fe20000011405 */
[----:B------:R-:W-:Y:S01]  /*0d10*/  IMAD.SHL.U32 R5, R8, 0x8, RZ ;  /* 0x0000000808057824 */ /* 0x000fe200078e00ff */
[----:B------:R-:W-:-:S02]  /*0d20*/  LEA.HI R9, R9, R6, RZ, 0x3 ;  /* 0x0000000609097211 */ /* 0x000fc400078f18ff */
[----:B------:R-:W-:Y:S01]  /*0d30*/  LOP3.LUT R3, R4, 0x7ffffffc, RZ, 0xc0, !PT ;  /* 0x7ffffffc04037812 */ /* 0x000fe200078ec0ff */
[----:B------:R-:W-:Y:S01]  /*0d40*/  IMAD.WIDE R18, R5, 0x2, R18 ;  /* 0x0000000205127825 */ /* 0x000fe200078e0212 */
[----:B------:R-:W-:Y:S02]  /*0d50*/  LOP3.LUT R9, R9, 0xfffffff8, RZ, 0xc0, !PT ;  /* 0xfffffff809097812 */ /* 0x000fe400078ec0ff */
[----:B------:R-:W-:-:S03]  /*0d60*/  IADD3 R3, R204, -R3, RZ ;  /* 0x80000003cc037210 */ /* 0x000fc60007ffe0ff */
[----:B------:R-:W-:Y:S02]  /*0d70*/  IMAD.IADD R9, R6, 0x1, -R9 ;  /* 0x0000000106097824 */ /* 0x000fe400078e0a09 */
[----:B------:R-:W-:Y:S02]  /*0d80*/  IMAD R210, R3, R210, 0x70 ;  /* 0x0000007003d27424 */ /* 0x000fe400078e02d2 */
[----:B------:R-:W-:-:S05]  /*0d90*/  IMAD R9, R0, 0x10, R9 ;  /* 0x0000001000097824 */ /* 0x000fca00078e0209 */
[----:B------:R-:W-:-:S07]  /*0da0*/  LEA R209, R2, R9, 0x6 ;  /* 0x0000000902d17211 */ /* 0x000fce00078e30ff */
.L_x_31:
[----:B------:R-:W1:Y:S01]  /*0db0*/  SHFL.IDX PT, R0, R207, RZ, 0x1f ;  /* 0x00001fffcf007589 */ /* 0x000e6200000e0000 */
[----:B------:R-:W-:Y:S01]  /*0dc0*/  R2UR UR9, R16 ;  /* 0x00000000100972ca */ /* 0x000fe200000e0000 */
[----:B------:R-:W-:Y:S01]  /*0dd0*/  ULDC UR5, c[0x0][0xda8] ;  /* 0x00036a0000057ab9 */ /* 0x000fe20000000800 */
[----:B------:R-:W-:Y:S01]  /*0de0*/  ULDC.64 UR6, c[0x0][0x3f8] ;  /* 0x0000fe0000067ab9 */ /* 0x000fe20000000a00 */
[----:B------:R-:W-:Y:S01]  /*0df0*/  R2UR UR12, R22 ;  /* 0x00000000160c72ca */ /* 0x000fe200000e0000 */
[----:B------:R-:W-:Y:S02]  /*0e00*/  UISETP.NE.AND UP1, UPT, UR5, 0x1, UPT ;  /* 0x000000010500788c */ /* 0x000fe4000bf25270 */
[----:B------:R-:W-:Y:S01]  /*0e10*/  UISETP.NE.U32.AND UP0, UPT, UR6, URZ, UPT ;  /* 0x0000003f0600728c */ /* 0x000fe2000bf05070 */
[----:B------:R-:W-:Y:S01]  /*0e20*/  ULDC UR5, c[0x0][0xdb4] ;  /* 0x00036d0000057ab9 */ /* 0x000fe20000000800 */
[----:B------:R-:W-:Y:S01]  /*0e30*/  ULDC UR60, c[0x0][0x404] ;  /* 0x00010100003c7ab9 */ /* 0x000fe20000000800 */
[----:B------:R-:W-:-:S02]  /*0e40*/  UISETP.NE.AND UP2, UPT, UR5, 0x1, UPT ;  /* 0x000000010500788c */ /* 0x000fc4000bf45270 */
[----:B------:R-:W-:Y:S02]  /*0e50*/  UISETP.NE.AND.EX UP0, UPT, UR7, URZ, UPT, UP0 ;  /* 0x0000003f0700728c */ /* 0x000fe4000bf05300 */
[----:B------:R-:W-:Y:S02]  /*0e60*/  UIADD3 UR9, UR9, 0x15400, URZ ;  /* 0x0001540009097890 */ /* 0x000fe4000fffe03f */
[----:B------:R-:W-:Y:S01]  /*0e70*/  USEL UR60, UR60, 0x1, UP0 ;  /* 0x000000013c3c7887 */ /* 0x000fe20008000000 */
[----:B------:R-:W-:Y:S01]  /*0e80*/  ULDC UR8, c[0x0][0x2e0] ;  /* 0x0000b80000087ab9 */ /* 0x000fe20000000800 */
[----:B------:R-:W-:Y:S01]  /*0e90*/  @UP1 ULDC UR6, c[0x0][0xdac] ;  /* 0x00036b0000061ab9 */ /* 0x000fe20000000800 */
[----:B------:R-:W-:Y:S02]  /*0ea0*/  ULOP3.LUT UP0, URZ, UR9, 0x9f, URZ, 0xc0, !UPT ;  /* 0x0000009f093f7892 */ /* 0x000fe4000f80c03f */
[----:B------:R-:W-:Y:S01]  /*0eb0*/  UIMAD.WIDE.U32 UR6, UR12, UR6, URZ ;  /* 0x000000060c0672a5 */ /* 0x000fe2000f8e003f */
[----:B-1----:R-:W-:Y:S01]  /*0ec0*/  R2UR UR4, R0 ;  /* 0x00000000000472ca */ /* 0x002fe200000e0000 */
[----:B------:R-:W-:Y:S01]  /*0ed0*/  UIMAD UR60, UR60, UR8, URZ ;  /* 0x000000083c3c72a4 */ /* 0x000fe2000f8e023f */
[----:B------:R-:W-:-:S02]  /*0ee0*/  UMOV UR13, UR12 ;  /* 0x0000000c000d7c82 */ /* 0x000fc40008000000 */
[----:B------:R-:W-:Y:S01]  /*0ef0*/  @UP1 ULDC UR8, c[0x0][0xdb0] ;  /* 0x00036c0000081ab9 */ /* 0x000fe20000000800 */
[----:B------:R-:W-:Y:S01]  /*0f00*/  PLOP3.LUT P0, PT, PT, PT, UP0, 0x80, 0x0 ;  /* 0x000000000000781c */ /* 0x000fe20003f0f008 */
[----:B------:R-:W-:Y:S01]  /*0f10*/  @UP1 USHF.R.U32.HI UR13, URZ, UR8, UR7 ;  /* 0x000000083f0d1299 */ /* 0x000fe20008011607 */
[----:B------:R-:W-:-:S03]  /*0f20*/  @UP2 ULDC.64 UR10, c[0x0][0xdb8] ;  /* 0x00036e00000a2ab9 */ /* 0x000fc60000000a00 */
[----:B------:R-:W-:Y:S02]  /*0f30*/  UIMAD.WIDE.U32 UR6, UR13, UR10, URZ ;  /* 0x0000000a0d0672a5 */ /* 0x000fe4000f8e003f */
[----:B------:R-:W-:Y:S01]  /*0f40*/  IMAD.U32 R206, RZ, RZ, UR13 ;  /* 0x0000000dffce7e24 */ /* 0x000fe2000f8e00ff */
[----:B------:R-:W-:Y:S01]  /*0f50*/  ULEA.HI UR5, UR4, UR4, URZ, 0x1 ;  /* 0x0000000404057291 */ /* 0x000fe2000f8f083f */
[----:B------:R-:W-:Y:S01]  /*0f60*/  UMOV UR36, UR13 ;  /* 0x0000000d00247c82 */ /* 0x000fe20008000000 */
[----:B------:R-:W-:Y:S02]  /*0f70*/  @UP2 USHF.R.U32.HI UR36, URZ, UR11, UR7 ;  /* 0x0000000b3f242299 */ /* 0x000fe40008011607 */
[----:B------:R-:W-:-:S04]  /*0f80*/  ULOP3.LUT UR5, UR5, 0x1e, URZ, 0xc0, !UPT ;  /* 0x0000001e05057892 */ /* 0x000fc8000f8ec03f */
[----:B------:R-:W-:Y:S02]  /*0f90*/  UIADD3 UR4, UR4, -UR5, URZ ;  /* 0x8000000504047290 */ /* 0x000fe4000fffe03f */
[----:B------:R-:W-:Y:S02]  /*0fa0*/  UIADD3 UR5, UR60, 0x6f, URZ ;  /* 0x0000006f3c057890 */ /* 0x000fe4000fffe03f */
[----:B------:R-:W-:-:S03]  /*0fb0*/  ULEA UR8, UR4, UR9, 0xd ;  /* 0x0000000904087291 */ /* 0x000fc6000f8e683f */
[----:B------:R-:W-:Y:S01]  /*0fc0*/  UMOV UR4, URZ ;  /* 0x0000003f00047c82 */ /* 0x000fe20008000000 */
[----:B------:R-:W-:Y:S02]  /*0fd0*/  USHF.R.U32.HI UR8, URZ, 0x4, UR8 ;  /* 0x000000043f087899 */ /* 0x000fe40008011608 */
[----:B------:R-:W-:Y:S02]  /*0fe0*/  UIMAD.WIDE UR4, UR5, -0x6db6db6d, UR4 ;  /* 0x92492493050478a5 */ /* 0x000fe4000f8e0204 */
[----:B------:R-:W-:Y:S02]  /*0ff0*/  ULOP3.LUT UR39, UR8, 0x3fff, URZ, 0xc0, !UPT ;  /* 0x00003fff08277892 */ /* 0x000fe4000f8ec03f */
[----:B------:R-:W-:-:S03]  /*1000*/  USHF.R.U32.HI UR61, URZ, 0x1f, UR5 ;  /* 0x0000001f3f3d7899 */ /* 0x000fc60008011605 */
[----:B------:R-:W-:Y:S01]  /*1010*/  UMOV UR4, UR12 ;  /* 0x0000000c00047c82 */ /* 0x000fe20008000000 */
[----:B------:R-:W-:Y:S01]  /*1020*/  ULEA.HI.SX32 UR61, UR5, UR61, 0x1a ;  /* 0x0000003d053d7291 */ /* 0x000fe2000f8fd23f */
[----:B------:R-:W-:Y:S01]  /*1030*/  MOV R205, UR4 ;  /* 0x0000000400cd7c02 */ /* 0x000fe20008000f00 */
[----:B------:R-:W-:Y:S10]  /*1040*/  @!P0 BRA `(.L_x_9) ;  /* 0x0000000000408947 */ /* 0x000ff40003800000 */
[----:B------:R-:W-:Y:S01]  /*1050*/  MOV R0, 0x0 ;  /* 0x0000000000007802 */ /* 0x000fe20000000f00 */
[----:B------:R-:W-:Y:S01]  /*1060*/  ULDC.64 UR4, c[0x4][0xa8] ;  /* 0x01002a0000047ab9 */ /* 0x000fe20000000a00 */
[----:B------:R-:W-:Y:S01]  /*1070*/  ULDC.64 UR6, c[0x4][0x20] ;  /* 0x0100080000067ab9 */ /* 0x000fe20000000a00 */
[----:B------:R-:W-:Y:S01]  /*1080*/  IMAD.U32 R4, RZ, RZ, UR4 ;  /* 0x00000004ff047e24 */ /* 0x000fe2000f8e00ff */
[----:B------:R1:W2:Y:S01]  /*1090*/  LDC.64 R2, c[0x4][R0] ;  /* 0x0100000000027b82 */ /* 0x0002a20000000a00 */
[----:B------:R-:W-:Y:S01]  /*10a0*/  IMAD.U32 R5, RZ, RZ, UR5 ;  /* 0x00000005ff057e24 */ /* 0x000fe2000f8e00ff */
[----:B------:R-:W-:Y:S01]  /*10b0*/  ULDC.64 UR4, c[0x4][0xb0] ;  /* 0x01002c0000047ab9 */ /* 0x000fe20000000a00 */
[----:B------:R-:W-:Y:S01]  /*10c0*/  IMAD.U32 R10, RZ, RZ, UR6 ;  /* 0x00000006ff0a7e24 */ /* 0x000fe2000f8e00ff */
[----:B------:R-:W-:Y:S01]  /*10d0*/  MOV R11, UR7 ;  /* 0x00000007000b7c02 */ /* 0x000fe20008000f00 */
[----:B------:R-:W-:Y:S02]  /*10e0*/  IMAD.U32 R6, RZ, RZ, UR4 ;  /* 0x00000004ff067e24 */ /* 0x000fe4000f8e00ff */
[----:B------:R-:W-:-:S02]  /*10f0*/  IMAD.U32 R7, RZ, RZ, UR5 ;  /* 0x00000005ff077e24 */ /* 0x000fc4000f8e00ff */
[----:B------:R-:W-:Y:S02]  /*1100*/  IMAD.MOV.U32 R8, RZ, RZ, 0x70 ;  /* 0x00000070ff087424 */ /* 0x000fe400078e00ff */
[----:B------:R-:W-:Y:S02]  /*1110*/  IMAD.MOV.U32 R12, RZ, RZ, 0x1 ;  /* 0x00000001ff0c7424 */ /* 0x000fe400078e00ff */
[----:B-1----:R-:W-:-:S07]  /*1120*/  IMAD.MOV.U32 R13, RZ, RZ, RZ ;  /* 0x000000ffff0d7224 */ /* 0x002fce00078e00ff */
[----:B------:R-:W-:-:S07]  /*1130*/  LEPC R20, `(.L_x_9) ;  /* 0x000000001014794e */ /* 0x000fce0000000000 */
[----:B--2---:R-:W-:Y:S05]  /*1140*/  CALL.ABS.NOINC R2 ;  /* 0x0000000002007343 */ /* 0x004fea0003c00000 */
.L_x_9:
[----:B------:R-:W-:Y:S02]  /*1150*/  R2UR UR4, R23 ;  /* 0x00000000170472ca */ /* 0x000fe400000e0000 */
[----:B------:R-:W-:Y:S02]  /*1160*/  R2UR UR6, R16 ;  /* 0x00000000100672ca */ /* 0x000fe400000e0000 */
[----:B------:R-:W-:-:S09]  /*1170*/  R2UR UR5, R211 ;  /* 0x00000000d30572ca */ /* 0x000fd200000e0000 */
[----:B------:R-:W-:-:S04]  /*1180*/  ULOP3.LUT UR4, UR4, 0x1, URZ, 0xc0, !UPT ;  /* 0x0000000104047892 */ /* 0x000fc8000f8ec03f */
[----:B------:R-:W-:Y:S02]  /*1190*/  IMAD.U32 R2, RZ, RZ, UR5 ;  /* 0x00000005ff027e24 */ /* 0x000fe4000f8e00ff */
[----:B------:R-:W-:-:S03]  /*11a0*/  IMAD.U32 R0, RZ, RZ, UR4 ;  /* 0x00000004ff007e24 */ /* 0x000fc6000f8e00ff */
[----:B------:R-:W-:Y:S02]  /*11b0*/  ISETP.NE.AND P0, PT, R2, 0x3, PT ;  /* 0x000000030200780c */ /* 0x000fe40003f05270 */
[----:B------:R-:W-:-:S04]  /*11c0*/  SHF.L.U32 R0, R0, 0x1f, RZ ;  /* 0x0000001f00007819 */ /* 0x000fc800000006ff */
[----:B------:R-:W1:Y:S02]  /*11d0*/  SYNCS.PHASECHK.TRANS64.TRYWAIT P1, [UR6+0x36800], R0 ;  /* 0x03680000ff0075a7 */ /* 0x000e640008020146 */
[----:B-1----:R-:W-:Y:S05]  /*11e0*/  @!P1 BRA `(.L_x_10) ;  /* 0x000000d4004c9947 */ /* 0x002fea0003800000 */
.L_x_89:
[----:B------:R-:W-:Y:S05]  /*11f0*/  @!P0 BRA `(.L_x_11) ;  /* 0x0000000000048947 */ /* 0x000fea0003800000 */
[----:B------:R-:W-:Y:S01]  /*1200*/  BPT.TRAP 0x1 ;  /* 0x000000040000795c */ /* 0x000fe20000300000 */
.L_x_11:
[----:B------:R-:W-:Y:S02]  /*1210*/  R2UR UR5, R17 ;  /* 0x00000000110572ca */ /* 0x000fe400000e0000 */
[----:B------:R-:W-:Y:S02]  /*1220*/  R2UR UR4, R16 ;  /* 0x00000000100472ca */ /* 0x000fe400000e0000 */
[----:B------:R-:W-:-:S09]  /*1230*/  MOV R2, UR38 ;  /* 0x0000002600027c02 */ /* 0x000fd20008000f00 */
[----:B-1----:R-:W-:Y:S02]  /*1240*/  IMAD.U32 R3, RZ, RZ, UR5 ;  /* 0x00000005ff037e24 */ /* 0x002fe4000f8e00ff */
[----:B------:R-:W-:-:S03]  /*1250*/  LEA R2, R2, UR4, 0x3 ;  /* 0x0000000402027c11 */ /* 0x000fc6000f8e18ff */
[----:B------:R-:W-:-:S04]  /*1260*/  SHF.L.U32 R3, R3, 0x1f, RZ ;  /* 0x0000001f03037819 */ /* 0x000fc800000006ff */
[----:B------:R1:W2:Y:S01]  /*1270*/  SYNCS.PHASECHK.TRANS64.TRYWAIT P2, [R2+URZ+0x36830], R3 ;  /* 0x03683003020075a7 */ /* 0x0002a2000804017f */
[----:B------:R-:W-:Y:S05]  /*1280*/  @!P0 BRA `(.L_x_12) ;  /* 0x0000000000048947 */ /* 0x000fea0003800000 */
[----:B------:R-:W-:Y:S01]  /*1290*/  BPT.TRAP 0x1 ;  /* 0x000000040000795c */ /* 0x000fe20000300000 */
.L_x_12:
[----:B------:R-:W3:Y:S01]  /*12a0*/  S2R R0, SR_TID.X ;  /* 0x0000000000007919 */ /* 0x000ee20000002100 */
[----:B------:R-:W-:Y:S01]  /*12b0*/  IMAD.MOV.U32 R119, RZ, RZ, RZ ;  /* 0x000000ffff777224 */ /* 0x000fe200078e00ff */
[----:B---3--:R-:W-:-:S04]  /*12c0*/  LOP3.LUT R0, R0, 0x7f, RZ, 0xc0, !PT ;  /* 0x0000007f00007812 */ /* 0x008fc800078ec0ff */
[----:B------:R-:W-:Y:S01]  /*12d0*/  ISETP.NE.AND P1, PT, R0, RZ, PT ;  /* 0x000000ff0000720c */ /* 0x000fe20003f25270 */
[----:B--2---:R-:W-:-:S12]  /*12e0*/  @P2 BRA `(.L_x_13) ;  /* 0x0000000000082947 */ /* 0x004fd80003800000 */
[----:B------:R-:W2:Y:S02]  /*12f0*/  SYNCS.PHASECHK.TRANS64.TRYWAIT P2, [R2+URZ+0x36830], R3 ;  /* 0x03683003020075a7 */ /* 0x000ea4000804017f */
[----:B--2---:R-:W-:Y:S05]  /*1300*/  @!P2 BRA `(.L_x_14) ;  /* 0x000000d40020a947 */ /* 0x004fea0003800000 */
.L_x_13:
[----:B------:R-:W-:Y:S05]  /*1310*/  WARPSYNC.ALL ;  /* 0x0000000000007948 */ /* 0x000fea0003800000 */
[----:B------:R-:W-:Y:S01]  /*1320*/  R2UR UR4, R16 ;  /* 0x00000000100472ca */ /* 0x000fe200000e0000 */
[----:B------:R-:W-:Y:S01]  /*1330*/  ULOP3.LUT UR39, UR39, 0x10000, URZ, 0xfc, !UPT ;  /* 0x0001000027277892 */ /* 0x000fe2000f8efc3f */
[----:B------:R-:W-:Y:S01]  /*1340*/  WARPGROUP.ARRIVE ;  /* 0x00000000000079c5 */ /* 0x000fe20000000000 */
[----:B------:R-:W-:Y:S01]  /*1350*/  UMOV UR57, 0x40000040 ;  /* 0x4000004000397882 */ /* 0x000fe20000000000 */
[----:B------:R-:W-:Y:S01]  /*1360*/  UMOV UR59, 0x40000040 ;  /* 0x40000040003b7882 */ /* 0x000fe20000000000 */
[----:B------:R-:W-:Y:S01]  /*1370*/  UMOV UR7, 0x40000040 ;  /* 0x4000004000077882 */ /* 0x000fe20000000000 */
[----:B------:R-:W-:Y:S01]  /*1380*/  UMOV UR9, UR57 ;  /* 0x0000003900097c82 */ /* 0x000fe20008000000 */
[----:B------:R-:W-:Y:S01]  /*1390*/  UMOV UR11, 0x40000040 ;  /* 0x40000040000b7882 */ /* 0x000fe20000000000 */
[----:B------:R-:W-:Y:S01]  /*13a0*/  UMOV UR56, UR39 ;  /* 0x0000002700387c82 */ /* 0x000fe20008000000 */
[----:B------:R-:W-:Y:S01]  /*13b0*/  UMOV UR13, UR57 ;  /* 0x00000039000d7c82 */ /* 0x000fe20008000000 */
[----:B------:R-:W-:Y:S01]  /*13c0*/  UMOV UR8, UR56 ;  /* 0x0000003800087c82 */ /* 0x000fe20008000000 */
[----:B------:R-:W-:Y:S01]  /*13d0*/  UMOV UR12, UR56 ;  /* 0x00000038000c7c82 */ /* 0x000fe20008000000 */
[----:B------:R-:W-:Y:S01]  /*13e0*/  UMOV UR15, 0x40000040 ;  /* 0x40000040000f7882 */ /* 0x000fe20000000000 */
[----:B------:R-:W-:Y:S01]  /*13f0*/  UIADD3 UR4, UR4, 0x21400, URZ ;  /* 0x0002140004047890 */ /* 0x000fe2000fffe03f */
[----:B------:R-:W-:Y:S01]  /*1400*/  MOV R0, UR57 ;  /* 0x0000003900007c02 */ /* 0x000fe20008000f00 */
[----:B------:R-:W-:Y:S01]  /*1410*/  UMOV UR16, UR56 ;  /* 0x0000003800107c82 */ /* 0x000fe20008000000 */
[----:B------:R-:W-:Y:S01]  /*1420*/  UMOV UR17, UR57 ;  /* 0x0000003900117c82 */ /* 0x000fe20008000000 */
[----:B------:R-:W-:Y:S01]  /*1430*/  USHF.R.U32.HI UR4, URZ, 0x4, UR4 ;  /* 0x000000043f047899 */ /* 0x000fe20008011604 */
[----:B-12---:R-:W-:Y:S01]  /*1440*/  MOV R3, UR56 ;  /* 0x0000003800037c02 */ /* 0x006fe20008000f00 */
[----:B------:R-:W-:Y:S01]  /*1450*/  UMOV UR19, 0x40000040 ;  /* 0x4000004000137882 */ /* 0x000fe20000000000 */
[----:B------:R-:W-:Y:S01]  /*1460*/  UIADD3 UR20, UR39, 0x2, URZ ;  /* 0x0000000227147890 */ /* 0x000fe2000fffe03f */
[----:B------:R-:W-:Y:S01]  /*1470*/  P2R R80, PR, RZ, 0x2 ;  /* 0x00000002ff507803 */ /* 0x000fe20000000000 */
[----:B------:R-:W-:Y:S01]  /*1480*/  ULOP3.LUT UR4, UR4, 0x3fff, URZ, 0xc0, !UPT ;  /* 0x00003fff04047892 */ /* 0x000fe2000f8ec03f */
[----:B------:R-:W-:Y:S01]  /*1490*/  P2R R82, PR, RZ, 0x1 ;  /* 0x00000001ff527803 */ /* 0x000fe20000000000 */
[----:B------:R-:W-:Y:S01]  /*14a0*/  UMOV UR23, 0x40000040 ;  /* 0x4000004000177882 */ /* 0x000fe20000000000 */
[----:B------:R-:W-:Y:S01]  /*14b0*/  UMOV UR27, 0x40000040 ;  /* 0x40000040001b7882 */ /* 0x000fe20000000000 */
[----:B------:R-:W-:Y:S01]  /*14c0*/  ULOP3.LUT UR5, UR4, 0x10000, URZ, 0xfc, !UPT ;  /* 0x0001000004057892 */ /* 0x000fe2000f8efc3f */
[-C--:B------:R-:W-:Y:S01]  /*14d0*/  MOV R118, R119.reuse ;  /* 0x0000007700767202 */ /* 0x080fe20000000f00 */
[----:B------:R-:W-:Y:S01]  /*14e0*/  UMOV UR31, 0x40000040 ;  /* 0x40000040001f7882 */ /* 0x000fe20000000000 */
[----:B------:R-:W-:Y:S01]  /*14f0*/  UMOV UR4, UR56 ;  /* 0x0000003800047c82 */ /* 0x000fe20008000000 */
[----:B------:R-:W-:Y:S01]  /*1500*/  UIMAD UR37, UR38, 0xa80, UR5 ;  /* 0x00000a80262578a4 */ /* 0x000fe2000f8e0205 */
[--C-:B------:R-:W-:Y:S01]  /*1510*/  IMAD.MOV.U32 R116, RZ, RZ, R119.reuse ;  /* 0x000000ffff747224 */ /* 0x100fe200078e0077 */
[----:B------:R-:W-:Y:S01]  /*1520*/  UMOV UR35, 0x40000040 ;  /* 0x4000004000237882 */ /* 0x000fe20000000000 */
[----:B------:R-:W-:Y:S01]  /*1530*/  IMAD.U32 R8, RZ, RZ, UR5 ;  /* 0x00000005ff087e24 */ /* 0x000fe2000f8e00ff */
[----:B------:R-:W-:Y:S01]  /*1540*/  UIADD3 UR6, UR37, 0x80, URZ ;  /* 0x0000008025067890 */ /* 0x000fe2000fffe03f */
[--C-:B------:R-:W-:Y:S01]  /*1550*/  IMAD.MOV.U32 R114, RZ, RZ, R119.reuse ;  /* 0x000000ffff727224 */ /* 0x100fe200078e0077 */
[----:B------:R-:W-:Y:S01]  /*1560*/  UMOV UR5, UR57 ;  /* 0x0000003900057c82 */ /* 0x000fe20008000000 */
[----:B------:R-:W-:Y:S01]  /*1570*/  UMOV UR58, UR37 ;  /* 0x00000025003a7c82 */ /* 0x000fe20008000000 */
[----:B------:R-:W-:Y:S01]  /*1580*/  UIADD3 UR10, UR37, 0x180, URZ ;  /* 0x00000180250a7890 */ /* 0x000fe2000fffe03f */
[----:B------:R-:W-:Y:S01]  /*1590*/  HGMMA.64x16x16.F32 R72, gdesc[UR56], RZ, !UPT, gsb0 ;  /* 0x00200000384879f0 */ /* 0x000fe2000c0008ff */
[----:B------:R-:W-:Y:S01]  /*15a0*/  UIADD3 UR14, UR37, 0x200, URZ ;  /* 0x00000200250e7890 */ /* 0x000fe2000fffe03f */
[--C-:B------:R-:W-:Y:S01]  /*15b0*/  IMAD.MOV.U32 R112, RZ, RZ, R119.reuse ;  /* 0x000000ffff707224 */ /* 0x100fe200078e0077 */
[----:B------:R-:W-:Y:S01]  /*15c0*/  UIADD3 UR18, UR37, 0x280, URZ ;  /* 0x0000028025127890 */ /* 0x000fe2000fffe03f */
[--C-:B------:R-:W-:Y:S01]  /*15d0*/  IMAD.MOV.U32 R110, RZ, RZ, R119.reuse ;  /* 0x000000ffff6e7224 */ /* 0x100fe200078e0077 */
[----:B------:R-:W-:Y:S01]  /*15e0*/  UIADD3 UR22, UR37, 0x284, URZ ;  /* 0x0000028425167890 */ /* 0x000fe2000fffe03f */
[-C--:B------:R-:W-:Y:S01]  /*15f0*/  MOV R108, R119.reuse ;  /* 0x00000077006c7202 */ /* 0x080fe20000000f00 */
[----:B------:R-:W-:Y:S01]  /*1600*/  UIADD3 UR26, UR37, 0x286, URZ ;  /* 0x00000286251a7890 */ /* 0x000fe2000fffe03f */
[--C-:B------:R-:W-:Y:S01]  /*1610*/  IMAD.MOV.U32 R106, RZ, RZ, R119.reuse ;  /* 0x000000ffff6a7224 */ /* 0x100fe200078e0077 */
[----:B------:R-:W-:Y:S01]  /*1620*/  UIADD3 UR30, UR37, 0x600, URZ ;  /* 0x00000600251e7890 */ /* 0x000fe2000fffe03f */
[--C-:B------:R-:W-:Y:S01]  /*1630*/  IMAD.MOV.U32 R104, RZ, RZ, R119.reuse ;  /* 0x000000ffff687224 */ /* 0x100fe200078e0077 */
[----:B------:R-:W-:Y:S01]  /*1640*/  UIADD3 UR34, UR37, 0x602, URZ ;  /* 0x0000060225227890 */ /* 0x000fe2000fffe03f */
[--C-:B------:R-:W-:Y:S01]  /*1650*/  IMAD.MOV.U32 R102, RZ, RZ, R119.reuse ;  /* 0x000000ffff667224 */ /* 0x100fe200078e0077 */
[----:B------:R-:W-:Y:S01]  /*1660*/  UIADD3 UR42, UR37, 0x604, URZ ;  /* 0x00000604252a7890 */ /* 0x000fe2000fffe03f */
[--C-:B------:R-:W-:Y:S01]  /*1670*/  IMAD.MOV.U32 R100, RZ, RZ, R119.reuse ;  /* 0x000000ffff647224 */ /* 0x100fe200078e0077 */
[----:B------:R-:W-:Y:S01]  /*1680*/  UMOV UR43, 0x40000040 ;  /* 0x40000040002b7882 */ /* 0x000fe20000000000 */
[----:B------:R-:W-:Y:S01]  /*1690*/  UIADD3 UR46, UR37, 0x606, URZ ;  /* 0x00000606252e7890 */ /* 0x000fe2000fffe03f */
[-C--:B------:R-:W-:Y:S01]  /*16a0*/  MOV R98, R119.reuse ;  /* 0x0000007700627202 */ /* 0x080fe20000000f00 */
[----:B------:R-:W-:Y:S01]  /*16b0*/  UMOV UR47, 0x40000040 ;  /* 0x40000040002f7882 */ /* 0x000fe20000000000 */
[----:B------:R-:W-:Y:S01]  /*16c0*/  UIADD3 UR50, UR37, 0x800, URZ ;  /* 0x0000080025327890 */ /* 0x000fe2000fffe03f */
[--C-:B------:R-:W-:Y:S01]  /*16d0*/  IMAD.MOV.U32 R96, RZ, RZ, R119.reuse ;  /* 0x000000ffff607224 */ /* 0x100fe200078e0077 */
[----:B------:R-:W-:Y:S01]  /*16e0*/  UMOV UR51, 0x40000040 ;  /* 0x4000004000337882 */ /* 0x000fe20000000000 */
[----:B------:R-:W-:Y:S01]  /*16f0*/  UIADD3 UR54, UR37, 0x802, URZ ;  /* 0x0000080225367890 */ /* 0x000fe2000fffe03f */
[--C-:B------:R-:W-:Y:S01]  /*1700*/  IMAD.MOV.U32 R94, RZ, RZ, R119.reuse ;  /* 0x000000ffff5e7224 */ /* 0x100fe200078e0077 */
[----:B------:R-:W-:Y:S01]  /*1710*/  UMOV UR55, 0x40000040 ;  /* 0x4000004000377882 */ /* 0x000fe20000000000 */
[----:B------:R-:W-:Y:S01]  /*1720*/  UMOV UR59, 0x40000040 ;  /* 0x40000040003b7882 */ /* 0x000fe20000000000 */
[----:B------:R-:W-:Y:S01]  /*1730*/  UISETP.GE.AND UP0, UPT, UR60, 0x71, UPT ;  /* 0x000000713c00788c */ /* 0x000fe2000bf06270 */
[--C-:B------:R-:W-:Y:S01]  /*1740*/  IMAD.MOV.U32 R92, RZ, RZ, R119.reuse ;  /* 0x000000ffff5c7224 */ /* 0x100fe200078e0077 */
[----:B------:R-:W-:Y:S01]  /*1750*/  MOV R88, R119 ;  /* 0x0000007700587202 */ /* 0x000fe20000000f00 */
[----:B------:R-:W-:-:S02]  /*1760*/  IMAD.MOV.U32 R90, RZ, RZ, R119 ;  /* 0x000000ffff5a7224 */ /* 0x000fc400078e0077 */
[--C-:B------:R-:W-:Y:S02]  /*1770*/  IMAD.MOV.U32 R86, RZ, RZ, R119.reuse ;  /* 0x000000ffff567224 */ /* 0x100fe400078e0077 */
[----:B------:R-:W-:Y:S01]  /*1780*/  IMAD.MOV.U32 R84, RZ, RZ, R119 ;  /* 0x000000ffff547224 */ /* 0x000fe200078e0077 */
[----:B------:R-:W-:Y:S02]  /*1790*/  WARPGROUP.DEPBAR.LE gsb0, 0x0 ;  /* 0x00008000000079c5 */ /* 0x000fe40000010000 */
[----:B------:R-:W-:-:S06]  /*17a0*/  WARPGROUP.ARRIVE ;  /* 0x00000000000079c5 */ /* 0x000fcc0000000000 */
[----:B------:R-:W-:Y:S01]  /*17b0*/  HGMMA.64x16x16.F32 R64, gdesc[UR4], RZ, !UPT, gsb0 ;  /* 0x00200000044079f0 */ /* 0x000fe2000c0008ff */
[----:B------:R-:W-:Y:S01]  /*17c0*/  UIADD3 UR6, UR37, 0x100, URZ ;  /* 0x0000010025067890 */ /* 0x000fe2000fffe03f */
[----:B------:R-:W-:Y:S01]  /*17d0*/  UMOV UR4, UR56 ;  /* 0x0000003800047c82 */ /* 0x000fe20008000000 */
[----:B------:R-:W-:Y:S01]  /*17e0*/  UMOV UR5, UR57 ;  /* 0x0000003900057c82 */ /* 0x000fe20008000000 */
[----:B------:R-:W-:Y:S01]  /*17f0*/  UMOV UR7, 0x40000040 ;  /* 0x4000004000077882 */ /* 0x000fe20000000000 */
        /* <DEDUP_REMOVED lines=12> */
[----:B------:R-:W-:Y:S01]  /*18c0*/  UMOV UR9, 0x40000040 ;  /* 0x4000004000097882 */ /* 0x000fe20000000000 */
[----:B------:R-:W-:Y:S01]  /*18d0*/  UMOV UR11, 0x40000040 ;  /* 0x40000040000b7882 */ /* 0x000fe20000000000 */
[----:B------:R-:W-:Y:S01]  /*18e0*/  UIADD3 UR20, UR39, 0x4, URZ ;  /* 0x0000000427147890 */ /* 0x000fe2000fffe03f */
        /* <DEDUP_REMOVED lines=23> */
[----:B------:R-:W-:Y:S01]  /*1a60*/  HGMMA.64x16x16.F32 R72, gdesc[UR8], R72, gsb0 ;  /* 0x00200000084879f0 */ /* 0x000fe20008000848 */
[----:B------:R-:W-:Y:S01]  /*1a70*/  UIADD3 UR10, UR37, 0x182, URZ ;  /* 0x00000182250a7890 */ /* 0x000fe2000fffe03f */
[----:B------:R-:W-:Y:S01]  /*1a80*/  UMOV UR11, 0x40000040 ;  /* 0x40000040000b7882 */ /* 0x000fe20000000000 */
[----:B------:R-:W-:Y:S02]  /*1a90*/  WARPGROUP.DEPBAR.LE gsb0, 0x0 ;  /* 0x00008000000079c5 */ /* 0x000fe40000010000 */
[----:B------:R-:W-:-:S06]  /*1aa0*/  WARPGROUP.ARRIVE ;  /* 0x00000000000079c5 */ /* 0x000fcc0000000000 */
[----:B------:R-:W-:Y:S01]  /*1ab0*/  HGMMA.64x16x16.F32 R64, gdesc[UR4], R64, gsb0 ;  /* 0x00200000044079f0 */ /* 0x000fe20008000840 */
        /* <DEDUP_REMOVED lines=14> */
[----:B------:R-:W-:Y:S02]  /*1ba0*/  UIADD3 UR10, UR39, 0x6, URZ ;  /* 0x00000006270a7890 */ /* 0x000fe4000fffe03f */
[----:B------:R-:W-:Y:S01]  /*1bb0*/  UIADD3 UR11, UR37, 0x702, URZ ;  /* 0x00000702250b7890 */ /* 0x000fe2000fffe03f */
[----:B------:R-:W-:Y:S02]  /*1bc0*/  WARPGROUP.DEPBAR.LE gsb0, 0x0 ;  /* 0x00008000000079c5 */ /* 0x000fe40000010000 */
[----:B------:R-:W-:-:S06]  /*1bd0*/  WARPGROUP.ARRIVE ;  /* 0x00000000000079c5 */ /* 0x000fcc0000000000 */
[----:B------:R-:W-:Y:S01]  /*1be0*/  HGMMA.64x16x16.F32 R40, gdesc[UR12], R40, gsb0 ;  /* 0x002000000c2879f0 */ /* 0x000fe20008000828 */
[----:B------:R-:W-:Y:S01]  /*1bf0*/  UIADD3 UR14, UR37, 0x4, URZ ;  /* 0x00000004250e7890 */ /* 0x000fe2000fffe03f */
[----:B------:R-:W-:Y:S01]  /*1c00*/  UMOV UR12, UR20 ;  /* 0x00000014000c7c82 */ /* 0x000fe20008000000 */
[----:B------:R-:W-:Y:S01]  /*1c10*/  UMOV UR13, 0x40000040 ;  /* 0x40000040000d7882 */ /* 0x000fe20000000000 */
[----:B------:R-:W-:Y:S01]  /*1c20*/  UMOV UR15, 0x40000040 ;  /* 0x40000040000f7882 */ /* 0x000fe20000000000 */
[----:B------:R-:W-:Y:S01]  /*1c30*/  UMOV UR20, UR12 ;  /* 0x0000000c00147c82 */ /* 0x000fe20008000000 */
[----:B------:R-:W-:Y:S01]  /*1c40*/  UMOV UR21, UR13 ;  /* 0x0000000d00157c82 */ /* 0x000fe20008000000 */
        /* <DEDUP_REMOVED lines=35> */
[----:B------:R-:W-:Y:S03]  /*1e80*/  HGMMA.64x16x16.F32 R48, gdesc[UR12], R48, gsb0 ;  /* 0x002000000c3079f0 */ /* 0x000fe60008000830 */
        /* <DEDUP_REMOVED lines=9> */
[----:B------:R-:W-:Y:S01]  /*1f20*/  UIADD3 UR10, UR39, 0x400, URZ ;  /* 0x00000400270a7890 */ /* 0x000fe2000fffe03f */
        /* <DEDUP_REMOVED lines=274> */
[----:B------:R-:W-:Y:S01]  /*3050*/  UMOV UR44, UR10 ;  /* 0x0000000a002c7c82 */ /* 0x000fe20008000000 */
[----:B------:R-:W-:Y:S01]  /*3060*/  UMOV UR45, 0x40000040 ;  /* 0x40000040002d7882 */ /* 0x000fe20000000000 */
[----:B------:R-:W-:Y:S01]  /*3070*/  UMOV UR46, UR11 ;  /* 0x0000000b002e7c82 */ /* 0x000fe20008000000 */
[----:B------:R-:W-:Y:S01]  /*3080*/  UMOV UR47, 0x40000040 ;  /* 0x40000040002f7882 */ /* 0x000fe20000000000 */
[----:B------:R-:W-:Y:S01]  /*3090*/  UMOV UR52, UR44 ;  /* 0x0000002c00347c82 */ /* 0x000fe20008000000 */
[----:B------:R-:W-:Y:S01]  /*30a0*/  UMOV UR53, UR45 ;  /* 0x0000002d00357c82 */ /* 0x000fe20008000000 */
[----:B------:R-:W-:Y:S01]  /*30b0*/  UMOV UR48, UR44 ;  /* 0x0000002c00307c82 */ /* 0x000fe20008000000 */
[----:B------:R-:W-:Y:S01]  /*30c0*/  UMOV UR49, UR45 ;  /* 0x0000002d00317c82 */ /* 0x000fe20008000000 */
[----:B------:R-:W-:Y:S02]  /*30d0*/  UIADD3 UR11, UR37, 0xa02, URZ ;  /* 0x00000a02250b7890 */ /* 0x000fe4000fffe03f */
[----:B------:R-:W-:Y:S01]  /*30e0*/  UIADD3 UR10, UR39, 0x804, URZ ;  /* 0x00000804270a7890 */ /* 0x000fe2000fffe03f */
[----:B------:R-:W-:-:S02]  /*30f0*/  WARPGROUP.DEPBAR.LE gsb0, 0x0 ;  /* 0x00008000000079c5 */ /* 0x000fc40000010000 */
        /* <DEDUP_REMOVED lines=32> */
[----:B------:R-:W-:Y:S01]  /*3300*/  UMOV UR52, UR48 ;  /* 0x0000003000347c82 */ /* 0x000fe20008000000 */
[----:B------:R-:W-:Y:S01]  /*3310*/  UMOV UR53, UR49 ;  /* 0x0000003100357c82 */ /* 0x000fe20008000000 */
[----:B------:R-:W-:Y:S01]  /*3320*/  UIADD3 UR10, UR39, 0x806, URZ ;  /* 0x00000806270a7890 */ /* 0x000fe2000fffe03f */
[----:B------:R-:W-:-:S02]  /*3330*/  WARPGROUP.DEPBAR.LE gsb0, 0x0 ;  /* 0x00008000000079c5 */ /* 0x000fc40000010000 */
[----:B------:R-:W-:-:S06]  /*3340*/  WARPGROUP.ARRIVE ;  /* 0x00000000000079c5 */ /* 0x000fcc0000000000 */
[----:B------:R-:W-:Y:S01]  /*3350*/  HGMMA.64x16x16.F32 R40, gdesc[UR4], R40, gsb0 ;  /* 0x00200000042879f0 */ /* 0x000fe20008000828 */
[----:B------:R-:W-:Y:S01]  /*3360*/  UMOV UR4, UR44 ;  /* 0x0000002c00047c82 */ /* 0x000fe20008000000 */
[----:B------:R-:W-:Y:S01]  /*3370*/  UMOV UR5, UR45 ;  /* 0x0000002d00057c82 */ /* 0x000fe20008000000 */
[----:B------:R-:W-:Y:S01]  /*3380*/  UMOV UR6, UR11 ;  /* 0x0000000b00067c82 */ /* 0x000fe20008000000 */
[----:B------:R-:W-:Y:S01]  /*3390*/  UMOV UR7, 0x40000040 ;  /* 0x4000004000077882 */ /* 0x000fe20000000000 */
[----:B------:R-:W-:Y:S01]  /*33a0*/  UIADD3 UR11, UR37, 0xa04, URZ ;  /* 0x00000a04250b7890 */ /* 0x000fe2000fffe03f */
        /* <DEDUP_REMOVED lines=21> */
[----:B------:R-:W-:-:S04]  /*3500*/  UMOV UR7, 0x40000040 ;  /* 0x4000004000077882 */ /* 0x000fc80000000000 */
[----:B------:R-:W-:Y:S01]  /*3510*/  UMOV UR58, UR6 ;  /* 0x00000006003a7c82 */ /* 0x000fe20008000000 */
[----:B------:R-:W-:Y:S01]  /*3520*/  UIADD3 UR6, UR37, 0x984, URZ ;  /* 0x0000098425067890 */ /* 0x000fe2000fffe03f */
[----:B------:R-:W-:Y:S02]  /*3530*/  WARPGROUP.DEPBAR.LE gsb0, 0x0 ;  /* 0x00008000000079c5 */ /* 0x000fe40000010000 */
[----:B------:R-:W-:-:S06]  /*3540*/  WARPGROUP.ARRIVE ;  /* 0x00000000000079c5 */ /* 0x000fcc0000000000 */
[----:B------:R-:W-:Y:S01]  /*3550*/  HGMMA.64x16x16.F32 R56, gdesc[UR56], R56, gsb0 ;  /* 0x00200000383879f0 */ /* 0x000fe20008000838 */
[----:B------:R-:W-:Y:S02]  /*3560*/  R2UR UR56, R3 ;  /* 0x00000000033872ca */ /* 0x000fe400000e0000 */
[----:B------:R-:W-:Y:S01]  /*3570*/  R2UR UR57, R0 ;  /* 0x00000000003972ca */ /* 0x000fe200000e0000 */
[----:B------:R-:W-:Y:S01]  /*3580*/  VIADD R0, R210, UR60 ;  /* 0x0000003cd2007c36 */ /* 0x000fe20008000000 */
[----:B------:R-:W-:-:S05]  /*3590*/  MOV R3, UR61 ;  /* 0x0000003d00037c02 */ /* 0x000fca0008000f00 */
[----:B------:R-:W-:-:S05]  /*35a0*/  IMAD R3, R3, -0x70, R0 ;  /* 0xffffff9003037824 */ /* 0x000fca00078e0200 */
[C---:B------:R-:W-:Y:S02]  /*35b0*/  ISETP.GT.AND P2, PT, R3.reuse, RZ, PT ;  /* 0x000000ff0300720c */ /* 0x040fe40003f44270 */
[C---:B------:R-:W-:Y:S02]  /*35c0*/  ISETP.GT.AND P3, PT, R3.reuse, 0x1, PT ;  /* 0x000000010300780c */ /* 0x040fe40003f64270 */
[C---:B------:R-:W-:Y:S02]  /*35d0*/  ISETP.GT.AND P4, PT, R3.reuse, 0x8, PT ;  /* 0x000000080300780c */ /* 0x040fe40003f84270 */
[C---:B------:R-:W-:Y:S02]  /*35e0*/  ISETP.GT.AND P5, PT, R3.reuse, 0x9, PT ;  /* 0x000000090300780c */ /* 0x040fe40003fa4270 */
[C---:B------:R-:W-:Y:S02]  /*35f0*/  ISETP.GT.AND P6, PT, R3.reuse, 0x21, PT ;  /* 0x000000210300780c */ /* 0x040fe40003fc4270 */
[----:B------:R-:W-:-:S02]  /*3600*/  ISETP.GT.AND P1, PT, R3, 0x49, PT ;  /* 0x000000490300780c */ /* 0x000fc40003f24270 */
[----:B------:R-:W-:Y:S01]  /*3610*/  ISETP.GT.AND P0, PT, R3, 0x50, PT ;  /* 0x000000500300780c */ /* 0x000fe20003f04270 */
[----:B------:R-:W-:Y:S02]  /*3620*/  WARPGROUP.DEPBAR.LE gsb0, 0x0 ;  /* 0x00008000000079c5 */ /* 0x000fe40000010000 */
[----:B------:R-:W-:-:S06]  /*3630*/  WARPGROUP.ARRIVE ;  /* 0x00000000000079c5 */ /* 0x000fcc0000000000 */
[----:B------:R-:W-:Y:S01]  /*3640*/  HGMMA.64x16x16.F32 R48, gdesc[UR52], R48, gsb0 ;  /* 0x00200000343079f0 */ /* 0x000fe20008000830 */
[----:B------:R-:W-:Y:S01]  /*3650*/  UIADD3 UR54, UR37, 0x706, URZ ;  /* 0x0000070625367890 */ /* 0x000fe2000fffe03f */
[----:B------:R-:W-:Y:S01]  /*3660*/  UMOV UR52, UR10 ;  /* 0x0000000a00347c82 */ /* 0x000fe20008000000 */
[----:B------:R-:W-:Y:S01]  /*3670*/  UMOV UR53, 0x40000040 ;  /* 0x4000004000357882 */ /* 0x000fe20000000000 */
        /* <DEDUP_REMOVED lines=8> */
[----:B------:R-:W-:Y:S01]  /*3700*/  UMOV UR4, UR48 ;  /* 0x0000003000047c82 */ /* 0x000fe20008000000 */
        /* <DEDUP_REMOVED lines=14> */
[----:B------:R-:W-:Y:S01]  /*37f0*/  WARPGROUP.ARRIVE ;  /* 0x00000000000079c5 */ /* 0x000fe20000000000 */
[----:B------:R-:W-:Y:S01]  /*3800*/  FSEL R81, R72, -INF , P2 ;  /* 0xff80000048517808 */ /* 0x000fe20001000000 */
[--C-:B------:R-:W-:Y:S01]  /*3810*/  IMAD.MOV.U32 R72, RZ, RZ, R119.reuse ;  /* 0x000000ffff487224 */ /* 0x100fe200078e0077 */
[----:B------:R-:W-:Y:S02]  /*3820*/  FSEL R73, R73, -INF , P3 ;  /* 0xff80000049497808 */ /* 0x000fe40001800000 */
[----:B------:R-:W-:Y:S01]  /*3830*/  FSEL R83, R76, -INF , P4 ;  /* 0xff8000004c537808 */ /* 0x000fe20002000000 */
[----:B------:R-:W-:Y:S01]  /*3840*/  HGMMA.64x16x16.F32 R64, gdesc[UR4], R64, gsb0 ;  /* 0x00200000044079f0 */ /* 0x000fe20008000840 */
[----:B------:R-:W-:Y:S01]  /*3850*/  UIADD3 UR6, UR37, 0x806, URZ ;  /* 0x0000080625067890 */ /* 0x000fe2000fffe03f */
[----:B------:R-:W-:Y:S01]  /*3860*/  FMNMX.FTZ R0, R81, R73, !PT ;  /* 0x0000004951007209 */ /* 0x000fe20007810000 */
[----:B------:R-:W-:Y:S01]  /*3870*/  UMOV UR4, UR52 ;  /* 0x0000003400047c82 */ /* 0x000fe20008000000 */
[----:B------:R-:W-:Y:S01]  /*3880*/  UMOV UR5, UR53 ;  /* 0x0000003500057c82 */ /* 0x000fe20008000000 */
[----:B------:R-:W-:Y:S01]  /*3890*/  UMOV UR7, 0x40000040 ;  /* 0x4000004000077882 */ /* 0x000fe20000000000 */
[----:B------:R-:W-:Y:S01]  /*38a0*/  FSEL R5, R74, -INF , P2 ;  /* 0xff8000004a057808 */ /* 0x000fe20001000000 */
[--C-:B------:R-:W-:Y:S01]  /*38b0*/  IMAD.MOV.U32 R76, RZ, RZ, R119.reuse ;  /* 0x000000ffff4c7224 */ /* 0x100fe200078e0077 */
[----:B------:R-:W-:Y:S01]  /*38c0*/  FSEL R77, R77, -INF , P5 ;  /* 0xff8000004d4d7808 */ /* 0x000fe20002800000 */
[----:B------:R-:W-:Y:S01]  /*38d0*/  IMAD.MOV.U32 R74, RZ, RZ, R119 ;  /* 0x000000ffff4a7224 */ /* 0x000fe200078e0077 */
[----:B------:R-:W-:-:S02]  /*38e0*/  ISETP.GT.AND P2, PT, R3, 0x10, PT ;  /* 0x000000100300780c */ /* 0x000fc40003f44270 */
[----:B------:R-:W-:Y:S02]  /*38f0*/  FMNMX.FTZ R0, R83, R0, !PT ;  /* 0x0000000053007209 */ /* 0x000fe40007810000 */
[----:B------:R-:W-:Y:S02]  /*3900*/  FSEL R75, R75, -INF , P3 ;  /* 0xff8000004b4b7808 */ /* 0x000fe40001800000 */
[----:B------:R-:W-:Y:S02]  /*3910*/  ISETP.GT.AND P3, PT, R3, 0x11, PT ;  /* 0x000000110300780c */ /* 0x000fe40003f64270 */
[----:B------:R-:W-:Y:S02]  /*3920*/  FMNMX.FTZ R0, R77, R0, !PT ;  /* 0x000000004d007209 */ /* 0x000fe40007810000 */
[----:B------:R-:W-:Y:S02]  /*3930*/  FSEL R7, R78, -INF , P4 ;  /* 0xff8000004e077808 */ /* 0x000fe40002000000 */
[----:B------:R-:W-:-:S02]  /*3940*/  ISETP.GT.AND P4, PT, R3, 0x18, PT ;  /* 0x000000180300780c */ /* 0x000fc40003f84270 */
[----:B------:R-:W-:Y:S02]  /*3950*/  FSEL R79, R79, -INF , P5 ;  /* 0xff8000004f4f7808 */ /* 0x000fe40002800000 */
[----:B------:R-:W-:Y:S02]  /*3960*/  ISETP.GT.AND P5, PT, R3, 0x19, PT ;  /* 0x000000190300780c */ /* 0x000fe40003fa4270 */
[----:B------:R-:W-:Y:S01]  /*3970*/  MOV R78, R119 ;  /* 0x00000077004e7202 */ /* 0x000fe20000000f00 */
[----:B------:R-:W-:Y:S02]  /*3980*/  WARPGROUP.DEPBAR.LE gsb0, 0x0 ;  /* 0x00008000000079c5 */ /* 0x000fe40000010000 */
[----:B------:R-:W-:Y:S01]  /*3990*/  WARPGROUP.ARRIVE ;  /* 0x00000000000079c5 */ /* 0x000fe20000000000 */
[----:B------:R-:W-:Y:S01]  /*39a0*/  FSEL R85, R64, -INF , P2 ;  /* 0xff80000040557808 */ /* 0x000fe20001000000 */
[----:B------:R-:W-:Y:S01]  /*39b0*/  IMAD.MOV.U32 R64, RZ, RZ, R119 ;  /* 0x000000ffff407224 */ /* 0x000fe200078e0077 */
[----:B------:R-:W-:-:S02]  /*39c0*/  FSEL R65, R65, -INF , P3 ;  /* 0xff80000041417808 */ /* 0x000fc40001800000 */
[----:B------:R-:W-:Y:S01]  /*39d0*/  FMNMX.FTZ R0, R85, R0, !PT ;  /* 0x0000000055007209 */ /* 0x000fe20007810000 */
[----:B------:R-:W-:Y:S01]  /*39e0*/  HGMMA.64x16x16.F32 R56, gdesc[UR4], R56, gsb0 ;  /* 0x00200000043879f0 */ /* 0x000fe20008000838 */
[----:B------:R-:W-:Y:S01]  /*39f0*/  UIADD3 UR6, UR37, 0x886, URZ ;  /* 0x0000088625067890 */ /* 0x000fe2000fffe03f */
[----:B------:R-:W-:Y:S01]  /*3a00*/  FSEL R87, R68, -INF , P4 ;  /* 0xff80000044577808 */ /* 0x000fe20002000000 */
[----:B------:R-:W-:Y:S01]  /*3a10*/  UMOV UR4, UR52 ;  /* 0x0000003400047c82 */ /* 0x000fe20008000000 */
[----:B------:R-:W-:Y:S01]  /*3a20*/  UMOV UR5, UR53 ;  /* 0x0000003500057c82 */ /* 0x000fe20008000000 */
[----:B------:R-:W-:Y:S01]  /*3a30*/  UMOV UR7, 0x40000040 ;  /* 0x4000004000077882 */ /* 0x000fe20000000000 */
[----:B------:R-:W-:Y:S02]  /*3a40*/  FMNMX.FTZ R0, R65, R0, !PT ;  /* 0x0000000041007209 */ /* 0x000fe40007810000 */
[----:B------:R-:W-:Y:S01]  /*3a50*/  FSEL R9, R66, -INF , P2 ;  /* 0xff80000042097808 */ /* 0x000fe20001000000 */
[----:B------:R-:W-:Y:S01]  /*3a60*/  IMAD.MOV.U32 R66, RZ, RZ, R119 ;  /* 0x000000ffff427224 */ /* 0x000fe200078e0077 */
[----:B------:R-:W-:-:S02]  /*3a70*/  FSEL R69, R69, -INF , P5 ;  /* 0xff80000045457808 */ /* 0x000fc40002800000 */
[----:B------:R-:W-:Y:S02]  /*3a80*/  ISETP.GT.AND P2, PT, R3, 0x20, PT ;  /* 0x000000200300780c */ /* 0x000fe40003f44270 */
[----:B------:R-:W-:Y:S02]  /*3a90*/  FMNMX.FTZ R0, R87, R0, !PT ;  /* 0x0000000057007209 */ /* 0x000fe40007810000 */
[----:B------:R-:W-:Y:S02]  /*3aa0*/  FSEL R71, R71, -INF , P5 ;  /* 0xff80000047477808 */ /* 0x000fe40002800000 */
[----:B------:R-:W-:Y:S02]  /*3ab0*/  FMNMX.FTZ R0, R69, R0, !PT ;  /* 0x0000000045007209 */ /* 0x000fe40007810000 */
[C---:B------:R-:W-:Y:S02]  /*3ac0*/  ISETP.GT.AND P5, PT, R3.reuse, 0x28, PT ;  /* 0x000000280300780c */ /* 0x040fe40003fa4270 */
[----:B------:R-:W-:Y:S01]  /*3ad0*/  FSEL R11, R70, -INF , P4 ;  /* 0xff800000460b7808 */ /* 0x000fe20002000000 */
[----:B------:R-:W-:Y:S01]  /*3ae0*/  IMAD.MOV.U32 R70, RZ, RZ, R119 ;  /* 0x000000ffff467224 */ /* 0x000fe200078e0077 */
        /* <DEDUP_REMOVED lines=16> */
[----:B------:R-:W-:Y:S01]  /*3bf0*/  FMNMX.FTZ R0, R57, R0, !PT ;  /* 0x0000000039007209 */ /* 0x000fe20007810000 */
[----:B------:R-:W-:Y:S01]  /*3c00*/  IMAD.MOV.U32 R60, RZ, RZ, R119 ;  /* 0x000000ffff3c7224 */ /* 0x000fe200078e0077 */
[----:B------:R-:W-:Y:S02]  /*3c10*/  FSEL R61, R61, -INF , P4 ;  /* 0xff8000003d3d7808 */ /* 0x000fe40002000000 */
[----:B------:R-:W-:-:S02]  /*3c20*/  FMNMX.FTZ R0, R91, R0, !PT ;  /* 0x000000005b007209 */ /* 0x000fc40007810000 */
[----:B------:R-:W-:Y:S02]  /*3c30*/  FSEL R13, R58, -INF , P2 ;  /* 0xff8000003a0d7808 */ /* 0x000fe40001000000 */
[----:B------:R-:W-:Y:S02]  /*3c40*/  ISETP.GT.AND P2, PT, R3, 0x31, PT ;  /* 0x000000310300780c */ /* 0x000fe40003f44270 */
[----:B------:R-:W-:Y:S02]  /*3c50*/  FMNMX.FTZ R0, R61, R0, !PT ;  /* 0x000000003d007209 */ /* 0x000fe40007810000 */
[----:B------:R-:W-:Y:S02]  /*3c60*/  FSEL R59, R59, -INF , P6 ;  /* 0xff8000003b3b7808 */ /* 0x000fe40003000000 */
        /* <DEDUP_REMOVED lines=9> */
[----:B------:R-:W-:Y:S02]  /*3d00*/  FSEL R93, R48, -INF , P3 ;  /* 0xff800000305d7808 */ /* 0x000fe40001800000 */
[----:B------:R-:W-:-:S02]  /*3d10*/  FSEL R95, R49, -INF , P2 ;  /* 0xff800000315f7808 */ /* 0x000fc40001000000 */
[----:B------:R-:W-:Y:S01]  /*3d20*/  FMNMX.FTZ R0, R93, R0, !PT ;  /* 0x000000005d007209 */ /* 0x000fe20007810000 */
[----:B------:R-:W-:Y:S01]  /*3d30*/  HGMMA.64x16x16.F32 R40, gdesc[UR4], R40, gsb0 ;  /* 0x00200000042879f0 */ /* 0x000fe20008000828 */
[----:B------:R-:W-:Y:S01]  /*3d40*/  UMOV UR4, UR52 ;  /* 0x0000003400047c82 */ /* 0x000fe20008000000 */
[----:B------:R-:W-:Y:S01]  /*3d50*/  UMOV UR5, UR53 ;  /* 0x0000003500057c82 */ /* 0x000fe20008000000 */
[----:B------:R-:W-:Y:S01]  /*3d60*/  UMOV UR6, UR10 ;  /* 0x0000000a00067c82 */ /* 0x000fe20008000000 */
[----:B------:R-:W-:Y:S01]  /*3d70*/  UMOV UR7, 0x40000040 ;  /* 0x4000004000077882 */ /* 0x000fe20000000000 */
[----:B------:R-:W-:Y:S01]  /*3d80*/  FSEL R97, R52, -INF , P6 ;  /* 0xff80000034617808 */ /* 0x000fe20003000000 */
[----:B------:R-:W-:Y:S01]  /*3d90*/  IMAD.MOV.U32 R52, RZ, RZ, R119 ;  /* 0x000000ffff347224 */ /* 0x000fe200078e0077 */
[----:B------:R-:W-:Y:S02]  /*3da0*/  FMNMX.FTZ R0, R95, R0, !PT ;  /* 0x000000005f007209 */ /* 0x000fe40007810000 */
[----:B------:R-:W-:-:S02]  /*3db0*/  FSEL R99, R53, -INF , P5 ;  /* 0xff80000035637808 */ /* 0x000fc40002800000 */
[----:B------:R-:W-:Y:S02]  /*3dc0*/  FMNMX.FTZ R0, R97, R0, !PT ;  /* 0x0000000061007209 */ /* 0x000fe40007810000 */
[----:B------:R-:W-:Y:S01]  /*3dd0*/  FSEL R49, R50, -INF , P3 ;  /* 0xff80000032317808 */ /* 0x000fe20001800000 */
[----:B------:R-:W-:Y:S01]  /*3de0*/  IMAD.MOV.U32 R50, RZ, RZ, R119 ;  /* 0x000000ffff327224 */ /* 0x000fe200078e0077 */
[----:B------:R-:W-:Y:S02]  /*3df0*/  ISETP.GT.AND P3, PT, R3, 0x41, PT ;  /* 0x000000410300780c */ /* 0x000fe40003f64270 */
[----:B------:R-:W-:Y:S02]  /*3e00*/  FMNMX.FTZ R0, R99, R0, !PT ;  /* 0x0000000063007209 */ /* 0x000fe40007810000 */
[----:B------:R-:W-:Y:S02]  /*3e10*/  FSEL R51, R51, -INF , P2 ;  /* 0xff80000033337808 */ /* 0x000fe40001000000 */
[----:B------:R-:W-:-:S02]  /*3e20*/  ISETP.GT.AND P2, PT, R3, 0x48, PT ;  /* 0x000000480300780c */ /* 0x000fc40003f44270 */
[----:B------:R-:W-:Y:S02]  /*3e30*/  FSEL R55, R55, -INF , P5 ;  /* 0xff80000037377808 */ /* 0x000fe40002800000 */
[C---:B------:R-:W-:Y:S02]  /*3e40*/  ISETP.GT.AND P5, PT, R3.reuse, 0x68, PT ;  /* 0x000000680300780c */ /* 0x040fe40003fa4270 */
[----:B------:R-:W-:Y:S01]  /*3e50*/  FSEL R53, R54, -INF , P6 ;  /* 0xff80000036357808 */ /* 0x000fe20003000000 */
[----:B------:R-:W-:Y:S01]  /*3e60*/  IMAD.MOV.U32 R54, RZ, RZ, R119 ;  /* 0x000000ffff367224 */ /* 0x000fe200078e0077 */
[----:B------:R-:W-:Y:S02]  /*3e70*/  ISETP.GT.AND P6, PT, R3, 0x69, PT ;  /* 0x000000690300780c */ /* 0x000fe40003fc4270 */
[----:B------:R-:W-:Y:S01]  /*3e80*/  MOV R48, R119 ;  /* 0x0000007700307202 */ /* 0x000fe20000000f00 */
[----:B------:R-:W-:Y:S02]  /*3e90*/  WARPGROUP.DEPBAR.LE gsb0, 0x0 ;  /* 0x00008000000079c5 */ /* 0x000fe40000010000 */
[----:B------:R-:W-:Y:S01]  /*3ea0*/  WARPGROUP.ARRIVE ;  /* 0x00000000000079c5 */ /* 0x000fe20000000000 */
[----:B------:R-:W-:-:S02]  /*3eb0*/  FSEL R101, R40, -INF , P4 ;  /* 0xff80000028657808 */ /* 0x000fc40002000000 */
[----:B------:R-:W-:Y:S02]  /*3ec0*/  FSEL R103, R41, -INF , P3 ;  /* 0xff80000029677808 */ /* 0x000fe40001800000 */
        /* <DEDUP_REMOVED lines=9> */
[----:B------:R-:W-:-:S02]  /*3f60*/  FSEL R107, R45, -INF , P1 ;  /* 0xff8000002d6b7808 */ /* 0x000fc40000800000 */
[----:B------:R-:W-:Y:S02]  /*3f70*/  FMNMX.FTZ R0, R105, R0, !PT ;  /* 0x0000000069007209 */ /* 0x000fe40007810000 */
[----:B------:R-:W-:Y:S02]  /*3f80*/  ISETP.GT.AND P1, PT, R3, 0x51, PT ;  /* 0x000000510300780c */ /* 0x000fe40003f24270 */
[----:B------:R-:W-:Y:S02]  /*3f90*/  FMNMX.FTZ R0, R107, R0, !PT ;  /* 0x000000006b007209 */ /* 0x000fe40007810000 */
[----:B------:R-:W-:Y:S01]  /*3fa0*/  FSEL R21, R46, -INF , P2 ;  /* 0xff8000002e157808 */ /* 0x000fe20001000000 */
[----:B------:R-:W-:Y:S01]  /*3fb0*/  IMAD.MOV.U32 R46, RZ, RZ, R119 ;  /* 0x000000ffff2e7224 */ /* 0x000fe200078e0077 */
[----:B------:R-:W-:Y:S02]  /*3fc0*/  ISETP.GT.AND P2, PT, R3, 0x59, PT ;  /* 0x000000590300780c */ /* 0x000fe40003f44270 */
[----:B------:R-:W-:-:S02]  /*3fd0*/  FSEL R43, R43, -INF , P3 ;  /* 0xff8000002b2b7808 */ /* 0x000fc40001800000 */
[C---:B------:R-:W-:Y:S02]  /*3fe0*/  ISETP.GT.AND P3, PT, R3.reuse, 0x60, PT ;  /* 0x000000600300780c */ /* 0x040fe40003f64270 */
[----:B------:R-:W-:Y:S02]  /*3ff0*/  FSEL R41, R42, -INF , P4 ;  /* 0xff8000002a297808 */ /* 0x000fe40002000000 */
[----:B------:R-:W-:Y:S02]  /*4000*/  ISETP.GT.AND P4, PT, R3, 0x61, PT ;  /* 0x000000610300780c */ /* 0x000fe40003f84270 */
[----:B------:R-:W-:Y:S01]  /*4010*/  P2R R14, PR, RZ, 0x4 ;  /* 0x00000004ff0e7803 */ /* 0x000fe20000000000 */
[----:B------:R-:W-:Y:S02]  /*4020*/  WARPGROUP.DEPBAR.LE gsb0, 0x0 ;  /* 0x00008000000079c5 */ /* 0x000fe40000010000 */
[----:B------:R-:W-:Y:S01]  /*4030*/  WARPGROUP.ARRIVE ;  /* 0x00000000000079c5 */ /* 0x000fe20000000000 */
[----:B------:R-:W-:-:S02]  /*4040*/  FSEL R109, R32, -INF , P0 ;  /* 0xff800000206d7808 */ /* 0x000fc40000000000 */
[----:B------:R-:W-:Y:S02]  /*4050*/  ISETP.GT.AND P0, PT, R3, 0x58, PT ;  /* 0x000000580300780c */ /* 0x000fe40003f04270 */
[----:B------:R-:W-:Y:S01]  /*4060*/  FSEL R111, R33, -INF , P1 ;  /* 0xff800000216f7808 */ /* 0x000fe20000800000 */
[----:B------:R-:W-:Y:S01]  /*4070*/  HGMMA.64x16x16.F32 R24, gdesc[UR4], R24, gsb0 ;  /* 0x00200000041879f0 */ /* 0x000fe20008000818 */
[----:B------:R-:W-:Y:S01]  /*4080*/  FMNMX.FTZ R0, R109, R0, !PT ;  /* 0x000000006d007209 */ /* 0x000fe20007810000 */
[----:B------:R-:W-:Y:S01]  /*4090*/  ULDC UR4, c[0x0][0x988] ;  /* 0x0002620000047ab9 */ /* 0x000fe20000000800 */
[----:B------:R-:W-:Y:S02]  /*40a0*/  FSEL R113, R36, -INF , P0 ;  /* 0xff80000024717808 */ /* 0x000fe40000000000 */
[----:B------:R-:W-:Y:S02]  /*40b0*/  FMNMX.FTZ R0, R111, R0, !PT ;  /* 0x000000006f007209 */ /* 0x000fe40007810000 */
[----:B------:R-:W-:-:S02]  /*40c0*/  FSEL R115, R37, -INF , P2 ;  /* 0xff80000025737808 */ /* 0x000fc40001000000 */
[----:B------:R-:W-:Y:S02]  /*40d0*/  FMNMX.FTZ R0, R113, R0, !PT ;  /* 0x0000000071007209 */ /* 0x000fe40007810000 */
[----:B------:R-:W-:Y:S02]  /*40e0*/  P2R R20, PR, RZ, 0x1 ;  /* 0x00000001ff147803 */ /* 0x000fe40000000000 */
[----:B------:R-:W-:Y:S02]  /*40f0*/  FMNMX.FTZ R0, R115, R0, !PT ;  /* 0x0000000073007209 */ /* 0x000fe40007810000 */
[C---:B------:R-:W-:Y:S02]  /*4100*/  ISETP.GT.AND P0, PT, R3.reuse, 0x49, PT ;  /* 0x000000490300780c */ /* 0x040fe40003f04270 */
[----:B------:R-:W-:Y:S02]  /*4110*/  P2R R32, PR, RZ, 0x2 ;  /* 0x00000002ff207803 */ /* 0x000fe40000000000 */
[----:B------:R-:W-:-:S02]  /*4120*/  ISETP.GT.AND P1, PT, R3, 0x50, PT ;  /* 0x000000500300780c */ /* 0x000fc40003f24270 */
[----:B------:R-:W-:Y:S02]  /*4130*/  FSEL R47, R47, -INF , P0 ;  /* 0xff8000002f2f7808 */ /* 0x000fe40000000000 */
[----:B------:R-:W-:Y:S02]  /*4140*/  FSEL R45, R34, -INF , P1 ;  /* 0xff800000222d7808 */ /* 0x000fe40000800000 */
[----:B------:R-:W-:Y:S02]  /*4150*/  ISETP.NE.AND P1, PT, R32, RZ, PT ;  /* 0x000000ff2000720c */ /* 0x000fe40003f25270 */
[----:B------:R-:W-:Y:S02]  /*4160*/  ISETP.NE.AND P0, PT, R20, RZ, PT ;  /* 0x000000ff1400720c */ /* 0x000fe40003f05270 */
[----:B------:R-:W-:Y:S02]  /*4170*/  FSEL R35, R35, -INF , P1 ;  /* 0xff80000023237808 */ /* 0x000fe40000800000 */
[----:B------:R-:W-:Y:S01]  /*4180*/  ISETP.NE.AND P1, PT, R80, RZ, PT ;  /* 0x000000ff5000720c */ /* 0x000fe20003f25270 */
[----:B------:R-:W-:-:S12]  /*4190*/  IMAD.MOV.U32 R80, RZ, RZ, R119 ;  /* 0x000000ffff507224 */ /* 0x000fd800078e0077 */
[----:B------:R-:W-:-:S05]  /*41a0*/  @!P1 VIADD R2, R2, 0x36840 ;  /* 0x0003684002029836 */ /* 0x000fca0000000000 */
[----:B------:R-:W-:Y:S01]  /*41b0*/  @!P1 PRMT R2, RZ, 0x654, R2 ;  /* 0x00000654ff029816 */ /* 0x000fe20000000002 */
[----:B------:R-:W-:Y:S02]  /*41c0*/  WARPGROUP.DEPBAR.LE gsb0, 0x0 ;  /* 0x00008000000079c5 */ /* 0x000fe40000010000 */
[----:B------:R-:W-:Y:S01]  /*41d0*/  FSEL R117, R24, -INF , P3 ;  /* 0xff80000018757808 */ /* 0x000fe20001800000 */
[----:B------:R1:W-:Y:S01]  /*41e0*/  @!P1 SYNCS.ARRIVE.TRANS64.RED.A1T0 RZ, [R2+URZ], RZ ;  /* 0x000000ff02ff99a7 */ /* 0x0003e2000810043f */
[----:B------:R-:W-:Y:S02]  /*41f0*/  FSEL R121, R25, -INF , P4 ;  /* 0xff80000019797808 */ /* 0x000fe40002000000 */
[----:B------:R-:W-:Y:S02]  /*4200*/  FMNMX.FTZ R0, R117, R0, !PT ;  /* 0x0000000075007209 */ /* 0x000fe40007810000 */
[----:B------:R-:W-:Y:S02]  /*4210*/  FSEL R123, R28, -INF , P5 ;  /* 0xff8000001c7b7808 */ /* 0x000fe40002800000 */
[----:B------:R-:W-:-:S02]  /*4220*/  FMNMX.FTZ R0, R121, R0, !PT ;  /* 0x0000000079007209 */ /* 0x000fc40007810000 */
[----:B------:R-:W-:Y:S02]  /*4230*/  FSEL R125, R29, -INF , P6 ;  /* 0xff8000001d7d7808 */ /* 0x000fe40003000000 */
[----:B------:R-:W-:Y:S02]  /*4240*/  FMNMX.FTZ R0, R123, R0, !PT ;  /* 0x000000007b007209 */ /* 0x000fe40007810000 */
[----:B------:R-:W-:Y:S02]  /*4250*/  FSEL R29, R38, -INF , P0 ;  /* 0xff800000261d7808 */ /* 0x000fe40000000000 */
[----:B------:R-:W-:Y:S01]  /*4260*/  FMNMX.FTZ R6, R125, R0, !PT ;  /* 0x000000007d067209 */ /* 0x000fe20007810000 */
[----:B------:R-:W-:Y:S01]  /*4270*/  IMAD.U32 R0, RZ, RZ, UR4 ;  /* 0x00000004ff007e24 */ /* 0x000fe2000f8e00ff */
[----:B------:R-:W-:Y:S02]  /*4280*/  FSEL R27, R27, -INF , P4 ;  /* 0xff8000001b1b7808 */ /* 0x000fe40002000000 */
[----:B------:R-:W-:Y:S01]  /*4290*/  FSEL R31, R31, -INF , P6 ;  /* 0xff8000001f1f7808 */ /* 0x000fe20003000000 */
[----:B------:R-:W2:Y:S01]  /*42a0*/  SHFL.BFLY PT, R25, R6, 0x2, 0x1f ;  /* 0x0c401f0006197f89 */ /* 0x000ea200000e0000 */
[----:B------:R-:W-:Y:S01]  /*42b0*/  ISETP.NE.AND P0, PT, R82, RZ, PT ;  /* 0x000000ff5200720c */ /* 0x000fe20003f05270 */
[----:B------:R-:W-:Y:S01]  /*42c0*/  IMAD.MOV.U32 R82, RZ, RZ, R119 ;  /* 0x000000ffff527224 */ /* 0x000fe200078e0077 */
[----:B--2---:R-:W-:-:S02]  /*42d0*/  FMNMX.FTZ R25, R6, R25, !PT ;  /* 0x0000001906197209 */ /* 0x004fc40007810000 */
[----:B------:R-:W-:-:S03]  /*42e0*/  FMNMX.FTZ R6, R5, R75, !PT ;  /* 0x0000004b05067209 */ /* 0x000fc60007810000 */
[----:B------:R-:W2:Y:S01]  /*42f0*/  SHFL.BFLY PT, R4, R25, 0x1, 0x1f ;  /* 0x0c201f0019047f89 */ /* 0x000ea200000e0000 */
[----:B------:R-:W-:-:S04]  /*4300*/  FMNMX.FTZ R6, R7, R6, !PT ;  /* 0x0000000607067209 */ /* 0x000fc80007810000 */
[----:B------:R-:W-:-:S04]  /*4310*/  FMNMX.FTZ R6, R79, R6, !PT ;  /* 0x000000064f067209 */ /* 0x000fc80007810000 */
[----:B------:R-:W-:-:S04]  /*4320*/  FMNMX.FTZ R6, R9, R6, !PT ;  /* 0x0000000609067209 */ /* 0x000fc80007810000 */
[----:B------:R-:W-:-:S04]  /*4330*/  FMNMX.FTZ R6, R67, R6, !PT ;  /* 0x0000000643067209 */ /* 0x000fc80007810000 */
[----:B------:R-:W-:-:S04]  /*4340*/  FMNMX.FTZ R6, R11, R6, !PT ;  /* 0x000000060b067209 */ /* 0x000fc80007810000 */
[----:B------:R-:W-:Y:S02]  /*4350*/  FMNMX.FTZ R6, R71, R6, !PT ;  /* 0x0000000647067209 */ /* 0x000fe40007810000 */
[----:B--2---:R-:W-:Y:S02]  /*4360*/  FMNMX.FTZ R4, R25, R4, !PT ;  /* 0x0000000419047209 */ /* 0x004fe40007810000 */
[----:B------:R-:W-:Y:S02]  /*4370*/  FMNMX.FTZ R6, R13, R6, !PT ;  /* 0x000000060d067209 */ /* 0x000fe40007810000 */
[C---:B------:R-:W-:Y:S01]  /*4380*/  FSETP.NEU.FTZ.AND P2, PT, R4.reuse, -INF , PT ;  /* 0xff8000000400780b */ /* 0x040fe20003f5d000 */
[----:B------:R-:W-:Y:S01]  /*4390*/  FMUL.FTZ R10, R4, R0 ;  /* 0x00000000040a7220 */ /* 0x000fe20000410000 */
[----:B------:R-:W-:-:S04]  /*43a0*/  FMNMX.FTZ R6, R59, R6, !PT ;  /* 0x000000063b067209 */ /* 0x000fc80007810000 */
[----:B------:R-:W-:Y:S02]  /*43b0*/  FMNMX.FTZ R6, R15, R6, !PT ;  /* 0x000000060f067209 */ /* 0x000fe40007810000 */
[----:B------:R-:W-:Y:S02]  /*43c0*/  FSEL R12, R10, RZ, P2 ;  /* 0x000000ff0a0c7208 */ /* 0x000fe40001000000 */
[----:B------:R-:W-:Y:S02]  /*43d0*/  FMNMX.FTZ R6, R63, R6, !PT ;  /* 0x000000063f067209 */ /* 0x000fe40007810000 */
[----:B------:R-:W-:Y:S01]  /*43e0*/  ISETP.NE.AND P2, PT, R14, RZ, PT ;  /* 0x000000ff0e00720c */ /* 0x000fe20003f45270 */
[--C-:B------:R-:W-:Y:S01]  /*43f0*/  FFMA.FTZ R57, R57, R0, -R12.reuse ;  /* 0x0000000039397223 */ /* 0x100fe2000001080c */
[----:B------:R-:W-:Y:S01]  /*4400*/  FMNMX.FTZ R6, R49, R6, !PT ;  /* 0x0000000631067209 */ /* 0x000fe20007810000 */
[--C-:B------:R-:W-:Y:S01]  /*4410*/  FFMA.FTZ R3, R61, R0, -R12.reuse ;  /* 0x000000003d037223 */ /* 0x100fe2000001080c */
[----:B------:R-:W-:Y:S01]  /*4420*/  FSEL R39, R39, -INF , P2 ;  /* 0xff80000027277808 */ /* 0x000fe20001000000 */
[----:B------:R2:W-:Y:S01]  /*4430*/  MUFU.EX2 R192, R57 ;  /* 0x0000003900c07308 */ /* 0x0005e20000000800 */
[----:B------:R-:W-:Y:S01]  /*4440*/  FMNMX.FTZ R6, R51, R6, !PT ;  /* 0x0000000633067209 */ /* 0x000fe20007810000 */
[-CC-:B------:R-:W-:Y:S01]  /*4450*/  FFMA.FTZ R200, R81, R0.reuse, -R12.reuse ;  /* 0x0000000051c87223 */ /* 0x180fe2000001080c */
[----:B------:R-:W-:Y:S01]  /*4460*/  FSEL R61, R30, -INF , P5 ;  /* 0xff8000001e3d7808 */ /* 0x000fe20002800000 */
[--C-:B------:R-:W-:Y:S01]  /*4470*/  FFMA.FTZ R25, R73, R0, -R12.reuse ;  /* 0x0000000049197223 */ /* 0x100fe2000001080c */
[----:B------:R-:W-:Y:S01]  /*4480*/  FMNMX.FTZ R6, R53, R6, !PT ;  /* 0x0000000635067209 */ /* 0x000fe20007810000 */
[-CC-:B------:R-:W-:Y:S01]  /*4490*/  FFMA.FTZ R202, R83, R0.reuse, -R12.reuse ;  /* 0x0000000053ca7223 */ /* 0x180fe2000001080c */
[--C-:B------:R-:W-:Y:S01]  /*44a0*/  FFMA.FTZ R33, R77, R0, -R12.reuse ;  /* 0x000000004d217223 */ /* 0x100fe2000001080c */
[----:B------:R3:W-:Y:S01]  /*44b0*/  MUFU.EX2 R194, R3 ;  /* 0x0000000300c27308 */ /* 0x0007e20000000800 */
[----:B------:R-:W-:Y:S01]  /*44c0*/  FMNMX.FTZ R6, R55, R6, !PT ;  /* 0x0000000637067209 */ /* 0x000fe20007810000 */
[-CC-:B------:R-:W-:Y:S01]  /*44d0*/  FFMA.FTZ R196, R85, R0.reuse, -R12.reuse ;  /* 0x0000000055c47223 */ /* 0x180fe2000001080c */
[----:B--2---:R-:W-:Y:S01]  /*44e0*/  FSEL R57, R26, -INF , P3 ;  /* 0xff8000001a397808 */ /* 0x004fe20001800000 */
[--C-:B------:R-:W-:Y:S01]  /*44f0*/  FFMA.FTZ R37, R65, R0, -R12.reuse ;  /* 0x0000000041257223 */ /* 0x100fe2000001080c */
[----:B------:R-:W-:Y:S01]  /*4500*/  FMNMX.FTZ R6, R41, R6, !PT ;  /* 0x0000000629067209 */ /* 0x000fe20007810000 */
[-CC-:B------:R-:W-:Y:S01]  /*4510*/  FFMA.FTZ R198, R87, R0.reuse, -R12.reuse ;  /* 0x0000000057c67223 */ /* 0x180fe2000001080c */
[--C-:B------:R-:W-:Y:S01]  /*4520*/  FFMA.FTZ R69, R69, R0, -R12.reuse ;  /* 0x0000000045457223 */ /* 0x100fe2000001080c */
[----:B------:R-:W-:Y:S01]  /*4530*/  MUFU.EX2 R200, R200 ;  /* 0x000000c800c87308 */ /* 0x000fe20000000800 */
[----:B------:R-:W-:Y:S01]  /*4540*/  FMNMX.FTZ R6, R43, R6, !PT ;  /* 0x000000062b067209 */ /* 0x000fe20007810000 */
[-CC-:B------:R-:W-:Y:S01]  /*4550*/  FFMA.FTZ R89, R89, R0.reuse, -R12.reuse ;  /* 0x0000000059597223 */ /* 0x180fe2000001080c */
[-CC-:B------:R-:W-:Y:S01]  /*4560*/  FFMA.FTZ R91, R91, R0.reuse, -R12.reuse ;  /* 0x000000005b5b7223 */ /* 0x180fe2000001080c */
[--C-:B------:R-:W-:Y:S01]  /*4570*/  FFMA.FTZ R93, R93, R0, -R12.reuse ;  /* 0x000000005d5d7223 */ /* 0x100fe2000001080c */
[----:B------:R-:W-:Y:S01]  /*4580*/  FMNMX.FTZ R6, R21, R6, !PT ;  /* 0x0000000615067209 */ /* 0x000fe20007810000 */
[-CC-:B------:R-:W-:Y:S01]  /*4590*/  FFMA.FTZ R95, R95, R0.reuse, -R12.reuse ;  /* 0x000000005f5f7223 */ /* 0x180fe2000001080c */
[--C-:B------:R-:W-:Y:S01]  /*45a0*/  FFMA.FTZ R97, R97, R0, -R12.reuse ;  /* 0x0000000061617223 */ /* 0x100fe2000001080c */
[----:B------:R-:W2:Y:S01]  /*45b0*/  MUFU.EX2 R25, R25 ;  /* 0x0000001900197308 */ /* 0x000ea20000000800 */
[----:B------:R-:W-:Y:S01]  /*45c0*/  FMNMX.FTZ R6, R47, R6, !PT ;  /* 0x000000062f067209 */ /* 0x000fe20007810000 */
[-CC-:B------:R-:W-:Y:S01]  /*45d0*/  FFMA.FTZ R99, R99, R0.reuse, -R12.reuse ;  /* 0x0000000063637223 */ /* 0x180fe2000001080c */
[-CC-:B------:R-:W-:Y:S01]  /*45e0*/  FFMA.FTZ R101, R101, R0.reuse, -R12.reuse ;  /* 0x0000000065657223 */ /* 0x180fe2000001080c */
[--C-:B------:R-:W-:Y:S01]  /*45f0*/  FFMA.FTZ R103, R103, R0, -R12.reuse ;  /* 0x0000000067677223 */ /* 0x100fe2000001080c */
[----:B------:R-:W-:Y:S01]  /*4600*/  FMNMX.FTZ R6, R45, R6, !PT ;  /* 0x000000062d067209 */ /* 0x000fe20007810000 */
[-CC-:B------:R-:W-:Y:S01]  /*4610*/  FFMA.FTZ R105, R105, R0.reuse, -R12.reuse ;  /* 0x0000000069697223 */ /* 0x180fe2000001080c */
[--C-:B------:R-:W-:Y:S01]  /*4620*/  FFMA.FTZ R107, R107, R0, -R12.reuse ;  /* 0x000000006b6b7223 */ /* 0x100fe2000001080c */
[----:B------:R-:W4:Y:S01]  /*4630*/  MUFU.EX2 R202, R202 ;  /* 0x000000ca00ca7308 */ /* 0x000f220000000800 */
[----:B------:R-:W-:Y:S01]  /*4640*/  FMNMX.FTZ R6, R35, R6, !PT ;  /* 0x0000000623067209 */ /* 0x000fe20007810000 */
[-CC-:B------:R-:W-:Y:S01]  /*4650*/  FFMA.FTZ R109, R109, R0.reuse, -R12.reuse ;  /* 0x000000006d6d7223 */ /* 0x180fe2000001080c */
[-CC-:B------:R-:W-:Y:S01]  /*4660*/  FFMA.FTZ R111, R111, R0.reuse, -R12.reuse ;  /* 0x000000006f6f7223 */ /* 0x180fe2000001080c */
[--C-:B------:R-:W-:Y:S01]  /*4670*/  FFMA.FTZ R113, R113, R0, -R12.reuse ;  /* 0x0000000071717223 */ /* 0x100fe2000001080c */
[----:B------:R-:W-:Y:S01]  /*4680*/  FMNMX.FTZ R6, R29, R6, !PT ;  /* 0x000000061d067209 */ /* 0x000fe20007810000 */
[-CC-:B------:R-:W-:Y:S01]  /*4690*/  FFMA.FTZ R115, R115, R0.reuse, -R12.reuse ;  /* 0x0000000073737223 */ /* 0x180fe2000001080c */
[--C-:B------:R-:W-:Y:S01]  /*46a0*/  FFMA.FTZ R117, R117, R0, -R12.reuse ;  /* 0x0000000075757223 */ /* 0x100fe2000001080c */
[----:B------:R-:W5:Y:S01]  /*46b0*/  MUFU.EX2 R33, R33 ;  /* 0x0000002100217308 */ /* 0x000f620000000800 */
[----:B------:R-:W-:Y:S01]  /*46c0*/  FMNMX.FTZ R6, R39, R6, !PT ;  /* 0x0000000627067209 */ /* 0x000fe20007810000 */
[-CC-:B------:R-:W-:Y:S01]  /*46d0*/  FFMA.FTZ R121, R121, R0.reuse, -R12.reuse ;  /* 0x0000000079797223 */ /* 0x180fe2000001080c */
[-CC-:B------:R-:W-:Y:S01]  /*46e0*/  FFMA.FTZ R123, R123, R0.reuse, -R12.reuse ;  /* 0x000000007b7b7223 */ /* 0x180fe2000001080c */
[----:B------:R-:W-:Y:S01]  /*46f0*/  FFMA.FTZ R12, R125, R0, -R12 ;  /* 0x000000007d0c7223 */ /* 0x000fe2000001080c */
[----:B------:R-:W-:Y:S01]  /*4700*/  FMNMX.FTZ R6, R57, R6, !PT ;  /* 0x0000000639067209 */ /* 0x000fe20007810000 */
[--C-:B------:R-:W-:Y:S01]  /*4710*/  IMAD.MOV.U32 R87, RZ, RZ, R119.reuse ;  /* 0x000000ffff577224 */ /* 0x100fe200078e0077 */
[-C--:B------:R-:W-:Y:S01]  /*4720*/  MOV R83, R119.reuse ;  /* 0x0000007700537202 */ /* 0x080fe20000000f00 */
[----:B------:R-:W1:Y:S01]  /*4730*/  MUFU.EX2 R196, R196 ;  /* 0x000000c400c47308 */ /* 0x000e620000000800 */
[----:B------:R-:W-:Y:S01]  /*4740*/  FMNMX.FTZ R6, R27, R6, !PT ;  /* 0x000000061b067209 */ /* 0x000fe20007810000 */
[--C-:B------:R-:W-:Y:S01]  /*4750*/  IMAD.MOV.U32 R85, RZ, RZ, R119.reuse ;  /* 0x000000ffff557224 */ /* 0x100fe200078e0077 */
[----:B------:R-:W-:Y:S01]  /*4760*/  MOV R73, R119 ;  /* 0x0000007700497202 */ /* 0x000fe20000000f00 */
[--C-:B------:R-:W-:Y:S01]  /*4770*/  IMAD.MOV.U32 R81, RZ, RZ, R119.reuse ;  /* 0x000000ffff517224 */ /* 0x100fe200078e0077 */
[----:B------:R-:W-:Y:S01]  /*4780*/  FMNMX.FTZ R6, R61, R6, !PT ;  /* 0x000000063d067209 */ /* 0x000fe20007810000 */
[----:B------:R-:W-:-:S02]  /*4790*/  IMAD.MOV.U32 R77, RZ, RZ, R119 ;  /* 0x000000ffff4d7224 */ /* 0x000fc400078e0077 */
[----:B------:R-:W1:Y:S01]  /*47a0*/  MUFU.EX2 R37, R37 ;  /* 0x0000002500257308 */ /* 0x000e620000000800 */
[----:B------:R-:W-:Y:S01]  /*47b0*/  FMNMX.FTZ R6, R31, R6, !PT ;  /* 0x000000061f067209 */ /* 0x000fe20007810000 */
[----:B------:R-:W-:-:S04]  /*47c0*/  IMAD.MOV.U32 R65, RZ, RZ, R119 ;  /* 0x000000ffff417224 */ /* 0x000fc800078e0077 */
[----:B---3--:R-:W3:Y:S02]  /*47d0*/  SHFL.BFLY PT, R3, R6, 0x2, 0x1f ;  /* 0x0c401f0006037f89 */ /* 0x008ee400000e0000 */
[----:B------:R-:W1:Y:S08]  /*47e0*/  MUFU.EX2 R198, R198 ;  /* 0x000000c600c67308 */ /* 0x000e700000000800 */
[----:B------:R-:W-:Y:S08]  /*47f0*/  MUFU.EX2 R69, R69 ;  /* 0x0000004500457308 */ /* 0x000ff00000000800 */
[----:B------:R-:W-:Y:S01]  /*4800*/  MUFU.EX2 R89, R89 ;  /* 0x0000005900597308 */ /* 0x000fe20000000800 */
[----:B---3--:R-:W-:-:S07]  /*4810*/  FMNMX.FTZ R10, R6, R3, !PT ;  /* 0x00000003060a7209 */ /* 0x008fce0007810000 */
[----:B------:R-:W-:Y:S01]  /*4820*/  MUFU.EX2 R91, R91 ;  /* 0x0000005b005b7308 */ /* 0x000fe20000000800 */
[----:B------:R-:W3:Y:S07]  /*4830*/  SHFL.BFLY PT, R3, R10, 0x1, 0x1f ;  /* 0x0c201f000a037f89 */ /* 0x000eee00000e0000 */
[----:B------:R-:W-:Y:S08]  /*4840*/  MUFU.EX2 R93, R93 ;  /* 0x0000005d005d7308 */ /* 0x000ff00000000800 */
[----:B------:R2:W-:Y:S08]  /*4850*/  MUFU.EX2 R188, R95 ;  /* 0x0000005f00bc7308 */ /* 0x0005f00000000800 */
[----:B------:R-:W-:Y:S01]  /*4860*/  MUFU.EX2 R97, R97 ;  /* 0x0000006100617308 */ /* 0x000fe20000000800 */
[----:B--2---:R-:W-:Y:S01]  /*4870*/  IMAD.MOV.U32 R95, RZ, RZ, R119 ;  /* 0x000000ffff5f7224 */ /* 0x004fe200078e0077 */
[----:B---3--:R-:W-:-:S04]  /*4880*/  FMNMX.FTZ R3, R10, R3, !PT ;  /* 0x000000030a037209 */ /* 0x008fc80007810000 */
[C---:B------:R-:W-:Y:S01]  /*4890*/  FSETP.NEU.FTZ.AND P2, PT, R3.reuse, -INF , PT ;  /* 0xff8000000300780b */ /* 0x040fe20003f5d000 */
[-C--:B------:R-:W-:Y:S01]  /*48a0*/  FMUL.FTZ R6, R3, R0.reuse ;  /* 0x0000000003067220 */ /* 0x080fe20000410000 */
[----:B------:R-:W-:Y:S04]  /*48b0*/  MUFU.EX2 R190, R99 ;  /* 0x0000006300be7308 */ /* 0x000fe80000000800 */
[----:B------:R-:W-:Y:S02]  /*48c0*/  FSEL R6, R6, RZ, P2 ;  /* 0x000000ff06067208 */ /* 0x000fe40001000000 */
[----:B------:R-:W-:Y:S02]  /*48d0*/  PLOP3.LUT P2, PT, PT, PT, UP0, 0x80, 0x0 ;  /* 0x000000000000781c */ /* 0x000fe40003f4f008 */
[----:B------:R-:W-:Y:S01]  /*48e0*/  MUFU.EX2 R101, R101 ;  /* 0x0000006500657308 */ /* 0x000fe20000000800 */
[-CC-:B------:R-:W-:Y:S01]  /*48f0*/  FFMA.FTZ R5, R5, R0.reuse, -R6.reuse ;  /* 0x0000000005057223 */ /* 0x180fe20000010806 */
[-CC-:B------:R-:W-:Y:S01]  /*4900*/  FFMA.FTZ R7, R7, R0.reuse, -R6.reuse ;  /* 0x0000000007077223 */ /* 0x180fe20000010806 */
[-CC-:B------:R-:W-:Y:S01]  /*4910*/  FFMA.FTZ R75, R75, R0.reuse, -R6.reuse ;  /* 0x000000004b4b7223 */ /* 0x180fe20000010806 */
[-CC-:B------:R-:W-:Y:S01]  /*4920*/  FFMA.FTZ R79, R79, R0.reuse, -R6.reuse ;  /* 0x000000004f4f7223 */ /* 0x180fe20000010806 */
[-CC-:B------:R-:W-:Y:S01]  /*4930*/  FFMA.FTZ R9, R9, R0.reuse, -R6.reuse ;  /* 0x0000000009097223 */ /* 0x180fe20000010806 */
[-CC-:B------:R-:W-:Y:S01]  /*4940*/  FFMA.FTZ R67, R67, R0.reuse, -R6.reuse ;  /* 0x0000000043437223 */ /* 0x180fe20000010806 */
[-CC-:B------:R-:W-:Y:S01]  /*4950*/  FFMA.FTZ R11, R11, R0.reuse, -R6.reuse ;  /* 0x000000000b0b7223 */ /* 0x180fe20000010806 */
[----:B------:R2:W-:Y:S01]  /*4960*/  MUFU.EX2 R203, R7 ;  /* 0x0000000700cb7308 */ /* 0x0005e20000000800 */
[-CC-:B------:R-:W-:Y:S01]  /*4970*/  FFMA.FTZ R71, R71, R0.reuse, -R6.reuse ;  /* 0x0000000047477223 */ /* 0x180fe20000010806 */
[-CC-:B------:R-:W-:Y:S01]  /*4980*/  FFMA.FTZ R13, R13, R0.reuse, -R6.reuse ;  /* 0x000000000d0d7223 */ /* 0x180fe20000010806 */
[-CC-:B------:R-:W-:Y:S01]  /*4990*/  FFMA.FTZ R51, R51, R0.reuse, -R6.reuse ;  /* 0x0000000033337223 */ /* 0x180fe20000010806 */
[-CC-:B------:R-:W-:Y:S01]  /*49a0*/  FFMA.FTZ R59, R59, R0.reuse, -R6.reuse ;  /* 0x000000003b3b7223 */ /* 0x180fe20000010806 */
[-CC-:B------:R-:W-:Y:S01]  /*49b0*/  FFMA.FTZ R15, R15, R0.reuse, -R6.reuse ;  /* 0x000000000f0f7223 */ /* 0x180fe20000010806 */
[-CC-:B------:R-:W-:Y:S01]  /*49c0*/  FFMA.FTZ R63, R63, R0.reuse, -R6.reuse ;  /* 0x000000003f3f7223 */ /* 0x180fe20000010806 */
[-CC-:B------:R-:W-:Y:S01]  /*49d0*/  FFMA.FTZ R49, R49, R0.reuse, -R6.reuse ;  /* 0x0000000031317223 */ /* 0x180fe20000010806 */
[----:B------:R-:W-:Y:S01]  /*49e0*/  MUFU.EX2 R5, R5 ;  /* 0x0000000500057308 */ /* 0x000fe20000000800 */
[----:B--2---:R-:W-:Y:S01]  /*49f0*/  FADD.FTZ R7, R200, R25 ;  /* 0x00000019c8077221 */ /* 0x004fe20000010000 */
[-CC-:B------:R-:W-:Y:S01]  /*4a00*/  FFMA.FTZ R43, R43, R0.reuse, -R6.reuse ;  /* 0x000000002b2b7223 */ /* 0x180fe20000010806 */
[-CC-:B------:R-:W-:Y:S01]  /*4a10*/  FFMA.FTZ R53, R53, R0.reuse, -R6.reuse ;  /* 0x0000000035357223 */ /* 0x180fe20000010806 */
[-CC-:B------:R-:W-:Y:S01]  /*4a20*/  FFMA.FTZ R55, R55, R0.reuse, -R6.reuse ;  /* 0x0000000037377223 */ /* 0x180fe20000010806 */
[----:B----4-:R-:W-:Y:S01]  /*4a30*/  FADD.FTZ R32, R202, R7 ;  /* 0x00000007ca207221 */ /* 0x010fe20000010000 */
[-CC-:B------:R-:W-:Y:S01]  /*4a40*/  FFMA.FTZ R41, R41, R0.reuse, -R6.reuse ;  /* 0x0000000029297223 */ /* 0x180fe20000010806 */
[-C--:B------:R-:W-:Y:S01]  /*4a50*/  FFMA.FTZ R21, R21, R0.reuse, -R6 ;  /* 0x0000000015157223 */ /* 0x080fe20000010806 */
[----:B------:R-:W2:Y:S01]  /*4a60*/  MUFU.EX2 R10, R75 ;  /* 0x0000004b000a7308 */ /* 0x000ea20000000800 */
[----:B-----5:R-:W-:Y:S01]  /*4a70*/  FADD.FTZ R7, R33, R32 ;  /* 0x0000002021077221 */ /* 0x020fe20000010000 */
[-CC-:B------:R-:W-:Y:S01]  /*4a80*/  FFMA.FTZ R47, R47, R0.reuse, -R6.reuse ;  /* 0x000000002f2f7223 */ /* 0x180fe20000010806 */
[--C-:B------:R-:W-:Y:S01]  /*4a90*/  FFMA.FTZ R45, R45, R0, -R6.reuse ;  /* 0x000000002d2d7223 */ /* 0x100fe20000010806 */
[----:B------:R-:W-:Y:S01]  /*4aa0*/  F2FP.F16.F32.PACK_AB R200, R25, R200 ;  /* 0x000000c819c8723e */ /* 0x000fe200000000ff */
[----:B-1----:R-:W-:Y:S01]  /*4ab0*/  FADD.FTZ R34, R196, R7 ;  /* 0x00000007c4227221 */ /* 0x002fe20000010000 */
[-CC-:B------:R-:W-:Y:S01]  /*4ac0*/  FFMA.FTZ R35, R35, R0.reuse, -R6.reuse ;  /* 0x0000000023237223 */ /* 0x180fe20000010806 */
[-C--:B------:R-:W-:Y:S01]  /*4ad0*/  FFMA.FTZ R29, R29, R0.reuse, -R6 ;  /* 0x000000001d1d7223 */ /* 0x080fe20000010806 */
[----:B------:R1:W3:Y:S01]  /*4ae0*/  MUFU.EX2 R14, R79 ;  /* 0x0000004f000e7308 */ /* 0x0002e20000000800 */
[----:B------:R-:W-:Y:S01]  /*4af0*/  FADD.FTZ R7, R37, R34 ;  /* 0x0000002225077221 */ /* 0x000fe20000010000 */
[-CC-:B------:R-:W-:Y:S01]  /*4b00*/  FFMA.FTZ R39, R39, R0.reuse, -R6.reuse ;  /* 0x0000000027277223 */ /* 0x180fe20000010806 */
[-CC-:B------:R-:W-:Y:S01]  /*4b10*/  FFMA.FTZ R57, R57, R0.reuse, -R6.reuse ;  /* 0x0000000039397223 */ /* 0x180fe20000010806 */
[-CC-:B------:R-:W-:Y:S01]  /*4b20*/  FFMA.FTZ R27, R27, R0.reuse, -R6.reuse ;  /* 0x000000001b1b7223 */ /* 0x180fe20000010806 */
[----:B------:R-:W-:Y:S01]  /*4b30*/  FADD.FTZ R36, R198, R7 ;  /* 0x00000007c6247221 */ /* 0x000fe20000010000 */
[-CC-:B------:R-:W-:Y:S01]  /*4b40*/  FFMA.FTZ R61, R61, R0.reuse, -R6.reuse ;  /* 0x000000003d3d7223 */ /* 0x180fe20000010806 */
[----:B------:R-:W-:Y:S01]  /*4b50*/  FFMA.FTZ R31, R31, R0, -R6 ;  /* 0x000000001f1f7223 */ /* 0x000fe20000010806 */
[----:B------:R-:W4:Y:S01]  /*4b60*/  MUFU.EX2 R9, R9 ;  /* 0x0000000900097308 */ /* 0x000f220000000800 */
[----:B--2---:R-:W-:Y:S01]  /*4b70*/  FADD.FTZ R34, R5, R10 ;  /* 0x0000000a05227221 */ /* 0x004fe20000010000 */
[----:B------:R-:W-:Y:S01]  /*4b80*/  FADD.FTZ R38, R69, R36 ;  /* 0x0000002445267221 */ /* 0x000fe20000010000 */
[----:B------:R-:W-:Y:S01]  /*4b90*/  F2FP.F16.F32.PACK_AB R201, R10, R5 ;  /* 0x000000050ac9723e */ /* 0x000fe200000000ff */
[----:B------:R-:W-:-:S02]  /*4ba0*/  IMAD.MOV.U32 R99, RZ, RZ, R119 ;  /* 0x000000ffff637224 */ /* 0x000fc400078e0077 */
[----:B------:R-:W-:Y:S01]  /*4bb0*/  FADD.FTZ R7, R203, R34 ;  /* 0x00000022cb077221 */ /* 0x000fe20000010000 */
[----:B------:R-:W-:Y:S01]  /*4bc0*/  F2FP.F16.F32.PACK_AB R202, R33, R202 ;  /* 0x000000ca21ca723e */ /* 0x000fe200000000ff */
[----:B-1----:R-:W-:Y:S01]  /*4bd0*/  IMAD.MOV.U32 R79, RZ, RZ, R119 ;  /* 0x000000ffff4f7224 */ /* 0x002fe200078e0077 */
[----:B------:R1:W2:Y:S01]  /*4be0*/  MUFU.EX2 R20, R67 ;  /* 0x0000004300147308 */ /* 0x0002a20000000800 */
[C---:B---3--:R-:W-:Y:S01]  /*4bf0*/  FADD.FTZ R36, R14.reuse, R7 ;  /* 0x000000070e247221 */ /* 0x048fe20000010000 */
[----:B------:R-:W-:Y:S01]  /*4c00*/  F2FP.F16.F32.PACK_AB R196, R37, R196 ;  /* 0x000000c425c4723e */ /* 0x000fe200000000ff */
[--C-:B------:R-:W-:Y:S01]  /*4c10*/  IMAD.MOV.U32 R75, RZ, RZ, R119.reuse ;  /* 0x000000ffff4b7224 */ /* 0x100fe200078e0077 */
[----:B------:R-:W-:Y:S01]  /*4c20*/  F2FP.F16.F32.PACK_AB R198, R69, R198 ;  /* 0x000000c645c6723e */ /* 0x000fe200000000ff */
[--C-:B------:R-:W-:Y:S01]  /*4c30*/  IMAD.MOV.U32 R69, RZ, RZ, R119.reuse ;  /* 0x000000ffff457224 */ /* 0x100fe200078e0077 */
[----:B------:R-:W-:Y:S01]  /*4c40*/  F2FP.F16.F32.PACK_AB R203, R14, R203 ;  /* 0x000000cb0ecb723e */ /* 0x000fe200000000ff */
[--C-:B------:R-:W-:Y:S01]  /*4c50*/  IMAD.MOV.U32 R37, RZ, RZ, R119.reuse ;  /* 0x000000ffff257224 */ /* 0x100fe200078e0077 */
[----:B------:R-:W3:Y:S01]  /*4c60*/  MUFU.EX2 R11, R11 ;  /* 0x0000000b000b7308 */ /* 0x000ee20000000800 */
[----:B----4-:R-:W-:Y:S01]  /*4c70*/  FADD.FTZ R7, R9, R36 ;  /* 0x0000002409077221 */ /* 0x010fe20000010000 */
[----:B-1----:R-:W-:Y:S01]  /*4c80*/  IMAD.MOV.U32 R67, RZ, RZ, R119 ;  /* 0x000000ffff437224 */ /* 0x002fe200078e0077 */
[----:B------:R-:W-:-:S05]  /*4c90*/  MOV R33, R119 ;  /* 0x0000007700217202 */ /* 0x000fca0000000f00 */
[----:B------:R1:W4:Y:S01]  /*4ca0*/  MUFU.EX2 R24, R71 ;  /* 0x0000004700187308 */ /* 0x0003220000000800 */
[C---:B--2---:R-:W-:Y:S01]  /*4cb0*/  FADD.FTZ R36, R20.reuse, R7 ;  /* 0x0000000714247221 */ /* 0x044fe20000010000 */
[----:B------:R-:W-:-:S06]  /*4cc0*/  F2FP.F16.F32.PACK_AB R197, R20, R9 ;  /* 0x0000000914c5723e */ /* 0x000fcc00000000ff */
[----:B------:R2:W-:Y:S01]  /*4cd0*/  MUFU.EX2 R30, R51 ;  /* 0x00000033001e7308 */ /* 0x0005e20000000800 */
[----:B---3--:R-:W-:Y:S01]  /*4ce0*/  FADD.FTZ R7, R11, R36 ;  /* 0x000000240b077221 */ /* 0x008fe20000010000 */
[----:B-1----:R-:W-:-:S06]  /*4cf0*/  IMAD.MOV.U32 R71, RZ, RZ, R119 ;  /* 0x000000ffff477224 */ /* 0x002fcc00078e0077 */
[----:B------:R-:W1:Y:S01]  /*4d00*/  MUFU.EX2 R13, R13 ;  /* 0x0000000d000d7308 */ /* 0x000e620000000800 */
[----:B--2---:R-:W-:Y:S01]  /*4d10*/  FADD.FTZ R51, R89, R38 ;  /* 0x0000002659337221 */ /* 0x004fe20000010000 */
[----:B----4-:R-:W-:-:S03]  /*4d20*/  F2FP.F16.F32.PACK_AB R199, R24, R11 ;  /* 0x0000000b18c7723e */ /* 0x010fc600000000ff */
[C---:B------:R-:W-:Y:S01]  /*4d30*/  FADD.FTZ R38, R192.reuse, R51 ;  /* 0x00000033c0267221 */ /* 0x040fe20000010000 */
[----:B------:R-:W-:Y:S01]  /*4d40*/  F2FP.F16.F32.PACK_AB R192, R192, R89 ;  /* 0x00000059c0c0723e */ /* 0x000fe200000000ff */
[----:B------:R-:W-:Y:S01]  /*4d50*/  IMAD.MOV.U32 R89, RZ, RZ, R119 ;  /* 0x000000ffff597224 */ /* 0x000fe200078e0077 */
[----:B------:R2:W3:Y:S01]  /*4d60*/  MUFU.EX2 R26, R59 ;  /* 0x0000003b001a7308 */ /* 0x0004e20000000800 */
[----:B------:R-:W-:Y:S01]  /*4d70*/  FADD.FTZ R51, R91, R38 ;  /* 0x000000265b337221 */ /* 0x000fe20000010000 */
[----:B------:R-:W-:Y:S01]  /*4d80*/  FADD.FTZ R38, R24, R7 ;  /* 0x0000000718267221 */ /* 0x000fe20000010000 */
[----:B------:R-:W-:Y:S02]  /*4d90*/  IMAD.MOV.U32 R24, RZ, RZ, R119 ;  /* 0x000000ffff187224 */ /* 0x000fe400078e0077 */
[C---:B------:R-:W-:Y:S01]  /*4da0*/  FADD.FTZ R40, R194.reuse, R51 ;  /* 0x00000033c2287221 */ /* 0x040fe20000010000 */
[----:B------:R-:W-:Y:S01]  /*4db0*/  F2FP.F16.F32.PACK_AB R194, R194, R91 ;  /* 0x0000005bc2c2723e */ /* 0x000fe200000000ff */
[--C-:B------:R-:W-:Y:S01]  /*4dc0*/  IMAD.MOV.U32 R91, RZ, RZ, R119.reuse ;  /* 0x000000ffff5b7224 */ /* 0x100fe200078e0077 */
[----:B------:R-:W4:Y:S01]  /*4dd0*/  MUFU.EX2 R15, R15 ;  /* 0x0000000f000f7308 */ /* 0x000f220000000800 */
[----:B-1----:R-:W-:Y:S01]  /*4de0*/  FADD.FTZ R7, R13, R38 ;  /* 0x000000260d077221 */ /* 0x002fe20000010000 */
[----:B--2---:R-:W-:-:S02]  /*4df0*/  IMAD.MOV.U32 R59, RZ, RZ, R119 ;  /* 0x000000ffff3b7224 */ /* 0x004fc400078e0077 */
[----:B------:R-:W-:-:S04]  /*4e00*/  IMAD.MOV.U32 R51, RZ, RZ, R119 ;  /* 0x000000ffff337224 */ /* 0x000fc800078e0077 */
[----:B------:R1:W2:Y:S01]  /*4e10*/  MUFU.EX2 R28, R63 ;  /* 0x0000003f001c7308 */ /* 0x0002a20000000800 */
[C---:B---3--:R-:W-:Y:S01]  /*4e20*/  FADD.FTZ R2, R26.reuse, R7 ;  /* 0x000000071a027221 */ /* 0x048fe20000010000 */
[----:B------:R-:W-:Y:S01]  /*4e30*/  F2FP.F16.F32.PACK_AB R193, R26, R13 ;  /* 0x0000000d1ac1723e */ /* 0x000fe200000000ff */
[----:B------:R-:W-:-:S05]  /*4e40*/  IMAD.MOV.U32 R26, RZ, RZ, R119 ;  /* 0x000000ffff1a7224 */ /* 0x000fca00078e0077 */
[----:B------:R3:W-:Y:S01]  /*4e50*/  MUFU.EX2 R34, R43 ;  /* 0x0000002b00227308 */ /* 0x0007e20000000800 */
[----:B----4-:R-:W-:Y:S01]  /*4e60*/  FADD.FTZ R7, R15, R2 ;  /* 0x000000020f077221 */ /* 0x010fe20000010000 */
[----:B-1----:R-:W-:-:S06]  /*4e70*/  MOV R63, R119 ;  /* 0x00000077003f7202 */ /* 0x002fcc0000000f00 */
[----:B------:R-:W1:Y:S01]  /*4e80*/  MUFU.EX2 R49, R49 ;  /* 0x0000003100317308 */ /* 0x000e620000000800 */
[----:B---3--:R-:W-:Y:S01]  /*4e90*/  FADD.FTZ R43, R93, R40 ;  /* 0x000000285d2b7221 */ /* 0x008fe20000010000 */
[----:B--2---:R-:W-:-:S03]  /*4ea0*/  F2FP.F16.F32.PACK_AB R195, R28, R15 ;  /* 0x0000000f1cc3723e */ /* 0x004fc600000000ff */
[C---:B------:R-:W-:Y:S01]  /*4eb0*/  FADD.FTZ R38, R188.reuse, R43 ;  /* 0x0000002bbc267221 */ /* 0x040fe20000010000 */
[----:B------:R-:W-:Y:S02]  /*4ec0*/  F2FP.F16.F32.PACK_AB R188, R188, R93 ;  /* 0x0000005dbcbc723e */ /* 0x000fe400000000ff */
[----:B------:R2:W3:Y:S01]  /*4ed0*/  MUFU.EX2 R184, R103 ;  /* 0x0000006700b87308 */ /* 0x0004e20000000800 */
[----:B------:R-:W-:Y:S01]  /*4ee0*/  FADD.FTZ R43, R97, R38 ;  /* 0x00000026612b7221 */ /* 0x000fe20000010000 */
[----:B------:R-:W-:Y:S01]  /*4ef0*/  FADD.FTZ R38, R28, R7 ;  /* 0x000000071c267221 */ /* 0x000fe20000010000 */
[----:B------:R-:W-:Y:S02]  /*4f00*/  MOV R93, R119 ;  /* 0x00000077005d7202 */ /* 0x000fe40000000f00 */
[C---:B------:R-:W-:Y:S01]  /*4f10*/  FADD.FTZ R40, R190.reuse, R43 ;  /* 0x0000002bbe287221 */ /* 0x040fe20000010000 */
[----:B------:R-:W-:Y:S01]  /*4f20*/  F2FP.F16.F32.PACK_AB R190, R190, R97 ;  /* 0x00000061bebe723e */ /* 0x000fe200000000ff */
[--C-:B------:R-:W-:Y:S01]  /*4f30*/  IMAD.MOV.U32 R97, RZ, RZ, R119.reuse ;  /* 0x000000ffff617224 */ /* 0x100fe200078e0077 */
[----:B------:R-:W4:Y:S01]  /*4f40*/  MUFU.EX2 R105, R105 ;  /* 0x0000006900697308 */ /* 0x000f220000000800 */
[----:B------:R-:W-:Y:S01]  /*4f50*/  FADD.FTZ R43, R101, R40 ;  /* 0x00000028652b7221 */ /* 0x000fe20000010000 */
[----:B-1----:R-:W-:Y:S01]  /*4f60*/  FADD.FTZ R7, R49, R38 ;  /* 0x0000002631077221 */ /* 0x002fe20000010000 */
[C---:B------:R-:W-:Y:S01]  /*4f70*/  F2FP.F16.F32.PACK_AB R189, R30.reuse, R49 ;  /* 0x000000311ebd723e */ /* 0x040fe200000000ff */
[----:B------:R-:W-:Y:S01]  /*4f80*/  IMAD.MOV.U32 R49, RZ, RZ, R119 ;  /* 0x000000ffff317224 */ /* 0x000fe200078e0077 */
[----:B--2---:R-:W-:Y:S01]  /*4f90*/  MOV R103, R119 ;  /* 0x0000007700677202 */ /* 0x004fe20000000f00 */
[----:B------:R-:W-:Y:S01]  /*4fa0*/  FADD.FTZ R38, R30, R7 ;  /* 0x000000071e267221 */ /* 0x000fe20000010000 */
[----:B------:R-:W-:Y:S01]  /*4fb0*/  IMAD.MOV.U32 R30, RZ, RZ, R119 ;  /* 0x000000ffff1e7224 */ /* 0x000fe200078e0077 */
[----:B------:R-:W1:Y:S01]  /*4fc0*/  MUFU.EX2 R53, R53 ;  /* 0x0000003500357308 */ /* 0x000e620000000800 */
[C---:B---3--:R-:W-:Y:S01]  /*4fd0*/  FADD.FTZ R40, R184.reuse, R43 ;  /* 0x0000002bb8287221 */ /* 0x048fe20000010000 */
[----:B------:R-:W-:Y:S01]  /*4fe0*/  F2FP.F16.F32.PACK_AB R184, R184, R101 ;  /* 0x00000065b8b8723e */ /* 0x000fe200000000ff */
[----:B------:R-:W-:Y:S01]  /*4ff0*/  IMAD.MOV.U32 R101, RZ, RZ, R119 ;  /* 0x000000ffff657224 */ /* 0x000fe200078e0077 */
[----:B------:R-:W-:-:S04]  /*5000*/  MOV R28, R119 ;  /* 0x00000077001c7202 */ /* 0x000fc80000000f00 */
[----:B------:R2:W3:Y:S01]  /*5010*/  MUFU.EX2 R186, R107 ;  /* 0x0000006b00ba7308 */ /* 0x0004e20000000800 */
[----:B----4-:R-:W-:-:S07]  /*5020*/  FADD.FTZ R43, R105, R40 ;  /* 0x00000028692b7221 */ /* 0x010fce0000010000 */
[----:B------:R4:W5:Y:S01]  /*5030*/  MUFU.EX2 R32, R55 ;  /* 0x0000003700207308 */ /* 0x0009620000000800 */
[----:B-1----:R-:W-:Y:S01]  /*5040*/  FADD.FTZ R7, R53, R38 ;  /* 0x0000002635077221 */ /* 0x002fe20000010000 */
[----:B--2---:R-:W-:-:S06]  /*5050*/  IMAD.MOV.U32 R107, RZ, RZ, R119 ;  /* 0x000000ffff6b7224 */ /* 0x004fcc00078e0077 */
[----:B------:R-:W1:Y:S01]  /*5060*/  MUFU.EX2 R109, R109 ;  /* 0x0000006d006d7308 */ /* 0x000e620000000800 */
[C---:B---3--:R-:W-:Y:S01]  /*5070*/  FADD.FTZ R40, R186.reuse, R43 ;  /* 0x0000002bba287221 */ /* 0x048fe20000010000 */
[----:B------:R-:W-:Y:S01]  /*5080*/  F2FP.F16.F32.PACK_AB R186, R186, R105 ;  /* 0x00000069baba723e */ /* 0x000fe200000000ff */
[--C-:B------:R-:W-:Y:S01]  /*5090*/  IMAD.MOV.U32 R105, RZ, RZ, R119.reuse ;  /* 0x000000ffff697224 */ /* 0x100fe200078e0077 */
[----:B------:R-:W-:Y:S01]  /*50a0*/  MOV R43, R119 ;  /* 0x00000077002b7202 */ /* 0x000fe20000000f00 */
[----:B----4-:R-:W-:-:S03]  /*50b0*/  IMAD.MOV.U32 R55, RZ, RZ, R119 ;  /* 0x000000ffff377224 */ /* 0x010fc600078e0077 */
[----:B------:R-:W2:Y:S01]  /*50c0*/  MUFU.EX2 R41, R41 ;  /* 0x0000002900297308 */ /* 0x000ea20000000800 */
[C---:B-----5:R-:W-:Y:S01]  /*50d0*/  FADD.FTZ R38, R32.reuse, R7 ;  /* 0x0000000720267221 */ /* 0x060fe20000010000 */
[----:B------:R-:W-:Y:S01]  /*50e0*/  F2FP.F16.F32.PACK_AB R191, R32, R53 ;  /* 0x0000003520bf723e */ /* 0x000fe200000000ff */
[----:B------:R-:W-:Y:S01]  /*50f0*/  IMAD.MOV.U32 R32, RZ, RZ, R119 ;  /* 0x000000ffff207224 */ /* 0x000fe200078e0077 */
[----:B------:R-:W-:-:S04]  /*5100*/  MOV R53, R119 ;  /* 0x0000007700357202 */ /* 0x000fc80000000f00 */
[----:B------:R3:W4:Y:S01]  /*5110*/  MUFU.EX2 R180, R111 ;  /* 0x0000006f00b47308 */ /* 0x0007220000000800 */
[----:B-1----:R-:W-:-:S07]  /*5120*/  FADD.FTZ R25, R109, R40 ;  /* 0x000000286d197221 */ /* 0x002fce0000010000 */
[----:B------:R-:W1:Y:S01]  /*5130*/  MUFU.EX2 R113, R113 ;  /* 0x0000007100717308 */ /* 0x000e620000000800 */
[----:B--2---:R-:W-:Y:S01]  /*5140*/  FADD.FTZ R7, R41, R38 ;  /* 0x0000002629077221 */ /* 0x004fe20000010000 */
[C---:B------:R-:W-:Y:S01]  /*5150*/  F2FP.F16.F32.PACK_AB R185, R34.reuse, R41 ;  /* 0x0000002922b9723e */ /* 0x040fe200000000ff */
[----:B---3--:R-:W-:Y:S02]  /*5160*/  IMAD.MOV.U32 R111, RZ, RZ, R119 ;  /* 0x000000ffff6f7224 */ /* 0x008fe400078e0077 */
[----:B------:R-:W-:Y:S01]  /*5170*/  FADD.FTZ R38, R34, R7 ;  /* 0x0000000722267221 */ /* 0x000fe20000010000 */
[----:B------:R-:W-:Y:S02]  /*5180*/  IMAD.MOV.U32 R41, RZ, RZ, R119 ;  /* 0x000000ffff297224 */ /* 0x000fe400078e0077 */
[----:B------:R-:W2:Y:S01]  /*5190*/  MUFU.EX2 R21, R21 ;  /* 0x0000001500157308 */ /* 0x000ea20000000800 */
[C---:B----4-:R-:W-:Y:S01]  /*51a0*/  FADD.FTZ R40, R180.reuse, R25 ;  /* 0x00000019b4287221 */ /* 0x050fe20000010000 */
[----:B------:R-:W-:Y:S01]  /*51b0*/  F2FP.F16.F32.PACK_AB R180, R180, R109 ;  /* 0x0000006db4b4723e */ /* 0x000fe200000000ff */
[----:B------:R-:W-:-:S02]  /*51c0*/  IMAD.MOV.U32 R109, RZ, RZ, R119 ;  /* 0x000000ffff6d7224 */ /* 0x000fc400078e0077 */
[----:B------:R-:W-:-:S03]  /*51d0*/  IMAD.MOV.U32 R34, RZ, RZ, R119 ;  /* 0x000000ffff227224 */ /* 0x000fc600078e0077 */
[----:B------:R3:W4:Y:S01]  /*51e0*/  MUFU.EX2 R182, R115 ;  /* 0x0000007300b67308 */ /* 0x0007220000000800 */
[----:B-1----:R-:W-:-:S07]  /*51f0*/  FADD.FTZ R25, R113, R40 ;  /* 0x0000002871197221 */ /* 0x002fce0000010000 */
[----:B------:R1:W5:Y:S01]  /*5200*/  MUFU.EX2 R36, R47 ;  /* 0x0000002f00247308 */ /* 0x0003620000000800 */
[----:B--2---:R-:W-:Y:S01]  /*5210*/  FADD.FTZ R7, R21, R38 ;  /* 0x0000002615077221 */ /* 0x004fe20000010000 */
[----:B---3--:R-:W-:-:S06]  /*5220*/  IMAD.MOV.U32 R115, RZ, RZ, R119 ;  /* 0x000000ffff737224 */ /* 0x008fcc00078e0077 */
[----:B------:R-:W2:Y:S01]  /*5230*/  MUFU.EX2 R117, R117 ;  /* 0x0000007500757308 */ /* 0x000ea20000000800 */
[C---:B----4-:R-:W-:Y:S01]  /*5240*/  FADD.FTZ R42, R182.reuse, R25 ;  /* 0x00000019b62a7221 */ /* 0x050fe20000010000 */
[----:B------:R-:W-:Y:S01]  /*5250*/  F2FP.F16.F32.PACK_AB R182, R182, R113 ;  /* 0x00000071b6b6723e */ /* 0x000fe200000000ff */
[----:B-1----:R-:W-:Y:S01]  /*5260*/  IMAD.MOV.U32 R47, RZ, RZ, R119 ;  /* 0x000000ffff2f7224 */ /* 0x002fe200078e0077 */
[----:B------:R-:W-:-:S04]  /*5270*/  MOV R113, R119 ;  /* 0x0000007700717202 */ /* 0x000fc80000000f00 */
[----:B------:R-:W1:Y:S01]  /*5280*/  MUFU.EX2 R45, R45 ;  /* 0x0000002d002d7308 */ /* 0x000e620000000800 */
[C---:B-----5:R-:W-:Y:S01]  /*5290*/  FADD.FTZ R40, R36.reuse, R7 ;  /* 0x0000000724287221 */ /* 0x060fe20000010000 */
[----:B------:R-:W-:Y:S01]  /*52a0*/  F2FP.F16.F32.PACK_AB R187, R36, R21 ;  /* 0x0000001524bb723e */ /* 0x000fe200000000ff */
[----:B------:R-:W-:-:S05]  /*52b0*/  IMAD.MOV.U32 R36, RZ, RZ, R119 ;  /* 0x000000ffff247224 */ /* 0x000fca00078e0077 */
[----:B------:R-:W3:Y:S01]  /*52c0*/  MUFU.EX2 R176, R121 ;  /* 0x0000007900b07308 */ /* 0x000ee20000000800 */
[----:B--2---:R-:W-:-:S07]  /*52d0*/  FADD.FTZ R25, R117, R42 ;  /* 0x0000002a75197221 */ /* 0x004fce0000010000 */
[----:B------:R2:W4:Y:S01]  /*52e0*/  MUFU.EX2 R2, R35 ;  /* 0x0000002300027308 */ /* 0x0005220000000800 */
[----:B-1----:R-:W-:-:S07]  /*52f0*/  FADD.FTZ R7, R45, R40 ;  /* 0x000000282d077221 */ /* 0x002fce0000010000 */
[----:B------:R-:W1:Y:S01]  /*5300*/  MUFU.EX2 R123, R123 ;  /* 0x0000007b007b7308 */ /* 0x000e620000000800 */
[C---:B---3--:R-:W-:Y:S01]  /*5310*/  FADD.FTZ R42, R176.reuse, R25 ;  /* 0x00000019b02a7221 */ /* 0x048fe20000010000 */
[----:B------:R-:W-:Y:S01]  /*5320*/  F2FP.F16.F32.PACK_AB R176, R176, R117 ;  /* 0x00000075b0b0723e */ /* 0x000fe200000000ff */
[--C-:B------:R-:W-:Y:S02]  /*5330*/  IMAD.MOV.U32 R117, RZ, RZ, R119.reuse ;  /* 0x000000ffff757224 */ /* 0x100fe400078e0077 */
[----:B--2---:R-:W-:-:S03]  /*5340*/  IMAD.MOV.U32 R35, RZ, RZ, R119 ;  /* 0x000000ffff237224 */ /* 0x004fc600078e0077 */
[----:B------:R-:W2:Y:S01]  /*5350*/  MUFU.EX2 R29, R29 ;  /* 0x0000001d001d7308 */ /* 0x000ea20000000800 */
[C---:B----4-:R-:W-:Y:S01]  /*5360*/  FADD.FTZ R40, R2.reuse, R7 ;  /* 0x0000000702287221 */ /* 0x050fe20000010000 */
[----:B------:R-:W-:Y:S01]  /*5370*/  F2FP.F16.F32.PACK_AB R181, R2, R45 ;  /* 0x0000002d02b5723e */ /* 0x000fe200000000ff */
[----:B------:R-:W-:Y:S02]  /*5380*/  IMAD.MOV.U32 R2, RZ, RZ, 0x3f800000 ;  /* 0x3f800000ff027424 */ /* 0x000fe400078e00ff */
[----:B------:R-:W-:-:S03]  /*5390*/  IMAD.MOV.U32 R45, RZ, RZ, R119 ;  /* 0x000000ffff2d7224 */ /* 0x000fc600078e0077 */
[----:B------:R-:W3:Y:S01]  /*53a0*/  MUFU.EX2 R12, R12 ;  /* 0x0000000c000c7308 */ /* 0x000ee20000000800 */
[----:B-1----:R-:W-:Y:S01]  /*53b0*/  FADD.FTZ R7, R123, R42 ;  /* 0x0000002a7b077221 */ /* 0x002fe20000010000 */
[----:B------:R-:W-:-:S06]  /*53c0*/  IMAD.MOV.U32 R42, RZ, RZ, R119 ;  /* 0x000000ffff2a7224 */ /* 0x000fcc00078e0077 */
[----:B------:R1:W4:Y:S01]  /*53d0*/  MUFU.EX2 R6, R39 ;  /* 0x0000002700067308 */ /* 0x0003220000000800 */
[----:B--2---:R-:W-:Y:S01]  /*53e0*/  FADD.FTZ R25, R29, R40 ;  /* 0x000000281d197221 */ /* 0x004fe20000010000 */
[----:B------:R-:W-:-:S06]  /*53f0*/  IMAD.MOV.U32 R40, RZ, RZ, R119 ;  /* 0x000000ffff287224 */ /* 0x000fcc00078e0077 */
[----:B------:R-:W2:Y:S01]  /*5400*/  MUFU.EX2 R57, R57 ;  /* 0x0000003900397308 */ /* 0x000ea20000000800 */
[C---:B---3--:R-:W-:Y:S01]  /*5410*/  FADD.FTZ R7, R12.reuse, R7 ;  /* 0x000000070c077221 */ /* 0x048fe20000010000 */
[----:B------:R-:W-:Y:S01]  /*5420*/  F2FP.F16.F32.PACK_AB R178, R12, R123 ;  /* 0x0000007b0cb2723e */ /* 0x000fe200000000ff */
[----:B-1----:R-:W-:-:S05]  /*5430*/  IMAD.MOV.U32 R39, RZ, RZ, R119 ;  /* 0x000000ffff277224 */ /* 0x002fca00078e0077 */
[----:B------:R1:W3:Y:S01]  /*5440*/  MUFU.EX2 R38, R27 ;  /* 0x0000001b00267308 */ /* 0x0002e20000000800 */
[C---:B----4-:R-:W-:Y:S01]  /*5450*/  FADD.FTZ R12, R6.reuse, R25 ;  /* 0x00000019060c7221 */ /* 0x050fe20000010000 */
[----:B------:R-:W-:Y:S01]  /*5460*/  F2FP.F16.F32.PACK_AB R183, R6, R29 ;  /* 0x0000001d06b7723e */ /* 0x000fe200000000ff */
[----:B------:R-:W-:Y:S02]  /*5470*/  IMAD.MOV.U32 R6, RZ, RZ, 0x3f800000 ;  /* 0x3f800000ff067424 */ /* 0x000fe400078e00ff */
[--C-:B------:R-:W-:Y:S02]  /*5480*/  IMAD.MOV.U32 R29, RZ, RZ, R119.reuse ;  /* 0x000000ffff1d7224 */ /* 0x100fe400078e0077 */
[--C-:B------:R-:W-:Y:S01]  /*5490*/  IMAD.MOV.U32 R25, RZ, RZ, R119.reuse ;  /* 0x000000ffff197224 */ /* 0x100fe200078e0077 */
[----:B------:R-:W4:Y:S01]  /*54a0*/  MUFU.EX2 R61, R61 ;  /* 0x0000003d003d7308 */ /* 0x000f220000000800 */
[----:B--2---:R-:W-:Y:S01]  /*54b0*/  FADD.FTZ R5, R57, R12 ;  /* 0x0000000c39057221 */ /* 0x004fe20000010000 */
[----:B-1----:R-:W-:-:S06]  /*54c0*/  IMAD.MOV.U32 R27, RZ, RZ, R119 ;  /* 0x000000ffff1b7224 */ /* 0x002fcc00078e0077 */
[----:B------:R1:W2:Y:S01]  /*54d0*/  MUFU.EX2 R10, R31 ;  /* 0x0000001f000a7308 */ /* 0x0002a20000000800 */
[C---:B---3--:R-:W-:Y:S01]  /*54e0*/  FADD.FTZ R12, R38.reuse, R5 ;  /* 0x00000005260c7221 */ /* 0x048fe20000010000 */
[----:B------:R-:W-:Y:S01]  /*54f0*/  F2FP.F16.F32.PACK_AB R177, R38, R57 ;  /* 0x0000003926b1723e */ /* 0x000fe200000000ff */
[--C-:B------:R-:W-:Y:S01]  /*5500*/  IMAD.MOV.U32 R57, RZ, RZ, R119.reuse ;  /* 0x000000ffff397224 */ /* 0x100fe200078e0077 */
[----:B------:R-:W-:Y:S01]  /*5510*/  MOV R38, R119 ;  /* 0x0000007700267202 */ /* 0x000fe20000000f00 */
[----:B----4-:R-:W-:Y:S01]  /*5520*/  FADD.FTZ R5, R61, R12 ;  /* 0x0000000c3d057221 */ /* 0x010fe20000010000 */
[----:B-1----:R-:W-:Y:S01]  /*5530*/  IMAD.MOV.U32 R31, RZ, RZ, R119 ;  /* 0x000000ffff1f7224 */ /* 0x002fe200078e0077 */
[C---:B--2---:R-:W-:Y:S02]  /*5540*/  F2FP.F16.F32.PACK_AB R179, R10.reuse, R61 ;  /* 0x0000003d0ab3723e */ /* 0x044fe400000000ff */
[----:B------:R-:W-:Y:S01]  /*5550*/  FADD.FTZ R5, R10, R5 ;  /* 0x000000050a057221 */ /* 0x000fe20000010000 */
[----:B------:R-:W-:Y:S01]  /*5560*/  IMAD.MOV.U32 R61, RZ, RZ, R119 ;  /* 0x000000ffff3d7224 */ /* 0x000fe200078e0077 */
[----:B------:R-:W-:Y:S06]  /*5570*/  @!P2 BRA `(.L_x_15) ;  /* 0x0000003c00b4a947 */ /* 0x000fec0003800000 */
[----:B------:R-:W-:Y:S01]  /*5580*/  R2UR UR60, R17 ;  /* 0x00000000113c72ca */ /* 0x000fe200000e0000 */
[----:B------:R-:W-:Y:S01]  /*5590*/  IMAD.MOV.U32 R9, RZ, RZ, R4 ;  /* 0x000000ffff097224 */ /* 0x000fe200078e0004 */
[----:B------:R-:W-:Y:S01]  /*55a0*/  MOV R10, R3 ;  /* 0x00000003000a7202 */ /* 0x000fe20000000f00 */
[----:B------:R-:W-:Y:S01]  /*55b0*/  IMAD.MOV.U32 R2, RZ, RZ, 0x3f800000 ;  /* 0x3f800000ff027424 */ /* 0x000fe200078e00ff */
[----:B------:R-:W-:Y:S02]  /*55c0*/  CS2R R118, SRZ ;  /* 0x0000000000767805 */ /* 0x000fe4000001ff00 */
[----:B------:R-:W-:Y:S02]  /*55d0*/  CS2R R114, SRZ ;  /* 0x0000000000727805 */ /* 0x000fe4000001ff00 */
[----:B------:R-:W-:Y:S02]  /*55e0*/  CS2R R110, SRZ ;  /* 0x00000000006e7805 */ /* 0x000fe4000001ff00 */
[----:B------:R-:W-:-:S02]  /*55f0*/  CS2R R106, SRZ ;  /* 0x00000000006a7805 */ /* 0x000fc4000001ff00 */
[----:B------:R-:W-:Y:S02]  /*5600*/  CS2R R102, SRZ ;  /* 0x0000000000667805 */ /* 0x000fe4000001ff00 */
[----:B------:R-:W-:Y:S02]  /*5610*/  CS2R R98, SRZ ;  /* 0x0000000000627805 */ /* 0x000fe4000001ff00 */
        /* <DEDUP_REMOVED lines=41> */
[----:B------:R-:W-:Y:S01]  /*58b0*/  CS2R R24, SRZ ;  /* 0x0000000000187805 */ /* 0x000fe2000001ff00 */
[----:B------:R-:W-:Y:S01]  /*58c0*/  UIADD3 UR61, UR61, -0x2, URZ ;  /* 0xfffffffe3d3d7890 */ /* 0x000fe2000fffe03f */
[----:B------:R-:W-:-:S11]  /*58d0*/  UMOV UR37, UR38 ;  /* 0x0000002600257c82 */ /* 0x000fd60008000000 */
.L_x_24:
[----:B------:R-:W-:-:S04]  /*58e0*/  UIADD3 UR4, UR37, 0x1, URZ ;  /* 0x0000000125047890 */ /* 0x000fc8000fffe03f */
[----:B------:R-:W-:-:S04]  /*58f0*/  UISETP.NE.AND UP0, UPT, UR4, 0x2, UPT ;  /* 0x000000020400788c */ /* 0x000fc8000bf05270 */
[----:B------:R-:W-:Y:S02]  /*5900*/  USEL UR5, URZ, 0x1, UP0 ;  /* 0x000000013f057887 */ /* 0x000fe40008000000 */
[----:B------:R-:W-:Y:S02]  /*5910*/  USEL UR38, UR4, URZ, UP0 ;  /* 0x0000003f04267287 */ /* 0x000fe40008000000 */
[----:B------:R-:W-:-:S06]  /*5920*/  ULOP3.LUT UR4, UR60, UR5, URZ, 0x3c, !UPT ;  /* 0x000000053c047292 */ /* 0x000fcc000f8e3c3f */
[----:B------:R-:W-:Y:S01]  /*5930*/  IMAD.U32 R17, RZ, RZ, UR4 ;  /* 0x00000004ff117e24 */ /* 0x000fe2000f8e00ff */
[----:B------:R-:W-:Y:S06]  /*5940*/  @!P0 BRA `(.L_x_16) ;  /* 0x0000000000048947 */ /* 0x000fec0003800000 */
[----:B------:R-:W-:Y:S01]  /*5950*/  BPT.TRAP 0x1 ;  /* 0x000000040000795c */ /* 0x000fe20000300000 */
.L_x_16:
[----:B------:R-:W-:Y:S02]  /*5960*/  R2UR UR5, R16 ;  /* 0x00000000100572ca */ /* 0x000fe400000e0000 */
[----:B------:R-:W-:-:S11]  /*5970*/  R2UR UR4, R17 ;  /* 0x00000000110472ca */ /* 0x000fd600000e0000 */
[----:B------:R-:W-:Y:S02]  /*5980*/  ULEA UR39, UR38, UR5, 0x3 ;  /* 0x0000000526277291 */ /* 0x000fe4000f8e183f */
[----:B------:R-:W-:-:S05]  /*5990*/  IMAD.U32 R0, RZ, RZ, UR4 ;  /* 0x00000004ff007e24 */ /* 0x000fca000f8e00ff */
[----:B------:R-:W-:-:S04]  /*59a0*/  SHF.L.U32 R0, R0, 0x1f, RZ ;  /* 0x0000001f00007819 */ /* 0x000fc800000006ff */
[----:B------:R1:W2:Y:S01]  /*59b0*/  SYNCS.PHASECHK.TRANS64.TRYWAIT P2, [UR39+0x36830], R0 ;  /* 0x03683000ff0075a7 */ /* 0x0002a20008040167 */
[----:B------:R-:W-:Y:S05]  /*59c0*/  @!P0 BRA `(.L_x_17) ;  /* 0x0000000000048947 */ /* 0x000fea0003800000 */
[----:B------:R-:W-:Y:S01]  /*59d0*/  BPT.TRAP 0x1 ;  /* 0x000000040000795c */ /* 0x000fe20000300000 */
.L_x_17:
[----:B--2---:R-:W-:Y:S05]  /*59e0*/  @P2 BRA `(.L_x_18) ;  /* 0x0000000000082947 */ /* 0x004fea0003800000 */
[----:B------:R-:W2:Y:S02]  /*59f0*/  SYNCS.PHASECHK.TRANS64.TRYWAIT P2, [UR39+0x36830], R0 ;  /* 0x03683000ff0075a7 */ /* 0x000ea40008040167 */
[----:B--2---:R-:W-:Y:S05]  /*5a00*/  @!P2 BRA `(.L_x_19) ;  /* 0x0000008c0074a947 */ /* 0x004fea0003800000 */
.L_x_18:
[----:B------:R-:W-:Y:S01]  /*5a10*/  R2UR UR4, R8 ;  /* 0x00000000080472ca */ /* 0x000fe200000e0000 */
[----:B------:R-:W-:Y:S01]  /*5a20*/  WARPGROUP.ARRIVE ;  /* 0x00000000000079c5 */ /* 0x000fe20000000000 */
[----:B------:R-:W-:Y:S01]  /*5a30*/  UMOV UR59, 0x40000040 ;  /* 0x40000040003b7882 */ /* 0x000fe20000000000 */
        /* <DEDUP_REMOVED lines=10> */
[----:B------:R-:W-:Y:S01]  /*5ae0*/  UIMAD UR4, UR38, 0xa80, UR4 ;  /* 0x00000a80260478a4 */ /* 0x000fe2000f8e0204 */
[-C--:B------:R-:W-:Y:S01]  /*5af0*/  FMUL.FTZ R24, R24, R6.reuse ;  /* 0x0000000618187220 */ /* 0x080fe20000410000 */
[----:B------:R-:W-:Y:S01]  /*5b00*/  UMOV UR55, 0x40000040 ;  /* 0x4000004000377882 */ /* 0x000fe20000000000 */
[----:B------:R-:W-:Y:S01]  /*5b10*/  UMOV UR7, 0x40000040 ;  /* 0x4000004000077882 */ /* 0x000fe20000000000 */
[----:B------:R-:W-:Y:S01]  /*5b20*/  UIADD3 UR5, UR4, 0x80, URZ ;  /* 0x0000008004057890 */ /* 0x000fe2000fffe03f */
[-C--:B------:R-:W-:Y:S01]  /*5b30*/  FMUL.FTZ R25, R25, R6.reuse ;  /* 0x0000000619197220 */ /* 0x080fe20000410000 */
[----:B------:R-:W-:Y:S01]  /*5b40*/  UIADD3 UR6, UR4, 0x100, URZ ;  /* 0x0000010004067890 */ /* 0x000fe2000fffe03f */
[-C--:B------:R-:W-:Y:S01]  /*5b50*/  FMUL.FTZ R28, R28, R6.reuse ;  /* 0x000000061c1c7220 */ /* 0x080fe20000410000 */
[----:B------:R-:W-:Y:S01]  /*5b60*/  UMOV UR58, UR4 ;  /* 0x00000004003a7c82 */ /* 0x000fe20008000000 */
[----:B------:R-:W-:Y:S01]  /*5b70*/  UIADD3 UR10, UR4, 0x2, URZ ;  /* 0x00000002040a7890 */ /* 0x000fe2000fffe03f */
[----:B------:R-:W-:Y:S01]  /*5b80*/  HGMMA.64x16x16.F32 R168, gdesc[UR56], RZ, !UPT, gsb0 ;  /* 0x0020000038a879f0 */ /* 0x000fe2000c0008ff */
[----:B------:R-:W-:Y:S01]  /*5b90*/  UMOV UR58, UR5 ;  /* 0x00000005003a7c82 */ /* 0x000fe20008000000 */
[----:B------:R-:W-:Y:S01]  /*5ba0*/  UMOV UR59, 0x40000040 ;  /* 0x40000040003b7882 */ /* 0x000fe20000000000 */
[----:B------:R-:W-:Y:S01]  /*5bb0*/  UIADD3 UR5, UR4, 0x180, URZ ;  /* 0x0000018004057890 */ /* 0x000fe2000fffe03f */
[-C--:B------:R-:W-:Y:S01]  /*5bc0*/  FMUL.FTZ R29, R29, R6.reuse ;  /* 0x000000061d1d7220 */ /* 0x080fe20000410000 */
        /* <DEDUP_REMOVED lines=46> */
[----:B------:R-:W-:Y:S01]  /*5eb0*/  FMUL.FTZ R104, R104, R6 ;  /* 0x0000000668687220 */ /* 0x000fe20000410000 */
[----:B------:R-:W-:-:S02]  /*5ec0*/  WARPGROUP.DEPBAR.LE gsb0, 0x0 ;  /* 0x00008000000079c5 */ /* 0x000fc40000010000 */
[----:B------:R-:W-:Y:S01]  /*5ed0*/  WARPGROUP.ARRIVE ;  /* 0x00000000000079c5 */ /* 0x000fe20000000000 */
[-C--:B------:R-:W-:Y:S01]  /*5ee0*/  FMUL.FTZ R105, R105, R6.reuse ;  /* 0x0000000669697220 */ /* 0x080fe20000410000 */
[-C--:B------:R-:W-:Y:S01]  /*5ef0*/  FMUL.FTZ R108, R108, R6.reuse ;  /* 0x000000066c6c7220 */ /* 0x080fe20000410000 */
[-C--:B------:R-:W-:Y:S01]  /*5f00*/  FMUL.FTZ R109, R109, R6.reuse ;  /* 0x000000066d6d7220 */ /* 0x080fe20000410000 */
[-C--:B------:R-:W-:Y:S01]  /*5f10*/  FMUL.FTZ R112, R112, R6.reuse ;  /* 0x0000000670707220 */ /* 0x080fe20000410000 */
[-C--:B------:R-:W-:Y:S01]  /*5f20*/  FMUL.FTZ R113, R113, R6.reuse ;  /* 0x0000000671717220 */ /* 0x080fe20000410000 */
[----:B------:R-:W-:Y:S01]  /*5f30*/  HGMMA.64x16x16.F32 R160, gdesc[UR56], RZ, !UPT, gsb0 ;  /* 0x0020000038a079f0 */ /* 0x000fe2000c0008ff */
[----:B------:R-:W-:Y:S01]  /*5f40*/  UMOV UR58, UR6 ;  /* 0x00000006003a7c82 */ /* 0x000fe20008000000 */
[----:B------:R-:W-:Y:S01]  /*5f50*/  UMOV UR59, 0x40000040 ;  /* 0x40000040003b7882 */ /* 0x000fe20000000000 */
[----:B------:R-:W-:Y:S01]  /*5f60*/  UIADD3 UR6, UR4, 0x200, URZ ;  /* 0x0000020004067890 */ /* 0x000fe2000fffe03f */
[-C--:B------:R-:W-:Y:S01]  /*5f70*/  FMUL.FTZ R116, R116, R6.reuse ;  /* 0x0000000674747220 */ /* 0x080fe20000410000 */
[----:B------:R-:W-:Y:S01]  /*5f80*/  FMUL.FTZ R117, R117, R6 ;  /* 0x0000000675757220 */ /* 0x000fe20000410000 */
        /* <DEDUP_REMOVED lines=49> */
[----:B------:R-:W-:-:S04]  /*62a0*/  FMUL.FTZ R119, R119, R2 ;  /* 0x0000000277777220 */ /* 0x000fc80000410000 */
[----:B------:R-:W-:Y:S01]  /*62b0*/  HGMMA.64x16x16.F32 R152, gdesc[UR56], RZ, !UPT, gsb0 ;  /* 0x00200000389879f0 */ /* 0x000fe2000c0008ff */
[----:B------:R-:W-:Y:S01]  /*62c0*/  UMOV UR58, UR5 ;  /* 0x00000005003a7c82 */ /* 0x000fe20008000000 */
[----:B------:R-:W-:Y:S01]  /*62d0*/  UMOV UR59, 0x40000040 ;  /* 0x40000040003b7882 */ /* 0x000fe20000000000 */
[----:B------:R-:W-:Y:S01]  /*62e0*/  UIADD3 UR5, UR4, 0x280, URZ ;  /* 0x0000028004057890 */ /* 0x000fe2000fffe03f */
[----:B------:R-:W-:Y:S02]  /*62f0*/  WARPGROUP.DEPBAR.LE gsb0, 0x0 ;  /* 0x00008000000079c5 */ /* 0x000fe40000010000 */
[----:B------:R-:W-:-:S06]  /*6300*/  WARPGROUP.ARRIVE ;  /* 0x00000000000079c5 */ /* 0x000fcc0000000000 */
        /* <DEDUP_REMOVED lines=18> */
[----:B------:R-:W-:Y:S03]  /*6430*/  HGMMA.64x16x16.F32 R120, gdesc[UR56], RZ, !UPT, gsb0 ;  /* 0x00200000387879f0 */ /* 0x000fe6000c0008ff */
[----:B------:R-:W-:Y:S02]  /*6440*/  WARPGROUP.DEPBAR.LE gsb0, 0x0 ;  /* 0x00008000000079c5 */ /* 0x000fe40000010000 */
[----:B------:R-:W-:-:S06]  /*6450*/  WARPGROUP.ARRIVE ;  /* 0x00000000000079c5 */ /* 0x000fcc0000000000 */
[----:B------:R-:W-:Y:S01]  /*6460*/  HGMMA.64x16x16.F32 R168, gdesc[UR8], R168, gsb0 ;  /* 0x0020000008a879f0 */ /* 0x000fe200080008a8 */
[----:B------:R-:W-:Y:S01]  /*6470*/  UMOV UR10, UR5 ;  /* 0x00000005000a7c82 */ /* 0x000fe20008000000 */
[----:B------:R-:W-:Y:S01]  /*6480*/  UMOV UR11, 0x40000040 ;  /* 0x40000040000b7882 */ /* 0x000fe20000000000 */
[----:B------:R-:W-:Y:S01]  /*6490*/  UIADD3 UR5, UR4, 0x182, URZ ;  /* 0x0000018204057890 */ /* 0x000fe2000fffe03f */
        /* <DEDUP_REMOVED lines=397> */
[----:B------:R-:W-:-:S03]  /*7d70*/  UIADD3 UR6, UR4, 0x906, URZ ;  /* 0x0000090604067890 */ /* 0x000fc6000fffe03f */
[----:B------:R-:W-:Y:S01]  /*7d80*/  UMOV UR4, UR52 ;  /* 0x0000003400047c82 */ /* 0x000fe20008000000 */
[----:B------:R-:W-:Y:S02]  /*7d90*/  WARPGROUP.DEPBAR.LE gsb0, 0x0 ;  /* 0x00008000000079c5 */ /* 0x000fe40000010000 */
[----:B------:R-:W-:-:S06]  /*7da0*/  WARPGROUP.ARRIVE ;  /* 0x00000000000079c5 */ /* 0x000fcc0000000000 */
[----:B------:R-:W-:Y:S01]  /*7db0*/  HGMMA.64x16x16.F32 R152, gdesc[UR52], R152, gsb0 ;  /* 0x00200000349879f0 */ /* 0x000fe20008000898 */
[----:B------:R-:W-:Y:S01]  /*7dc0*/  UMOV UR54, UR5 ;  /* 0x0000000500367c82 */ /* 0x000fe20008000000 */
[----:B------:R-:W-:Y:S01]  /*7dd0*/  UMOV UR55, 0x40000040 ;  /* 0x4000004000377882 */ /* 0x000fe20000000000 */
        /* <DEDUP_REMOVED lines=19> */
[----:B------:R-:W-:Y:S03]  /*7f10*/  HGMMA.64x16x16.F32 R120, gdesc[UR4], R120, gsb0 ;  /* 0x00200000047879f0 */ /* 0x000fe60008000878 */
[----:B------:R-:W-:Y:S02]  /*7f20*/  WARPGROUP.DEPBAR.LE gsb0, 0x0 ;  /* 0x00008000000079c5 */ /* 0x000fe40000010000 */
[----:B------:R-:W-:Y:S05]  /*7f30*/  @!P0 BRA `(.L_x_20) ;  /* 0x0000000000048947 */ /* 0x000fea0003800000 */
[----:B------:R-:W-:Y:S01]  /*7f40*/  BPT.TRAP 0x1 ;  /* 0x000000040000795c */ /* 0x000fe20000300000 */
.L_x_20:
[----:B------:R-:W-:Y:S02]  /*7f50*/  R2UR UR4, R16 ;  /* 0x00000000100472ca */ /* 0x000fe400000e0000 */
[----:B-12---:R-:W-:-:S04]  /*7f60*/  MOV R0, UR60 ;  /* 0x0000003c00007c02 */ /* 0x006fc80008000f00 */
[----:B------:R-:W-:-:S07]  /*7f70*/  SHF.L.U32 R0, R0, 0x1f, RZ ;  /* 0x0000001f00007819 */ /* 0x000fce00000006ff */
[----:B------:R-:W-:-:S09]  /*7f80*/  ULEA UR4, UR37, UR4, 0x3 ;  /* 0x0000000425047291 */ /* 0x000fd2000f8e183f */
[----:B------:R1:W2:Y:S01]  /*7f90*/  SYNCS.PHASECHK.TRANS64.TRYWAIT P2, [UR4+0x36850], R0 ;  /* 0x03685000ff0075a7 */ /* 0x0002a20008040144 */
[----:B------:R-:W-:Y:S05]  /*7fa0*/  @!P0 BRA `(.L_x_21) ;  /* 0x0000000000048947 */ /* 0x000fea0003800000 */
[----:B------:R-:W-:Y:S01]  /*7fb0*/  BPT.TRAP 0x1 ;  /* 0x000000040000795c */ /* 0x000fe20000300000 */
.L_x_21:
[----:B--2---:R-:W-:Y:S05]  /*7fc0*/  @P2 BRA `(.L_x_22) ;  /* 0x0000000000082947 */ /* 0x004fea0003800000 */
[----:B------:R-:W2:Y:S02]  /*7fd0*/  SYNCS.PHASECHK.TRANS64.TRYWAIT P2, [UR4+0x36850], R0 ;  /* 0x03685000ff0075a7 */ /* 0x000ea40008040144 */
[----:B--2---:R-:W-:Y:S05]  /*7fe0*/  @!P2 BRA `(.L_x_23) ;  /* 0x000000680014a947 */ /* 0x004fea0003800000 */
.L_x_22:
[----:B------:R-:W-:Y:S01]  /*7ff0*/  R2UR UR5, R16 ;  /* 0x00000000100572ca */ /* 0x000fe200000e0000 */
[----:B------:R-:W-:Y:S01]  /*8000*/  WARPGROUP.ARRIVE ;  /* 0x00000000000079c5 */ /* 0x000fe20000000000 */
[----:B------:R-:W-:Y:S01]  /*8010*/  UMOV UR7, 0x40000040 ;  /* 0x4000004000077882 */ /* 0x000fe20000000000 */
[----:B-12---:R-:W-:Y:S02]  /*8020*/  FMNMX.FTZ R0, R168, R9, !PT ;  /* 0x00000009a8007209 */ /* 0x006fe40007810000 */
[----:B------:R-:W-:Y:S02]  /*8030*/  ISETP.LT.AND P2, PT, RZ, UR61, PT ;  /* 0x0000003dff007c0c */ /* 0x000fe4000bf41270 */
[----:B------:R-:W-:Y:S02]  /*8040*/  FMNMX.FTZ R3, R169, R0, !PT ;  /* 0x00000000a9037209 */ /* 0x000fe40007810000 */
[----:B------:R-:W-:Y:S02]  /*8050*/  R2UR UR60, R17 ;  /* 0x00000000113c72ca */ /* 0x000fe400000e0000 */
[----:B------:R-:W-:-:S02]  /*8060*/  FMNMX.FTZ R0, R172, R3, !PT ;  /* 0x00000003ac007209 */ /* 0x000fc40007810000 */
[----:B------:R-:W-:Y:S02]  /*8070*/  UIADD3 UR5, UR5, 0x400, URZ ;  /* 0x0000040005057890 */ /* 0x000fe4000fffe03f */
[----:B------:R-:W-:Y:S02]  /*8080*/  FMNMX.FTZ R3, R173, R0, !PT ;  /* 0x00000000ad037209 */ /* 0x000fe40007810000 */
[----:B------:R-:W-:Y:S02]  /*8090*/  USHF.R.U32.HI UR5, URZ, 0x4, UR5 ;  /* 0x000000043f057899 */ /* 0x000fe40008011605 */
[----:B------:R-:W-:Y:S02]  /*80a0*/  FMNMX.FTZ R0, R160, R3, !PT ;  /* 0x00000003a0007209 */ /* 0x000fe40007810000 */
[----:B------:R-:W-:Y:S02]  /*80b0*/  ULOP3.LUT UR5, UR5, 0x3fff, URZ, 0xc0, !UPT ;  /* 0x00003fff05057892 */ /* 0x000fe4000f8ec03f */
[----:B------:R-:W-:-:S02]  /*80c0*/  FMNMX.FTZ R3, R161, R0, !PT ;  /* 0x00000000a1037209 */ /* 0x000fc40007810000 */
[----:B------:R-:W-:Y:S02]  /*80d0*/  ULOP3.LUT UR5, UR5, 0x3800000, URZ, 0xfc, !UPT ;  /* 0x0380000005057892 */ /* 0x000fe4000f8efc3f */
[----:B------:R-:W-:Y:S02]  /*80e0*/  FMNMX.FTZ R0, R164, R3, !PT ;  /* 0x00000003a4007209 */ /* 0x000fe40007810000 */
[----:B------:R-:W-:Y:S02]  /*80f0*/  UIMAD UR5, UR37, 0xa80, UR5 ;  /* 0x00000a80250578a4 */ /* 0x000fe4000f8e0205 */
[----:B------:R-:W-:Y:S01]  /*8100*/  FMNMX.FTZ R3, R165, R0, !PT ;  /* 0x00000000a5037209 */ /* 0x000fe20007810000 */
[----:B------:R-:W-:-:S03]  /*8110*/  UMOV UR37, UR38 ;  /* 0x0000002600257c82 */ /* 0x000fc60008000000 */
[----:B------:R-:W-:Y:S01]  /*8120*/  FMNMX.FTZ R0, R152, R3, !PT ;  /* 0x0000000398007209 */ /* 0x000fe20007810000 */
[----:B------:R-:W-:Y:S02]  /*8130*/  UMOV UR6, UR5 ;  /* 0x0000000500067c82 */ /* 0x000fe40008000000 */
[----:B------:R-:W-:Y:S01]  /*8140*/  HGMMA.64x192x16.F32 R24, R200, gdesc[UR4].tnspB, R24, gsb0 ;  /* 0x42e00004c8187df0 */ /* 0x000fe20008000818 */
[----:B------:R-:W-:Y:S01]  /*8150*/  UIADD3 UR6, UR5, 0x80, URZ ;  /* 0x0000008005067890 */ /* 0x000fe2000fffe03f */
[----:B------:R-:W-:Y:S01]  /*8160*/  FMNMX.FTZ R3, R153, R0, !PT ;  /* 0x0000000099037209 */ /* 0x000fe20007810000 */
[----:B------:R-:W-:-:S03]  /*8170*/  UMOV UR7, 0x40000040 ;  /* 0x4000004000077882 */ /* 0x000fc60000000000 */
[----:B------:R-:W-:-:S04]  /*8180*/  FMNMX.FTZ R0, R156, R3, !PT ;  /* 0x000000039c007209 */ /* 0x000fc80007810000 */
        /* <DEDUP_REMOVED lines=16> */
[----:B------:R-:W-:Y:S02]  /*8290*/  FMNMX.FTZ R2, R125, R0, !PT ;  /* 0x000000007d027209 */ /* 0x000fe40007810000 */
[----:B------:R-:W1:Y:S03]  /*82a0*/  LDC R0, c[0x0][0x988] ;  /* 0x00026200ff007b82 */ /* 0x000e660000000800 */
[----:B------:R-:W2:Y:S02]  /*82b0*/  SHFL.BFLY PT, R3, R2, 0x2, 0x1f ;  /* 0x0c401f0002037f89 */ /* 0x000ea400000e0000 */
[----:B--2---:R-:W-:Y:S02]  /*82c0*/  FMNMX.FTZ R3, R2, R3, !PT ;  /* 0x0000000302037209 */ /* 0x004fe40007810000 */
[----:B------:R-:W-:-:S03]  /*82d0*/  FMNMX.FTZ R2, R170, R10, !PT ;  /* 0x0000000aaa027209 */ /* 0x000fc60007810000 */
[----:B------:R-:W2:Y:S02]  /*82e0*/  SHFL.BFLY PT, R4, R3, 0x1, 0x1f ;  /* 0x0c201f0003047f89 */ /* 0x000ea400000e0000 */
[----:B--2---:R-:W-:Y:S02]  /*82f0*/  FMNMX.FTZ R4, R3, R4, !PT ;  /* 0x0000000403047209 */ /* 0x004fe40007810000 */
[----:B------:R-:W-:-:S03]  /*8300*/  FMNMX.FTZ R3, R171, R2, !PT ;  /* 0x00000002ab037209 */ /* 0x000fc60007810000 */
[----:B------:R-:W-:Y:S01]  /*8310*/  FADD.FTZ R9, -R4, R9 ;  /* 0x0000000904097221 */ /* 0x000fe20000010100 */
[----:B------:R-:W-:-:S03]  /*8320*/  FMNMX.FTZ R2, R174, R3, !PT ;  /* 0x00000003ae027209 */ /* 0x000fc60007810000 */
[----:B-1----:R-:W-:Y:S01]  /*8330*/  FMUL.FTZ R6, R9, R0 ;  /* 0x0000000009067220 */ /* 0x002fe20000410000 */
[----:B------:R-:W-:-:S04]  /*8340*/  FMNMX.FTZ R3, R175, R2, !PT ;  /* 0x00000002af037209 */ /* 0x000fc80007810000 */
[----:B------:R-:W-:Y:S01]  /*8350*/  FMNMX.FTZ R2, R162, R3, !PT ;  /* 0x00000003a2027209 */ /* 0x000fe20007810000 */
[----:B------:R-:W-:Y:S03]  /*8360*/  MUFU.EX2 R6, R6 ;  /* 0x0000000600067308 */ /* 0x000fe60000000800 */
        /* <DEDUP_REMOVED lines=13> */
[----:B------:R-:W-:Y:S01]  /*8440*/  FMNMX.FTZ R2, R142, R3, !PT ;  /* 0x000000038e027209 */ /* 0x000fe20007810000 */
[----:B------:R-:W-:Y:S02]  /*8450*/  WARPGROUP.DEPBAR.LE gsb0, 0x0 ;  /* 0x00008000000079c5 */ /* 0x000fe40000010000 */
[----:B------:R-:W-:Y:S01]  /*8460*/  WARPGROUP.ARRIVE ;  /* 0x00000000000079c5 */ /* 0x000fe20000000000 */
[----:B------:R-:W-:-:S04]  /*8470*/  FMNMX.FTZ R3, R143, R2, !PT ;  /* 0x000000028f037209 */ /* 0x000fc80007810000 */
[----:B------:R-:W-:Y:S01]  /*8480*/  FMNMX.FTZ R2, R130, R3, !PT ;  /* 0x0000000382027209 */ /* 0x000fe20007810000 */
[----:B------:R-:W-:Y:S01]  /*8490*/  HGMMA.64x192x16.F32 R24, R196, gdesc[UR4].tnspB, R24, gsb0 ;  /* 0x42e00004c4187df0 */ /* 0x000fe20008000818 */
[----:B------:R-:W-:Y:S01]  /*84a0*/  UIADD3 UR6, UR5, 0x100, URZ ;  /* 0x0000010005067890 */ /* 0x000fe2000fffe03f */
[----:B------:R-:W-:Y:S01]  /*84b0*/  UMOV UR7, 0x40000040 ;  /* 0x4000004000077882 */ /* 0x000fe20000000000 */
[----:B------:R-:W-:-:S04]  /*84c0*/  FMNMX.FTZ R3, R131, R2, !PT ;  /* 0x0000000283037209 */ /* 0x000fc80007810000 */
[----:B------:R-:W-:-:S04]  /*84d0*/  FMNMX.FTZ R2, R134, R3, !PT ;  /* 0x0000000386027209 */ /* 0x000fc80007810000 */
[----:B------:R-:W-:-:S04]  /*84e0*/  FMNMX.FTZ R3, R135, R2, !PT ;  /* 0x0000000287037209 */ /* 0x000fc80007810000 */
[----:B------:R-:W-:-:S04]  /*84f0*/  FMNMX.FTZ R2, R122, R3, !PT ;  /* 0x000000037a027209 */ /* 0x000fc80007810000 */
[----:B------:R-:W-:-:S04]  /*8500*/  FMNMX.FTZ R3, R123, R2, !PT ;  /* 0x000000027b037209 */ /* 0x000fc80007810000 */
[----:B------:R-:W-:-:S04]  /*8510*/  FMNMX.FTZ R2, R126, R3, !PT ;  /* 0x000000037e027209 */ /* 0x000fc80007810000 */
[----:B------:R-:W-:-:S05]  /*8520*/  FMNMX.FTZ R2, R127, R2, !PT ;  /* 0x000000027f027209 */ /* 0x000fca0007810000 */
[----:B------:R-:W1:Y:S02]  /*8530*/  SHFL.BFLY PT, R3, R2, 0x2, 0x1f ;  /* 0x0c401f0002037f89 */ /* 0x000e6400000e0000 */
[----:B-1----:R-:W-:-:S05]  /*8540*/  FMNMX.FTZ R14, R2, R3, !PT ;  /* 0x00000003020e7209 */ /* 0x002fca0007810000 */
[----:B------:R-:W1:Y:S02]  /*8550*/  SHFL.BFLY PT, R3, R14, 0x1, 0x1f ;  /* 0x0c201f000e037f89 */ /* 0x000e6400000e0000 */
[----:B-1----:R-:W-:Y:S01]  /*8560*/  FMNMX.FTZ R3, R14, R3, !PT ;  /* 0x000000030e037209 */ /* 0x002fe20007810000 */
[----:B------:R-:W-:Y:S02]  /*8570*/  WARPGROUP.DEPBAR.LE gsb0, 0x0 ;  /* 0x00008000000079c5 */ /* 0x000fe40000010000 */
[----:B------:R-:W-:-:S06]  /*8580*/  WARPGROUP.ARRIVE ;  /* 0x00000000000079c5 */ /* 0x000fcc0000000000 */
[----:B------:R-:W-:Y:S01]  /*8590*/  HGMMA.64x192x16.F32 R24, R192, gdesc[UR4].tnspB, R24, gsb0 ;  /* 0x42e00004c0187df0 */ /* 0x000fe20008000818 */
[----:B------:R-:W-:Y:S01]  /*85a0*/  UIADD3 UR6, UR5, 0x180, URZ ;  /* 0x0000018005067890 */ /* 0x000fe2000fffe03f */
[----:B------:R-:W-:Y:S01]  /*85b0*/  UMOV UR7, 0x40000040 ;  /* 0x4000004000077882 */ /* 0x000fe20000000000 */
[----:B------:R-:W-:Y:S02]  /*85c0*/  WARPGROUP.DEPBAR.LE gsb0, 0x0 ;  /* 0x00008000000079c5 */ /* 0x000fe40000010000 */
[----:B------:R-:W-:-:S15]  /*85d0*/  WARPGROUP.ARRIVE ;  /* 0x00000000000079c5 */ /* 0x000fde0000000000 */
[----:B------:R-:W-:Y:S01]  /*85e0*/  HGMMA.64x192x16.F32 R24, R188, gdesc[UR4].tnspB, R24, gsb0 ;  /* 0x42e00004bc187df0 */ /* 0x000fe20008000818 */
[----:B------:R-:W-:Y:S01]  /*85f0*/  UIADD3 UR6, UR5, 0x200, URZ ;  /* 0x0000020005067890 */ /* 0x000fe2000fffe03f */
[----:B------:R-:W-:Y:S01]  /*8600*/  UMOV UR7, 0x40000040 ;  /* 0x4000004000077882 */ /* 0x000fe20000000000 */
[----:B------:R-:W-:Y:S02]  /*8610*/  WARPGROUP.DEPBAR.LE gsb0, 0x0 ;  /* 0x00008000000079c5 */ /* 0x000fe40000010000 */
[----:B------:R-:W-:Y:S01]  /*8620*/  WARPGROUP.ARRIVE ;  /* 0x00000000000079c5 */ /* 0x000fe20000000000 */
[----:B------:R-:W-:-:S04]  /*8630*/  FMUL.FTZ R189, R4, R0 ;  /* 0x0000000004bd7220 */ /* 0x000fc80000410000 */
[----:B------:R-:W-:-:S10]  /*8640*/  FFMA.FTZ R21, R153, R0, -R189 ;  /* 0x0000000099157223 */ /* 0x000fd400000108bd */
[----:B------:R-:W-:Y:S01]  /*8650*/  HGMMA.64x192x16.F32 R24, R184, gdesc[UR4].tnspB, R24, gsb0 ;  /* 0x42e00004b8187df0 */ /* 0x000fe20008000818 */
[----:B------:R-:W-:Y:S01]  /*8660*/  UIADD3 UR6, UR5, 0x280, URZ ;  /* 0x0000028005067890 */ /* 0x000fe2000fffe03f */
[-CC-:B------:R-:W-:Y:S01]  /*8670*/  FFMA.FTZ R153, R157, R0.reuse, -R189.reuse ;  /* 0x000000009d997223 */ /* 0x180fe200000108bd */
[----:B------:R-:W-:Y:S01]  /*8680*/  UMOV UR7, 0x40000040 ;  /* 0x4000004000077882 */ /* 0x000fe20000000000 */
[----:B------:R-:W-:Y:S01]  /*8690*/  FADD.FTZ R157, -R3, R10 ;  /* 0x0000000a039d7221 */ /* 0x000fe20000010100 */
[-CC-:B------:R-:W-:Y:S01]  /*86a0*/  FFMA.FTZ R9, R168, R0.reuse, -R189.reuse ;  /* 0x00000000a8097223 */ /* 0x180fe200000108bd */
[-CC-:B------:R-:W-:Y:S01]  /*86b0*/  FFMA.FTZ R200, R169, R0.reuse, -R189.reuse ;  /* 0x00000000a9c87223 */ /* 0x180fe200000108bd */
[-CC-:B------:R-:W-:Y:S01]  /*86c0*/  FFMA.FTZ R202, R172, R0.reuse, -R189.reuse ;  /* 0x00000000acca7223 */ /* 0x180fe200000108bd */
[-C--:B------:R-:W-:Y:S01]  /*86d0*/  FMUL.FTZ R2, R157, R0.reuse ;  /* 0x000000009d027220 */ /* 0x080fe20000410000 */
[-C--:B------:R-:W-:Y:S01]  /*86e0*/  FMUL.FTZ R157, R3, R0.reuse ;  /* 0x00000000039d7220 */ /* 0x080fe20000410000 */
[-CC-:B------:R-:W-:Y:S01]  /*86f0*/  FFMA.FTZ R11, R173, R0.reuse, -R189.reuse ;  /* 0x00000000ad0b7223 */ /* 0x180fe200000108bd */
[----:B------:R-:W1:Y:S01]  /*8700*/  MUFU.EX2 R9, R9 ;  /* 0x0000000900097308 */ /* 0x000e620000000800 */
[-C--:B------:R-:W-:Y:S01]  /*8710*/  FFMA.FTZ R196, R160, R0.reuse, -R189 ;  /* 0x00000000a0c47223 */ /* 0x080fe200000108bd */
[-CC-:B------:R-:W-:Y:S01]  /*8720*/  FFMA.FTZ R201, R170, R0.reuse, -R157.reuse ;  /* 0x00000000aac97223 */ /* 0x180fe2000001089d */
[-CC-:B------:R-:W-:Y:S01]  /*8730*/  FFMA.FTZ R10, R171, R0.reuse, -R157.reuse ;  /* 0x00000000ab0a7223 */ /* 0x180fe2000001089d */
[-CC-:B------:R-:W-:Y:S01]  /*8740*/  FFMA.FTZ R203, R174, R0.reuse, -R157.reuse ;  /* 0x00000000aecb7223 */ /* 0x180fe2000001089d */
[-C--:B------:R-:W-:Y:S01]  /*8750*/  FFMA.FTZ R20, R175, R0.reuse, -R157 ;  /* 0x00000000af147223 */ /* 0x080fe2000001089d */
[-CC-:B------:R-:W-:Y:S01]  /*8760*/  FFMA.FTZ R13, R161, R0.reuse, -R189.reuse ;  /* 0x00000000a10d7223 */ /* 0x180fe200000108bd */
[-CC-:B------:R-:W-:Y:S01]  /*8770*/  FFMA.FTZ R198, R164, R0.reuse, -R189.reuse ;  /* 0x00000000a4c67223 */ /* 0x180fe200000108bd */
        /* <DEDUP_REMOVED lines=8> */
[----:B------:R-:W2:Y:S01]  /*8800*/  MUFU.EX2 R201, R201 ;  /* 0x000000c900c97308 */ /* 0x000ea20000000800 */
[-CC-:B------:R-:W-:Y:S01]  /*8810*/  FFMA.FTZ R137, R137, R0.reuse, -R189.reuse ;  /* 0x0000000089897223 */ /* 0x180fe200000108bd */
[-CC-:B------:R-:W-:Y:S01]  /*8820*/  FFMA.FTZ R141, R141, R0.reuse, -R189.reuse ;  /* 0x000000008d8d7223 */ /* 0x180fe200000108bd */
[-CC-:B------:R-:W-:Y:S01]  /*8830*/  FFMA.FTZ R129, R129, R0.reuse, -R189.reuse ;  /* 0x0000000081817223 */ /* 0x180fe200000108bd */
[-CC-:B------:R-:W-:Y:S01]  /*8840*/  FFMA.FTZ R133, R133, R0.reuse, -R189.reuse ;  /* 0x0000000085857223 */ /* 0x180fe200000108bd */
[-CC-:B------:R-:W-:Y:S01]  /*8850*/  FFMA.FTZ R12, R120, R0.reuse, -R189.reuse ;  /* 0x00000000780c7223 */ /* 0x180fe200000108bd */
[-CC-:B------:R-:W-:Y:S01]  /*8860*/  FFMA.FTZ R121, R121, R0.reuse, -R189.reuse ;  /* 0x0000000079797223 */ /* 0x180fe200000108bd */
[-CC-:B------:R-:W-:Y:S01]  /*8870*/  FFMA.FTZ R124, R124, R0.reuse, -R189.reuse ;  /* 0x000000007c7c7223 */ /* 0x180fe200000108bd */
[----:B------:R-:W3:Y:S01]  /*8880*/  MUFU.EX2 R200, R200 ;  /* 0x000000c800c87308 */ /* 0x000ee20000000800 */
[-C--:B------:R-:W-:Y:S01]  /*8890*/  FFMA.FTZ R125, R125, R0.reuse, -R189 ;  /* 0x000000007d7d7223 */ /* 0x080fe200000108bd */
[-CC-:B------:R-:W-:Y:S01]  /*88a0*/  FFMA.FTZ R197, R162, R0.reuse, -R157.reuse ;  /* 0x00000000a2c57223 */ /* 0x180fe2000001089d */
[-C--:B------:R-:W-:Y:S01]  /*88b0*/  FFMA.FTZ R120, R163, R0.reuse, -R157 ;  /* 0x00000000a3787223 */ /* 0x080fe2000001089d */
[----:B-1----:R-:W-:Y:S01]  /*88c0*/  FFMA.FTZ R7, R6, R7, R9 ;  /* 0x0000000706077223 */ /* 0x002fe20000010009 */
[-CC-:B------:R-:W-:Y:S01]  /*88d0*/  FFMA.FTZ R199, R166, R0.reuse, -R157.reuse ;  /* 0x00000000a6c77223 */ /* 0x180fe2000001089d */
[-CC-:B------:R-:W-:Y:S01]  /*88e0*/  FFMA.FTZ R193, R154, R0.reuse, -R157.reuse ;  /* 0x000000009ac17223 */ /* 0x180fe2000001089d */
[-C--:B------:R-:W-:Y:S01]  /*88f0*/  FFMA.FTZ R195, R158, R0.reuse, -R157 ;  /* 0x000000009ec37223 */ /* 0x080fe2000001089d */
[----:B------:R-:W1:Y:S01]  /*8900*/  MUFU.EX2 R10, R10 ;  /* 0x0000000a000a7308 */ /* 0x000e620000000800 */
[----:B--2---:R-:W-:Y:S01]  /*8910*/  FFMA.FTZ R5, R2, R5, R201 ;  /* 0x0000000502057223 */ /* 0x004fe200000100c9 */
[-CC-:B------:R-:W-:Y:S01]  /*8920*/  FFMA.FTZ R191, R150, R0.reuse, -R157.reuse ;  /* 0x0000000096bf7223 */ /* 0x180fe2000001089d */
[-CC-:B------:R-:W-:Y:S01]  /*8930*/  FFMA.FTZ R151, R151, R0.reuse, -R157.reuse ;  /* 0x0000000097977223 */ /* 0x180fe2000001089d */
[-CC-:B------:R-:W-:Y:S01]  /*8940*/  FFMA.FTZ R143, R143, R0.reuse, -R157.reuse ;  /* 0x000000008f8f7223 */ /* 0x180fe2000001089d */
[-CC-:B------:R-:W-:Y:S01]  /*8950*/  FFMA.FTZ R130, R130, R0.reuse, -R157.reuse ;  /* 0x0000000082827223 */ /* 0x180fe2000001089d */
[-CC-:B------:R-:W-:Y:S01]  /*8960*/  FFMA.FTZ R131, R131, R0.reuse, -R157.reuse ;  /* 0x0000000083837223 */ /* 0x180fe2000001089d */
[-C--:B------:R-:W-:Y:S01]  /*8970*/  FFMA.FTZ R134, R134, R0.reuse, -R157 ;  /* 0x0000000086867223 */ /* 0x080fe2000001089d */
[----:B------:R-:W-:Y:S01]  /*8980*/  MUFU.EX2 R202, R202 ;  /* 0x000000ca00ca7308 */ /* 0x000fe20000000800 */
[----:B---3--:R-:W-:Y:S01]  /*8990*/  FADD.FTZ R7, R200, R7 ;  /* 0x00000007c8077221 */ /* 0x008fe20000010000 */
[-CC-:B------:R-:W-:Y:S01]  /*89a0*/  FFMA.FTZ R135, R135, R0.reuse, -R157.reuse ;  /* 0x0000000087877223 */ /* 0x180fe2000001089d */
[-CC-:B------:R-:W-:Y:S01]  /*89b0*/  FFMA.FTZ R122, R122, R0.reuse, -R157.reuse ;  /* 0x000000007a7a7223 */ /* 0x180fe2000001089d */
[-CC-:B------:R-:W-:Y:S01]  /*89c0*/  FFMA.FTZ R123, R123, R0.reuse, -R157.reuse ;  /* 0x000000007b7b7223 */ /* 0x180fe2000001089d */
[-CC-:B------:R-:W-:Y:S01]  /*89d0*/  FFMA.FTZ R126, R126, R0.reuse, -R157.reuse ;  /* 0x000000007e7e7223 */ /* 0x180fe2000001089d */
[----:B------:R-:W-:Y:S01]  /*89e0*/  FFMA.FTZ R127, R127, R0, -R157 ;  /* 0x000000007f7f7223 */ /* 0x000fe2000001089d */
[----:B------:R-:W-:Y:S01]  /*89f0*/  F2FP.F16.F32.PACK_AB R200, R200, R9 ;  /* 0x00000009c8c8723e */ /* 0x000fe200000000ff */
[----:B------:R-:W-:Y:S01]  /*8a00*/  MUFU.EX2 R203, R203 ;  /* 0x000000cb00cb7308 */ /* 0x000fe20000000800 */
[----:B-1----:R-:W-:Y:S01]  /*8a10*/  F2FP.F16.F32.PACK_AB R201, R10, R201 ;  /* 0x000000c90ac9723e */ /* 0x002fe200000000ff */
[----:B------:R-:W-:-:S06]  /*8a20*/  IMAD.MOV.U32 R9, RZ, RZ, R4 ;  /* 0x000000ffff097224 */ /* 0x000fcc00078e0004 */
[----:B------:R-:W-:Y:S08]  /*8a30*/  MUFU.EX2 R11, R11 ;  /* 0x0000000b000b7308 */ /* 0x000ff00000000800 */
[----:B------:R-:W-:Y:S08]  /*8a40*/  MUFU.EX2 R20, R20 ;  /* 0x0000001400147308 */ /* 0x000ff00000000800 */
[----:B------:R-:W-:Y:S08]  /*8a50*/  MUFU.EX2 R196, R196 ;  /* 0x000000c400c47308 */ /* 0x000ff00000000800 */
[----:B------:R-:W-:Y:S08]  /*8a60*/  MUFU.EX2 R197, R197 ;  /* 0x000000c500c57308 */ /* 0x000ff00000000800 */
[----:B------:R-:W-:Y:S08]  /*8a70*/  MUFU.EX2 R13, R13 ;  /* 0x0000000d000d7308 */ /* 0x000ff00000000800 */
[----:B------:R-:W-:Y:S08]  /*8a80*/  MUFU.EX2 R120, R120 ;  /* 0x0000007800787308 */ /* 0x000ff00000000800 */
[----:B------:R1:W-:Y:S08]  /*8a90*/  MUFU.EX2 R14, R124 ;  /* 0x0000007c000e7308 */ /* 0x0003f00000000800 */
[----:B------:R-:W-:Y:S01]  /*8aa0*/  MUFU.EX2 R198, R198 ;  /* 0x000000c600c67308 */ /* 0x000fe20000000800 */
[----:B-1----:R-:W-:-:S07]  /*8ab0*/  FFMA.FTZ R124, R167, R0, -R157 ;  /* 0x00000000a77c7223 */ /* 0x002fce000001089d */
[----:B------:R-:W-:Y:S08]  /*8ac0*/  MUFU.EX2 R199, R199 ;  /* 0x000000c700c77308 */ /* 0x000ff00000000800 */
        /* <DEDUP_REMOVED lines=8> */
[----:B------:R-:W-:Y:S01]  /*8b50*/  MUFU.EX2 R188, R188 ;  /* 0x000000bc00bc7308 */ /* 0x000fe20000000800 */
[----:B------:R-:W-:-:S02]  /*8b60*/  WARPGROUP.DEPBAR.LE gsb0, 0x0 ;  /* 0x00008000000079c5 */ /* 0x000fc40000010000 */
[----:B------:R-:W-:Y:S01]  /*8b70*/  WARPGROUP.ARRIVE ;  /* 0x00000000000079c5 */ /* 0x000fe20000000000 */
[-CC-:B------:R-:W-:Y:S01]  /*8b80*/  FFMA.FTZ R186, R140, R0.reuse, -R189.reuse ;  /* 0x000000008cba7223 */ /* 0x180fe200000108bd */
[----:B------:R-:W-:Y:S02]  /*8b90*/  IMAD.U32 R140, RZ, RZ, UR39 ;  /* 0x00000027ff8c7e24 */ /* 0x000fe4000f8e00ff */
[-C--:B------:R-:W-:Y:S01]  /*8ba0*/  FFMA.FTZ R184, R136, R0.reuse, -R189 ;  /* 0x0000000088b87223 */ /* 0x080fe200000108bd */
[-CC-:B------:R-:W-:Y:S01]  /*8bb0*/  FFMA.FTZ R185, R138, R0.reuse, -R157.reuse ;  /* 0x000000008ab97223 */ /* 0x180fe2000001089d */
[-CC-:B------:R-:W-:Y:S01]  /*8bc0*/  FFMA.FTZ R187, R142, R0.reuse, -R157.reuse ;  /* 0x000000008ebb7223 */ /* 0x180fe2000001089d */
[----:B------:R-:W-:Y:S01]  /*8bd0*/  HGMMA.64x192x16.F32 R24, R180, gdesc[UR4].tnspB, R24, gsb0 ;  /* 0x42e00004b4187df0 */ /* 0x000fe20008000818 */
[----:B------:R-:W-:Y:S01]  /*8be0*/  UIADD3 UR6, UR5, 0x300, URZ ;  /* 0x0000030005067890 */ /* 0x000fe2000fffe03f */
[----:B------:R-:W-:Y:S01]  /*8bf0*/  @!P1 VIADD R140, R140, 0x36840 ;  /* 0x000368408c8c9836 */ /* 0x000fe20000000000 */
[----:B------:R-:W-:Y:S01]  /*8c00*/  UMOV UR7, 0x40000040 ;  /* 0x4000004000077882 */ /* 0x000fe20000000000 */
[----:B------:R-:W-:Y:S01]  /*8c10*/  FFMA.FTZ R136, R147, R0, -R157 ;  /* 0x0000000093887223 */ /* 0x000fe2000001089d */
[----:B------:R-:W-:Y:S02]  /*8c20*/  MUFU.EX2 R145, R145 ;  /* 0x0000009100917308 */ /* 0x000fe40000000800 */
[----:B------:R-:W-:-:S06]  /*8c30*/  @!P1 PRMT R144, RZ, 0x654, R140 ;  /* 0x00000654ff909816 */ /* 0x000fcc000000008c */
        /* <DEDUP_REMOVED lines=18> */
[----:B------:R-:W1:Y:S08]  /*8d60*/  MUFU.EX2 R121, R121 ;  /* 0x0000007900797308 */ /* 0x000e700000000800 */
[----:B------:R-:W-:Y:S08]  /*8d70*/  MUFU.EX2 R127, R127 ;  /* 0x0000007f007f7308 */ /* 0x000ff00000000800 */
[----:B------:R-:W2:Y:S01]  /*8d80*/  MUFU.EX2 R125, R125 ;  /* 0x0000007d007d7308 */ /* 0x000ea20000000800 */
[----:B------:R-:W-:-:S02]  /*8d90*/  WARPGROUP.DEPBAR.LE gsb0, 0x0 ;  /* 0x00008000000079c5 */ /* 0x000fc40000010000 */
[----:B------:R-:W-:Y:S01]  /*8da0*/  WARPGROUP.ARRIVE ;  /* 0x00000000000079c5 */ /* 0x000fe20000000000 */
[-CC-:B------:R-:W-:Y:S01]  /*8db0*/  FFMA.FTZ R180, R128, R0.reuse, -R189.reuse ;  /* 0x0000000080b47223 */ /* 0x180fe200000108bd */
[-C--:B------:R-:W-:Y:S01]  /*8dc0*/  FFMA.FTZ R182, R132, R0.reuse, -R189 ;  /* 0x0000000084b67223 */ /* 0x080fe200000108bd */
[-CC-:B------:R-:W-:Y:S01]  /*8dd0*/  FFMA.FTZ R189, R146, R0.reuse, -R157.reuse ;  /* 0x0000000092bd7223 */ /* 0x180fe2000001089d */
[----:B------:R-:W-:Y:S02]  /*8de0*/  IMAD.U32 R146, RZ, RZ, UR4 ;  /* 0x00000004ff927e24 */ /* 0x000fe4000f8e00ff */
[-CC-:B------:R-:W-:Y:S01]  /*8df0*/  FFMA.FTZ R128, R155, R0.reuse, -R157.reuse ;  /* 0x000000009b807223 */ /* 0x180fe2000001089d */
[----:B------:R-:W-:Y:S01]  /*8e00*/  HGMMA.64x192x16.F32 R24, R176, gdesc[UR4].tnspB, R24, gsb0 ;  /* 0x42e00004b0187df0 */ /* 0x000fe20008000818 */
[----:B------:R-:W-:Y:S01]  /*8e10*/  FFMA.FTZ R132, R159, R0, -R157 ;  /* 0x000000009f847223 */ /* 0x000fe2000001089d */
[----:B------:R-:W-:Y:S01]  /*8e20*/  MUFU.EX2 R181, R130 ;  /* 0x0000008200b57308 */ /* 0x000fe20000000800 */
[----:B------:R-:W-:-:S07]  /*8e30*/  UIADD3 UR4, UR61, -0x1, URZ ;  /* 0xffffffff3d047890 */ /* 0x000fce000fffe03f */
[----:B------:R-:W3:Y:S01]  /*8e40*/  MUFU.EX2 R128, R128 ;  /* 0x0000008000807308 */ /* 0x000ee20000000800 */
[----:B------:R-:W-:-:S07]  /*8e50*/  UMOV UR61, UR4 ;  /* 0x00000004003d7c82 */ /* 0x000fce0008000000 */
[----:B------:R-:W4:Y:S08]  /*8e60*/  MUFU.EX2 R132, R132 ;  /* 0x0000008400847308 */ /* 0x000f300000000800 */
[----:B------:R-:W5:Y:S08]  /*8e70*/  MUFU.EX2 R189, R189 ;  /* 0x000000bd00bd7308 */ /* 0x000f700000000800 */
[----:B------:R-:W-:Y:S08]  /*8e80*/  MUFU.EX2 R180, R180 ;  /* 0x000000b400b47308 */ /* 0x000ff00000000800 */
[----:B------:R-:W-:Y:S08]  /*8e90*/  MUFU.EX2 R183, R134 ;  /* 0x0000008600b77308 */ /* 0x000ff00000000800 */
[----:B------:R-:W-:Y:S01]  /*8ea0*/  MUFU.EX2 R182, R182 ;  /* 0x000000b600b67308 */ /* 0x000fe20000000800 */
[----:B------:R-:W-:-:S02]  /*8eb0*/  WARPGROUP.DEPBAR.LE gsb0, 0x0 ;  /* 0x00008000000079c5 */ /* 0x000fc40000010000 */
[----:B------:R3:W-:Y:S05]  /*8ec0*/  @!P1 SYNCS.ARRIVE.TRANS64.RED.A1T0 RZ, [R144+URZ], RZ ;  /* 0x000000ff90ff99a7 */ /* 0x0007ea000810043f */
[----:B------:R-:W-:Y:S01]  /*8ed0*/  MUFU.EX2 R177, R122 ;  /* 0x0000007a00b17308 */ /* 0x000fe20000000800 */
[----:B-1----:R-:W-:Y:S02]  /*8ee0*/  F2FP.F16.F32.PACK_AB R176, R121, R12 ;  /* 0x0000000c79b0723e */ /* 0x002fe400000000ff */
[----:B--2---:R-:W-:Y:S01]  /*8ef0*/  F2FP.F16.F32.PACK_AB R178, R125, R14 ;  /* 0x0000000e7db2723e */ /* 0x004fe200000000ff */
[----:B---3--:R-:W-:Y:S02]  /*8f00*/  @!P1 VIADD R144, R146, 0x36860 ;  /* 0x0003686092909836 */ /* 0x008fe40000000000 */
[----:B------:R-:W-:-:S02]  /*8f10*/  FADD.FTZ R146, R202, R7 ;  /* 0x00000007ca927221 */ /* 0x000fc40000010000 */
[----:B------:R-:W-:Y:S01]  /*8f20*/  MUFU.EX2 R179, R126 ;  /* 0x0000007e00b37308 */ /* 0x000fe20000000800 */
[C---:B------:R-:W-:Y:S02]  /*8f30*/  F2FP.F16.F32.PACK_AB R202, R11.reuse, R202 ;  /* 0x000000ca0bca723e */ /* 0x040fe400000000ff */
[----:B------:R-:W-:Y:S01]  /*8f40*/  @!P1 PRMT R138, RZ, 0x654, R144 ;  /* 0x00000654ff8a9816 */ /* 0x000fe20000000090 */
[----:B------:R-:W-:Y:S01]  /*8f50*/  FADD.FTZ R144, R10, R5 ;  /* 0x000000050a907221 */ /* 0x000fe20000010000 */
[----:B------:R-:W-:Y:S02]  /*8f60*/  FADD.FTZ R7, R11, R146 ;  /* 0x000000920b077221 */ /* 0x000fe40000010000 */
[----:B------:R1:W-:Y:S01]  /*8f70*/  @!P1 SYNCS.ARRIVE.TRANS64.RED.A1T0 RZ, [R138+URZ], RZ ;  /* 0x000000ff8aff99a7 */ /* 0x0003e2000810043f */
[----:B------:R-:W-:Y:S01]  /*8f80*/  FADD.FTZ R5, R203, R144 ;  /* 0x00000090cb057221 */ /* 0x000fe20000010000 */
[----:B------:R-:W-:Y:S01]  /*8f90*/  FADD.FTZ R144, R196, R7 ;  /* 0x00000007c4907221 */ /* 0x000fe20000010000 */
[----:B------:R-:W-:-:S02]  /*8fa0*/  F2FP.F16.F32.PACK_AB R203, R20, R203 ;  /* 0x000000cb14cb723e */ /* 0x000fc400000000ff */
[----:B------:R-:W-:Y:S01]  /*8fb0*/  FADD.FTZ R142, R20, R5 ;  /* 0x00000005148e7221 */ /* 0x000fe20000010000 */
[C---:B------:R-:W-:Y:S01]  /*8fc0*/  FADD.FTZ R7, R13.reuse, R144 ;  /* 0x000000900d077221 */ /* 0x040fe20000010000 */
[----:B------:R-:W-:Y:S01]  /*8fd0*/  F2FP.F16.F32.PACK_AB R196, R13, R196 ;  /* 0x000000c40dc4723e */ /* 0x000fe200000000ff */
[----:B-1----:R-:W-:Y:S01]  /*8fe0*/  FFMA.FTZ R138, R139, R0, -R157 ;  /* 0x000000008b8a7223 */ /* 0x002fe2000001089d */
[----:B------:R-:W-:Y:S01]  /*8ff0*/  FADD.FTZ R5, R197, R142 ;  /* 0x0000008ec5057221 */ /* 0x000fe20000010000 */
[----:B------:R-:W-:Y:S01]  /*9000*/  FADD.FTZ R144, R198, R7 ;  /* 0x00000007c6907221 */ /* 0x000fe20000010000 */
[C---:B------:R-:W-:Y:S02]  /*9010*/  F2FP.F16.F32.PACK_AB R197, R120.reuse, R197 ;  /* 0x000000c578c5723e */ /* 0x040fe400000000ff */
[----:B------:R-:W-:Y:S01]  /*9020*/  FADD.FTZ R142, R120, R5 ;  /* 0x00000005788e7221 */ /* 0x000fe20000010000 */
[C---:B------:R-:W-:Y:S01]  /*9030*/  FADD.FTZ R7, R15.reuse, R144 ;  /* 0x000000900f077221 */ /* 0x040fe20000010000 */
[----:B------:R-:W1:Y:S01]  /*9040*/  MUFU.EX2 R138, R138 ;  /* 0x0000008a008a7308 */ /* 0x000e620000000800 */
[----:B------:R-:W-:Y:S01]  /*9050*/  F2FP.F16.F32.PACK_AB R198, R15, R198 ;  /* 0x000000c60fc6723e */ /* 0x000fe200000000ff */
[----:B------:R-:W-:Y:S01]  /*9060*/  FADD.FTZ R5, R199, R142 ;  /* 0x0000008ec7057221 */ /* 0x000fe20000010000 */
[----:B------:R-:W-:Y:S01]  /*9070*/  FADD.FTZ R144, R192, R7 ;  /* 0x00000007c0907221 */ /* 0x000fe20000010000 */
[----:B------:R-:W-:-:S02]  /*9080*/  F2FP.F16.F32.PACK_AB R199, R124, R199 ;  /* 0x000000c77cc7723e */ /* 0x000fc400000000ff */
[----:B------:R-:W-:Y:S01]  /*9090*/  FADD.FTZ R142, R124, R5 ;  /* 0x000000057c8e7221 */ /* 0x000fe20000010000 */
[C---:B------:R-:W-:Y:S01]  /*90a0*/  FADD.FTZ R7, R21.reuse, R144 ;  /* 0x0000009015077221 */ /* 0x040fe20000010000 */
[----:B------:R-:W-:Y:S02]  /*90b0*/  F2FP.F16.F32.PACK_AB R192, R21, R192 ;  /* 0x000000c015c0723e */ /* 0x000fe400000000ff */
[----:B------:R-:W-:Y:S01]  /*90c0*/  FADD.FTZ R5, R193, R142 ;  /* 0x0000008ec1057221 */ /* 0x000fe20000010000 */
[----:B------:R-:W-:Y:S01]  /*90d0*/  FADD.FTZ R144, R194, R7 ;  /* 0x00000007c2907221 */ /* 0x000fe20000010000 */
[C---:B------:R-:W-:Y:S02]  /*90e0*/  F2FP.F16.F32.PACK_AB R193, R128.reuse, R193 ;  /* 0x000000c180c1723e */ /* 0x040fe400000000ff */
[----:B------:R-:W-:Y:S01]  /*90f0*/  FADD.FTZ R142, R128, R5 ;  /* 0x00000005808e7221 */ /* 0x000fe20000010000 */
[C---:B------:R-:W-:Y:S01]  /*9100*/  FADD.FTZ R7, R153.reuse, R144 ;  /* 0x0000009099077221 */ /* 0x040fe20000010000 */
[----:B------:R-:W-:-:S02]  /*9110*/  F2FP.F16.F32.PACK_AB R194, R153, R194 ;  /* 0x000000c299c2723e */ /* 0x000fc400000000ff */
[----:B------:R-:W-:Y:S01]  /*9120*/  FADD.FTZ R5, R195, R142 ;  /* 0x0000008ec3057221 */ /* 0x000fe20000010000 */
[----:B------:R-:W-:Y:S01]  /*9130*/  FADD.FTZ R10, R188, R7 ;  /* 0x00000007bc0a7221 */ /* 0x000fe20000010000 */
[C---:B----4-:R-:W-:Y:S02]  /*9140*/  F2FP.F16.F32.PACK_AB R195, R132.reuse, R195 ;  /* 0x000000c384c3723e */ /* 0x050fe400000000ff */
[----:B------:R-:W-:Y:S01]  /*9150*/  FADD.FTZ R142, R132, R5 ;  /* 0x00000005848e7221 */ /* 0x000fe20000010000 */
[C---:B------:R-:W-:Y:S01]  /*9160*/  FADD.FTZ R7, R145.reuse, R10 ;  /* 0x0000000a91077221 */ /* 0x040fe20000010000 */
[----:B------:R-:W-:Y:S02]  /*9170*/  F2FP.F16.F32.PACK_AB R188, R145, R188 ;  /* 0x000000bc91bc723e */ /* 0x000fe400000000ff */
[----:B-----5:R-:W-:Y:S01]  /*9180*/  FADD.FTZ R5, R189, R142 ;  /* 0x0000008ebd057221 */ /* 0x020fe20000010000 */
        /* <DEDUP_REMOVED lines=13> */
[C---:B-1----:R-:W-:Y:S02]  /*9260*/  F2FP.F16.F32.PACK_AB R185, R138.reuse, R185 ;  /* 0x000000b98ab9723e */ /* 0x042fe400000000ff */
[----:B------:R-:W-:Y:S01]  /*9270*/  FADD.FTZ R10, R138, R5 ;  /* 0x000000058a0a7221 */ /* 0x000fe20000010000 */
[C---:B------:R-:W-:Y:S01]  /*9280*/  FADD.FTZ R5, R141.reuse, R20 ;  /* 0x000000148d057221 */ /* 0x040fe20000010000 */
[----:B------:R-:W-:Y:S02]  /*9290*/  F2FP.F16.F32.PACK_AB R186, R141, R186 ;  /* 0x000000ba8dba723e */ /* 0x000fe400000000ff */
        /* <DEDUP_REMOVED lines=14> */
[C---:B------:R-:W-:Y:S02]  /*9380*/  F2FP.F16.F32.PACK_AB R183, R135.reuse, R183 ;  /* 0x000000b787b7723e */ /* 0x040fe400000000ff */
[----:B------:R-:W-:Y:S01]  /*9390*/  FADD.FTZ R10, R135, R10 ;  /* 0x0000000a870a7221 */ /* 0x000fe20000010000 */
[----:B------:R-:W-:-:S03]  /*93a0*/  FADD.FTZ R5, R121, R20 ;  /* 0x0000001479057221 */ /* 0x000fc60000010000 */
[----:B------:R-:W-:Y:S01]  /*93b0*/  FADD.FTZ R10, R177, R10 ;  /* 0x0000000ab10a7221 */ /* 0x000fe20000010000 */
[----:B------:R-:W-:Y:S01]  /*93c0*/  FADD.FTZ R12, R14, R5 ;  /* 0x000000050e0c7221 */ /* 0x000fe20000010000 */
[C---:B------:R-:W-:Y:S02]  /*93d0*/  F2FP.F16.F32.PACK_AB R177, R123.reuse, R177 ;  /* 0x000000b17bb1723e */ /* 0x040fe400000000ff */
[----:B------:R-:W-:Y:S01]  /*93e0*/  FADD.FTZ R10, R123, R10 ;  /* 0x0000000a7b0a7221 */ /* 0x000fe20000010000 */
[----:B------:R-:W-:-:S03]  /*93f0*/  FADD.FTZ R7, R125, R12 ;  /* 0x0000000c7d077221 */ /* 0x000fc60000010000 */
[----:B------:R-:W-:Y:S01]  /*9400*/  FADD.FTZ R10, R179, R10 ;  /* 0x0000000ab30a7221 */ /* 0x000fe20000010000 */
[----:B------:R-:W-:-:S03]  /*9410*/  F2FP.F16.F32.PACK_AB R179, R127, R179 ;  /* 0x000000b37fb3723e */ /* 0x000fc600000000ff */
[----:B------:R-:W-:Y:S01]  /*9420*/  FADD.FTZ R5, R127, R10 ;  /* 0x0000000a7f057221 */ /* 0x000fe20000010000 */
[----:B------:R-:W-:Y:S01]  /*9430*/  MOV R10, R3 ;  /* 0x00000003000a7202 */ /* 0x000fe20000000f00 */
[----:B------:R-:W-:Y:S06]  /*9440*/  @P2 BRA `(.L_x_24) ;  /* 0xffffffc400242947 */ /* 0x000fec000383ffff */
.L_x_15:
[----:B------:R-:W-:Y:S06]  /*9450*/  BAR.ARV 0x8, 0x120 ;  /* 0x0204800000007b1d */ /* 0x000fec0000002000 */
        /* <DEDUP_REMOVED lines=96> */
[----:B------:R-:W-:Y:S06]  /*9a60*/  @!P0 BRA `(.L_x_25) ;  /* 0x0000000000048947 */ /* 0x000fec0003800000 */
[----:B------:R-:W-:Y:S01]  /*9a70*/  BPT.TRAP 0x1 ;  /* 0x000000040000795c */ /* 0x000fe20000300000 */
.L_x_25:
        /* <DEDUP_REMOVED lines=8> */
.L_x_26:
[----:B--2---:R-:W-:Y:S05]  /*9b00*/  @P2 BRA `(.L_x_27) ;  /* 0x0000000000082947 */ /* 0x004fea0003800000 */
[----:B------:R-:W2:Y:S02]  /*9b10*/  SYNCS.PHASECHK.TRANS64.TRYWAIT P0, [UR7+0x36850], R2 ;  /* 0x03685002ff0075a7 */ /* 0x000ea40008000147 */
[----:B--2---:R-:W-:Y:S05]  /*9b20*/  @!P0 BRA `(.L_x_28) ;  /* 0x0000004c005c8947 */ /* 0x004fea0003800000 */
.L_x_27:
[----:B------:R-:W-:Y:S01]  /*9b30*/  R2UR UR4, R16 ;  /* 0x00000000100472ca */ /* 0x000fe200000e0000 */
[----:B------:R-:W-:Y:S01]  /*9b40*/  WARPGROUP.ARRIVE ;  /* 0x00000000000079c5 */ /* 0x000fe20000000000 */
[----:B------:R-:W-:Y:S01]  /*9b50*/  UMOV UR11, 0x40000040 ;  /* 0x40000040000b7882 */ /* 0x000fe20000000000 */
[C---:B------:R-:W-:Y:S01]  /*9b60*/  IADD3 R15, P4, R18.reuse, 0x40, RZ ;  /* 0x00000040120f7810 */ /* 0x040fe20007f9e0ff */
[----:B-12---:R-:W1:Y:S01]  /*9b70*/  SHFL.BFLY PT, R2, R7, 0x2, 0x1f ;  /* 0x0c401f0007027f89 */ /* 0x006e6200000e0000 */
[----:B------:R-:W-:Y:S01]  /*9b80*/  IADD3 R123, P0, R18, 0x4020, RZ ;  /* 0x00004020127b7810 */ /* 0x000fe20007f1e0ff */
[----:B------:R-:W-:Y:S01]  /*9b90*/  UIADD3 UR35, -UR36, URZ, URZ ;  /* 0x0000003f24237290 */ /* 0x000fe2000fffe13f */
[----:B------:R-:W-:Y:S01]  /*9ba0*/  LOP3.LUT R14, R15, 0x380, RZ, 0xc0, !PT ;  /* 0x000003800f0e7812 */ /* 0x000fe200078ec0ff */
[----:B------:R-:W2:Y:S01]  /*9bb0*/  SHFL.BFLY PT, R6, R5, 0x2, 0x1f ;  /* 0x0c401f0005067f89 */ /* 0x000ea200000e0000 */
[----:B------:R-:W-:Y:S01]  /*9bc0*/  LOP3.LUT R122, R123, 0x380, RZ, 0xc0, !PT ;  /* 0x000003807b7a7812 */ /* 0x000fe200078ec0ff */
[----:B------:R-:W-:Y:S01]  /*9bd0*/  ULDC.64 UR8, c[0x0][0xb70] ;  /* 0x0002dc0000087ab9 */ /* 0x000fe20000000a00 */
[----:B------:R-:W-:-:S02]  /*9be0*/  SHF.R.U64 R14, R14, 0x3, RZ ;  /* 0x000000030e0e7819 */ /* 0x000fc400000012ff */
[----:B------:R-:W-:Y:S01]  /*9bf0*/  UIADD3 UR4, UR4, 0x400, URZ ;  /* 0x0000040004047890 */ /* 0x000fe2000fffe03f */
[----:B------:R-:W-:Y:S02]  /*9c00*/  SHF.R.U64 R122, R122, 0x3, RZ ;  /* 0x000000037a7a7819 */ /* 0x000fe400000012ff */
[----:B------:R-:W-:Y:S01]  /*9c10*/  LOP3.LUT R14, R14, R15, RZ, 0x3c, !PT ;  /* 0x0000000f0e0e7212 */ /* 0x000fe200078e3cff */
[----:B------:R-:W-:Y:S01]  /*9c20*/  USHF.R.U32.HI UR4, URZ, 0x4, UR4 ;  /* 0x000000043f047899 */ /* 0x000fe20008011604 */
[--C-:B------:R-:W-:Y:S01]  /*9c30*/  IMAD.X R15, RZ, RZ, R19.reuse, P4 ;  /* 0x000000ffff0f7224 */ /* 0x100fe200020e0613 */
[----:B------:R-:W-:Y:S02]  /*9c40*/  IADD3 R13, P4, R18, 0x8000, RZ ;  /* 0x00008000120d7810 */ /* 0x000fe40007f9e0ff */
[----:B------:R-:W-:Y:S01]  /*9c50*/  ULOP3.LUT UR4, UR4, 0x3fff, URZ, 0xc0, !UPT ;  /* 0x00003fff04047892 */ /* 0x000fe2000f8ec03f */
[----:B------:R-:W-:Y:S01]  /*9c60*/  LOP3.LUT R122, R122, R123, RZ, 0x3c, !PT ;  /* 0x0000007b7a7a7212 */ /* 0x000fe200078e3cff */
[----:B------:R-:W-:Y:S01]  /*9c70*/  IMAD.X R123, RZ, RZ, R19, P0 ;  /* 0x000000ffff7b7224 */ /* 0x000fe200000e0613 */
[----:B------:R-:W-:Y:S01]  /*9c80*/  LOP3.LUT R12, R13, 0x380, RZ, 0xc0, !PT ;  /* 0x000003800d0c7812 */ /* 0x000fe200078ec0ff */
[----:B------:R-:W-:Y:S01]  /*9c90*/  ULOP3.LUT UR4, UR4, 0x3800000, URZ, 0xfc, !UPT ;  /* 0x0380000004047892 */ /* 0x000fe2000f8efc3f */
[----:B------:R-:W-:-:S02]  /*9ca0*/  IADD3 R132, P0, R18, 0x8060, RZ ;  /* 0x0000806012847810 */ /* 0x000fc40007f1e0ff */
[----:B------:R-:W-:Y:S01]  /*9cb0*/  SHF.R.U64 R12, R12, 0x3, RZ ;  /* 0x000000030c0c7819 */ /* 0x000fe200000012ff */
[----:B------:R-:W-:Y:S01]  /*9cc0*/  UIMAD UR4, UR38, 0xa80, UR4 ;  /* 0x00000a80260478a4 */ /* 0x000fe2000f8e0204 */
[----:B-1----:R-:W-:Y:S01]  /*9cd0*/  FADD.FTZ R2, R2, R7 ;  /* 0x0000000702027221 */ /* 0x002fe20000010000 */
[----:B------:R-:W-:Y:S01]  /*9ce0*/  IADD3 R21, P5, R18, 0x60, RZ ;  /* 0x0000006012157810 */ /* 0x000fe20007fbe0ff */
[----:B--2---:R-:W-:Y:S01]  /*9cf0*/  FADD.FTZ R5, R6, R5 ;  /* 0x0000000506057221 */ /* 0x004fe20000010000 */
[----:B------:R-:W-:Y:S01]  /*9d00*/  UIADD3 UR6, UR4, 0x80, URZ ;  /* 0x0000008004067890 */ /* 0x000fe2000fffe03f */
[----:B------:R-:W-:Y:S01]  /*9d10*/  LOP3.LUT R12, R12, R13, RZ, 0x3c, !PT ;  /* 0x0000000d0c0c7212 */ /* 0x000fe200078e3cff */
[----:B------:R-:W-:Y:S01]  /*9d20*/  SHFL.BFLY PT, R7, R2, 0x1, 0x1f ;  /* 0x0c201f0002077f89 */ /* 0x000fe200000e0000 */
[----:B------:R-:W-:Y:S01]  /*9d30*/  UMOV UR10, UR4 ;  /* 0x00000004000a7c82 */ /* 0x000fe20008000000 */
[----:B------:R-:W-:Y:S01]  /*9d40*/  LOP3.LUT R13, R132, 0x380, RZ, 0xc0, !PT ;  /* 0x00000380840d7812 */ /* 0x000fe200078ec0ff */
[----:B------:R-:W-:Y:S01]  /*9d50*/  HGMMA.64x192x16.F32 R24, R200, gdesc[UR8].tnspB, R24, gsb0 ;  /* 0x42e00008c8187df0 */ /* 0x000fe20008000818 */
[----:B------:R-:W-:Y:S01]  /*9d60*/  UMOV UR11, 0x40000040 ;  /* 0x40000040000b7882 */ /* 0x000fe20000000000 */
[----:B------:R-:W-:Y:S01]  /*9d70*/  UMOV UR10, UR6 ;  /* 0x00000006000a7c82 */ /* 0x000fe20008000000 */
[----:B------:R-:W-:Y:S01]  /*9d80*/  UIADD3 UR6, UR4, 0x100, URZ ;  /* 0x0000010004067890 */ /* 0x000fe2000fffe03f */
[----:B------:R-:W-:-:S02]  /*9d90*/  SHF.R.U64 R13, R13, 0x3, RZ ;  /* 0x000000030d0d7819 */ /* 0x000fc400000012ff */
[C---:B------:R-:W-:Y:S02]  /*9da0*/  LOP3.LUT R127, R18.reuse, 0x380, RZ, 0xc0, !PT ;  /* 0x00000380127f7812 */ /* 0x040fe400078ec0ff */
[----:B------:R-:W-:Y:S01]  /*9db0*/  LOP3.LUT R6, R13, R132, RZ, 0x3c, !PT ;  /* 0x000000840d067212 */ /* 0x000fe200078e3cff */
[----:B------:R-:W-:Y:S01]  /*9dc0*/  IMAD.X R13, RZ, RZ, R19, P4 ;  /* 0x000000ffff0d7224 */ /* 0x000fe200020e0613 */
[----:B------:R-:W1:Y:S01]  /*9dd0*/  SHFL.BFLY PT, R132, R5, 0x1, 0x1f ;  /* 0x0c201f0005847f89 */ /* 0x000e6200000e0000 */
[C---:B------:R-:W-:Y:S02]  /*9de0*/  IADD3 R129, P3, R18.reuse, 0x20, RZ ;  /* 0x0000002012817810 */ /* 0x040fe40007f7e0ff */
[----:B------:R-:W-:Y:S02]  /*9df0*/  IADD3 R121, P6, R18, 0x4000, RZ ;  /* 0x0000400012797810 */ /* 0x000fe40007fde0ff */
[----:B------:R-:W-:Y:S02]  /*9e00*/  LOP3.LUT R20, R21, 0x380, RZ, 0xc0, !PT ;  /* 0x0000038015147812 */ /* 0x000fe400078ec0ff */
[----:B------:R-:W-:-:S02]  /*9e10*/  SHF.R.U64 R127, R127, 0x3, RZ ;  /* 0x000000037f7f7819 */ /* 0x000fc400000012ff */
[----:B------:R-:W-:Y:S02]  /*9e20*/  IADD3 R131, P2, R18, 0x4040, RZ ;  /* 0x0000404012837810 */ /* 0x000fe40007f5e0ff */
[----:B------:R-:W-:Y:S02]  /*9e30*/  LOP3.LUT R128, R129, 0x380, RZ, 0xc0, !PT ;  /* 0x0000038081807812 */ /* 0x000fe400078ec0ff */
[----:B------:R-:W-:Y:S02]  /*9e40*/  LOP3.LUT R120, R121, 0x380, RZ, 0xc0, !PT ;  /* 0x0000038079787812 */ /* 0x000fe400078ec0ff */
[----:B------:R-:W-:Y:S02]  /*9e50*/  SHF.R.U64 R20, R20, 0x3, RZ ;  /* 0x0000000314147819 */ /* 0x000fe400000012ff */
[----:B------:R-:W-:Y:S01]  /*9e60*/  LOP3.LUT R126, R127, R18, RZ, 0x3c, !PT ;  /* 0x000000127f7e7212 */ /* 0x000fe200078e3cff */
[----:B------:R-:W-:Y:S01]  /*9e70*/  IMAD.MOV.U32 R127, RZ, RZ, R19 ;  /* 0x000000ffff7f7224 */ /* 0x000fe200078e0013 */
[----:B------:R-:W-:-:S02]  /*9e80*/  LOP3.LUT R130, R131, 0x380, RZ, 0xc0, !PT ;  /* 0x0000038083827812 */ /* 0x000fc400078ec0ff */
[----:B------:R-:W-:Y:S02]  /*9e90*/  SHF.R.U64 R128, R128, 0x3, RZ ;  /* 0x0000000380807819 */ /* 0x000fe400000012ff */
[----:B------:R-:W-:Y:S01]  /*9ea0*/  SHF.R.U64 R120, R120, 0x3, RZ ;  /* 0x0000000378787819 */ /* 0x000fe200000012ff */
[----:B-1----:R-:W-:Y:S01]  /*9eb0*/  FADD.FTZ R132, R5, R132 ;  /* 0x0000008405847221 */ /* 0x002fe20000010000 */
[----:B------:R-:W-:Y:S02]  /*9ec0*/  LOP3.LUT R20, R20, R21, RZ, 0x3c, !PT ;  /* 0x0000001514147212 */ /* 0x000fe400078e3cff */
[----:B------:R-:W-:Y:S02]  /*9ed0*/  IADD3.X R21, RZ, R19, RZ, P5, !PT ;  /* 0x00000013ff157210 */ /* 0x000fe40002ffe4ff */
[----:B------:R-:W-:Y:S02]  /*9ee0*/  SHF.R.U64 R130, R130, 0x3, RZ ;  /* 0x0000000382827819 */ /* 0x000fe400000012ff */
[----:B------:R-:W-:-:S02]  /*9ef0*/  IADD3 R11, P5, R18, 0x8020, RZ ;  /* 0x00008020120b7810 */ /* 0x000fc40007fbe0ff */
[----:B------:R-:W-:Y:S01]  /*9f00*/  MOV R126, R126 ;  /* 0x0000007e007e7202 */ /* 0x000fe20000000f00 */
[----:B------:R-:W-:Y:S01]  /*9f10*/  FADD.FTZ R127, R2, R7 ;  /* 0x00000007027f7221 */ /* 0x000fe20000010000 */
[----:B------:R-:W-:Y:S01]  /*9f20*/  LOP3.LUT R128, R128, R129, RZ, 0x3c, !PT ;  /* 0x0000008180807212 */ /* 0x000fe200078e3cff */
[--C-:B------:R-:W-:Y:S01]  /*9f30*/  IMAD.X R129, RZ, RZ, R19.reuse, P3 ;  /* 0x000000ffff817224 */ /* 0x100fe200018e0613 */
[----:B------:R-:W-:Y:S01]  /*9f40*/  LOP3.LUT R120, R120, R121, RZ, 0x3c, !PT ;  /* 0x0000007978787212 */ /* 0x000fe200078e3cff */
[--C-:B------:R-:W-:Y:S01]  /*9f50*/  IMAD.X R121, RZ, RZ, R19.reuse, P6 ;  /* 0x000000ffff797224 */ /* 0x100fe200030e0613 */
[----:B------:R-:W-:Y:S02]  /*9f60*/  IADD3 R125, P3, R18, 0x4060, RZ ;  /* 0x00004060127d7810 */ /* 0x000fe40007f7e0ff */
[----:B------:R-:W-:Y:S01]  /*9f70*/  LOP3.LUT R130, R130, R131, RZ, 0x3c, !PT ;  /* 0x0000008382827212 */ /* 0x000fe200078e3cff */
[----:B------:R-:W-:Y:S01]  /*9f80*/  IMAD.X R131, RZ, RZ, R19, P2 ;  /* 0x000000ffff837224 */ /* 0x000fe200010e0613 */
[----:B------:R-:W-:-:S02]  /*9f90*/  IADD3 R9, P6, R18, 0x8040, RZ ;  /* 0x0000804012097810 */ /* 0x000fc40007fde0ff */
[----:B------:R-:W-:Y:S02]  /*9fa0*/  LOP3.LUT R10, R11, 0x380, RZ, 0xc0, !PT ;  /* 0x000003800b0a7812 */ /* 0x000fe400078ec0ff */
[----:B------:R-:W-:Y:S02]  /*9fb0*/  FSETP.NE.FTZ.AND P2, PT, R127, RZ, PT ;  /* 0x000000ff7f00720b */ /* 0x000fe40003f55000 */
[----:B------:R-:W-:Y:S02]  /*9fc0*/  LOP3.LUT R124, R125, 0x380, RZ, 0xc0, !PT ;  /* 0x000003807d7c7812 */ /* 0x000fe400078ec0ff */
[----:B------:R-:W-:Y:S02]  /*9fd0*/  LOP3.LUT R8, R9, 0x380, RZ, 0xc0, !PT ;  /* 0x0000038009087812 */ /* 0x000fe400078ec0ff */
[----:B------:R-:W-:Y:S02]  /*9fe0*/  SHF.R.U64 R10, R10, 0x3, RZ ;  /* 0x000000030a0a7819 */ /* 0x000fe400000012ff */
[----:B------:R-:W-:-:S02]  /*9ff0*/  FSETP.NE.FTZ.AND P4, PT, R132, RZ, PT ;  /* 0x000000ff8400720b */ /* 0x000fc40003f95000 */
[----:B------:R-:W-:Y:S02]  /*a000*/  R2UR UR5, R206 ;  /* 0x00000000ce0572ca */ /* 0x000fe400000e0000 */
[----:B------:R-:W-:Y:S01]  /*a010*/  SHF.R.U64 R124, R124, 0x3, RZ ;  /* 0x000000037c7c7819 */ /* 0x000fe200000012ff */
[----:B------:R-:W-:Y:S01]  /*a020*/  @P2 FMUL.FTZ R5, R0, 0.69314718246459960938 ;  /* 0x3f31721800052820 */ /* 0x000fe20000410000 */
[----:B------:R-:W-:Y:S02]  /*a030*/  SHF.R.U64 R8, R8, 0x3, RZ ;  /* 0x0000000308087819 */ /* 0x000fe400000012ff */
[----:B------:R-:W-:Y:S01]  /*a040*/  LOP3.LUT R10, R10, R11, RZ, 0x3c, !PT ;  /* 0x0000000b0a0a7212 */ /* 0x000fe200078e3cff */
[----:B------:R-:W-:Y:S01]  /*a050*/  IMAD.X R11, RZ, RZ, R19, P5 ;  /* 0x000000ffff0b7224 */ /* 0x000fe200028e0613 */
[----:B------:R-:W-:Y:S02]  /*a060*/  R2UR UR12, R205 ;  /* 0x00000000cd0c72ca */ /* 0x000fe400000e0000 */
[----:B------:R-:W-:-:S02]  /*a070*/  LOP3.LUT R124, R124, R125, RZ, 0x3c, !PT ;  /* 0x0000007d7c7c7212 */ /* 0x000fc400078e3cff */
[----:B------:R-:W-:Y:S01]  /*a080*/  LOP3.LUT R8, R8, R9, RZ, 0x3c, !PT ;  /* 0x0000000908087212 */ /* 0x000fe200078e3cff */
[----:B------:R-:W-:Y:S01]  /*a090*/  IMAD.X R9, RZ, RZ, R19, P6 ;  /* 0x000000ffff097224 */ /* 0x000fe200030e0613 */
[----:B------:R-:W-:Y:S01]  /*a0a0*/  MOV R121, R120 ;  /* 0x0000007800797202 */ /* 0x000fe20000000f00 */
[----:B------:R-:W-:Y:S01]  /*a0b0*/  UIADD3 UR34, -UR5, URZ, URZ ;  /* 0x0000003f05227290 */ /* 0x000fe2000fffe13f */
[----:B------:R-:W-:Y:S02]  /*a0c0*/  IADD3.X R125, RZ, R19, RZ, P3, !PT ;  /* 0x00000013ff7d7210 */ /* 0x000fe40001ffe4ff */
[----:B------:R-:W-:Y:S01]  /*a0d0*/  MOV R2, R130 ;  /* 0x0000008200027202 */ /* 0x000fe20000000f00 */
[----:B------:R-:W-:Y:S01]  /*a0e0*/  IMAD.MOV.U32 R130, RZ, RZ, RZ ;  /* 0x000000ffff827224 */ /* 0x000fe200078e00ff */
[----:B------:R-:W-:Y:S02]  /*a0f0*/  MOV R120, R10 ;  /* 0x0000000a00787202 */ /* 0x000fe40000000f00 */
[----:B------:R-:W-:Y:S01]  /*a100*/  IADD3.X R7, RZ, R19, RZ, P0, !PT ;  /* 0x00000013ff077210 */ /* 0x000fe200007fe4ff */
[----:B------:R-:W1:Y:S01]  /*a110*/  @P2 MUFU.LG2 R10, R127 ;  /* 0x0000007f000a2308 */ /* 0x000e620000000c00 */
[----:B------:R-:W-:-:S02]  /*a120*/  MOV R14, R14 ;  /* 0x0000000e000e7202 */ /* 0x000fc40000000f00 */
[----:B------:R-:W-:Y:S02]  /*a130*/  MOV R123, R122 ;  /* 0x0000007a007b7202 */ /* 0x000fe40000000f00 */
[----:B------:R-:W-:Y:S01]  /*a140*/  MOV R15, R124 ;  /* 0x0000007c000f7202 */ /* 0x000fe20000000f00 */
[----:B------:R-:W-:Y:S01]  /*a150*/  IMAD.MOV.U32 R124, RZ, RZ, -0x800000 ;  /* 0xff800000ff7c7424 */ /* 0x000fe200078e00ff */
[----:B------:R-:W-:Y:S01]  /*a160*/  MOV R122, R8 ;  /* 0x00000008007a7202 */ /* 0x000fe20000000f00 */
[----:B------:R-:W-:Y:S01]  /*a170*/  @P2 MUFU.RCP R130, R127 ;  /* 0x0000007f00822308 */ /* 0x000fe20000001000 */
[----:B------:R-:W-:Y:S01]  /*a180*/  MOV R125, R6 ;  /* 0x00000006007d7202 */ /* 0x000fe20000000f00 */
[----:B------:R-:W-:Y:S01]  /*a190*/  IMAD.U32 R6, RZ, RZ, UR7 ;  /* 0x00000007ff067e24 */ /* 0x000fe2000f8e00ff */
[----:B------:R-:W-:Y:S01]  /*a1a0*/  MOV R128, R128 ;  /* 0x0000008000807202 */ /* 0x000fe20000000f00 */
[----:B------:R-:W-:Y:S02]  /*a1b0*/  IMAD.MOV.U32 R129, RZ, RZ, RZ ;  /* 0x000000ffff817224 */ /* 0x000fe400078e00ff */
[----:B------:R-:W-:Y:S01]  /*a1c0*/  @P4 FMUL.FTZ R7, R0, 0.69314718246459960938 ;  /* 0x3f31721800074820 */ /* 0x000fe20000410000 */
[----:B------:R-:W-:Y:S01]  /*a1d0*/  LOP3.LUT P0, RZ, R204, 0x3, RZ, 0xc0, !PT ;  /* 0x00000003ccff7812 */ /* 0x000fe2000780c0ff */
[----:B------:R-:W-:Y:S01]  /*a1e0*/  ULDC UR7, c[0x0][0xa88] ;  /* 0x0002a20000077ab9 */ /* 0x000fe20000000800 */
[----:B------:R-:W2:Y:S01]  /*a1f0*/  @P4 MUFU.LG2 R8, R132 ;  /* 0x0000008400084308 */ /* 0x000ea20000000c00 */
[----:B------:R-:W-:Y:S01]  /*a200*/  @!P1 IADD3 R6, R6, 0x36860, RZ ;  /* 0x0003686006069810 */ /* 0x000fe20007ffe0ff */
[----:B-1----:R-:W-:Y:S01]  /*a210*/  @P2 FMUL.FTZ R10, R10, 0.69314718246459960938 ;  /* 0x3f3172180a0a2820 */ /* 0x002fe20000410000 */
[----:B------:R-:W-:-:S02]  /*a220*/  MOV R20, R20 ;  /* 0x0000001400147202 */ /* 0x000fc40000000f00 */
[----:B------:R-:W-:Y:S01]  /*a230*/  @!P1 PRMT R6, RZ, 0x654, R6 ;  /* 0x00000654ff069816 */ /* 0x000fe20000000006 */
[----:B------:R-:W-:Y:S01]  /*a240*/  @P2 FFMA.FTZ R124, R5, R4, R10 ;  /* 0x00000004057c2223 */ /* 0x000fe2000001000a */
[----:B------:R-:W-:Y:S01]  /*a250*/  MOV R21, R12 ;  /* 0x0000000c00157202 */ /* 0x000fe20000000f00 */
[----:B------:R-:W1:Y:S01]  /*a260*/  @P4 MUFU.RCP R129, R132 ;  /* 0x0000008400814308 */ /* 0x000e620000001000 */
[----:B--2---:R-:W-:Y:S01]  /*a270*/  @P4 FMUL.FTZ R8, R8, 0.69314718246459960938 ;  /* 0x3f31721808084820 */ /* 0x004fe20000410000 */
[----:B------:R-:W-:Y:S02]  /*a280*/  WARPGROUP.DEPBAR.LE gsb0, 0x0 ;  /* 0x00008000000079c5 */ /* 0x000fe40000010000 */
[----:B------:R-:W-:-:S06]  /*a290*/  WARPGROUP.ARRIVE ;  /* 0x00000000000079c5 */ /* 0x000fcc0000000000 */
[----:B------:R-:W-:Y:S01]  /*a2a0*/  HGMMA.64x192x16.F32 R24, R196, gdesc[UR8].tnspB, R24, gsb0 ;  /* 0x42e00008c4187df0 */ /* 0x000fe20008000818 */
[----:B------:R-:W-:Y:S01]  /*a2b0*/  UMOV UR10, UR6 ;  /* 0x00000006000a7c82 */ /* 0x000fe20008000000 */
[----:B------:R-:W-:Y:S01]  /*a2c0*/  UMOV UR11, 0x40000040 ;  /* 0x40000040000b7882 */ /* 0x000fe20000000000 */
[----:B------:R-:W-:Y:S01]  /*a2d0*/  UIADD3 UR6, UR4, 0x180, URZ ;  /* 0x0000018004067890 */ /* 0x000fe2000fffe03f */
[----:B------:R-:W-:Y:S02]  /*a2e0*/  WARPGROUP.DEPBAR.LE gsb0, 0x0 ;  /* 0x00008000000079c5 */ /* 0x000fe40000010000 */
[----:B------:R-:W-:-:S14]  /*a2f0*/  WARPGROUP.ARRIVE ;  /* 0x00000000000079c5 */ /* 0x000fdc0000000000 */
        /* <DEDUP_REMOVED lines=9> */
[----:B------:R-:W-:Y:S02]  /*a390*/  UIADD3 UR6, UR4, 0x280, URZ ;  /* 0x0000028004067890 */ /* 0x000fe4000fffe03f */
[----:B------:R-:W-:Y:S01]  /*a3a0*/  UIADD3 UR4, UR4, 0x300, URZ ;  /* 0x0000030004047890 */ /* 0x000fe2000fffe03f */
[----:B------:R-:W-:Y:S02]  /*a3b0*/  WARPGROUP.DEPBAR.LE gsb0, 0x0 ;  /* 0x00008000000079c5 */ /* 0x000fe40000010000 */
[----:B------:R-:W-:-:S12]  /*a3c0*/  WARPGROUP.ARRIVE ;  /* 0x00000000000079c5 */ /* 0x000fd80000000000 */
[----:B------:R-:W-:Y:S01]  /*a3d0*/  HGMMA.64x192x16.F32 R24, R184, gdesc[UR8].tnspB, R24, gsb0 ;  /* 0x42e00008b8187df0 */ /* 0x000fe20008000818 */
[----:B------:R-:W-:Y:S01]  /*a3e0*/  UMOV UR10, UR6 ;  /* 0x00000006000a7c82 */ /* 0x000fe20008000000 */
[----:B------:R-:W-:Y:S01]  /*a3f0*/  UMOV UR11, 0x40000040 ;  /* 0x40000040000b7882 */ /* 0x000fe20000000000 */
[----:B------:R-:W-:Y:S02]  /*a400*/  WARPGROUP.DEPBAR.LE gsb0, 0x0 ;  /* 0x00008000000079c5 */ /* 0x000fe40000010000 */
[----:B------:R-:W-:-:S15]  /*a410*/  WARPGROUP.ARRIVE ;  /* 0x00000000000079c5 */ /* 0x000fde0000000000 */
[----:B------:R-:W-:Y:S01]  /*a420*/  HGMMA.64x192x16.F32 R24, R180, gdesc[UR8].tnspB, R24, gsb0 ;  /* 0x42e00008b4187df0 */ /* 0x000fe20008000818 */
[----:B------:R-:W-:Y:S01]  /*a430*/  UMOV UR10, UR4 ;  /* 0x00000004000a7c82 */ /* 0x000fe20008000000 */
[----:B------:R-:W-:Y:S01]  /*a440*/  UMOV UR11, 0x40000040 ;  /* 0x40000040000b7882 */ /* 0x000fe20000000000 */
[----:B------:R-:W-:Y:S02]  /*a450*/  ULDC UR4, c[0x0][0xdb4] ;  /* 0x00036d0000047ab9 */ /* 0x000fe40000000800 */
[----:B------:R-:W-:-:S03]  /*a460*/  UIMAD UR35, UR4, UR35, UR5 ;  /* 0x00000023042372a4 */ /* 0x000fc6000f8e0205 */
[----:B------:R-:W-:Y:S01]  /*a470*/  ULDC UR5, c[0x0][0xda8] ;  /* 0x00036a0000057ab9 */ /* 0x000fe20000000800 */
[----:B------:R-:W-:Y:S02]  /*a480*/  USHF.R.S32.HI UR4, URZ, 0x1f, UR35 ;  /* 0x0000001f3f047899 */ /* 0x000fe40008011423 */
[----:B------:R-:W-:Y:S02]  /*a490*/  UIMAD UR34, UR5, UR34, UR12 ;  /* 0x00000022052272a4 */ /* 0x000fe4000f8e020c */
[----:B------:R-:W-:Y:S02]  /*a4a0*/  UIMAD UR6, UR4, UR8, URZ ;  /* 0x00000008040672a4 */ /* 0x000fe4000f8e023f */
[----:B------:R-:W-:Y:S02]  /*a4b0*/  USHF.L.U32 UR34, UR34, 0x7, URZ ;  /* 0x0000000722227899 */ /* 0x000fe4000800063f */
[----:B------:R-:W-:Y:S02]  /*a4c0*/  UIMAD.WIDE.U32 UR4, UR35, UR8, URZ ;  /* 0x00000008230472a5 */ /* 0x000fe4000f8e003f */
[----:B------:R-:W-:-:S02]  /*a4d0*/  UIMAD UR6, UR35, UR9, UR6 ;  /* 0x00000009230672a4 */ /* 0x000fc4000f8e0206 */
[----:B------:R-:W-:Y:S01]  /*a4e0*/  VIADD R127, R209, UR34 ;  /* 0x00000022d17f7c36 */ /* 0x000fe20008000000 */
[----:B------:R-:W-:Y:S01]  /*a4f0*/  ULDC.64 UR12, c[0x0][0x208] ;  /* 0x00008200000c7ab9 */ /* 0x000fe20000000a00 */
[----:B------:R-:W-:Y:S01]  /*a500*/  IMAD.U32 R12, RZ, RZ, UR4 ;  /* 0x00000004ff0c7e24 */ /* 0x000fe2000f8e00ff */
[----:B------:R-:W-:Y:S01]  /*a510*/  UIADD3 UR4, UR5, UR6, URZ ;  /* 0x0000000605047290 */ /* 0x000fe2000fffe03f */
[----:B------:R-:W-:Y:S02]  /*a520*/  VIADD R9, R127, 0x8 ;  /* 0x000000087f097836 */ /* 0x000fe40000000000 */
[----:B------:R-:W-:-:S03]  /*a530*/  IMAD.U32 R13, RZ, RZ, UR5 ;  /* 0x00000005ff0d7e24 */ /* 0x000fc6000f8e00ff */
[----:B------:R-:W-:Y:S02]  /*a540*/  ISETP.GE.OR P3, PT, R9, UR7, P0 ;  /* 0x0000000709007c0c */ /* 0x000fe40008766670 */
[----:B------:R-:W-:Y:S01]  /*a550*/  MOV R13, UR4 ;  /* 0x00000004000d7c02 */ /* 0x000fe20008000f00 */
[----:B------:R-:W-:Y:S01]  /*a560*/  USHF.R.S32.HI UR4, URZ, 0x1f, UR36 ;  /* 0x0000001f3f047899 */ /* 0x000fe20008011424 */
[----:B------:R-:W-:Y:S01]  /*a570*/  ISETP.GE.OR P0, PT, R127, UR7, P0 ;  /* 0x000000077f007c0c */ /* 0x000fe20008706670 */
[----:B------:R-:W-:Y:S02]  /*a580*/  WARPGROUP.DEPBAR.LE gsb0, 0x0 ;  /* 0x00008000000079c5 */ /* 0x000fe40000010000 */
[----:B------:R-:W-:-:S06]  /*a590*/  WARPGROUP.ARRIVE ;  /* 0x00000000000079c5 */ /* 0x000fcc0000000000 */
[----:B------:R-:W-:Y:S01]  /*a5a0*/  HGMMA.64x192x16.F32 R24, R176, gdesc[UR8].tnspB, R24, gsb0 ;  /* 0x42e00008b0187df0 */ /* 0x000fe20008000818 */
[----:B------:R-:W-:Y:S01]  /*a5b0*/  R2UR UR10, R22 ;  /* 0x00000000160a72ca */ /* 0x000fe200000e0000 */
[----:B------:R-:W-:Y:S02]  /*a5c0*/  IMAD.MOV.U32 R22, RZ, RZ, -0x800000 ;  /* 0xff800000ff167424 */ /* 0x000fe400078e00ff */
[----:B------:R-:W-:Y:S01]  /*a5d0*/  @P4 FFMA.FTZ R22, R7, R3, R8 ;  /* 0x0000000307164223 */ /* 0x000fe20000010008 */
[----:B------:R-:W-:Y:S02]  /*a5e0*/  WARPGROUP.DEPBAR.LE gsb0, 0x0 ;  /* 0x00008000000079c5 */ /* 0x000fe40000010000 */
[----:B------:R2:W-:Y:S01]  /*a5f0*/  @!P1 SYNCS.ARRIVE.TRANS64.RED.A1T0 RZ, [R6+URZ], RZ ;  /* 0x000000ff06ff99a7 */ /* 0x0005e2000810043f */
[-C--:B------:R-:W-:Y:S01]  /*a600*/  FMUL.FTZ R10, R37, R130.reuse ;  /* 0x00000082250a7220 */ /* 0x080fe20000410000 */
[-C--:B------:R-:W-:Y:S01]  /*a610*/  FMUL.FTZ R11, R36, R130.reuse ;  /* 0x00000082240b7220 */ /* 0x080fe20000410000 */
[-C--:B------:R-:W-:Y:S01]  /*a620*/  FMUL.FTZ R7, R28, R130.reuse ;  /* 0x000000821c077220 */ /* 0x080fe20000410000 */
[-C--:B------:R-:W-:Y:S01]  /*a630*/  FMUL.FTZ R8, R33, R130.reuse ;  /* 0x0000008221087220 */ /* 0x080fe20000410000 */
[-C--:B------:R-:W-:Y:S01]  /*a640*/  FMUL.FTZ R9, R32, R130.reuse ;  /* 0x0000008220097220 */ /* 0x080fe20000410000 */
[-C--:B-1----:R-:W-:Y:S01]  /*a650*/  FMUL.FTZ R35, R35, R129.reuse ;  /* 0x0000008123237220 */ /* 0x082fe20000410000 */
[-C--:B------:R-:W-:Y:S01]  /*a660*/  FMUL.FTZ R34, R34, R129.reuse ;  /* 0x0000008122227220 */ /* 0x080fe20000410000 */
[----:B------:R-:W1:Y:S01]  /*a670*/  LDC.64 R36, c[0x0][0xb78] ;  /* 0x0002de00ff247b82 */ /* 0x000e620000000a00 */
[-C--:B--2---:R-:W-:Y:S01]  /*a680*/  FMUL.FTZ R6, R29, R130.reuse ;  /* 0x000000821d067220 */ /* 0x084fe20000410000 */
[-C--:B------:R-:W-:Y:S01]  /*a690*/  FMUL.FTZ R4, R25, R130.reuse ;  /* 0x0000008219047220 */ /* 0x080fe20000410000 */
[-C--:B------:R-:W-:Y:S01]  /*a6a0*/  FMUL.FTZ R3, R24, R130.reuse ;  /* 0x0000008218037220 */ /* 0x080fe20000410000 */
[-C--:B------:R-:W-:Y:S01]  /*a6b0*/  FMUL.FTZ R5, R27, R129.reuse ;  /* 0x000000811b057220 */ /* 0x080fe20000410000 */
[----:B------:R-:W-:Y:S01]  /*a6c0*/  FMUL.FTZ R26, R26, R129 ;  /* 0x000000811a1a7220 */ /* 0x000fe20000410000 */
[----:B------:R-:W-:Y:S01]  /*a6d0*/  F2FP.F16.F32.PACK_AB R6, R6, R7 ;  /* 0x000000070606723e */ /* 0x000fe200000000ff */
        /* <DEDUP_REMOVED lines=14> */
[----:B------:R-:W-:Y:S01]  /*a7c0*/  F2FP.F16.F32.PACK_AB R8, R8, R9 ;  /* 0x000000090808723e */ /* 0x000fe200000000ff */
        /* <DEDUP_REMOVED lines=8> */
[----:B------:R-:W-:Y:S01]  /*a850*/  FMUL.FTZ R54, R54, R129 ;  /* 0x0000008136367220 */ /* 0x000fe20000410000 */
[-C--:B------:R-:W-:Y:S01]  /*a860*/  FMUL.FTZ R61, R61, R130.reuse ;  /* 0x000000823d3d7220 */ /* 0x080fe20000410000 */
[----:B------:R-:W-:Y:S01]  /*a870*/  FMUL.FTZ R60, R60, R130 ;  /* 0x000000823c3c7220 */ /* 0x000fe20000410000 */
[----:B------:R-:W-:Y:S01]  /*a880*/  F2FP.F16.F32.PACK_AB R4, R4, R3 ;  /* 0x000000030404723e */ /* 0x000fe200000000ff */
[-C--:B------:R-:W-:Y:S01]  /*a890*/  FMUL.FTZ R59, R59, R129.reuse ;  /* 0x000000813b3b7220 */ /* 0x080fe20000410000 */
[----:B------:R-:W-:Y:S01]  /*a8a0*/  F2FP.F16.F32.PACK_AB R5, R5, R26 ;  /* 0x0000001a0505723e */ /* 0x000fe200000000ff */
[----:B------:R-:W-:Y:S01]  /*a8b0*/  FMUL.FTZ R58, R58, R129 ;  /* 0x000000813a3a7220 */ /* 0x000fe20000410000 */
[----:B------:R-:W-:Y:S01]  /*a8c0*/  F2FP.F16.F32.PACK_AB R7, R7, R30 ;  /* 0x0000001e0707723e */ /* 0x000fe200000000ff */
[----:B------:R-:W-:Y:S01]  /*a8d0*/  BAR.SYNC.DEFER_BLOCKING 0x1, 0x100 ;  /* 0x0044000000007b1d */ /* 0x000fe20000010000 */
[----:B------:R-:W-:Y:S01]  /*a8e0*/  F2FP.F16.F32.PACK_AB R10, R10, R11 ;  /* 0x0000000b0a0a723e */ /* 0x000fe200000000ff */
[-C--:B------:R-:W-:Y:S01]  /*a8f0*/  FMUL.FTZ R35, R63, R129.reuse ;  /* 0x000000813f237220 */ /* 0x080fe20000410000 */
[-C--:B------:R-:W-:Y:S01]  /*a900*/  FMUL.FTZ R62, R62, R129.reuse ;  /* 0x000000813e3e7220 */ /* 0x080fe20000410000 */
        /* <DEDUP_REMOVED lines=20> */
[----:B------:R-:W-:Y:S01]  /*aa50*/  F2FP.F16.F32.PACK_AB R25, R43, R42 ;  /* 0x0000002a2b19723e */ /* 0x000fe200000000ff */
[----:B------:R-:W-:Y:S01]  /*aa60*/  FMUL.FTZ R81, R81, R130 ;  /* 0x0000008251517220 */ /* 0x000fe20000410000 */
[----:B------:R-:W-:Y:S01]  /*aa70*/  F2FP.F16.F32.PACK_AB R26, R45, R44 ;  /* 0x0000002c2d1a723e */ /* 0x000fe200000000ff */
        /* <DEDUP_REMOVED lines=18> */
[-C--:B------:R-:W-:Y:S01]  /*aba0*/  FMUL.FTZ R94, R94, R129.reuse ;  /* 0x000000815e5e7220 */ /* 0x080fe20000410000 */
[-C--:B------:R-:W-:Y:S01]  /*abb0*/  FMUL.FTZ R99, R99, R129.reuse ;  /* 0x0000008163637220 */ /* 0x080fe20000410000 */
[----:B------:R-:W-:Y:S01]  /*abc0*/  FMUL.FTZ R98, R98, R129 ;  /* 0x0000008162627220 */ /* 0x000fe20000410000 */
[----:B------:R-:W-:Y:S01]  /*abd0*/  F2FP.F16.F32.PACK_AB R29, R51, R50 ;  /* 0x00000032331d723e */ /* 0x000fe200000000ff */
[----:B------:R-:W-:Y:S01]  /*abe0*/  FMUL.FTZ R101, R101, R130 ;  /* 0x0000008265657220 */ /* 0x000fe20000410000 */
[----:B------:R-:W-:Y:S01]  /*abf0*/  F2FP.F16.F32.PACK_AB R30, R53, R52 ;  /* 0x00000034351e723e */ /* 0x000fe200000000ff */
[----:B------:R-:W-:Y:S01]  /*ac00*/  FMUL.FTZ R100, R100, R130 ;  /* 0x0000008264647220 */ /* 0x000fe20000410000 */
[----:B------:R-:W-:Y:S01]  /*ac10*/  F2FP.F16.F32.PACK_AB R31, R31, R54 ;  /* 0x000000361f1f723e */ /* 0x000fe200000000ff */
[-C--:B------:R-:W-:Y:S01]  /*ac20*/  FMUL.FTZ R113, R113, R130.reuse ;  /* 0x0000008271717220 */ /* 0x080fe20000410000 */
[----:B------:R-:W-:Y:S01]  /*ac30*/  F2FP.F16.F32.PACK_AB R32, R32, R33 ;  /* 0x000000212020723e */ /* 0x000fe200000000ff */
[----:B------:R-:W-:Y:S01]  /*ac40*/  FMUL.FTZ R112, R112, R130 ;  /* 0x0000008270707220 */ /* 0x000fe20000410000 */
[-C--:B------:R-:W-:Y:S01]  /*ac50*/  FMUL.FTZ R103, R103, R129.reuse ;  /* 0x0000008167677220 */ /* 0x080fe20000410000 */
[-C--:B------:R-:W-:Y:S01]  /*ac60*/  FMUL.FTZ R102, R102, R129.reuse ;  /* 0x0000008166667220 */ /* 0x080fe20000410000 */
[-C--:B------:R-:W-:Y:S01]  /*ac70*/  FMUL.FTZ R107, R107, R129.reuse ;  /* 0x000000816b6b7220 */ /* 0x080fe20000410000 */
[-C--:B------:R-:W-:Y:S01]  /*ac80*/  FMUL.FTZ R106, R106, R129.reuse ;  /* 0x000000816a6a7220 */ /* 0x080fe20000410000 */
[----:B------:R2:W-:Y:S01]  /*ac90*/  STSM.16.M88.4 [R126], R4 ;  /* 0x000000047e007844 */ /* 0x0005e20000000200 */
        /* <DEDUP_REMOVED lines=9> */
[----:B------:R3:W-:Y:S01]  /*ad30*/  STSM.16.M88.4 [R128], R8 ;  /* 0x0000000880007844 */ /* 0x0007e20000000200 */
[-C--:B------:R-:W-:Y:S01]  /*ad40*/  FMUL.FTZ R117, R117, R130.reuse ;  /* 0x0000008275757220 */ /* 0x080fe20000410000 */
[----:B------:R-:W-:Y:S01]  /*ad50*/  FMUL.FTZ R116, R116, R130 ;  /* 0x0000008274747220 */ /* 0x000fe20000410000 */
[-C--:B------:R-:W-:Y:S01]  /*ad60*/  FMUL.FTZ R119, R119, R129.reuse ;  /* 0x0000008177777220 */ /* 0x080fe20000410000 */
[----:B------:R-:W-:Y:S01]  /*ad70*/  FMUL.FTZ R118, R118, R129 ;  /* 0x0000008176767220 */ /* 0x000fe20000410000 */
[----:B------:R4:W-:Y:S01]  /*ad80*/  STSM.16.M88.4 [R14], R24 ;  /* 0x000000180e007844 */ /* 0x0009e20000000200 */
[----:B--2---:R-:W-:Y:S01]  /*ad90*/  F2FP.F16.F32.PACK_AB R4, R65, R64 ;  /* 0x000000404104723e */ /* 0x004fe200000000ff */
[C---:B-1----:R-:W-:Y:S01]  /*ada0*/  IMAD R0, R36.reuse, UR4, RZ ;  /* 0x0000000424007c24 */ /* 0x042fe2000f8e02ff */
[----:B------:R-:W-:Y:S01]  /*adb0*/  F2FP.F16.F32.PACK_AB R5, R67, R66 ;  /* 0x000000424305723e */ /* 0x000fe200000000ff */
[----:B------:R-:W-:Y:S01]  /*adc0*/  STSM.16.M88.4 [R20], R28 ;  /* 0x0000001c14007844 */ /* 0x000fe20000000200 */
[----:B------:R-:W-:Y:S01]  /*add0*/  F2FP.F16.F32.PACK_AB R6, R69, R68 ;  /* 0x000000444506723e */ /* 0x000fe200000000ff */
[----:B------:R-:W-:Y:S01]  /*ade0*/  IMAD.WIDE.U32 R12, R36, UR36, R12 ;  /* 0x00000024240c7c25 */ /* 0x000fe2000f8e000c */
[----:B------:R-:W-:Y:S01]  /*adf0*/  F2FP.F16.F32.PACK_AB R7, R71, R70 ;  /* 0x000000464707723e */ /* 0x000fe200000000ff */
[----:B------:R-:W-:Y:S01]  /*ae00*/  STSM.16.M88.4 [R121], R32 ;  /* 0x0000002079007844 */ /* 0x000fe20000000200 */
[----:B------:R-:W-:Y:S01]  /*ae10*/  F2FP.F16.F32.PACK_AB R88, R89, R88 ;  /* 0x000000585958723e */ /* 0x000fe200000000ff */
[----:B------:R-:W-:Y:S01]  /*ae20*/  IMAD R0, R37, UR36, R0 ;  /* 0x0000002425007c24 */ /* 0x000fe2000f8e0200 */
[----:B---3--:R-:W-:Y:S01]  /*ae30*/  F2FP.F16.F32.PACK_AB R8, R73, R72 ;  /* 0x000000484908723e */ /* 0x008fe200000000ff */
[----:B------:R-:W-:Y:S01]  /*ae40*/  STSM.16.M88.4 [R123], R4 ;  /* 0x000000047b007844 */ /* 0x000fe20000000200 */
[----:B------:R-:W-:Y:S01]  /*ae50*/  F2FP.F16.F32.PACK_AB R9, R75, R74 ;  /* 0x0000004a4b09723e */ /* 0x000fe200000000ff */
[----:B------:R-:W-:Y:S01]  /*ae60*/  ULDC.64 UR4, c[0x0][0xb40] ;  /* 0x0002d00000047ab9 */ /* 0x000fe20000000a00 */
[----:B------:R-:W-:-:S02]  /*ae70*/  F2FP.F16.F32.PACK_AB R10, R77, R76 ;  /* 0x0000004c4d0a723e */ /* 0x000fc400000000ff */
[----:B------:R-:W-:Y:S02]  /*ae80*/  F2FP.F16.F32.PACK_AB R11, R79, R78 ;  /* 0x0000004e4f0b723e */ /* 0x000fe400000000ff */
[----:B----4-:R-:W-:Y:S02]  /*ae90*/  F2FP.F16.F32.PACK_AB R24, R81, R80 ;  /* 0x000000505118723e */ /* 0x010fe400000000ff */
[----:B------:R-:W-:Y:S01]  /*aea0*/  F2FP.F16.F32.PACK_AB R25, R83, R82 ;  /* 0x000000525319723e */ /* 0x000fe200000000ff */
[----:B------:R1:W-:Y:S01]  /*aeb0*/  STSM.16.M88.4 [R2], R8 ;  /* 0x0000000802007844 */ /* 0x0003e20000000200 */
[----:B------:R-:W-:Y:S02]  /*aec0*/  F2FP.F16.F32.PACK_AB R26, R85, R84 ;  /* 0x00000054551a723e */ /* 0x000fe400000000ff */
[----:B------:R-:W-:Y:S02]  /*aed0*/  F2FP.F16.F32.PACK_AB R27, R87, R86 ;  /* 0x00000056571b723e */ /* 0x000fe400000000ff */
[----:B------:R-:W-:-:S02]  /*aee0*/  F2FP.F16.F32.PACK_AB R89, R91, R90 ;  /* 0x0000005a5b59723e */ /* 0x000fc400000000ff */
[----:B------:R-:W-:Y:S01]  /*aef0*/  F2FP.F16.F32.PACK_AB R96, R97, R96 ;  /* 0x000000606160723e */ /* 0x000fe200000000ff */
[----:B------:R-:W-:Y:S01]  /*af00*/  STSM.16.M88.4 [R15], R24 ;  /* 0x000000180f007844 */ /* 0x000fe20000000200 */
[----:B------:R-:W-:Y:S02]  /*af10*/  F2FP.F16.F32.PACK_AB R90, R93, R92 ;  /* 0x0000005c5d5a723e */ /* 0x000fe400000000ff */
[----:B------:R-:W-:Y:S02]  /*af20*/  F2FP.F16.F32.PACK_AB R91, R95, R94 ;  /* 0x0000005e5f5b723e */ /* 0x000fe400000000ff */
[----:B------:R-:W-:Y:S02]  /*af30*/  F2FP.F16.F32.PACK_AB R97, R99, R98 ;  /* 0x000000626361723e */ /* 0x000fe400000000ff */
[----:B------:R-:W-:Y:S01]  /*af40*/  F2FP.F16.F32.PACK_AB R104, R105, R104 ;  /* 0x000000686968723e */ /* 0x000fe200000000ff */
[----:B------:R-:W-:Y:S01]  /*af50*/  STSM.16.M88.4 [R21], R88 ;  /* 0x0000005815007844 */ /* 0x000fe20000000200 */
[----:B------:R-:W-:-:S02]  /*af60*/  F2FP.F16.F32.PACK_AB R98, R101, R100 ;  /* 0x000000646562723e */ /* 0x000fc400000000ff */
[----:B------:R-:W-:Y:S02]  /*af70*/  F2FP.F16.F32.PACK_AB R99, R103, R102 ;  /* 0x000000666763723e */ /* 0x000fe400000000ff */
[----:B------:R-:W-:Y:S02]  /*af80*/  F2FP.F16.F32.PACK_AB R105, R107, R106 ;  /* 0x0000006a6b69723e */ /* 0x000fe400000000ff */
[----:B------:R-:W-:Y:S01]  /*af90*/  F2FP.F16.F32.PACK_AB R112, R113, R112 ;  /* 0x000000707170723e */ /* 0x000fe200000000ff */
[----:B------:R-:W-:Y:S01]  /*afa0*/  STSM.16.M88.4 [R120], R96 ;  /* 0x0000006078007844 */ /* 0x000fe20000000200 */
[----:B------:R-:W-:Y:S02]  /*afb0*/  F2FP.F16.F32.PACK_AB R106, R109, R108 ;  /* 0x0000006c6d6a723e */ /* 0x000fe400000000ff */
[----:B------:R-:W-:Y:S02]  /*afc0*/  F2FP.F16.F32.PACK_AB R107, R111, R110 ;  /* 0x0000006e6f6b723e */ /* 0x000fe400000000ff */
[----:B------:R-:W-:-:S02]  /*afd0*/  F2FP.F16.F32.PACK_AB R113, R115, R114 ;  /* 0x000000727371723e */ /* 0x000fc400000000ff */
[----:B------:R-:W-:Y:S01]  /*afe0*/  F2FP.F16.F32.PACK_AB R114, R117, R116 ;  /* 0x000000747572723e */ /* 0x000fe200000000ff */
[----:B------:R-:W-:Y:S01]  /*aff0*/  STSM.16.M88.4 [R122], R104 ;  /* 0x000000687a007844 */ /* 0x000fe20000000200 */
[----:B------:R-:W-:Y:S02]  /*b000*/  F2FP.F16.F32.PACK_AB R115, R119, R118 ;  /* 0x000000767773723e */ /* 0x000fe400000000ff */
[----:B------:R-:W-:Y:S02]  /*b010*/  SHF.R.S32.HI R3, RZ, 0x1f, R127 ;  /* 0x0000001fff037819 */ /* 0x000fe4000001147f */
[----:B------:R-:W-:Y:S01]  /*b020*/  IADD3 R127, P1, R127, R12, RZ ;  /* 0x0000000c7f7f7210 */ /* 0x000fe20007f3e0ff */
[----:B------:R-:W-:Y:S03]  /*b030*/  STSM.16.M88.4 [R125], R112 ;  /* 0x000000707d007844 */ /* 0x000fe60000000200 */
[----:B------:R-:W-:Y:S01]  /*b040*/  IADD3.X R12, R3, R13, R0, P1, !PT ;  /* 0x0000000d030c7210 */ /* 0x000fe20000ffe400 */
[----:B------:R-:W-:Y:S01]  /*b050*/  @!PT LDS RZ, [RZ] ;  /* 0x00000000fffff984 */ /* 0x000fe20000000800 */
[----:B------:R-:W-:Y:S01]  /*b060*/  @!PT LDS RZ, [RZ] ;  /* 0x00000000fffff984 */ /* 0x000fe20000000800 */
[----:B------:R-:W-:Y:S01]  /*b070*/  @!PT LDS RZ, [RZ] ;  /* 0x00000000fffff984 */ /* 0x000fe20000000800 */
[----:B------:R-:W-:Y:S01]  /*b080*/  @!PT LDS RZ, [RZ] ;  /* 0x00000000fffff984 */ /* 0x000fe20000000800 */
[----:B------:R2:W-:Y:S06]  /*b090*/  MEMBAR.ALL.CTA ;  /* 0x0000000000007992 */ /* 0x0005ec0000008000 */
[----:B--2---:R-:W2:Y:S02]  /*b0a0*/  FENCE.VIEW.ASYNC.S ;  /* 0x00000000000073c6 */ /* 0x004ea40000000000 */
[----:B--2---:R-:W-:Y:S06]  /*b0b0*/  BAR.ARV 0x1, 0x120 ;  /* 0x0044800000007b1d */ /* 0x004fec0000002000 */
[C---:B-1----:R-:W-:Y:S01]  /*b0c0*/  LEA R2, P1, R127.reuse, UR4, 0x2 ;  /* 0x000000047f027c11 */ /* 0x042fe2000f8210ff */
[----:B------:R-:W-:Y:S01]  /*b0d0*/  ULDC UR4, c[0x0][0xc] ;  /* 0x0000030000047ab9 */ /* 0x000fe20000000800 */
[----:B------:R-:W1:Y:S01]  /*b0e0*/  SHFL.IDX PT, R0, R208, RZ, 0x1f ;  /* 0x00001fffd0007589 */ /* 0x000e6200000e0000 */
[----:B------:R-:W-:Y:S01]  /*b0f0*/  UIADD3 UR10, UR4, UR10, URZ ;  /* 0x0000000a040a7290 */ /* 0x000fe2000fffe03f */
[----:B------:R-:W-:-:S05]  /*b100*/  LEA.HI.X R3, R127, UR5, R12, 0x2, P1 ;  /* 0x000000057f037c11 */ /* 0x000fca00088f140c */
[----:B------:R-:W-:Y:S04]  /*b110*/  @!P0 STG.E desc[UR12][R2.64], R124 ;  /* 0x0000007c02008986 */ /* 0x000fe8000c10190c */
[----:B------:R2:W-:Y:S02]  /*b120*/  @!P3 STG.E desc[UR12][R2.64+0x20], R22 ;  /* 0x000020160200b986 */ /* 0x0005e4000c10190c */
[----:B--2---:R-:W-:Y:S01]  /*b130*/  IMAD.U32 R22, RZ, RZ, UR10 ;  /* 0x0000000aff167e24 */ /* 0x004fe2000f8e00ff */
[----:B-1----:R-:W-:-:S13]  /*b140*/  ISETP.NE.AND P0, PT, R0, 0x7, PT ;  /* 0x000000070000780c */ /* 0x002fda0003f05270 */
[----:B------:R-:W-:Y:S05]  /*b150*/  @P0 BRA `(.L_x_29) ;  /* 0x0000000000700947 */ /* 0x000fea0003800000 */
[----:B------:R-:W-:Y:S01]  /*b160*/  BAR.SYNC.DEFER_BLOCKING 0x1, 0x120 ;  /* 0x0044800000007b1d */ /* 0x000fe20000010000 */
[----:B------:R-:W-:-:S05]  /*b170*/  ELECT P0, URZ, PT ;  /* 0x00000000003f782f */ /* 0x000fca0003800000 */
[----:B------:R-:W-:Y:S08]  /*b180*/  BSSY B0, `(.L_x_29) ;  /* 0x0000019000007945 */ /* 0x000ff00003800000 */
[----:B------:R-:W-:Y:S05]  /*b190*/  @!P0 BRA `(.L_x_30) ;  /* 0x00000000005c8947 */ /* 0x000fea0003800000 */
[----:B------:R-:W-:Y:S01]  /*b1a0*/  R2UR UR9, R16 ;  /* 0x00000000100972ca */ /* 0x000fe200000e0000 */
[----:B------:R-:W-:Y:S01]  /*b1b0*/  ULDC.64 UR10, c[0x0][0x198] ;  /* 0x00006600000a7ab9 */ /* 0x000fe20000000a00 */
[----:B------:R-:W-:Y:S01]  /*b1c0*/  UMOV UR33, URZ ;  /* 0x0000003f00217c82 */ /* 0x000fe20008000000 */
[----:B------:R-:W-:Y:S01]  /*b1d0*/  UIADD3 UR4, UP0, UR10, 0x9f0, URZ ;  /* 0x000009f00a047890 */ /* 0x000fe2000ff1e03f */
[----:B------:R-:W-:Y:S01]  /*b1e0*/  UMOV UR37, URZ ;  /* 0x0000003f00257c82 */ /* 0x000fe20008000000 */
[----:B------:R-:W-:Y:S02]  /*b1f0*/  UMOV UR7, 0x40 ;  /* 0x0000004000077882 */ /* 0x000fe40000000000 */
[----:B------:R-:W-:-:S06]  /*b200*/  UIADD3.X UR5, URZ, UR11, URZ, UP0, !UPT ;  /* 0x0000000b3f057290 */ /* 0x000fcc00087fe43f */
[----:B------:R-:W-:Y:S02]  /*b210*/  UIADD3 UR6, UR9, 0x4000, URZ ;  /* 0x0000400009067890 */ /* 0x000fe4000fffe03f */
[----:B------:R-:W-:Y:S02]  /*b220*/  UIADD3 UR8, UR9, 0x8000, URZ ;  /* 0x0000800009087890 */ /* 0x000fe4000fffe03f */
[----:B------:R-:W-:Y:S02]  /*b230*/  UMOV UR32, UR9 ;  /* 0x0000000900207c82 */ /* 0x000fe40008000000 */
[----:B------:R1:W-:Y:S02]  /*b240*/  UTMASTG.5D [UR32], [UR4] ;  /* 0x00000020040073b5 */ /* 0x0003e40008020000 */
[----:B-1----:R-:W-:Y:S01]  /*b250*/  UMOV UR32, UR6 ;  /* 0x0000000600207c82 */ /* 0x002fe20008000000 */
[----:B------:R-:W-:Y:S01]  /*b260*/  UMOV UR33, UR7 ;  /* 0x0000000700217c82 */ /* 0x000fe20008000000 */
[----:B------:R-:W-:Y:S01]  /*b270*/  UMOV UR6, 0x80 ;  /* 0x0000008000067882 */ /* 0x000fe20000000000 */
[----:B------:R1:W-:Y:S02]  /*b280*/  UTMASTG.5D [UR32], [UR4] ;  /* 0x00000020040073b5 */ /* 0x0003e40008020000 */
[----:B-1----:R-:W-:Y:S01]  /*b290*/  UMOV UR32, UR8 ;  /* 0x0000000800207c82 */ /* 0x002fe20008000000 */
[----:B------:R-:W-:Y:S01]  /*b2a0*/  UMOV UR33, UR6 ;  /* 0x0000000600217c82 */ /* 0x000fe20008000000 */
[----:B------:R-:W-:Y:S01]  /*b2b0*/  UIADD3 UR6, UR9, 0x36820, URZ ;  /* 0x0003682009067890 */ /* 0x000fe2000fffe03f */
[----:B------:R1:W-:Y:S03]  /*b2c0*/  UTMASTG.5D [UR32], [UR4] ;  /* 0x00000020040073b5 */ /* 0x0003e60008020000 */
[----:B------:R-:W-:Y:S01]  /*b2d0*/  UPRMT UR6, URZ, 0x654, UR6 ;  /* 0x000006543f067896 */ /* 0x000fe20008000006 */
[----:B------:R0:W-:Y:S01]  /*b2e0*/  UTMACMDFLUSH ;  /* 0x00000000000079b7 */ /* 0x0001e20000000000 */
[----:B------:R-:W-:-:S07]  /*b2f0*/  DEPBAR.LE SB0, 0x0 ;  /* 0x000080000000791a */ /* 0x000fce0000000000 */
[----:B-1----:R-:W-:Y:S03]  /*b300*/  SYNCS.ARRIVE.TRANS64.RED.A1T0 RZ, [UR6], RZ ;  /* 0x000000ffffff79a7 */ /* 0x002fe60008100406 */
.L_x_30:
[----:B------:R-:W-:Y:S05]  /*b310*/  BSYNC B0 ;  /* 0x0000000000007941 */ /* 0x000fea0003800000 */
.L_x_29:
[----:B------:R-:W1:Y:S01]  /*b320*/  LDC R0, c[0x0][0xda4] ;  /* 0x00036900ff007b82 */ /* 0x000e620000000800 */
[----:B------:R-:W-:Y:S01]  /*b330*/  R2UR UR4, R23 ;  /* 0x00000000170472ca */ /* 0x000fe200000e0000 */
[----:B------:R-:W-:Y:S01]  /*b340*/  UIADD3 UR38, UR38, 0x1, URZ ;  /* 0x0000000126267890 */ /* 0x000fe2000fffe03f */
[----:B------:R-:W-:Y:S02]  /*b350*/  R2UR UR6, R22 ;  /* 0x00000000160672ca */ /* 0x000fe400000e0000 */
[----:B------:R-:W-:Y:S01]  /*b360*/  R2UR UR5, R17 ;  /* 0x00000000110572ca */ /* 0x000fe200000e0000 */
[----:B------:R-:W-:-:S04]  /*b370*/  UISETP.NE.AND UP0, UPT, UR38, 0x2, UPT ;  /* 0x000000022600788c */ /* 0x000fc8000bf05270 */
[----:B------:R-:W-:-:S04]  /*b380*/  USEL UR38, UR38, URZ, UP0 ;  /* 0x0000003f26267287 */ /* 0x000fc80008000000 */
[----:B------:R-:W-:-:S06]  /*b390*/  UIADD3 UR4, UR4, 0x1, URZ ;  /* 0x0000000104047890 */ /* 0x000fcc000fffe03f */
[----:B------:R-:W-:Y:S01]  /*b3a0*/  IMAD.U32 R23, RZ, RZ, UR4 ;  /* 0x00000004ff177e24 */ /* 0x000fe2000f8e00ff */
[----:B------:R-:W-:Y:S01]  /*b3b0*/  USEL UR4, URZ, 0x1, UP0 ;  /* 0x000000013f047887 */ /* 0x000fe20008000000 */
[----:B-1----:R-:W-:-:S03]  /*b3c0*/  ISETP.LE.AND P0, PT, R0, UR6, PT ;  /* 0x0000000600007c0c */ /* 0x002fc6000bf03270 */
[----:B------:R-:W-:-:S06]  /*b3d0*/  ULOP3.LUT UR5, UR5, UR4, URZ, 0x3c, !UPT ;  /* 0x0000000405057292 */ /* 0x000fcc000f8e3c3f */
[----:B------:R-:W-:-:S04]  /*b3e0*/  IMAD.U32 R17, RZ, RZ, UR5 ;  /* 0x00000005ff117e24 */ /* 0x000fc8000f8e00ff */
[----:B------:R-:W-:Y:S05]  /*b3f0*/  @!P0 BRA `(.L_x_31) ;  /* 0xffffff58006c8947 */ /* 0x000fea000383ffff */
[----:B------:R-:W-:Y:S05]  /*b400*/  EXIT ;  /* 0x000000000000794d */ /* 0x000fea0003800000 */
.L_x_7:
[----:B------:R-:W-:-:S08]  /*b410*/  NOP ;  /* 0x0000000000007918 */ /* 0x000fd00000000000 */
[----:B-1----:R-:W1:-:S00]  /*b420*/  USETMAXREG.DEALLOC.CTAPOOL 0x18 ;  /* 0x00000018000079c8 */ /* 0x002e4000080e0500 */
[----:B-1----:R-:W-:-:S06]  /*b430*/  LOP3.LUT R0, R0, 0x3, RZ, 0xc0, !PT ;  /* 0x0000000300007812 */ /* 0x002fcc00078ec0ff */
[----:B------:R-:W1:Y:S02]  /*b440*/  SHFL.IDX PT, R0, R0, RZ, 0x1f ;  /* 0x00001fff00007589 */ /* 0x000e6400000e0000 */
[----:B-1----:R-:W-:-:S13]  /*b450*/  ISETP.NE.AND P0, PT, R0, RZ, PT ;  /* 0x000000ff0000720c */ /* 0x002fda0003f05270 */
[----:B------:R-:W-:Y:S05]  /*b460*/  @P0 EXIT ;  /* 0x000000000000094d */ /* 0x000fea0003800000 */
[----:B------:R-:W1:Y:S01]  /*b470*/  S2UR UR4, SR_CTAID.X ;  /* 0x00000000000479c3 */ /* 0x000e620000002500 */
[----:B------:R-:W-:Y:S01]  /*b480*/  IMAD.MOV.U32 R16, RZ, RZ, RZ ;  /* 0x000000ffff107224 */ /* 0x000fe200078e00ff */
[----:B------:R-:W-:Y:S01]  /*b490*/  MOV R2, 0x1 ;  /* 0x0000000100027802 */ /* 0x000fe20000000f00 */
[----:B------:R-:W-:-:S05]  /*b4a0*/  IMAD.MOV.U32 R17, RZ, RZ, 0x1 ;  /* 0x00000001ff117424 */ /* 0x000fca00078e00ff */
[----:B------:R-:W1:Y:S02]  /*b4b0*/  LDC R0, c[0x0][0xda4] ;  /* 0x00036900ff007b82 */ /* 0x000e640000000800 */
[----:B-1----:R-:W-:-:S13]  /*b4c0*/  ISETP.LE.AND P0, PT, R0, UR4, PT ;  /* 0x0000000400007c0c */ /* 0x002fda000bf03270 */
[----:B------:R-:W-:Y:S05]  /*b4d0*/  @P0 BRA `(.L_x_32) ;  /* 0x0000002c00b40947 */ /* 0x000fea0003800000 */
[----:B------:R-:W-:Y:S01]  /*b4e0*/  IMAD.U32 R0, RZ, RZ, UR4 ;  /* 0x00000004ff007e24 */ /* 0x000fe2000f8e00ff */
[----:B------:R-:W-:Y:S01]  /*b4f0*/  ULDC.64 UR36, c[0x0][0x198] ;  /* 0x0000660000247ab9 */ /* 0x000fe20000000a00 */
[----:B------:R-:W-:Y:S01]  /*b500*/  IMAD.MOV.U32 R16, RZ, RZ, RZ ;  /* 0x000000ffff107224 */ /* 0x000fe200078e00ff */
[----:B------:R-:W-:Y:S01]  /*b510*/  ULDC UR38, c[0x0][0xc] ;  /* 0x0000030000267ab9 */ /* 0x000fe20000000800 */
[----:B------:R-:W-:Y:S01]  /*b520*/  IMAD.MOV.U32 R17, RZ, RZ, 0x1 ;  /* 0x00000001ff117424 */ /* 0x000fe200078e00ff */
[----:B------:R1:W-:Y:S04]  /*b530*/  STL [R1+0x10], R0 ;  /* 0x0000100001007387 */ /* 0x0003e80000100800 */
[----:B------:R1:W-:Y:S02]  /*b540*/  STL [R1+0x18], RZ ;  /* 0x000018ff01007387 */ /* 0x0003e40000100800 */
.L_x_76:
[----:B------:R-:W2:Y:S01]  /*b550*/  LDL R4, [R1+0x10] ;  /* 0x0000100001047983 */ /* 0x000ea20000100800 */
[----:B-1----:R-:W1:Y:S01]  /*b560*/  LDC R0, c[0x0][0xda8] ;  /* 0x00036a00ff007b82 */ /* 0x002e620000000800 */
[----:B------:R-:W-:Y:S05]  /*b570*/  YIELD ;  /* 0x0000000000007946 */ /* 0x000fea0003800000 */
[----:B------:R-:W3:Y:S01]  /*b580*/  S2R R5, SR_CgaCtaId ;  /* 0x0000000000057919 */ /* 0x000ee20000008800 */
[----:B------:R-:W-:Y:S02]  /*b590*/  ULDC.64 UR4, c[0x0][0x3f8] ;  /* 0x0000fe0000047ab9 */ /* 0x000fe40000000a00 */
[----:B------:R-:W-:-:S03]  /*b5a0*/  UISETP.NE.U32.AND UP0, UPT, UR4, URZ, UPT ;  /* 0x0000003f0400728c */ /* 0x000fc6000bf05070 */
[----:B------:R-:W-:Y:S01]  /*b5b0*/  ULDC UR4, c[0x0][0x404] ;  /* 0x0001010000047ab9 */ /* 0x000fe20000000800 */
[----:B------:R-:W-:-:S04]  /*b5c0*/  UISETP.NE.AND.EX UP0, UPT, UR5, URZ, UPT, UP0 ;  /* 0x0000003f0500728c */ /* 0x000fc8000bf05300 */
[----:B------:R-:W-:Y:S01]  /*b5d0*/  USEL UR4, UR4, 0x1, UP0 ;  /* 0x0000000104047887 */ /* 0x000fe20008000000 */
[----:B-1----:R-:W-:Y:S02]  /*b5e0*/  ISETP.NE.AND P0, PT, R0, 0x1, PT ;  /* 0x000000010000780c */ /* 0x002fe40003f05270 */
[----:B------:R-:W1:Y:S11]  /*b5f0*/  LDC R0, c[0x0][0xdb4] ;  /* 0x00036d00ff007b82 */ /* 0x000e760000000800 */
[----:B------:R-:W2:Y:S08]  /*b600*/  @P0 LDC R2, c[0x0][0xdac] ;  /* 0x00036b00ff020b82 */ /* 0x000eb00000000800 */
[----:B------:R-:W4:Y:S01]  /*b610*/  @P0 LDC R3, c[0x0][0xdb0] ;  /* 0x00036c00ff030b82 */ /* 0x000f220000000800 */
[----:B-1----:R-:W-:Y:S01]  /*b620*/  ISETP.NE.AND P1, PT, R0, 0x1, PT ;  /* 0x000000010000780c */ /* 0x002fe20003f25270 */
[----:B--2---:R-:W-:Y:S01]  /*b630*/  @P0 IMAD.HI.U32 R2, R4, R2, RZ ;  /* 0x0000000204020227 */ /* 0x004fe200078e00ff */
[----:B------:R-:W-:-:S05]  /*b640*/  MOV R6, R4 ;  /* 0x0000000400067202 */ /* 0x000fca0000000f00 */
[----:B------:R-:W1:Y:S01]  /*b650*/  LDC R4, c[0x0][0x2e0] ;  /* 0x0000b800ff047b82 */ /* 0x000e620000000800 */
[----:B----4-:R-:W-:-:S05]  /*b660*/  @P0 SHF.R.U32.HI R6, RZ, R3, R2 ;  /* 0x00000003ff060219 */ /* 0x010fca0000011602 */
[----:B------:R-:W-:Y:S02]  /*b670*/  IMAD.MOV.U32 R19, RZ, RZ, R6 ;  /* 0x000000ffff137224 */ /* 0x000fe400078e0006 */
[----:B------:R-:W2:Y:S01]  /*b680*/  @P1 LDC.64 R2, c[0x0][0xdb8] ;  /* 0x00036e00ff021b82 */ /* 0x000ea20000000a00 */
[----:B------:R4:W-:Y:S01]  /*b690*/  STL [R1+0x8], R6 ;  /* 0x0000080601007387 */ /* 0x0009e20000100800 */
[----:B-1----:R-:W-:-:S05]  /*b6a0*/  IMAD R8, R4, UR4, RZ ;  /* 0x0000000404087c24 */ /* 0x002fca000f8e02ff */
[----:B------:R4:W-:Y:S01]  /*b6b0*/  STL [R1+0x14], R8 ;  /* 0x0000140801007387 */ /* 0x0009e20000100800 */
[----:B--2---:R-:W-:-:S05]  /*b6c0*/  @P1 IMAD.HI.U32 R2, R6, R2, RZ ;  /* 0x0000000206021227 */ /* 0x004fca00078e00ff */
[----:B------:R-:W-:Y:S01]  /*b6d0*/  @P1 SHF.R.U32.HI R19, RZ, R3, R2 ;  /* 0x00000003ff131219 */ /* 0x000fe20000011602 */
[----:B------:R-:W-:Y:S01]  /*b6e0*/  VIADD R3, R8, 0x6f ;  /* 0x0000006f08037836 */ /* 0x000fe20000000000 */
[----:B------:R-:W-:-:S04]  /*b6f0*/  MOV R2, 0x400 ;  /* 0x0000040000027802 */ /* 0x000fc80000000f00 */
[----:B---3--:R-:W-:Y:S01]  /*b700*/  LEA R7, R5, R2, 0x18 ;  /* 0x0000000205077211 */ /* 0x008fe200078ec0ff */
[----:B------:R-:W-:-:S04]  /*b710*/  IMAD.MOV.U32 R2, RZ, RZ, RZ ;  /* 0x000000ffff027224 */ /* 0x000fc800078e00ff */
[----:B------:R-:W-:Y:S01]  /*b720*/  IMAD.HI R2, R3, -0x6db6db6d, R2 ;  /* 0x9249249303027827 */ /* 0x000fe200078e0202 */
[----:B------:R-:W-:Y:S01]  /*b730*/  IADD3 R3, -R19, RZ, RZ ;  /* 0x000000ff13037210 */ /* 0x000fe20007ffe1ff */
[----:B------:R4:W-:Y:S02]  /*b740*/  STL [R1+0x4], R7 ;  /* 0x0000040701007387 */ /* 0x0009e40000100800 */
[----:B------:R-:W-:-:S05]  /*b750*/  VIADD R4, R7, 0x21400 ;  /* 0x0002140007047836 */ /* 0x000fca0000000000 */
[----:B------:R-:W-:Y:S01]  /*b760*/  LOP3.LUT P0, RZ, R4, 0x3ff, RZ, 0xc0, !PT ;  /* 0x000003ff04ff7812 */ /* 0x000fe2000780c0ff */
[----:B------:R-:W-:Y:S01]  /*b770*/  IMAD R4, R0, R3, R6 ;  /* 0x0000000300047224 */ /* 0x000fe200078e0206 */
[----:B------:R-:W-:-:S04]  /*b780*/  SHF.R.U32.HI R3, RZ, 0x1f, R2 ;  /* 0x0000001fff037819 */ /* 0x000fc80000011602 */
[----:B------:R-:W-:Y:S01]  /*b790*/  LEA.HI.SX32 R0, R2, R3, 0x1a ;  /* 0x0000000302007211 */ /* 0x000fe200078fd2ff */
[----:B------:R4:W-:Y:S04]  /*b7a0*/  STL [R1], R4 ;  /* 0x0000000401007387 */ /* 0x0009e80000100800 */
[----:B------:R4:W-:Y:S02]  /*b7b0*/  STL [R1+0xc], R0 ;  /* 0x00000c0001007387 */ /* 0x0009e40000100800 */
[----:B------:R-:W-:Y:S05]  /*b7c0*/  @!P0 BRA `(.L_x_33) ;  /* 0x0000000000408947 */ /* 0x000fea0003800000 */
[----:B------:R-:W-:Y:S01]  /*b7d0*/  MOV R2, 0x0 ;  /* 0x0000000000027802 */ /* 0x000fe20000000f00 */
[----:B------:R-:W-:Y:S01]  /*b7e0*/  ULDC.64 UR6, c[0x4][0xa8] ;  /* 0x01002a0000067ab9 */ /* 0x000fe20000000a00 */
[----:B------:R-:W-:Y:S01]  /*b7f0*/  ULDC.64 UR8, c[0x4][0xb0] ;  /* 0x01002c0000087ab9 */ /* 0x000fe20000000a00 */
[----:B------:R-:W-:Y:S01]  /*b800*/  ULDC.64 UR4, c[0x4][0x8] ;  /* 0x0100020000047ab9 */ /* 0x000fe20000000a00 */
[----:B----4-:R-:W-:Y:S01]  /*b810*/  IMAD.U32 R4, RZ, RZ, UR6 ;  /* 0x00000006ff047e24 */ /* 0x010fe2000f8e00ff */
[----:B------:R-:W-:Y:S01]  /*b820*/  MOV R10, UR4 ;  /* 0x00000004000a7c02 */ /* 0x000fe20008000f00 */
[----:B------:R-:W1:Y:S01]  /*b830*/  LDC.64 R2, c[0x4][R2] ;  /* 0x0100000002027b82 */ /* 0x000e620000000a00 */
[----:B------:R-:W-:Y:S02]  /*b840*/  IMAD.U32 R5, RZ, RZ, UR7 ;  /* 0x00000007ff057e24 */ /* 0x000fe4000f8e00ff */
[----:B------:R-:W-:Y:S02]  /*b850*/  IMAD.U32 R6, RZ, RZ, UR8 ;  /* 0x00000008ff067e24 */ /* 0x000fe4000f8e00ff */
[----:B------:R-:W-:-:S02]  /*b860*/  IMAD.U32 R7, RZ, RZ, UR9 ;  /* 0x00000009ff077e24 */ /* 0x000fc4000f8e00ff */
[----:B------:R-:W-:Y:S02]  /*b870*/  IMAD.U32 R11, RZ, RZ, UR5 ;  /* 0x00000005ff0b7e24 */ /* 0x000fe4000f8e00ff */
[----:B------:R-:W-:Y:S02]  /*b880*/  IMAD.MOV.U32 R8, RZ, RZ, 0x70 ;  /* 0x00000070ff087424 */ /* 0x000fe400078e00ff */
[----:B------:R-:W-:Y:S02]  /*b890*/  IMAD.MOV.U32 R12, RZ, RZ, 0x1 ;  /* 0x00000001ff0c7424 */ /* 0x000fe400078e00ff */
[----:B------:R-:W-:-:S07]  /*b8a0*/  IMAD.MOV.U32 R13, RZ, RZ, RZ ;  /* 0x000000ffff0d7224 */ /* 0x000fce00078e00ff */
[----:B------:R-:W-:-:S07]  /*b8b0*/  LEPC R20, `(.L_x_33) ;  /* 0x000000001014794e */ /* 0x000fce0000000000 */
[----:B-1----:R-:W-:Y:S05]  /*b8c0*/  CALL.ABS.NOINC R2 ;  /* 0x0000000002007343 */ /* 0x002fea0003c00000 */
.L_x_33:
[----:B------:R-:W4:Y:S02]  /*b8d0*/  LDL R2, [R1+0x4] ;  /* 0x0000040001027983 */ /* 0x000f240000100800 */
[----:B----4-:R-:W-:-:S04]  /*b8e0*/  IADD3 R0, R2, 0x400, RZ ;  /* 0x0000040002007810 */ /* 0x010fc80007ffe0ff */
[----:B------:R-:W-:-:S13]  /*b8f0*/  LOP3.LUT P0, RZ, R0, 0x3ff, RZ, 0xc0, !PT ;  /* 0x000003ff00ff7812 */ /* 0x000fda000780c0ff */
[----:B------:R-:W-:Y:S05]  /*b900*/  @!P0 BRA `(.L_x_34) ;  /* 0x0000000000808947 */ /* 0x000fea0003800000 */
[----:B------:R-:W-:Y:S01]  /*b910*/  MOV R0, 0x0 ;  /* 0x0000000000007802 */ /* 0x000fe20000000f00 */
[----:B------:R-:W-:Y:S01]  /*b920*/  ULDC.64 UR6, c[0x4][0xa8] ;  /* 0x01002a0000067ab9 */ /* 0x000fe20000000a00 */
[----:B------:R-:W-:Y:S01]  /*b930*/  ULDC.64 UR8, c[0x4][0xb0] ;  /* 0x01002c0000087ab9 */ /* 0x000fe20000000a00 */
[----:B------:R-:W-:Y:S01]  /*b940*/  ULDC.64 UR4, c[0x4][0x10] ;  /* 0x0100040000047ab9 */ /* 0x000fe20000000a00 */
[----:B------:R1:W2:Y:S01]  /*b950*/  LDC.64 R2, c[0x4][R0] ;  /* 0x0100000000027b82 */ /* 0x0002a20000000a00 */
[----:B------:R-:W-:Y:S01]  /*b960*/  IMAD.U32 R4, RZ, RZ, UR6 ;  /* 0x00000006ff047e24 */ /* 0x000fe2000f8e00ff */
[----:B------:R-:W-:Y:S01]  /*b970*/  MOV R10, UR4 ;  /* 0x00000004000a7c02 */ /* 0x000fe20008000f00 */
[----:B------:R-:W-:Y:S02]  /*b980*/  IMAD.U32 R5, RZ, RZ, UR7 ;  /* 0x00000007ff057e24 */ /* 0x000fe4000f8e00ff */
[----:B------:R-:W-:Y:S02]  /*b990*/  IMAD.U32 R6, RZ, RZ, UR8 ;  /* 0x00000008ff067e24 */ /* 0x000fe4000f8e00ff */
[----:B------:R-:W-:-:S02]  /*b9a0*/  IMAD.U32 R7, RZ, RZ, UR9 ;  /* 0x00000009ff077e24 */ /* 0x000fc4000f8e00ff */
[----:B------:R-:W-:Y:S02]  /*b9b0*/  IMAD.U32 R11, RZ, RZ, UR5 ;  /* 0x00000005ff0b7e24 */ /* 0x000fe4000f8e00ff */
[----:B------:R-:W-:Y:S02]  /*b9c0*/  IMAD.MOV.U32 R8, RZ, RZ, 0x70 ;  /* 0x00000070ff087424 */ /* 0x000fe400078e00ff */
[----:B------:R-:W-:Y:S02]  /*b9d0*/  IMAD.MOV.U32 R12, RZ, RZ, 0x1 ;  /* 0x00000001ff0c7424 */ /* 0x000fe400078e00ff */
[----:B-1----:R-:W-:-:S07]  /*b9e0*/  IMAD.MOV.U32 R13, RZ, RZ, RZ ;  /* 0x000000ffff0d7224 */ /* 0x002fce00078e00ff */
[----:B------:R-:W-:-:S07]  /*b9f0*/  LEPC R20, `(.L_x_35) ;  /* 0x000000001014794e */ /* 0x000fce0000000000 */
[----:B--2---:R-:W-:Y:S05]  /*ba00*/  CALL.ABS.NOINC R2 ;  /* 0x0000000002007343 */ /* 0x004fea0003c00000 */
.L_x_35:
[----:B------:R-:W-:Y:S01]  /*ba10*/  MOV R2, 0x0 ;  /* 0x0000000000027802 */ /* 0x000fe20000000f00 */
[----:B------:R-:W-:Y:S01]  /*ba20*/  ULDC.64 UR6, c[0x4][0xa8] ;  /* 0x01002a0000067ab9 */ /* 0x000fe20000000a00 */
[----:B------:R-:W-:Y:S01]  /*ba30*/  ULDC.64 UR8, c[0x4][0xb0] ;  /* 0x01002c0000087ab9 */ /* 0x000fe20000000a00 */
[----:B------:R-:W-:Y:S01]  /*ba40*/  ULDC.64 UR4, c[0x4][0x18] ;  /* 0x0100060000047ab9 */ /* 0x000fe20000000a00 */
[----:B------:R-:W-:Y:S01]  /*ba50*/  MOV R4, UR6 ;  /* 0x0000000600047c02 */ /* 0x000fe20008000f00 */
[----:B------:R-:W-:Y:S01]  /*ba60*/  IMAD.U32 R5, RZ, RZ, UR7 ;  /* 0x00000007ff057e24 */ /* 0x000fe2000f8e00ff */
[----:B------:R-:W1:Y:S01]  /*ba70*/  LDC.64 R2, c[0x4][R2] ;  /* 0x0100000002027b82 */ /* 0x000e620000000a00 */
[----:B------:R-:W-:Y:S01]  /*ba80*/  IMAD.U32 R6, RZ, RZ, UR8 ;  /* 0x00000008ff067e24 */ /* 0x000fe2000f8e00ff */
[----:B------:R-:W-:Y:S01]  /*ba90*/  MOV R11, UR5 ;  /* 0x00000005000b7c02 */ /* 0x000fe20008000f00 */
[----:B------:R-:W-:Y:S02]  /*baa0*/  IMAD.U32 R7, RZ, RZ, UR9 ;  /* 0x00000009ff077e24 */ /* 0x000fe4000f8e00ff */
[----:B------:R-:W-:-:S02]  /*bab0*/  IMAD.U32 R10, RZ, RZ, UR4 ;  /* 0x00000004ff0a7e24 */ /* 0x000fc4000f8e00ff */
[----:B------:R-:W-:Y:S02]  /*bac0*/  IMAD.MOV.U32 R8, RZ, RZ, 0x70 ;  /* 0x00000070ff087424 */ /* 0x000fe400078e00ff */
[----:B------:R-:W-:Y:S02]  /*bad0*/  IMAD.MOV.U32 R12, RZ, RZ, 0x1 ;  /* 0x00000001ff0c7424 */ /* 0x000fe400078e00ff */
[----:B------:R-:W-:-:S07]  /*bae0*/  IMAD.MOV.U32 R13, RZ, RZ, RZ ;  /* 0x000000ffff0d7224 */ /* 0x000fce00078e00ff */
[----:B------:R-:W-:-:S07]  /*baf0*/  LEPC R20, `(.L_x_34) ;  /* 0x000000001014794e */ /* 0x000fce0000000000 */
[----:B-1----:R-:W-:Y:S05]  /*bb00*/  CALL.ABS.NOINC R2 ;  /* 0x0000000002007343 */ /* 0x002fea0003c00000 */
.L_x_34:
[----:B------:R-:W2:Y:S01]  /*bb10*/  LDL R2, [R1] ;  /* 0x0000000001027983 */ /* 0x000ea20000100800 */
[----:B------:R-:W1:Y:S01]  /*bb20*/  LDC R0, c[0x0][0x428] ;  /* 0x00010a00ff007b82 */ /* 0x000e620000000800 */
[----:B------:R-:W-:Y:S02]  /*bb30*/  ULDC.64 UR4, c[0x0][0x9f8] ;  /* 0x00027e0000047ab9 */ /* 0x000fe40000000a00 */
[----:B------:R-:W3:Y:S01]  /*bb40*/  LDL.LU R6, [R1+0x8] ;  /* 0x0000080001067983 */ /* 0x000ee20000300800 */
[----:B-1----:R-:W-:-:S03]  /*bb50*/  ISETP.NE.AND P1, PT, R0, 0x1, PT ;  /* 0x000000010000780c */ /* 0x002fc60003f25270 */
[----:B------:R-:W4:Y:S01]  /*bb60*/  LDL R5, [R1+0x10] ;  /* 0x0000100001057983 */ /* 0x000f220000100800 */
[----:B------:R-:W-:Y:S01]  /*bb70*/  ISETP.NE.U32.AND P0, PT, RZ, UR4, PT ;  /* 0x00000004ff007c0c */ /* 0x000fe2000bf05070 */
[----:B------:R-:W-:Y:S01]  /*bb80*/  ULDC.64 UR6, c[0x0][0x208] ;  /* 0x0000820000067ab9 */ /* 0x000fe20000000a00 */
[----:B------:R-:W-:Y:S01]  /*bb90*/  ULDC UR4, c[0x0][0xda8] ;  /* 0x00036a0000047ab9 */ /* 0x000fe20000000800 */
[----:B------:R-:W1:Y:S01]  /*bba0*/  S2R R7, SR_TID.X ;  /* 0x0000000000077919 */ /* 0x000e620000002100 */
[----:B------:R-:W-:-:S05]  /*bbb0*/  ISETP.NE.AND.EX P0, PT, RZ, UR5, PT, P0 ;  /* 0x00000005ff007c0c */ /* 0x000fca000bf05300 */
[----:B------:R-:W2:Y:S08]  /*bbc0*/  @P1 LDC R0, c[0x0][0x42c] ;  /* 0x00010b00ff001b82 */ /* 0x000eb00000000800 */
[----:B------:R-:W2:Y:S01]  /*bbd0*/  @P1 LDC R3, c[0x0][0x430] ;  /* 0x00010c00ff031b82 */ /* 0x000ea20000000800 */
[----:B-1----:R-:W-:Y:S01]  /*bbe0*/  LOP3.LUT R7, R7, 0x1f, RZ, 0xc0, !PT ;  /* 0x0000001f07077812 */ /* 0x002fe200078ec0ff */
[----:B--2---:R-:W-:-:S04]  /*bbf0*/  @P1 IMAD.HI.U32 R0, R2, R0, RZ ;  /* 0x0000000002001227 */ /* 0x004fc800078e00ff */
[----:B------:R-:W-:Y:S01]  /*bc00*/  IMAD.MOV.U32 R4, RZ, RZ, R2 ;  /* 0x000000ffff047224 */ /* 0x000fe200078e0002 */
[----:B------:R-:W-:Y:S02]  /*bc10*/  @P1 SHF.R.U32.HI R4, RZ, R3, R0 ;  /* 0x00000003ff041219 */ /* 0x000fe40000011600 */
[----:B------:R-:W1:Y:S01]  /*bc20*/  @P0 LDC.64 R2, c[0x0][0x9f8] ;  /* 0x00027e00ff020b82 */ /* 0x000e620000000a00 */
[----:B------:R-:W-:Y:S01]  /*bc30*/  MOV R0, R19 ;  /* 0x0000001300007202 */ /* 0x000fe20000000f00 */
[----:B-1----:R-:W-:-:S05]  /*bc40*/  @P0 IMAD.WIDE R2, R19, 0x4, R2 ;  /* 0x0000000413020825 */ /* 0x002fca00078e0202 */
[----:B------:R1:W5:Y:S01]  /*bc50*/  @P0 LDG.E R0, desc[UR6][R2.64] ;  /* 0x0000000602000981 */ /* 0x000362000c1e1900 */
[----:B------:R-:W-:Y:S01]  /*bc60*/  ISETP.NE.AND P1, PT, R7, RZ, PT ;  /* 0x000000ff0700720c */ /* 0x000fe20003f25270 */
[----:B---3--:R-:W-:-:S03]  /*bc70*/  IMAD.MOV R8, RZ, RZ, -R6 ;  /* 0x000000ffff087224 */ /* 0x008fc600078e0a06 */
[----:B------:R-:W-:Y:S01]  /*bc80*/  PLOP3.LUT P2, PT, P1, PT, PT, 0x8, 0x0 ;  /* 0x000000000000781c */ /* 0x000fe20000f4e170 */
[----:B----4-:R-:W-:-:S04]  /*bc90*/  IMAD R8, R8, UR4, R5 ;  /* 0x0000000408087c24 */ /* 0x010fc8000f8e0205 */
[----:B------:R-:W-:-:S04]  /*bca0*/  IMAD.SHL.U32 R8, R8, 0x80, RZ ;  /* 0x0000008008087824 */ /* 0x000fc800078e00ff */
[----:B------:R-:W-:-:S05]  /*bcb0*/  VOTEU.ALL UP1, P1 ;  /* 0x00000000003f7886 */ /* 0x000fca0000820000 */
[----:B------:R-:W-:-:S04]  /*bcc0*/  @!UP1 UIADD3 UR8, UP0, UR36, 0x270, URZ ;  /* 0x0000027024089890 */ /* 0x000fc8000ff1e03f */
[----:B------:R-:W-:-:S03]  /*bcd0*/  @!UP1 UIADD3.X UR9, URZ, UR37, URZ, UP0, !UPT ;  /* 0x000000253f099290 */ /* 0x000fc600087fe43f */
[----:B-1----:R-:W-:-:S09]  /*bce0*/  VOTEU.ALL UP0, P1 ;  /* 0x00000000003f7886 */ /* 0x002fd20000800000 */
.L_x_36:
[----:B------:R-:W2:Y:S01]  /*bcf0*/  LDL R2, [R1] ;  /* 0x0000000001027983 */ /* 0x000ea20000100800 */
[----:B------:R-:W-:Y:S02]  /*bd00*/  PLOP3.LUT P0, PT, P0, P2, PT, 0xa2, 0x0 ;  /* 0x000000000000781c */ /* 0x000fe40000705472 */
[----:B------:R-:W-:Y:S01]  /*bd10*/  @P2 R2UR P0, UR7, R19 ;  /* 0x00000000130722ca */ /* 0x000fe20000000000 */
[----:B------:R-:W-:-:S07]  /*bd20*/  UMOV UR4, URZ ;  /* 0x0000003f00047c82 */ /* 0x000fce0008000000 */
[----:B------:R-:W-:Y:S02]  /*bd30*/  PLOP3.LUT P0, PT, P0, P2, PT, 0xa2, 0x0 ;  /* 0x000000000000781c */ /* 0x000fe40000705472 */
[----:B--2---:R-:W-:-:S08]  /*bd40*/  @P2 R2UR.OR P0, UR6, R2 ;  /* 0x00000000020622ca */ /* 0x004fd00000100000 */
[----:B------:R-:W-:Y:S02]  /*bd50*/  PLOP3.LUT P0, PT, P0, P2, PT, 0xa2, 0x0 ;  /* 0x000000000000781c */ /* 0x000fe40000705472 */
[----:B------:R-:W-:-:S08]  /*bd60*/  @P2 R2UR.OR P0, UR5, R8 ;  /* 0x00000000080522ca */ /* 0x000fd00000100000 */
[----:B------:R-:W-:-:S05]  /*bd70*/  @P2 PLOP3.LUT P2, PT, P0, PT, PT, 0x80, 0x0 ;  /* 0x000000000000281c */ /* 0x000fca000074f070 */
[----:B------:R1:W-:Y:S08]  /*bd80*/  @!UP0 UTMAPF.L2.4D [UR4], [UR8] ;  /* 0x00000004080085b8 */ /* 0x0003f00008018000 */
[----:B-1----:R-:W-:Y:S05]  /*bd90*/  @P2 BRA.U.ANY `(.L_x_36) ;  /* 0xfffffffd00d42947 */ /* 0x002fea000393ffff */
[----:B------:R-:W-:Y:S01]  /*bda0*/  PLOP3.LUT P2, PT, P1, PT, PT, 0x8, 0x0 ;  /* 0x000000000000781c */ /* 0x000fe20000f4e170 */
[----:B------:R-:W-:Y:S01]  /*bdb0*/  VOTEU.ALL UP0, P1 ;  /* 0x00000000003f7886 */ /* 0x000fe20000800000 */
[----:B------:R-:W-:-:S11]  /*bdc0*/  UMOV UR4, 0x40 ;  /* 0x0000004000047882 */ /* 0x000fd60000000000 */
.L_x_37:
[----:B------:R-:W2:Y:S01]  /*bdd0*/  LDL R2, [R1] ;  /* 0x0000000001027983 */ /* 0x000ea20000100800 */
[----:B------:R-:W-:Y:S02]  /*bde0*/  PLOP3.LUT P0, PT, P0, P2, PT, 0xa2, 0x0 ;  /* 0x000000000000781c */ /* 0x000fe40000705472 */
[----:B------:R-:W-:-:S08]  /*bdf0*/  @P2 R2UR P0, UR7, R19 ;  /* 0x00000000130722ca */ /* 0x000fd00000000000 */
        /* <DEDUP_REMOVED lines=10> */
.L_x_38:
        /* <DEDUP_REMOVED lines=10> */
[----:B------:R-:W1:Y:S01]  /*bf40*/  LDC.64 R2, c[0x0][0x3f8] ;  /* 0x0000fe00ff027b82 */ /* 0x000e620000000a00 */
[----:B------:R-:W-:Y:S01]  /*bf50*/  UMOV UR4, 0xffffffff ;  /* 0xffffffff00047882 */ /* 0x000fe20000000000 */
[----:B-1----:R-:W-:-:S04]  /*bf60*/  ISETP.NE.U32.AND P0, PT, R2, RZ, PT ;  /* 0x000000ff0200720c */ /* 0x002fc80003f05070 */
[----:B------:R-:W-:-:S04]  /*bf70*/  ISETP.NE.AND.EX P0, PT, R3, RZ, PT, P0 ;  /* 0x000000ff0300720c */ /* 0x000fc80003f05300 */
[----:B-----5:R-:W-:Y:S01]  /*bf80*/  SEL R5, R0, RZ, !P0 ;  /* 0x000000ff00057207 */ /* 0x020fe20004000000 */
[----:B------:R-:W-:Y:S08]  /*bf90*/  BRA.DIV UR4, `(.L_x_39) ;  /* 0x0000002a04587947 */ /* 0x000ff0000b800000 */
.L_x_92:
[----:B------:R-:W2:Y:S01]  /*bfa0*/  LDL R6, [R1+0xc] ;  /* 0x00000c0001067983 */ /* 0x000ea20000100800 */
[----:B------:R-:W-:Y:S01]  /*bfb0*/  UMOV UR4, 0xffffffff ;  /* 0xffffffff00047882 */ /* 0x000fe20000000000 */
[----:B------:R-:W-:Y:S01]  /*bfc0*/  SHF.R.S32.HI R11, RZ, 0x1f, R0 ;  /* 0x0000001fff0b7819 */ /* 0x000fe20000011400 */
[----:B--2---:R-:W-:Y:S01]  /*bfd0*/  VIADD R10, R6, 0xffffffff ;  /* 0xffffffff060a7836 */ /* 0x004fe20000000000 */
[----:B------:R-:W-:Y:S06]  /*bfe0*/  BRA.DIV UR4, `(.L_x_40) ;  /* 0x0000002a04787947 */ /* 0x000fec000b800000 */
[----:B------:R-:W-:-:S13]  /*bff0*/  ELECT P6, URZ, PT ;  /* 0x00000000003f782f */ /* 0x000fda00038c0000 */
.L_x_95:
[----:B------:R-:W-:Y:S05]  /*c000*/  @!P6 BRA `(.L_x_41) ;  /* 0x000000040018e947 */ /* 0x000fea0003800000 */
[----:B------:R-:W-:Y:S01]  /*c010*/  IMAD.MOV.U32 R18, RZ, RZ, R10 ;  /* 0x000000ffff127224 */ /* 0x000fe200078e000a */
[----:B------:R-:W-:Y:S01]  /*c020*/  MOV R5, R0 ;  /* 0x0000000000057202 */ /* 0x000fe20000000f00 */
[----:B------:R-:W-:Y:S06]  /*c030*/  @!P0 BRA `(.L_x_42) ;  /* 0x00000000004c8947 */ /* 0x000fec0003800000 */
[----:B------:R-:W1:Y:S01]  /*c040*/  LDC R9, c[0x0][0x41c] ;  /* 0x00010700ff097b82 */ /* 0x000e620000000800 */
[----:B------:R-:W-:Y:S01]  /*c050*/  IMAD.MOV.U32 R5, RZ, RZ, R10 ;  /* 0x000000ffff057224 */ /* 0x000fe200078e000a */
[----:B------:R-:W-:Y:S01]  /*c060*/  ULDC.64 UR4, c[0x0][0x408] ;  /* 0x0001020000047ab9 */ /* 0x000fe20000000a00 */
[----:B------:R-:W-:Y:S01]  /*c070*/  ULDC.64 UR6, c[0x0][0x208] ;  /* 0x0000820000067ab9 */ /* 0x000fe20000000a00 */
[----:B-1----:R-:W-:-:S13]  /*c080*/  ISETP.NE.AND P1, PT, R9, 0x1, PT ;  /* 0x000000010900780c */ /* 0x002fda0003f25270 */
[----:B------:R-:W1:Y:S02]  /*c090*/  @P1 LDC.64 R6, c[0x0][0x420] ;  /* 0x00010800ff061b82 */ /* 0x000e640000000a00 */
[----:B-1----:R-:W-:-:S05]  /*c0a0*/  @P1 IMAD.HI.U32 R6, R10, R6, RZ ;  /* 0x000000060a061227 */ /* 0x002fca00078e00ff */
[----:B------:R-:W-:Y:S01]  /*c0b0*/  @P1 SHF.R.U32.HI R5, RZ, R7, R6 ;  /* 0x00000007ff051219 */ /* 0x000fe20000011606 */
[----:B------:R-:W-:-:S03]  /*c0c0*/  IMAD R6, R11, UR4, RZ ;  /* 0x000000040b067c24 */ /* 0x000fc6000f8e02ff */
[--C-:B------:R-:W-:Y:S01]  /*c0d0*/  SHF.R.S32.HI R7, RZ, 0x1f, R5.reuse ;  /* 0x0000001fff077819 */ /* 0x100fe20000011405 */
[----:B------:R-:W-:-:S04]  /*c0e0*/  IMAD.MOV R18, RZ, RZ, -R5 ;  /* 0x000000ffff127224 */ /* 0x000fc800078e0a05 */
[----:B------:R-:W-:Y:S02]  /*c0f0*/  IMAD R18, R9, R18, R10 ;  /* 0x0000001209127224 */ /* 0x000fe400078e020a */
[----:B------:R-:W-:Y:S02]  /*c100*/  IMAD R9, R0, UR5, R6 ;  /* 0x0000000500097c24 */ /* 0x000fe4000f8e0206 */
[----:B------:R-:W-:-:S04]  /*c110*/  IMAD.MOV.U32 R6, RZ, RZ, R5 ;  /* 0x000000ffff067224 */ /* 0x000fc800078e0005 */
[----:B------:R-:W-:-:S04]  /*c120*/  IMAD.WIDE.U32 R6, R0, UR4, R6 ;  /* 0x0000000400067c25 */ /* 0x000fc8000f8e0006 */
[----:B------:R-:W-:Y:S01]  /*c130*/  IMAD.IADD R5, R7, 0x1, R9 ;  /* 0x0000000107057824 */ /* 0x000fe200078e0209 */
[----:B------:R-:W-:-:S04]  /*c140*/  LEA R12, P1, R6, R2, 0x2 ;  /* 0x00000002060c7211 */ /* 0x000fc800078210ff */
[----:B------:R-:W-:-:S05]  /*c150*/  LEA.HI.X R13, R6, R3, R5, 0x2, P1 ;  /* 0x00000003060d7211 */ /* 0x000fca00008f1405 */
[----:B------:R1:W5:Y:S04]  /*c160*/  LDG.E R5, desc[UR6][R12.64] ;  /* 0x000000060c057981 */ /* 0x000368000c1e1900 */
.L_x_42:
[----:B------:R-:W2:Y:S01]  /*c170*/  S2R R7, SR_CgaCtaId ;  /* 0x0000000000077919 */ /* 0x000ea20000008800 */
[----:B------:R-:W-:-:S04]  /*c180*/  MOV R6, 0x400 ;  /* 0x0000040000067802 */ /* 0x000fc80000000f00 */
[----:B--2---:R-:W-:Y:S02]  /*c190*/  LEA R6, R7, R6, 0x18 ;  /* 0x0000000607067211 */ /* 0x004fe400078ec0ff */
[----:B------:R-:W-:Y:S02]  /*c1a0*/  SHF.L.U32 R7, R17, 0x1f, RZ ;  /* 0x0000001f11077819 */ /* 0x000fe400000006ff */
[----:B------:R-:W-:-:S04]  /*c1b0*/  LEA R6, R16, R6, 0x3 ;  /* 0x0000000610067211 */ /* 0x000fc800078e18ff */
[----:B------:R-:W2:Y:S02]  /*c1c0*/  SYNCS.PHASECHK.TRANS64.TRYWAIT P1, [R6+URZ+0x36840], R7 ;  /* 0x03684007060075a7 */ /* 0x000ea4000802017f */
[----:B--2---:R-:W-:Y:S05]  /*c1d0*/  @!P1 BRA `(.L_x_43) ;  /* 0x00000028001c9947 */ /* 0x004fea0003800000 */
.L_x_96:
[----:B------:R-:W3:Y:S02]  /*c1e0*/  S2R R9, SR_TID.X ;  /* 0x0000000000097919 */ /* 0x000ee40000002100 */
[----:B---3--:R-:W-:-:S04]  /*c1f0*/  LOP3.LUT R9, R9, 0x7f, RZ, 0xc0, !PT ;  /* 0x0000007f09097812 */ /* 0x008fc800078ec0ff */
[----:B------:R-:W-:-:S13]  /*c200*/  ISETP.NE.AND P1, PT, R9, RZ, PT ;  /* 0x000000ff0900720c */ /* 0x000fda0003f25270 */
[----:B------:R-:W-:Y:S05]  /*c210*/  @P1 BRA `(.L_x_44) ;  /* 0x00000000001c1947 */ /* 0x000fea0003800000 */
[----:B------:R-:W3:Y:S01]  /*c220*/  S2R R9, SR_TID.X ;  /* 0x0000000000097919 */ /* 0x000ee20000002100 */
[----:B--2---:R-:W-:-:S04]  /*c230*/  IMAD.MOV.U32 R7, RZ, RZ, 0xa800 ;  /* 0x0000a800ff077424 */ /* 0x004fc800078e00ff */
[----:B------:R4:W-:Y:S01]  /*c240*/  SYNCS.ARRIVE.TRANS64 RZ, [R6+URZ+0x36830], R7 ;  /* 0x0368300706ff79a7 */ /* 0x0009e2000800003f */
[----:B---3--:R-:W-:-:S04]  /*c250*/  LOP3.LUT R9, R9, 0x1f, RZ, 0xc0, !PT ;  /* 0x0000001f09097812 */ /* 0x008fc800078ec0ff */
[----:B------:R-:W-:-:S13]  /*c260*/  ISETP.NE.AND P1, PT, R9, RZ, PT ;  /* 0x000000ff0900720c */ /* 0x000fda0003f25270 */
[----:B----4-:R-:W-:Y:S05]  /*c270*/  @!P1 BRA `(.L_x_44) ;  /* 0x0000000000049947 */ /* 0x010fea0003800000 */
[----:B------:R-:W-:Y:S01]  /*c280*/  BPT.TRAP 0x1 ;  /* 0x000000040000795c */ /* 0x000fe20000300000 */
.L_x_44:
[----:B------:R-:W3:Y:S01]  /*c290*/  S2R R9, SR_CgaCtaId ;  /* 0x0000000000097919 */ /* 0x000ee20000008800 */
[----:B--2---:R-:W-:Y:S01]  /*c2a0*/  MOV R7, 0x400 ;  /* 0x0000040000077802 */ /* 0x004fe20000000f00 */
[----:B------:R-:W-:Y:S01]  /*c2b0*/  UIADD3 UR4, UP0, UR36, 0x370, URZ ;  /* 0x0000037024047890 */ /* 0x000fe2000ff1e03f */
[----:B------:R-:W-:Y:S01]  /*c2c0*/  R2UR UR9, R6 ;  /* 0x00000000060972ca */ /* 0x000fe200000e0000 */
[----:B------:R-:W-:Y:S01]  /*c2d0*/  UMOV UR10, URZ ;  /* 0x0000003f000a7c82 */ /* 0x000fe20008000000 */
[----:B------:R-:W-:Y:S01]  /*c2e0*/  R2UR UR11, R18 ;  /* 0x00000000120b72ca */ /* 0x000fe200000e0000 */
[----:B------:R-:W-:Y:S01]  /*c2f0*/  UIADD3.X UR5, URZ, UR37, URZ, UP0, !UPT ;  /* 0x000000253f057290 */ /* 0x000fe200087fe43f */
[----:B------:R-:W-:Y:S01]  /*c300*/  R2UR UR12, R4 ;  /* 0x00000000040c72ca */ /* 0x000fe200000e0000 */
[----:B------:R-:W-:Y:S01]  /*c310*/  UMOV UR6, 0x0 ;  /* 0x0000000000067882 */ /* 0x000fe20000000000 */
[----:B-----5:R-:W-:Y:S01]  /*c320*/  R2UR UR13, R5 ;  /* 0x00000000050d72ca */ /* 0x020fe200000e0000 */
[----:B------:R-:W-:Y:S01]  /*c330*/  UMOV UR7, 0x14f00000 ;  /* 0x14f0000000077882 */ /* 0x000fe20000000000 */
[----:B------:R-:W-:-:S05]  /*c340*/  UMOV UR16, 0x40 ;  /* 0x0000004000107882 */ /* 0x000fca0000000000 */
[----:B------:R-:W-:Y:S02]  /*c350*/  UIADD3 UR9, UR9, 0x36830, URZ ;  /* 0x0003683009097890 */ /* 0x000fe4000fffe03f */
[----:B------:R-:W-:Y:S01]  /*c360*/  UIMAD UR11, UR11, 0x70, URZ ;  /* 0x000000700b0b78a4 */ /* 0x000fe2000f8e023f */
[----:B---3--:R-:W-:-:S05]  /*c370*/  LEA R7, R9, R7, 0x18 ;  /* 0x0000000709077211 */ /* 0x008fca00078ec0ff */
[----:B------:R-:W-:-:S05]  /*c380*/  IMAD R6, R16, 0xa800, R7 ;  /* 0x0000a80010067824 */ /* 0x000fca00078e0207 */
[----:B------:R-:W-:-:S13]  /*c390*/  R2UR UR8, R6 ;  /* 0x00000000060872ca */ /* 0x000fda00000e0000 */
[----:B------:R-:W-:Y:S02]  /*c3a0*/  UIADD3 UR14, UR8, 0x21400, URZ ;  /* 0x00021400080e7890 */ /* 0x000fe4000fffe03f */
[----:B------:R-:W-:Y:S02]  /*c3b0*/  UIADD3 UR15, UR8, 0x24c00, URZ ;  /* 0x00024c00080f7890 */ /* 0x000fe4000fffe03f */
[----:B------:R-:W-:-:S03]  /*c3c0*/  UIADD3 UR17, UR8, 0x28400, URZ ;  /* 0x0002840008117890 */ /* 0x000fc6000fffe03f */
[----:B------:R-:W-:Y:S01]  /*c3d0*/  UMOV UR8, UR14 ;  /* 0x0000000e00087c82 */ /* 0x000fe20008000000 */
[----:B------:R-:W-:Y:S01]  /*c3e0*/  UMOV UR14, 0x80 ;  /* 0x00000080000e7882 */ /* 0x000fe20000000000 */
[----:B------:R2:W-:Y:S02]  /*c3f0*/  UTMALDG.4D [UR8], [UR4], desc[UR6] ;  /* 0x00000608040075b4 */ /* 0x0005e40008019000 */
[----:B--2---:R-:W-:Y:S01]  /*c400*/  UMOV UR8, UR15 ;  /* 0x0000000f00087c82 */ /* 0x004fe20008000000 */
[----:B------:R-:W-:Y:S02]  /*c410*/  UMOV UR10, UR16 ;  /* 0x00000010000a7c82 */ /* 0x000fe40008000000 */
[----:B------:R2:W-:Y:S02]  /*c420*/  UTMALDG.4D [UR8], [UR4], desc[UR6] ;  /* 0x00000608040075b4 */ /* 0x0005e40008019000 */
[----:B--2---:R-:W-:Y:S01]  /*c430*/  UMOV UR8, UR17 ;  /* 0x0000001100087c82 */ /* 0x004fe20008000000 */
[----:B------:R-:W-:-:S02]  /*c440*/  UMOV UR10, UR14 ;  /* 0x0000000e000a7c82 */ /* 0x000fc40008000000 */
[----:B------:R2:W-:Y:S02]  /*c450*/  UTMALDG.4D [UR8], [UR4], desc[UR6] ;  /* 0x00000608040075b4 */ /* 0x0005e40008019000 */
[----:B--2---:R-:W-:Y:S01]  /*c460*/  NOP ;  /* 0x0000000000007918 */ /* 0x004fe20000000000 */
.L_x_41:
[----:B------:R-:W2:Y:S04]  /*c470*/  LDL.LU R14, [R1] ;  /* 0x00000000010e7983 */ /* 0x000ea80000300800 */
[----:B-1----:R-:W3:Y:S01]  /*c480*/  LDL R13, [R1+0x18] ;  /* 0x00001800010d7983 */ /* 0x002ee20000100800 */
[----:B------:R-:W-:-:S03]  /*c490*/  MOV R9, 0x400 ;  /* 0x0000040000097802 */ /* 0x000fc60000000f00 */
[----:B------:R-:W4:Y:S01]  /*c4a0*/  LDL.LU R7, [R1+0x14] ;  /* 0x0000140001077983 */ /* 0x000f220000300800 */
[----:B------:R-:W1:Y:S01]  /*c4b0*/  S2R R12, SR_CgaCtaId ;  /* 0x00000000000c7919 */ /* 0x000e620000008800 */
[----:B------:R-:W-:Y:S05]  /*c4c0*/  WARPSYNC.ALL ;  /* 0x0000000000007948 */ /* 0x000fea0003800000 */
[----:B------:R-:W-:-:S13]  /*c4d0*/  ELECT P1, URZ, PT ;  /* 0x00000000003f782f */ /* 0x000fda0003820000 */
[----:B------:R-:W-:Y:S01]  /*c4e0*/  @P1 R2UR UR13, R19 ;  /* 0x00000000130d12ca */ /* 0x000fe200000e0000 */
[----:B------:R-:W-:Y:S01]  /*c4f0*/  UIADD3 UR4, UP0, UR36, 0x270, URZ ;  /* 0x0000027024047890 */ /* 0x000fe2000ff1e03f */
[----:B------:R-:W-:-:S03]  /*c500*/  @P1 R2UR UR11, R8 ;  /* 0x00000000080b12ca */ /* 0x000fc600000e0000 */
[----:B------:R-:W-:Y:S01]  /*c510*/  UIADD3.X UR5, URZ, UR37, URZ, UP0, !UPT ;  /* 0x000000253f057290 */ /* 0x000fe200087fe43f */
[----:B-1----:R-:W-:-:S04]  /*c520*/  LEA R9, R12, R9, 0x18 ;  /* 0x000000090c097211 */ /* 0x002fc800078ec0ff */
[----:B------:R-:W-:Y:S01]  /*c530*/  R2UR UR24, R9 ;  /* 0x00000000091872ca */ /* 0x000fe200000e0000 */
[----:B------:R-:W-:Y:S01]  /*c540*/  @P1 IMAD.MOV.U32 R6, RZ, RZ, 0xc000 ;  /* 0x0000c000ff061424 */ /* 0x000fe200078e00ff */
[----:B------:R-:W-:Y:S01]  /*c550*/  BAR.SYNC.DEFER_BLOCKING 0x8, 0x120 ;  /* 0x0204800000007b1d */ /* 0x000fe20000010000 */
[----:B------:R-:W-:-:S10]  /*c560*/  @P1 R2UR UR21, R19 ;  /* 0x00000000131512ca */ /* 0x000fd400000e0000 */
[----:B------:R-:W-:Y:S02]  /*c570*/  UIADD3 UR8, UR24, 0x15400, URZ ;  /* 0x0001540018087890 */ /* 0x000fe4000fffe03f */
[----:B------:R-:W-:Y:S01]  /*c580*/  UIADD3 UR9, UR24, 0x36800, URZ ;  /* 0x0003680018097890 */ /* 0x000fe2000fffe03f */
[----:B------:R-:W-:Y:S01]  /*c590*/  UMOV UR6, 0x0 ;  /* 0x0000000000067882 */ /* 0x000fe20000000000 */
[----:B------:R-:W-:Y:S01]  /*c5a0*/  UMOV UR7, 0x12f00000 ;  /* 0x12f0000000077882 */ /* 0x000fe20000000000 */
[----:B------:R-:W-:Y:S01]  /*c5b0*/  UMOV UR10, URZ ;  /* 0x0000003f000a7c82 */ /* 0x000fe20008000000 */
[----:B------:R-:W-:Y:S01]  /*c5c0*/  @P1 R2UR UR19, R8 ;  /* 0x00000000081312ca */ /* 0x000fe200000e0000 */
[----:B------:R-:W-:Y:S01]  /*c5d0*/  UIADD3 UR16, UR24, 0x19400, URZ ;  /* 0x0001940018107890 */ /* 0x000fe2000fffe03f */
[----:B------:R3:W-:Y:S01]  /*c5e0*/  @P1 SYNCS.ARRIVE.TRANS64 RZ, [R9+URZ+0x36800], R6 ;  /* 0x0368000609ff19a7 */ /* 0x0007e2000800003f */
[----:B------:R-:W-:Y:S01]  /*c5f0*/  UMOV UR14, 0x0 ;  /* 0x00000000000e7882 */ /* 0x000fe20000000000 */
[----:B------:R-:W-:Y:S01]  /*c600*/  UMOV UR15, 0x12f00000 ;  /* 0x12f00000000f7882 */ /* 0x000fe20000000000 */
[----:B------:R-:W-:Y:S01]  /*c610*/  UMOV UR18, 0x40 ;  /* 0x0000004000127882 */ /* 0x000fe20000000000 */
[----:B------:R-:W-:Y:S01]  /*c620*/  UMOV UR17, UR9 ;  /* 0x0000000900117c82 */ /* 0x000fe20008000000 */
[----:B------:R-:W-:Y:S01]  /*c630*/  UMOV UR22, 0x0 ;  /* 0x0000000000167882 */ /* 0x000fe20000000000 */
[----:B------:R-:W-:Y:S01]  /*c640*/  UMOV UR23, 0x12f00000 ;  /* 0x12f0000000177882 */ /* 0x000fe20000000000 */
[----:B------:R-:W-:Y:S01]  /*c650*/  BSSY B0, `(.L_x_45) ;  /* 0x0000010000007945 */ /* 0x000fe20003800000 */
[----:B--2---:R-:W-:-:S02]  /*c660*/  @P1 R2UR UR12, R14 ;  /* 0x000000000e0c12ca */ /* 0x004fc400000e0000 */
[----:B------:R-:W-:Y:S02]  /*c670*/  @P1 R2UR UR20, R14 ;  /* 0x000000000e1412ca */ /* 0x000fe400000e0000 */
[----:B---3--:R-:W-:-:S09]  /*c680*/  LOP3.LUT R6, R13, 0x1, RZ, 0xc, !PT ;  /* 0x000000010d067812 */ /* 0x008fd200078e0cff */
[----:B------:R1:W-:Y:S01]  /*c690*/  UTMALDG.4D [UR8], [UR4], desc[UR6] ;  /* 0x00000608040075b4 */ /* 0x0003e20008019000 */
[----:B------:R-:W-:Y:S01]  /*c6a0*/  SHF.L.U32 R6, R6, 0x1f, RZ ;  /* 0x0000001f06067819 */ /* 0x000fe200000006ff */
[----:B------:R2:W-:Y:S01]  /*c6b0*/  UTMALDG.4D [UR16], [UR4], desc[UR14] ;  /* 0x00000e10040075b4 */ /* 0x0005e20008019000 */
[----:B-1----:R-:W-:Y:S02]  /*c6c0*/  @P1 R2UR UR13, R19 ;  /* 0x00000000130d12ca */ /* 0x002fe400000e0000 */
[----:B------:R-:W-:Y:S02]  /*c6d0*/  @P1 R2UR UR12, R14 ;  /* 0x000000000e0c12ca */ /* 0x000fe400000e0000 */
[----:B------:R-:W-:Y:S01]  /*c6e0*/  @P1 R2UR UR11, R8 ;  /* 0x00000000080b12ca */ /* 0x000fe200000e0000 */
[----:B------:R-:W-:Y:S01]  /*c6f0*/  UIADD3 UR8, UR24, 0x1d400, URZ ;  /* 0x0001d40018087890 */ /* 0x000fe2000fffe03f */
[----:B------:R-:W-:-:S11]  /*c700*/  UMOV UR10, 0x80 ;  /* 0x00000080000a7882 */ /* 0x000fd60000000000 */
[----:B------:R2:W-:Y:S01]  /*c710*/  UTMALDG.4D [UR8], [UR4], desc[UR22] ;  /* 0x00001608040075b4 */ /* 0x0005e20008019000 */
[----:B------:R-:W1:Y:S01]  /*c720*/  SYNCS.PHASECHK.TRANS64.TRYWAIT P1, [R9+URZ+0x36820], R6 ;  /* 0x03682006090075a7 */ /* 0x000e62000802017f */
[----:B----4-:R-:W-:Y:S01]  /*c730*/  ISETP.GE.AND P2, PT, R7, 0x71, PT ;  /* 0x000000710700780c */ /* 0x010fe20003f46270 */
[----:B-12---:R-:W-:-:S12]  /*c740*/  @!P1 BRA `(.L_x_46) ;  /* 0x0000002000d49947 */ /* 0x006fd80003800000 */
.L_x_97:
[----:B------:R-:W-:Y:S05]  /*c750*/  BSYNC B0 ;  /* 0x0000000000007941 */ /* 0x000fea0003800000 */
.L_x_45:
[----:B------:R-:W-:Y:S05]  /*c760*/  @!P2 BRA `(.L_x_47) ;  /* 0x000000180008a947 */ /* 0x000fea0003800000 */
[----:B------:R-:W2:Y:S01]  /*c770*/  LDL R8, [R1+0xc] ;  /* 0x00000c0001087983 */ /* 0x000ea20000100800 */
[----:B-1----:R-:W-:Y:S02]  /*c780*/  IMAD.MOV.U32 R7, RZ, RZ, 0x1 ;  /* 0x00000001ff077424 */ /* 0x002fe400078e00ff */
[----:B--2---:R-:W-:-:S05]  /*c790*/  IMAD.MOV R12, RZ, RZ, -R8 ;  /* 0x000000ffff0c7224 */ /* 0x004fca00078e0a08 */
[----:B------:R-:W-:-:S04]  /*c7a0*/  VIADDMNMX R12, R12, R7, 0xffffffff, !PT ;  /* 0xffffffff0c0c7446 */ /* 0x000fc80007800107 */
[----:B------:R-:W-:-:S04]  /*c7b0*/  IADD3 R6, R8, R12, RZ ;  /* 0x0000000c08067210 */ /* 0x000fc80007ffe0ff */
[----:B------:R-:W-:-:S04]  /*c7c0*/  LOP3.LUT R6, R6, 0x1, RZ, 0xc0, !PT ;  /* 0x0000000106067812 */ /* 0x000fc800078ec0ff */
[----:B------:R-:W-:Y:S01]  /*c7d0*/  ISETP.NE.U32.AND P1, PT, R6, 0x1, PT ;  /* 0x000000010600780c */ /* 0x000fe20003f25070 */
[----:B------:R-:W-:-:S12]  /*c7e0*/  VIADD R6, R8, 0xfffffffe ;  /* 0xfffffffe08067836 */ /* 0x000fd80000000000 */
[----:B------:R-:W-:Y:S05]  /*c7f0*/  @P1 BRA `(.L_x_48) ;  /* 0x0000000400fc1947 */ /* 0x000fea0003800000 */
[----:B------:R-:W-:Y:S01]  /*c800*/  VIADD R7, R16, 0x1 ;  /* 0x0000000110077836 */ /* 0x000fe20000000000 */
[----:B------:R-:W-:Y:S04]  /*c810*/  BSSY B0, `(.L_x_49) ;  /* 0x0000079000007945 */ /* 0x000fe80003800000 */
[----:B------:R-:W-:-:S04]  /*c820*/  ISETP.NE.AND P1, PT, R7, 0x2, PT ;  /* 0x000000020700780c */ /* 0x000fc80003f25270 */
[----:B------:R-:W-:Y:S02]  /*c830*/  SEL R13, RZ, 0x1, P1 ;  /* 0x00000001ff0d7807 */ /* 0x000fe40000800000 */
[----:B------:R-:W-:Y:S02]  /*c840*/  SEL R7, R7, RZ, P1 ;  /* 0x000000ff07077207 */ /* 0x000fe40000800000 */
[----:B------:R-:W-:Y:S01]  /*c850*/  LOP3.LUT R13, R17, R13, RZ, 0x3c, !PT ;  /* 0x0000000d110d7212 */ /* 0x000fe200078e3cff */
[----:B------:R-:W-:Y:S06]  /*c860*/  @!P6 BRA `(.L_x_50) ;  /* 0x0000000400cce947 */ /* 0x000fec0003800000 */
[----:B------:R-:W-:Y:S01]  /*c870*/  IMAD.MOV.U32 R8, RZ, RZ, R5 ;  /* 0x000000ffff087224 */ /* 0x000fe200078e0005 */
[----:B------:R-:W-:Y:S06]  /*c880*/  @!P0 BRA `(.L_x_51) ;  /* 0x0000000000488947 */ /* 0x000fec0003800000 */
[----:B------:R-:W1:Y:S01]  /*c890*/  LDC R15, c[0x0][0x41c] ;  /* 0x00010700ff0f7b82 */ /* 0x000e620000000800 */
[----:B------:R-:W-:Y:S01]  /*c8a0*/  ULDC.64 UR4, c[0x0][0x408] ;  /* 0x0001020000047ab9 */ /* 0x000fe20000000a00 */
[----:B------:R-:W-:Y:S01]  /*c8b0*/  ULDC.64 UR6, c[0x0][0x208] ;  /* 0x0000820000067ab9 */ /* 0x000fe20000000a00 */
[----:B-1----:R-:W-:-:S13]  /*c8c0*/  ISETP.NE.AND P1, PT, R15, 0x1, PT ;  /* 0x000000010f00780c */ /* 0x002fda0003f25270 */
[----:B------:R-:W1:Y:S02]  /*c8d0*/  @P1 LDC.64 R8, c[0x0][0x420] ;  /* 0x00010800ff081b82 */ /* 0x000e640000000a00 */
[----:B-1----:R-:W-:-:S04]  /*c8e0*/  @P1 IMAD.HI.U32 R14, R6, R8, RZ ;  /* 0x00000008060e1227 */ /* 0x002fc800078e00ff */
[----:B------:R-:W-:Y:S01]  /*c8f0*/  IMAD.MOV.U32 R8, RZ, RZ, R6 ;  /* 0x000000ffff087224 */ /* 0x000fe200078e0006 */
[----:B------:R-:W-:Y:S01]  /*c900*/  @P1 SHF.R.U32.HI R8, RZ, R9, R14 ;  /* 0x00000009ff081219 */ /* 0x000fe2000001160e */
[----:B------:R-:W-:-:S03]  /*c910*/  IMAD R14, R11, UR4, RZ ;  /* 0x000000040b0e7c24 */ /* 0x000fc6000f8e02ff */
[----:B------:R-:W-:Y:S01]  /*c920*/  IADD3 R9, -R8, RZ, RZ ;  /* 0x000000ff08097210 */ /* 0x000fe20007ffe1ff */
[----:B------:R-:W-:-:S04]  /*c930*/  IMAD R14, R0, UR5, R14 ;  /* 0x00000005000e7c24 */ /* 0x000fc8000f8e020e */
[----:B------:R-:W-:Y:S01]  /*c940*/  IMAD R6, R15, R9, R6 ;  /* 0x000000090f067224 */ /* 0x000fe200078e0206 */
[----:B------:R-:W-:-:S03]  /*c950*/  SHF.R.S32.HI R9, RZ, 0x1f, R8 ;  /* 0x0000001fff097819 */ /* 0x000fc60000011408 */
[----:B------:R-:W-:-:S04]  /*c960*/  IMAD.WIDE.U32 R8, R0, UR4, R8 ;  /* 0x0000000400087c25 */ /* 0x000fc8000f8e0008 */
[----:B------:R-:W-:Y:S01]  /*c970*/  IMAD.IADD R9, R14, 0x1, R9 ;  /* 0x000000010e097824 */ /* 0x000fe200078e0209 */
[----:B------:R-:W-:-:S04]  /*c980*/  LEA R2, P1, R8, R2, 0x2 ;  /* 0x0000000208027211 */ /* 0x000fc800078210ff */
[----:B------:R-:W-:-:S05]  /*c990*/  LEA.HI.X R3, R8, R3, R9, 0x2, P1 ;  /* 0x0000000308037211 */ /* 0x000fca00008f1409 */
[----:B------:R1:W5:Y:S04]  /*c9a0*/  LDG.E R8, desc[UR6][R2.64] ;  /* 0x0000000602087981 */ /* 0x000368000c1e1900 */
.L_x_51:
[----:B-1----:R-:W1:Y:S01]  /*c9b0*/  S2R R3, SR_CgaCtaId ;  /* 0x0000000000037919 */ /* 0x002e620000008800 */
[----:B------:R-:W-:-:S04]  /*c9c0*/  MOV R2, 0x400 ;  /* 0x0000040000027802 */ /* 0x000fc80000000f00 */
[----:B-1----:R-:W-:Y:S02]  /*c9d0*/  LEA R2, R3, R2, 0x18 ;  /* 0x0000000203027211 */ /* 0x002fe400078ec0ff */
[----:B------:R-:W-:-:S03]  /*c9e0*/  SHF.L.U32 R3, R13, 0x1f, RZ ;  /* 0x0000001f0d037819 */ /* 0x000fc600000006ff */
[----:B------:R-:W-:-:S04]  /*c9f0*/  IMAD R2, R7, 0x8, R2 ;  /* 0x0000000807027824 */ /* 0x000fc800078e0202 */
[----:B------:R-:W1:Y:S02]  /*ca00*/  SYNCS.PHASECHK.TRANS64.TRYWAIT P1, [R2+URZ+0x36840], R3 ;  /* 0x03684003020075a7 */ /* 0x000e64000802017f */
[----:B-1----:R-:W-:Y:S05]  /*ca10*/  @!P1 BRA `(.L_x_52) ;  /* 0x0000002000409947 */ /* 0x002fea0003800000 */
.L_x_98:
[----:B------:R-:W2:Y:S02]  /*ca20*/  S2R R9, SR_TID.X ;  /* 0x0000000000097919 */ /* 0x000ea40000002100 */
[----:B--2---:R-:W-:-:S04]  /*ca30*/  LOP3.LUT R9, R9, 0x7f, RZ, 0xc0, !PT ;  /* 0x0000007f09097812 */ /* 0x004fc800078ec0ff */
[----:B------:R-:W-:-:S13]  /*ca40*/  ISETP.NE.AND P2, PT, R9, RZ, PT ;  /* 0x000000ff0900720c */ /* 0x000fda0003f45270 */
[----:B------:R-:W-:Y:S05]  /*ca50*/  @P2 BRA `(.L_x_53) ;  /* 0x00000000001c2947 */ /* 0x000fea0003800000 */
[----:B------:R-:W2:Y:S01]  /*ca60*/  S2R R9, SR_TID.X ;  /* 0x0000000000097919 */ /* 0x000ea20000002100 */
[----:B-1----:R-:W-:-:S04]  /*ca70*/  IMAD.MOV.U32 R3, RZ, RZ, 0xa800 ;  /* 0x0000a800ff037424 */ /* 0x002fc800078e00ff */
[----:B------:R3:W-:Y:S01]  /*ca80*/  SYNCS.ARRIVE.TRANS64 RZ, [R2+URZ+0x36830], R3 ;  /* 0x0368300302ff79a7 */ /* 0x0007e2000800003f */
[----:B--2---:R-:W-:-:S04]  /*ca90*/  LOP3.LUT R9, R9, 0x1f, RZ, 0xc0, !PT ;  /* 0x0000001f09097812 */ /* 0x004fc800078ec0ff */
[----:B------:R-:W-:-:S13]  /*caa0*/  ISETP.NE.AND P1, PT, R9, RZ, PT ;  /* 0x000000ff0900720c */ /* 0x000fda0003f25270 */
[----:B---3--:R-:W-:Y:S05]  /*cab0*/  @!P1 BRA `(.L_x_53) ;  /* 0x0000000000049947 */ /* 0x008fea0003800000 */
[----:B------:R-:W-:Y:S01]  /*cac0*/  BPT.TRAP 0x1 ;  /* 0x000000040000795c */ /* 0x000fe20000300000 */
.L_x_53:
[----:B------:R-:W2:Y:S01]  /*cad0*/  S2R R14, SR_CgaCtaId ;  /* 0x00000000000e7919 */ /* 0x000ea20000008800 */
[----:B------:R-:W-:Y:S01]  /*cae0*/  MOV R9, 0x400 ;  /* 0x0000040000097802 */ /* 0x000fe20000000f00 */
        /* <DEDUP_REMOVED lines=9> */
[----:B------:R-:W-:Y:S01]  /*cb80*/  UMOV UR16, 0x40 ;  /* 0x0000004000107882 */ /* 0x000fe20000000000 */
[----:B------:R-:W-:Y:S01]  /*cb90*/  UMOV UR17, 0x80 ;  /* 0x0000008000117882 */ /* 0x000fe20000000000 */
[----:B-1----:R-:W-:-:S03]  /*cba0*/  SHF.L.U32 R3, R17, 0x1f, RZ ;  /* 0x0000001f11037819 */ /* 0x002fc600000006ff */
[----:B------:R-:W-:Y:S02]  /*cbb0*/  UIADD3 UR9, UR9, 0x36830, URZ ;  /* 0x0003683009097890 */ /* 0x000fe4000fffe03f */
[----:B------:R-:W-:Y:S01]  /*cbc0*/  UIMAD UR11, UR11, 0x70, URZ ;  /* 0x000000700b0b78a4 */ /* 0x000fe2000f8e023f */
[----:B--2---:R-:W-:-:S05]  /*cbd0*/  LEA R9, R14, R9, 0x18 ;  /* 0x000000090e097211 */ /* 0x004fca00078ec0ff */
[----:B------:R-:W-:-:S05]  /*cbe0*/  IMAD R2, R7, 0xa800, R9 ;  /* 0x0000a80007027824 */ /* 0x000fca00078e0209 */
[----:B------:R-:W-:Y:S01]  /*cbf0*/  R2UR UR14, R2 ;  /* 0x00000000020e72ca */ /* 0x000fe200000e0000 */
[----:B------:R-:W-:-:S05]  /*cc00*/  VIADD R2, R9, 0x36800 ;  /* 0x0003680009027836 */ /* 0x000fca0000000000 */
[----:B------:R-:W-:-:S07]  /*cc10*/  LEA R2, R16, R2, 0x3 ;  /* 0x0000000210027211 */ /* 0x000fce00078e18ff */
[----:B------:R-:W-:Y:S02]  /*cc20*/  UIADD3 UR8, UR14, 0x21400, URZ ;  /* 0x000214000e087890 */ /* 0x000fe4000fffe03f */
[----:B------:R-:W-:Y:S02]  /*cc30*/  UIADD3 UR15, UR14, 0x24c00, URZ ;  /* 0x00024c000e0f7890 */ /* 0x000fe4000fffe03f */
[----:B------:R-:W-:-:S05]  /*cc40*/  UIADD3 UR14, UR14, 0x28400, URZ ;  /* 0x000284000e0e7890 */ /* 0x000fca000fffe03f */
[----:B------:R1:W-:Y:S02]  /*cc50*/  UTMALDG.4D [UR8], [UR4], desc[UR6] ;  /* 0x00000608040075b4 */ /* 0x0003e40008019000 */
[----:B-1----:R-:W-:Y:S01]  /*cc60*/  UMOV UR8, UR15 ;  /* 0x0000000f00087c82 */ /* 0x002fe20008000000 */
[----:B------:R-:W-:Y:S02]  /*cc70*/  UMOV UR10, UR16 ;  /* 0x00000010000a7c82 */ /* 0x000fe40008000000 */
[----:B------:R1:W-:Y:S02]  /*cc80*/  UTMALDG.4D [UR8], [UR4], desc[UR6] ;  /* 0x00000608040075b4 */ /* 0x0003e40008019000 */
[----:B-1----:R-:W-:Y:S01]  /*cc90*/  UMOV UR8, UR14 ;  /* 0x0000000e00087c82 */ /* 0x002fe20008000000 */
[----:B------:R-:W-:Y:S02]  /*cca0*/  UMOV UR10, UR17 ;  /* 0x00000011000a7c82 */ /* 0x000fe40008000000 */
[----:B------:R1:W-:Y:S01]  /*ccb0*/  UTMALDG.4D [UR8], [UR4], desc[UR6] ;  /* 0x00000608040075b4 */ /* 0x0003e20008019000 */
[----:B------:R-:W2:Y:S02]  /*ccc0*/  SYNCS.PHASECHK.TRANS64.TRYWAIT P1, [R2+URZ+0x60], R3 ;  /* 0x00006003020075a7 */ /* 0x000ea4000802017f */
[----:B-12---:R-:W-:Y:S05]  /*ccd0*/  @!P1 BRA `(.L_x_54) ;  /* 0x0000001c00a49947 */ /* 0x006fea0003800000 */
.L_x_99:
[----:B------:R-:W-:Y:S05]  /*cce0*/  @P2 BRA `(.L_x_55) ;  /* 0x00000000002c2947 */ /* 0x000fea0003800000 */
[----:B------:R-:W2:Y:S01]  /*ccf0*/  S2R R9, SR_TID.X ;  /* 0x0000000000097919 */ /* 0x000ea20000002100 */
[----:B------:R-:W-:Y:S01]  /*cd00*/  MOV R14, 0x400 ;  /* 0x00000400000e7802 */ /* 0x000fe20000000f00 */
[----:B-1----:R-:W-:Y:S01]  /*cd10*/  IMAD.MOV.U32 R3, RZ, RZ, 0xa800 ;  /* 0x0000a800ff037424 */ /* 0x002fe200078e00ff */
[----:B------:R-:W1:Y:S01]  /*cd20*/  S2R R15, SR_CgaCtaId ;  /* 0x00000000000f7919 */ /* 0x000e620000008800 */
[----:B--2---:R-:W-:-:S04]  /*cd30*/  LOP3.LUT R9, R9, 0x1f, RZ, 0xc0, !PT ;  /* 0x0000001f09097812 */ /* 0x004fc800078ec0ff */
[----:B------:R-:W-:Y:S02]  /*cd40*/  ISETP.NE.AND P1, PT, R9, RZ, PT ;  /* 0x000000ff0900720c */ /* 0x000fe40003f25270 */
[----:B-1----:R-:W-:-:S05]  /*cd50*/  LEA R14, R15, R14, 0x18 ;  /* 0x0000000e0f0e7211 */ /* 0x002fca00078ec0ff */
[----:B------:R-:W-:-:S04]  /*cd60*/  IMAD R2, R16, 0x8, R14 ;  /* 0x0000000810027824 */ /* 0x000fc800078e020e */
[----:B------:R2:W-:Y:S02]  /*cd70*/  SYNCS.ARRIVE.TRANS64 RZ, [R2+URZ+0x36850], R3 ;  /* 0x0368500302ff79a7 */ /* 0x0005e4000800003f */
[----:B------:R-:W-:Y:S05]  /*cd80*/  @!P1 BRA `(.L_x_55) ;  /* 0x0000000000049947 */ /* 0x000fea0003800000 */
[----:B------:R-:W-:Y:S01]  /*cd90*/  BPT.TRAP 0x1 ;  /* 0x000000040000795c */ /* 0x000fe20000300000 */
.L_x_55:
[----:B------:R-:W3:Y:S01]  /*cda0*/  S2R R9, SR_CgaCtaId ;  /* 0x0000000000097919 */ /* 0x000ee20000008800 */
[----:B-12---:R-:W-:Y:S01]  /*cdb0*/  MOV R3, 0x400 ;  /* 0x0000040000037802 */ /* 0x006fe20000000f00 */
[----:B------:R-:W-:Y:S01]  /*cdc0*/  UIADD3 UR4, UP0, UR36, 0x470, URZ ;  /* 0x0000047024047890 */ /* 0x000fe2000ff1e03f */
[----:B------:R-:W-:Y:S01]  /*cdd0*/  R2UR UR11, R18 ;  /* 0x00000000120b72ca */ /* 0x000fe200000e0000 */
[----:B------:R-:W-:Y:S01]  /*cde0*/  UMOV UR10, URZ ;  /* 0x0000003f000a7c82 */ /* 0x000fe20008000000 */
[----:B------:R-:W-:Y:S01]  /*cdf0*/  R2UR UR13, R5 ;  /* 0x00000000050d72ca */ /* 0x000fe200000e0000 */
[----:B------:R-:W-:Y:S01]  /*ce00*/  UIADD3.X UR5, URZ, UR37, URZ, UP0, !UPT ;  /* 0x000000253f057290 */ /* 0x000fe200087fe43f */
[----:B------:R-:W-:Y:S01]  /*ce10*/  R2UR UR12, R4 ;  /* 0x00000000040c72ca */ /* 0x000fe200000e0000 */
[----:B------:R-:W-:Y:S01]  /*ce20*/  UMOV UR6, 0x0 ;  /* 0x0000000000067882 */ /* 0x000fe20000000000 */
[----:B------:R-:W-:Y:S01]  /*ce30*/  UMOV UR7, 0x14f00000 ;  /* 0x14f0000000077882 */ /* 0x000fe20000000000 */
[----:B------:R-:W-:Y:S01]  /*ce40*/  UMOV UR16, 0x40 ;  /* 0x0000004000107882 */ /* 0x000fe20000000000 */
[----:B------:R-:W-:Y:S01]  /*ce50*/  IMAD.MOV.U32 R5, RZ, RZ, R8 ;  /* 0x000000ffff057224 */ /* 0x000fe200078e0008 */
[----:B------:R-:W-:-:S04]  /*ce60*/  MOV R18, R6 ;  /* 0x0000000600127202 */ /* 0x000fc80000000f00 */
[----:B------:R-:W-:Y:S01]  /*ce70*/  UIMAD UR11, UR11, 0x70, URZ ;  /* 0x000000700b0b78a4 */ /* 0x000fe2000f8e023f */
[----:B---3--:R-:W-:-:S05]  /*ce80*/  LEA R3, R9, R3, 0x18 ;  /* 0x0000000309037211 */ /* 0x008fca00078ec0ff */
[----:B------:R-:W-:-:S05]  /*ce90*/  IMAD R2, R16, 0x8, R3 ;  /* 0x0000000810027824 */ /* 0x000fca00078e0203 */
[----:B------:R-:W-:Y:S01]  /*cea0*/  R2UR UR9, R2 ;  /* 0x00000000020972ca */ /* 0x000fe200000e0000 */
[----:B------:R-:W-:-:S05]  /*ceb0*/  IMAD R2, R16, 0xa800, R3 ;  /* 0x0000a80010027824 */ /* 0x000fca00078e0203 */
[----:B------:R-:W-:-:S07]  /*cec0*/  R2UR UR15, R2 ;  /* 0x00000000020f72ca */ /* 0x000fce00000e0000 */
[----:B------:R-:W-:-:S06]  /*ced0*/  UIADD3 UR9, UR9, 0x36850, URZ ;  /* 0x0003685009097890 */ /* 0x000fcc000fffe03f */
[----:B------:R-:W-:Y:S02]  /*cee0*/  UIADD3 UR8, UR15, 0x400, URZ ;  /* 0x000004000f087890 */ /* 0x000fe4000fffe03f */
[----:B------:R-:W-:Y:S02]  /*cef0*/  UIADD3 UR14, UR15, 0x3c00, URZ ;  /* 0x00003c000f0e7890 */ /* 0x000fe4000fffe03f */
[----:B------:R-:W-:-:S05]  /*cf00*/  UIADD3 UR15, UR15, 0x7400, URZ ;  /* 0x000074000f0f7890 */ /* 0x000fca000fffe03f */
[----:B------:R1:W-:Y:S02]  /*cf10*/  UTMALDG.4D [UR8], [UR4], desc[UR6] ;  /* 0x00000608040075b4 */ /* 0x0003e40008019000 */
[----:B-1----:R-:W-:Y:S01]  /*cf20*/  UMOV UR8, UR14 ;  /* 0x0000000e00087c82 */ /* 0x002fe20008000000 */
[----:B------:R-:W-:Y:S01]  /*cf30*/  UMOV UR10, UR16 ;  /* 0x00000010000a7c82 */ /* 0x000fe20008000000 */
[----:B------:R-:W-:Y:S01]  /*cf40*/  UMOV UR14, 0x80 ;  /* 0x00000080000e7882 */ /* 0x000fe20000000000 */
[----:B------:R1:W-:Y:S02]  /*cf50*/  UTMALDG.4D [UR8], [UR4], desc[UR6] ;  /* 0x00000608040075b4 */ /* 0x0003e40008019000 */
[----:B-1----:R-:W-:Y:S01]  /*cf60*/  UMOV UR8, UR15 ;  /* 0x0000000f00087c82 */ /* 0x002fe20008000000 */
[----:B------:R-:W-:Y:S02]  /*cf70*/  UMOV UR10, UR14 ;  /* 0x0000000e000a7c82 */ /* 0x000fe40008000000 */
[----:B------:R1:W-:Y:S02]  /*cf80*/  UTMALDG.4D [UR8], [UR4], desc[UR6] ;  /* 0x00000608040075b4 */ /* 0x0003e40008019000 */
[----:B-1----:R-:W-:Y:S01]  /*cf90*/  NOP ;  /* 0x0000000000007918 */ /* 0x002fe20000000000 */
.L_x_50:
[----:B------:R-:W-:Y:S05]  /*cfa0*/  BSYNC B0 ;  /* 0x0000000000007941 */ /* 0x000fea0003800000 */
.L_x_49:
[----:B------:R-:W2:Y:S01]  /*cfb0*/  LDL.LU R2, [R1+0xc] ;  /* 0x00000c0001027983 */ /* 0x000ea20000300800 */
[----:B------:R-:W-:Y:S02]  /*cfc0*/  IMAD.MOV.U32 R16, RZ, RZ, R7 ;  /* 0x000000ffff107224 */ /* 0x000fe400078e0007 */
[----:B------:R-:W-:Y:S02]  /*cfd0*/  IMAD.MOV.U32 R17, RZ, RZ, R13 ;  /* 0x000000ffff117224 */ /* 0x000fe400078e000d */
[----:B--2---:R-:W-:-:S07]  /*cfe0*/  VIADD R6, R2, 0xfffffffd ;  /* 0xfffffffd02067836 */ /* 0x004fce0000000000 */
.L_x_48:
[----:B------:R-:W-:Y:S01]  /*cff0*/  IMAD.MOV R3, RZ, RZ, -R12 ;  /* 0x000000ffff037224 */ /* 0x000fe200078e0a0c */
[----:B------:R-:W-:Y:S04]  /*d000*/  BSSY B0, `(.L_x_47) ;  /* 0x00000f8000007945 */ /* 0x000fe80003800000 */
[----:B------:R-:W-:-:S13]  /*d010*/  ISETP.NE.AND P1, PT, R10, R3, PT ;  /* 0x000000030a00720c */ /* 0x000fda0003f25270 */
[----:B------:R-:W-:Y:S05]  /*d020*/  @!P1 BRA `(.L_x_56) ;  /* 0x0000000c00d49947 */ /* 0x000fea0003800000 */
[----:B------:R-:W-:-:S07]  /*d030*/  MOV R8, R5 ;  /* 0x0000000500087202 */ /* 0x000fce0000000f00 */
.L_x_71:
        /* <DEDUP_REMOVED lines=12> */
[----:B------:R-:W-:-:S04]  /*d100*/  IMAD R13, R11, UR4, RZ ;  /* 0x000000040b0d7c24 */ /* 0x000fc8000f8e02ff */
[----:B------:R-:W-:Y:S01]  /*d110*/  IMAD R13, R0, UR5, R13 ;  /* 0x00000005000d7c24 */ /* 0x000fe2000f8e020d */
[----:B-1----:R-:W-:-:S13]  /*d120*/  ISETP.NE.AND P1, PT, R9, 0x1, PT ;  /* 0x000000010900780c */ /* 0x002fda0003f25270 */
[----:B------:R-:W1:Y:S02]  /*d130*/  @P1 LDC.64 R2, c[0x0][0x420] ;  /* 0x00010800ff021b82 */ /* 0x000e640000000a00 */
[----:B-1----:R-:W-:-:S04]  /*d140*/  @P1 IMAD.HI.U32 R8, R6, R2, RZ ;  /* 0x0000000206081227 */ /* 0x002fc800078e00ff */
[----:B------:R-:W-:Y:S01]  /*d150*/  IMAD.MOV.U32 R2, RZ, RZ, R6 ;  /* 0x000000ffff027224 */ /* 0x000fe200078e0006 */
[----:B------:R-:W-:-:S04]  /*d160*/  @P1 SHF.R.U32.HI R2, RZ, R3, R8 ;  /* 0x00000003ff021219 */ /* 0x000fc80000011608 */
[--C-:B------:R-:W-:Y:S01]  /*d170*/  SHF.R.S32.HI R3, RZ, 0x1f, R2.reuse ;  /* 0x0000001fff037819 */ /* 0x100fe20000011402 */
[----:B------:R-:W-:-:S04]  /*d180*/  IMAD.MOV R12, RZ, RZ, -R2 ;  /* 0x000000ffff0c7224 */ /* 0x000fc800078e0a02 */
[----:B------:R-:W-:Y:S02]  /*d190*/  IMAD R12, R9, R12, R6 ;  /* 0x0000000c090c7224 */ /* 0x000fe400078e0206 */
[----:B------:R-:W1:Y:S01]  /*d1a0*/  LDC.64 R8, c[0x0][0x3f8] ;  /* 0x0000fe00ff087b82 */ /* 0x000e620000000a00 */
[----:B------:R-:W-:-:S05]  /*d1b0*/  IMAD.WIDE.U32 R2, R0, UR4, R2 ;  /* 0x0000000400027c25 */ /* 0x000fca000f8e0002 */
[----:B------:R-:W-:Y:S02]  /*d1c0*/  IADD3 R13, R13, R3, RZ ;  /* 0x000000030d0d7210 */ /* 0x000fe40007ffe0ff */
[----:B-1----:R-:W-:-:S04]  /*d1d0*/  LEA R8, P1, R2, R8, 0x2 ;  /* 0x0000000802087211 */ /* 0x002fc800078210ff */
[----:B------:R-:W-:-:S05]  /*d1e0*/  LEA.HI.X R9, R2, R9, R13, 0x2, P1 ;  /* 0x0000000902097211 */ /* 0x000fca00008f140d */
[----:B------:R1:W5:Y:S04]  /*d1f0*/  LDG.E R8, desc[UR6][R8.64] ;  /* 0x0000000608087981 */ /* 0x000368000c1e1900 */
.L_x_59:
[----:B------:R-:W2:Y:S01]  /*d200*/  S2R R3, SR_CgaCtaId ;  /* 0x0000000000037919 */ /* 0x000ea20000008800 */
[----:B------:R-:W-:-:S04]  /*d210*/  MOV R2, 0x400 ;  /* 0x0000040000027802 */ /* 0x000fc80000000f00 */
[----:B--2---:R-:W-:Y:S02]  /*d220*/  LEA R2, R3, R2, 0x18 ;  /* 0x0000000203027211 */ /* 0x004fe400078ec0ff */
[----:B------:R-:W-:-:S03]  /*d230*/  SHF.L.U32 R3, R10, 0x1f, RZ ;  /* 0x0000001f0a037819 */ /* 0x000fc600000006ff */
[----:B------:R-:W-:-:S04]  /*d240*/  IMAD R2, R7, 0x8, R2 ;  /* 0x0000000807027824 */ /* 0x000fc800078e0202 */
[----:B------:R-:W2:Y:S02]  /*d250*/  SYNCS.PHASECHK.TRANS64.TRYWAIT P1, [R2+URZ+0x36840], R3 ;  /* 0x03684003020075a7 */ /* 0x000ea4000802017f */
[----:B--2---:R-:W-:Y:S05]  /*d260*/  @!P1 BRA `(.L_x_60) ;  /* 0x0000001800549947 */ /* 0x004fea0003800000 */
.L_x_100:
[----:B-1----:R-:W1:Y:S02]  /*d270*/  S2R R9, SR_TID.X ;  /* 0x0000000000097919 */ /* 0x002e640000002100 */
[----:B-1----:R-:W-:-:S04]  /*d280*/  LOP3.LUT R9, R9, 0x7f, RZ, 0xc0, !PT ;  /* 0x0000007f09097812 */ /* 0x002fc800078ec0ff */
[----:B------:R-:W-:-:S13]  /*d290*/  ISETP.NE.AND P2, PT, R9, RZ, PT ;  /* 0x000000ff0900720c */ /* 0x000fda0003f45270 */
[----:B------:R-:W-:Y:S05]  /*d2a0*/  @P2 BRA `(.L_x_61) ;  /* 0x00000000001c2947 */ /* 0x000fea0003800000 */
[----:B------:R-:W1:Y:S01]  /*d2b0*/  S2R R9, SR_TID.X ;  /* 0x0000000000097919 */ /* 0x000e620000002100 */
[----:B--2---:R-:W-:-:S04]  /*d2c0*/  IMAD.MOV.U32 R3, RZ, RZ, 0xa800 ;  /* 0x0000a800ff037424 */ /* 0x004fc800078e00ff */
[----:B------:R3:W-:Y:S01]  /*d2d0*/  SYNCS.ARRIVE.TRANS64 RZ, [R2+URZ+0x36830], R3 ;  /* 0x0368300302ff79a7 */ /* 0x0007e2000800003f */
[----:B-1----:R-:W-:-:S04]  /*d2e0*/  LOP3.LUT R9, R9, 0x1f, RZ, 0xc0, !PT ;  /* 0x0000001f09097812 */ /* 0x002fc800078ec0ff */
[----:B------:R-:W-:-:S13]  /*d2f0*/  ISETP.NE.AND P1, PT, R9, RZ, PT ;  /* 0x000000ff0900720c */ /* 0x000fda0003f25270 */
[----:B---3--:R-:W-:Y:S05]  /*d300*/  @!P1 BRA `(.L_x_61) ;  /* 0x0000000000049947 */ /* 0x008fea0003800000 */
[----:B------:R-:W-:Y:S01]  /*d310*/  BPT.TRAP 0x1 ;  /* 0x000000040000795c */ /* 0x000fe20000300000 */
.L_x_61:
[----:B------:R-:W1:Y:S01]  /*d320*/  S2R R9, SR_CgaCtaId ;  /* 0x0000000000097919 */ /* 0x000e620000008800 */
        /* <DEDUP_REMOVED lines=12> */
[----:B------:R-:W-:-:S03]  /*d3f0*/  SHF.L.U32 R17, R17, 0x1f, RZ ;  /* 0x0000001f11117819 */ /* 0x000fc600000006ff */
[----:B------:R-:W-:Y:S02]  /*d400*/  UIADD3 UR9, UR9, 0x36830, URZ ;  /* 0x0003683009097890 */ /* 0x000fe4000fffe03f */
[----:B------:R-:W-:Y:S01]  /*d410*/  UIMAD UR11, UR11, 0x70, URZ ;  /* 0x000000700b0b78a4 */ /* 0x000fe2000f8e023f */
[----:B-1----:R-:W-:-:S05]  /*d420*/  LEA R3, R9, R3, 0x18 ;  /* 0x0000000309037211 */ /* 0x002fca00078ec0ff */
[----:B------:R-:W-:Y:S02]  /*d430*/  IMAD R2, R7, 0xa800, R3 ;  /* 0x0000a80007027824 */ /* 0x000fe400078e0203 */
[----:B------:R-:W-:-:S03]  /*d440*/  VIADD R3, R3, 0x36800 ;  /* 0x0003680003037836 */ /* 0x000fc60000000000 */
[----:B------:R-:W-:Y:S01]  /*d450*/  R2UR UR14, R2 ;  /* 0x00000000020e72ca */ /* 0x000fe200000e0000 */
[----:B------:R-:W-:-:S12]  /*d460*/  IMAD R2, R16, 0x8, R3 ;  /* 0x0000000810027824 */ /* 0x000fd800078e0203 */
        /* <DEDUP_REMOVED lines=12> */
.L_x_101:
[----:B------:R-:W-:Y:S05]  /*d530*/  @P2 BRA `(.L_x_63) ;  /* 0x00000000001c2947 */ /* 0x000fea0003800000 */
[----:B------:R-:W2:Y:S01]  /*d540*/  S2R R9, SR_TID.X ;  /* 0x0000000000097919 */ /* 0x000ea20000002100 */
[----:B------:R-:W-:-:S04]  /*d550*/  MOV R3, 0xa800 ;  /* 0x0000a80000037802 */ /* 0x000fc80000000f00 */
[----:B------:R3:W-:Y:S01]  /*d560*/  SYNCS.ARRIVE.TRANS64 RZ, [R2+URZ+0x50], R3 ;  /* 0x0000500302ff79a7 */ /* 0x0007e2000800003f */
[----:B--2---:R-:W-:-:S04]  /*d570*/  LOP3.LUT R9, R9, 0x1f, RZ, 0xc0, !PT ;  /* 0x0000001f09097812 */ /* 0x004fc800078ec0ff */
[----:B------:R-:W-:-:S13]  /*d580*/  ISETP.NE.AND P1, PT, R9, RZ, PT ;  /* 0x000000ff0900720c */ /* 0x000fda0003f25270 */
[----:B---3--:R-:W-:Y:S05]  /*d590*/  @!P1 BRA `(.L_x_63) ;  /* 0x0000000000049947 */ /* 0x008fea0003800000 */
[----:B------:R-:W-:Y:S01]  /*d5a0*/  BPT.TRAP 0x1 ;  /* 0x000000040000795c */ /* 0x000fe20000300000 */
.L_x_63:
        /* <DEDUP_REMOVED lines=9> */
[----:B------:R-:W-:Y:S01]  /*d640*/  R2UR UR12, R4 ;  /* 0x00000000040c72ca */ /* 0x000fe200000e0000 */
[----:B------:R-:W-:Y:S01]  /*d650*/  UMOV UR7, 0x14f00000 ;  /* 0x14f0000000077882 */ /* 0x000fe20000000000 */
[----:B------:R-:W-:Y:S01]  /*d660*/  UMOV UR17, 0x40 ;  /* 0x0000004000117882 */ /* 0x000fe20000000000 */
[----:B------:R-:W-:-:S02]  /*d670*/  IMAD.MOV.U32 R18, RZ, RZ, R12 ;  /* 0x000000ffff127224 */ /* 0x000fc400078e000c */
[----:B------:R-:W-:Y:S02]  /*d680*/  IMAD.MOV.U32 R5, RZ, RZ, R8 ;  /* 0x000000ffff057224 */ /* 0x000fe400078e0008 */
[----:B------:R-:W-:Y:S02]  /*d690*/  UIMAD UR11, UR11, 0x70, URZ ;  /* 0x000000700b0b78a4 */ /* 0x000fe4000f8e023f */
[----:B------:R-:W-:Y:S01]  /*d6a0*/  UIADD3 UR9, UR9, 0x50, URZ ;  /* 0x0000005009097890 */ /* 0x000fe2000fffe03f */
[----:B--2---:R-:W-:-:S05]  /*d6b0*/  LEA R3, R9, R3, 0x18 ;  /* 0x0000000309037211 */ /* 0x004fca00078ec0ff */
        /* <DEDUP_REMOVED lines=15> */
.L_x_58:
[----:B------:R-:W-:Y:S05]  /*d7b0*/  BSYNC B1 ;  /* 0x0000000000017941 */ /* 0x000fea0003800000 */
.L_x_57:
[----:B------:R-:W-:Y:S01]  /*d7c0*/  VIADD R16, R7, 0x1 ;  /* 0x0000000107107836 */ /* 0x000fe20000000000 */
[----:B------:R-:W-:Y:S04]  /*d7d0*/  BSSY B1, `(.L_x_64) ;  /* 0x0000077000017945 */ /* 0x000fe80003800000 */
[----:B------:R-:W-:-:S04]  /*d7e0*/  ISETP.NE.AND P1, PT, R16, 0x2, PT ;  /* 0x000000021000780c */ /* 0x000fc80003f25270 */
[----:B-1----:R-:W-:Y:S02]  /*d7f0*/  SEL R17, RZ, 0x1, P1 ;  /* 0x00000001ff117807 */ /* 0x002fe40000800000 */
[----:B------:R-:W-:Y:S02]  /*d800*/  SEL R16, R16, RZ, P1 ;  /* 0x000000ff10107207 */ /* 0x000fe40000800000 */
[----:B------:R-:W-:Y:S01]  /*d810*/  LOP3.LUT R17, R10, R17, RZ, 0x3c, !PT ;  /* 0x000000110a117212 */ /* 0x000fe200078e3cff */
[----:B------:R-:W-:Y:S06]  /*d820*/  @!P6 BRA `(.L_x_65) ;  /* 0x0000000400c4e947 */ /* 0x000fec0003800000 */
[----:B------:R-:W-:Y:S01]  /*d830*/  VIADD R12, R6, 0xffffffff ;  /* 0xffffffff060c7836 */ /* 0x000fe20000000000 */
        /* <DEDUP_REMOVED lines=8> */
[----:B-1----:R-:W-:Y:S01]  /*d8c0*/  @P1 IMAD.HI.U32 R9, R12, R2, RZ ;  /* 0x000000020c091227 */ /* 0x002fe200078e00ff */
[----:B------:R-:W-:-:S04]  /*d8d0*/  MOV R2, R12 ;  /* 0x0000000c00027202 */ /* 0x000fc80000000f00 */
[----:B------:R-:W-:-:S05]  /*d8e0*/  @P1 SHF.R.U32.HI R2, RZ, R3, R9 ;  /* 0x00000003ff021219 */ /* 0x000fca0000011609 */
[----:B------:R-:W-:-:S04]  /*d8f0*/  IMAD.MOV R3, RZ, RZ, -R2 ;  /* 0x000000ffff037224 */ /* 0x000fc800078e0a02 */
[----:B------:R-:W-:Y:S01]  /*d900*/  IMAD R12, R8, R3, R12 ;  /* 0x00000003080c7224 */ /* 0x000fe200078e020c */
[--C-:B------:R-:W-:Y:S01]  /*d910*/  SHF.R.S32.HI R3, RZ, 0x1f, R2.reuse ;  /* 0x0000001fff037819 */ /* 0x100fe20000011402 */
[----:B------:R-:W1:Y:S02]  /*d920*/  LDC.64 R8, c[0x0][0x3f8] ;  /* 0x0000fe00ff087b82 */ /* 0x000e640000000a00 */
[----:B------:R-:W-:-:S04]  /*d930*/  IMAD.WIDE.U32 R2, R0, UR4, R2 ;  /* 0x0000000400027c25 */ /* 0x000fc8000f8e0002 */
[----:B------:R-:W-:Y:S01]  /*d940*/  IMAD.IADD R13, R13, 0x1, R3 ;  /* 0x000000010d0d7824 */ /* 0x000fe200078e0203 */
[----:B-1----:R-:W-:-:S04]  /*d950*/  LEA R8, P1, R2, R8, 0x2 ;  /* 0x0000000802087211 */ /* 0x002fc800078210ff */
[----:B------:R-:W-:-:S05]  /*d960*/  LEA.HI.X R9, R2, R9, R13, 0x2, P1 ;  /* 0x0000000902097211 */ /* 0x000fca00008f140d */
[----:B------:R1:W5:Y:S04]  /*d970*/  LDG.E R8, desc[UR6][R8.64] ;  /* 0x0000000608087981 */ /* 0x000368000c1e1900 */
.L_x_66:
[----:B------:R-:W2:Y:S01]  /*d980*/  S2R R3, SR_CgaCtaId ;  /* 0x0000000000037919 */ /* 0x000ea20000008800 */
[----:B------:R-:W-:-:S04]  /*d990*/  MOV R2, 0x400 ;  /* 0x0000040000027802 */ /* 0x000fc80000000f00 */
[----:B--2---:R-:W-:Y:S02]  /*d9a0*/  LEA R2, R3, R2, 0x18 ;  /* 0x0000000203027211 */ /* 0x004fe400078ec0ff */
[----:B------:R-:W-:-:S03]  /*d9b0*/  SHF.L.U32 R3, R17, 0x1f, RZ ;  /* 0x0000001f11037819 */ /* 0x000fc600000006ff */
[----:B------:R-:W-:-:S04]  /*d9c0*/  IMAD R2, R16, 0x8, R2 ;  /* 0x0000000810027824 */ /* 0x000fc800078e0202 */
[----:B------:R-:W2:Y:S02]  /*d9d0*/  SYNCS.PHASECHK.TRANS64.TRYWAIT P1, [R2+URZ+0x36840], R3 ;  /* 0x03684003020075a7 */ /* 0x000ea4000802017f */
[----:B--2---:R-:W-:Y:S05]  /*d9e0*/  @!P1 BRA `(.L_x_67) ;  /* 0x00000010009c9947 */ /* 0x004fea0003800000 */
.L_x_102:
        /* <DEDUP_REMOVED lines=11> */
.L_x_68:
[----:B------:R-:W1:Y:S01]  /*daa0*/  S2R R13, SR_CgaCtaId ;  /* 0x00000000000d7919 */ /* 0x000e620000008800 */
[----:B------:R-:W-:Y:S01]  /*dab0*/  MOV R9, 0x400 ;  /* 0x0000040000097802 */ /* 0x000fe20000000f00 */
[----:B------:R-:W-:Y:S01]  /*dac0*/  UIADD3 UR4, UP0, UR36, 0x370, URZ ;  /* 0x0000037024047890 */ /* 0x000fe2000ff1e03f */
[----:B------:R-:W-:Y:S01]  /*dad0*/  R2UR UR11, R12 ;  /* 0x000000000c0b72ca */ /* 0x000fe200000e0000 */
[----:B------:R-:W-:Y:S01]  /*dae0*/  UMOV UR10, URZ ;  /* 0x0000003f000a7c82 */ /* 0x000fe20008000000 */
[----:B------:R-:W-:Y:S01]  /*daf0*/  R2UR UR12, R4 ;  /* 0x00000000040c72ca */ /* 0x000fe200000e0000 */
[----:B------:R-:W-:Y:S01]  /*db00*/  UIADD3.X UR5, URZ, UR37, URZ, UP0, !UPT ;  /* 0x000000253f057290 */ /* 0x000fe200087fe43f */
[----:B-----5:R-:W-:Y:S01]  /*db10*/  R2UR UR13, R8 ;  /* 0x00000000080d72ca */ /* 0x020fe200000e0000 */
[----:B------:R-:W-:Y:S01]  /*db20*/  UMOV UR6, 0x0 ;  /* 0x0000000000067882 */ /* 0x000fe20000000000 */
[----:B------:R-:W-:Y:S01]  /*db30*/  UMOV UR7, 0x14f00000 ;  /* 0x14f0000000077882 */ /* 0x000fe20000000000 */
[----:B------:R-:W-:Y:S01]  /*db40*/  UMOV UR17, 0x40 ;  /* 0x0000004000117882 */ /* 0x000fe20000000000 */
[----:B------:R-:W-:-:S05]  /*db50*/  UMOV UR18, 0x80 ;  /* 0x0000008000127882 */ /* 0x000fca0000000000 */
[----:B------:R-:W-:Y:S01]  /*db60*/  UIMAD UR11, UR11, 0x70, URZ ;  /* 0x000000700b0b78a4 */ /* 0x000fe2000f8e023f */
[----:B-1----:R-:W-:-:S04]  /*db70*/  LEA R9, R13, R9, 0x18 ;  /* 0x000000090d097211 */ /* 0x002fc800078ec0ff */
[----:B--2---:R-:W-:-:S05]  /*db80*/  IADD3 R2, R9, 0x36800, RZ ;  /* 0x0003680009027810 */ /* 0x004fca0007ffe0ff */
[--C-:B------:R-:W-:Y:S02]  /*db90*/  IMAD R3, R16, 0x8, R2.reuse ;  /* 0x0000000810037824 */ /* 0x100fe400078e0202 */
[----:B------:R-:W-:-:S03]  /*dba0*/  IMAD R2, R7, 0x8, R2 ;  /* 0x0000000807027824 */ /* 0x000fc600078e0202 */
[----:B------:R-:W-:Y:S01]  /*dbb0*/  R2UR UR9, R3 ;  /* 0x00000000030972ca */ /* 0x000fe200000e0000 */
[----:B------:R-:W-:-:S05]  /*dbc0*/  IMAD R3, R16, 0xa800, R9 ;  /* 0x0000a80010037824 */ /* 0x000fca00078e0209 */
[----:B------:R-:W-:Y:S02]  /*dbd0*/  R2UR UR8, R3 ;  /* 0x00000000030872ca */ /* 0x000fe400000e0000 */
[----:B------:R-:W-:-:S05]  /*dbe0*/  SHF.L.U32 R3, R10, 0x1f, RZ ;  /* 0x0000001f0a037819 */ /* 0x000fca00000006ff */
[----:B------:R-:W-:-:S06]  /*dbf0*/  UIADD3 UR9, UR9, 0x30, URZ ;  /* 0x0000003009097890 */ /* 0x000fcc000fffe03f */
[----:B------:R-:W-:Y:S02]  /*dc00*/  UIADD3 UR14, UR8, 0x21400, URZ ;  /* 0x00021400080e7890 */ /* 0x000fe4000fffe03f */
[----:B------:R-:W-:Y:S02]  /*dc10*/  UIADD3 UR15, UR8, 0x24c00, URZ ;  /* 0x00024c00080f7890 */ /* 0x000fe4000fffe03f */
[----:B------:R-:W-:-:S03]  /*dc20*/  UIADD3 UR16, UR8, 0x28400, URZ ;  /* 0x0002840008107890 */ /* 0x000fc6000fffe03f */
[----:B------:R-:W-:Y:S02]  /*dc30*/  UMOV UR8, UR14 ;  /* 0x0000000e00087c82 */ /* 0x000fe40008000000 */
[----:B------:R1:W-:Y:S02]  /*dc40*/  UTMALDG.4D [UR8], [UR4], desc[UR6] ;  /* 0x00000608040075b4 */ /* 0x0003e40008019000 */
[----:B-1----:R-:W-:Y:S01]  /*dc50*/  UMOV UR8, UR15 ;  /* 0x0000000f00087c82 */ /* 0x002fe20008000000 */
[----:B------:R-:W-:Y:S02]  /*dc60*/  UMOV UR10, UR17 ;  /* 0x00000011000a7c82 */ /* 0x000fe40008000000 */
[----:B------:R1:W-:Y:S02]  /*dc70*/  UTMALDG.4D [UR8], [UR4], desc[UR6] ;  /* 0x00000608040075b4 */ /* 0x0003e40008019000 */
[----:B-1----:R-:W-:Y:S01]  /*dc80*/  UMOV UR8, UR16 ;  /* 0x0000001000087c82 */ /* 0x002fe20008000000 */
[----:B------:R-:W-:-:S02]  /*dc90*/  UMOV UR10, UR18 ;  /* 0x00000012000a7c82 */ /* 0x000fc40008000000 */
[----:B------:R1:W-:Y:S01]  /*dca0*/  UTMALDG.4D [UR8], [UR4], desc[UR6] ;  /* 0x00000608040075b4 */ /* 0x0003e20008019000 */
[----:B------:R-:W2:Y:S02]  /*dcb0*/  SYNCS.PHASECHK.TRANS64.TRYWAIT P1, [R2+URZ+0x60], R3 ;  /* 0x00006003020075a7 */ /* 0x000ea4000802017f */
[----:B-12---:R-:W-:Y:S05]  /*dcc0*/  @!P1 BRA `(.L_x_69) ;  /* 0x0000000c00f89947 */ /* 0x006fea0003800000 */
.L_x_103:
        /* <DEDUP_REMOVED lines=8> */
.L_x_70:
[----:B------:R-:W2:Y:S01]  /*dd50*/  S2R R9, SR_CgaCtaId ;  /* 0x0000000000097919 */ /* 0x000ea20000008800 */
[----:B-1----:R-:W-:Y:S01]  /*dd60*/  MOV R3, 0x400 ;  /* 0x0000040000037802 */ /* 0x002fe20000000f00 */
        /* <DEDUP_REMOVED lines=10> */
[----:B------:R-:W-:Y:S01]  /*de10*/  IMAD.MOV.U32 R18, RZ, RZ, R12 ;  /* 0x000000ffff127224 */ /* 0x000fe200078e000c */
[----:B------:R-:W-:-:S03]  /*de20*/  MOV R5, R8 ;  /* 0x0000000800057202 */ /* 0x000fc60000000f00 */
[----:B------:R-:W-:Y:S02]  /*de30*/  UIMAD UR11, UR11, 0x70, URZ ;  /* 0x000000700b0b78a4 */ /* 0x000fe4000f8e023f */
[----:B------:R-:W-:Y:S01]  /*de40*/  UIADD3 UR9, UR9, 0x50, URZ ;  /* 0x0000005009097890 */ /* 0x000fe2000fffe03f */
[----:B--2---:R-:W-:-:S05]  /*de50*/  LEA R3, R9, R3, 0x18 ;  /* 0x0000000309037211 */ /* 0x004fca00078ec0ff */
[----:B------:R-:W-:-:S05]  /*de60*/  IMAD R7, R7, 0xa800, R3 ;  /* 0x0000a80007077824 */ /* 0x000fca00078e0203 */
[----:B------:R-:W-:-:S13]  /*de70*/  R2UR UR15, R7 ;  /* 0x00000000070f72ca */ /* 0x000fda00000e0000 */
        /* <DEDUP_REMOVED lines=12> */
.L_x_65:
[----:B------:R-:W-:Y:S05]  /*df40*/  BSYNC B1 ;  /* 0x0000000000017941 */ /* 0x000fea0003800000 */
.L_x_64:
[C---:B------:R-:W-:Y:S01]  /*df50*/  ISETP.GT.AND P1, PT, R6.reuse, 0x1, PT ;  /* 0x000000010600780c */ /* 0x040fe20003f24270 */
[----:B------:R-:W-:-:S12]  /*df60*/  VIADD R6, R6, 0xfffffffe ;  /* 0xfffffffe06067836 */ /* 0x000fd80000000000 */
[----:B------:R-:W-:Y:S05]  /*df70*/  @P1 BRA `(.L_x_71) ;  /* 0xfffffff000301947 */ /* 0x000fea000383ffff */
.L_x_56:
[----:B------:R-:W-:Y:S05]  /*df80*/  BSYNC B0 ;  /* 0x0000000000007941 */ /* 0x000fea0003800000 */
.L_x_47:
[----:B------:R-:W-:Y:S04]  /*df90*/  BSSY B0, `(.L_x_72) ;  /* 0x0000032000007945 */ /* 0x000fe80003800000 */
[----:B------:R-:W-:Y:S05]  /*dfa0*/  @!P6 BRA `(.L_x_73) ;  /* 0x0000000000c0e947 */ /* 0x000fea0003800000 */
[----:B------:R-:W2:Y:S01]  /*dfb0*/  S2R R3, SR_CgaCtaId ;  /* 0x0000000000037919 */ /* 0x000ea20000008800 */
[----:B------:R-:W-:Y:S01]  /*dfc0*/  MOV R0, 0x400 ;  /* 0x0000040000007802 */ /* 0x000fe20000000f00 */
[----:B------:R-:W3:Y:S03]  /*dfd0*/  S2R R2, SR_TID.X ;  /* 0x0000000000027919 */ /* 0x000ee60000002100 */
[----:B--2---:R-:W-:Y:S02]  /*dfe0*/  LEA R0, R3, R0, 0x18 ;  /* 0x0000000003007211 */ /* 0x004fe400078ec0ff */
[----:B---3--:R-:W-:-:S03]  /*dff0*/  LOP3.LUT R2, R2, 0x7f, RZ, 0xc0, !PT ;  /* 0x0000007f02027812 */ /* 0x008fc600078ec0ff */
[----:B------:R-:W-:Y:S01]  /*e000*/  IMAD R3, R16, 0x8, R0 ;  /* 0x0000000810037824 */ /* 0x000fe200078e0200 */
[----:B------:R-:W-:Y:S02]  /*e010*/  SHF.L.U32 R0, R17, 0x1f, RZ ;  /* 0x0000001f11007819 */ /* 0x000fe400000006ff */
[----:B------:R-:W-:Y:S02]  /*e020*/  ISETP.NE.AND P1, PT, R2, RZ, PT ;  /* 0x000000ff0200720c */ /* 0x000fe40003f25270 */
[----:B------:R-:W2:Y:S02]  /*e030*/  SYNCS.PHASECHK.TRANS64.TRYWAIT P0, [R3+URZ+0x36860], R0 ;  /* 0x03686000030075a7 */ /* 0x000ea4000800017f */
[----:B--2---:R-:W-:Y:S09]  /*e040*/  @!P0 BRA `(.L_x_74) ;  /* 0x0000000c002c8947 */ /* 0x004ff20003800000 */
.L_x_104:
        /* <DEDUP_REMOVED lines=8> */
.L_x_75:
        /* <DEDUP_REMOVED lines=30> */
.L_x_73:
[----:B------:R-:W-:Y:S05]  /*e2b0*/  BSYNC B0 ;  /* 0x0000000000007941 */ /* 0x000fea0003800000 */
.L_x_72:
[----:B------:R-:W2:Y:S01]  /*e2c0*/  LDL.LU R0, [R1+0x10] ;  /* 0x0000100001007983 */ /* 0x000ea20000300800 */
[----:B------:R-:W-:-:S03]  /*e2d0*/  ULDC UR4, c[0x0][0xda4] ;  /* 0x0003690000047ab9 */ /* 0x000fc60000000800 */
[----:B------:R-:W3:Y:S01]  /*e2e0*/  LDL.LU R2, [R1+0x18] ;  /* 0x0000180001027983 */ /* 0x000ee20000300800 */
[----:B------:R-:W-:-:S05]  /*e2f0*/  VIADD R16, R16, 0x1 ;  /* 0x0000000110107836 */ /* 0x000fca0000000000 */
[----:B------:R-:W-:-:S04]  /*e300*/  ISETP.NE.AND P0, PT, R16, 0x2, PT ;  /* 0x000000021000780c */ /* 0x000fc80003f05270 */
[----:B------:R-:W-:Y:S02]  /*e310*/  SEL R16, R16, RZ, P0 ;  /* 0x000000ff10107207 */ /* 0x000fe40000000000 */
[----:B--2---:R-:W-:Y:S01]  /*e320*/  IADD3 R0, R0, UR38, RZ ;  /* 0x0000002600007c10 */ /* 0x004fe2000fffe0ff */
[----:B---3--:R-:W-:-:S04]  /*e330*/  VIADD R2, R2, 0x1 ;  /* 0x0000000102027836 */ /* 0x008fc80000000000 */
[----:B------:R2:W-:Y:S01]  /*e340*/  STL [R1+0x10], R0 ;  /* 0x0000100001007387 */ /* 0x0005e20000100800 */
[----:B------:R-:W-:-:S03]  /*e350*/  ISETP.GE.AND P1, PT, R0, UR4, PT ;  /* 0x0000000400007c0c */ /* 0x000fc6000bf26270 */
[----:B------:R3:W-:Y:S01]  /*e360*/  STL [R1+0x18], R2 ;  /* 0x0000180201007387 */ /* 0x0007e20000100800 */
[----:B--2---:R-:W-:-:S04]  /*e370*/  SEL R0, RZ, 0x1, P0 ;  /* 0x00000001ff007807 */ /* 0x004fc80000000000 */
[----:B------:R-:W-:-:S05]  /*e380*/  LOP3.LUT R17, R17, R0, RZ, 0x3c, !PT ;  /* 0x0000000011117212 */ /* 0x000fca00078e3cff */
[----:B---3--:R-:W-:Y:S05]  /*e390*/  @!P1 BRA `(.L_x_76) ;  /* 0xffffffd0006c9947 */ /* 0x008fea000383ffff */
[----:B------:R-:W-:-:S07]  /*e3a0*/  LOP3.LUT R2, R2, 0x1, RZ, 0xc, !PT ;  /* 0x0000000102027812 */ /* 0x000fce00078e0cff */
.L_x_32:
[----:B------:R-:W2:Y:S01]  /*e3b0*/  S2R R3, SR_CgaCtaId ;  /* 0x0000000000037919 */ /* 0x000ea20000008800 */
[----:B------:R-:W-:Y:S01]  /*e3c0*/  MOV R0, 0x400 ;  /* 0x0000040000007802 */ /* 0x000fe20000000f00 */
[----:B------:R-:W-:Y:S03]  /*e3d0*/  BSSY B0, `(.L_x_77) ;  /* 0x0000005000007945 */ /* 0x000fe60003800000 */
[----:B--2---:R-:W-:Y:S02]  /*e3e0*/  LEA R0, R3, R0, 0x18 ;  /* 0x0000000003007211 */ /* 0x004fe400078ec0ff */
[----:B------:R-:W-:-:S04]  /*e3f0*/  SHF.L.U32 R3, R2, 0x1f, RZ ;  /* 0x0000001f02037819 */ /* 0x000fc800000006ff */
[----:B------:R-:W2:Y:S02]  /*e400*/  SYNCS.PHASECHK.TRANS64.TRYWAIT P0, [R0+URZ+0x36820], R3 ;  /* 0x03682003000075a7 */ /* 0x000ea4000800017f */
[----:B--2---:R-:W-:Y:S05]  /*e410*/  @!P0 BRA `(.L_x_78) ;  /* 0x00000008004c8947 */ /* 0x004fea0003800000 */
.L_x_105:
[----:B------:R-:W-:Y:S05]  /*e420*/  BSYNC B0 ;  /* 0x0000000000007941 */ /* 0x000fea0003800000 */
.L_x_77:
[----:B------:R-:W-:-:S03]  /*e430*/  UMOV UR4, 0xffffffff ;  /* 0xffffffff00047882 */ /* 0x000fc60000000000 */
[----:B------:R-:W-:Y:S05]  /*e440*/  BRA.DIV UR4, `(.L_x_79) ;  /* 0x0000000a04547947 */ /* 0x000fea000b800000 */
[----:B------:R-:W3:Y:S02]  /*e450*/  S2R R2, SR_TID.X ;  /* 0x0000000000027919 */ /* 0x000ee40000002100 */
[----:B---3--:R-:W-:-:S04]  /*e460*/  SHF.R.U32.HI R2, RZ, 0x5, R2 ;  /* 0x00000005ff027819 */ /* 0x008fc80000011602 */
[----:B------:R-:W-:-:S05]  /*e470*/  LOP3.LUT R2, R2, 0x3, RZ, 0xc0, !PT ;  /* 0x0000000302027812 */ /* 0x000fca00078ec0ff */
[----:B------:R3:W4:Y:S02]  /*e480*/  SHFL.IDX PT, R14, R2, RZ, 0x1f ;  /* 0x00001fff020e7589 */ /* 0x00072400000e0000 */
.L_x_108:
[----:B----4-:R-:W-:Y:S01]  /*e490*/  ISETP.NE.AND P0, PT, R14, RZ, PT ;  /* 0x000000ff0e00720c */ /* 0x010fe20003f05270 */
[----:B------:R-:W-:-:S12]  /*e4a0*/  BSSY B0, `(.L_x_80) ;  /* 0x0000026000007945 */ /* 0x000fd80003800000 */
[----:B------:R-:W-:Y:S05]  /*e4b0*/  @P0 BRA `(.L_x_81) ;  /* 0x0000000000900947 */ /* 0x000fea0003800000 */
[----:B------:R-:W-:-:S03]  /*e4c0*/  UMOV UR4, 0xffffffff ;  /* 0xffffffff00047882 */ /* 0x000fc60000000000 */
[----:B------:R-:W-:Y:S05]  /*e4d0*/  BRA.DIV UR4, `(.L_x_82) ;  /* 0x0000000a04647947 */ /* 0x000fea000b800000 */
[----:B------:R-:W-:-:S13]  /*e4e0*/  ELECT P6, URZ, PT ;  /* 0x00000000003f782f */ /* 0x000fda00038c0000 */
.L_x_111:
[----:B------:R-:W-:Y:S05]  /*e4f0*/  @!P6 BRA `(.L_x_81) ;  /* 0x000000000080e947 */ /* 0x000fea0003800000 */
[----:B---3--:R-:W3:Y:S02]  /*e500*/  LDL R2, [R1+0x1c] ;  /* 0x00001c0001027983 */ /* 0x008ee40000100800 */
[----:B---3--:R-:W-:-:S13]  /*e510*/  R2UR UR4, R2 ;  /* 0x00000000020472ca */ /* 0x008fda00000e0000 */
[----:B------:R-:W-:-:S06]  /*e520*/  ULOP3.LUT UR4, UR4, 0x2, URZ, 0xfc, !UPT ;  /* 0x0000000204047892 */ /* 0x000fcc000f8efc3f */
[----:B------:R-:W-:-:S05]  /*e530*/  IMAD.U32 R2, RZ, RZ, UR4 ;  /* 0x00000004ff027e24 */ /* 0x000fca000f8e00ff */
[----:B------:R-:W-:-:S13]  /*e540*/  ISETP.NE.AND P2, PT, R2, 0x3, PT ;  /* 0x000000030200780c */ /* 0x000fda0003f45270 */
[----:B------:R-:W-:Y:S05]  /*e550*/  @!P2 BRA `(.L_x_83) ;  /* 0x000000000004a947 */ /* 0x000fea0003800000 */
[----:B------:R-:W-:Y:S01]  /*e560*/  BPT.TRAP 0x1 ;  /* 0x000000040000795c */ /* 0x000fe20000300000 */
.L_x_83:
[----:B--2---:R-:W-:Y:S01]  /*e570*/  VIADD R3, R0, 0x36840 ;  /* 0x0003684000037836 */ /* 0x004fe20000000000 */
[----:B------:R-:W-:Y:S02]  /*e580*/  SHF.L.U32 R5, R17, 0x1f, RZ ;  /* 0x0000001f11057819 */ /* 0x000fe400000006ff */
[C---:B------:R-:W-:Y:S01]  /*e590*/  IADD3 R2, R16.reuse, 0x1, RZ ;  /* 0x0000000110027810 */ /* 0x040fe20007ffe0ff */
[----:B-1----:R-:W-:-:S03]  /*e5a0*/  IMAD R6, R16, 0x8, R3 ;  /* 0x0000000810067824 */ /* 0x002fc600078e0203 */
[----:B------:R-:W-:Y:S01]  /*e5b0*/  ISETP.NE.AND P1, PT, R2, 0x2, PT ;  /* 0x000000020200780c */ /* 0x000fe20003f25270 */
[----:B------:R-:W1:Y:S03]  /*e5c0*/  SYNCS.PHASECHK.TRANS64.TRYWAIT P0, [R6+URZ], R5 ;  /* 0x00000005060075a7 */ /* 0x000e66000800017f */
[----:B------:R-:W-:-:S04]  /*e5d0*/  SEL R4, RZ, 0x1, P1 ;  /* 0x00000001ff047807 */ /* 0x000fc80000800000 */
[----:B------:R-:W-:Y:S02]  /*e5e0*/  LOP3.LUT R17, R17, R4, RZ, 0x3c, !PT ;  /* 0x0000000411117212 */ /* 0x000fe400078e3cff */
[----:B------:R-:W-:Y:S02]  /*e5f0*/  SEL R4, R2, RZ, P1 ;  /* 0x000000ff02047207 */ /* 0x000fe40000800000 */
[----:B------:R-:W-:-:S03]  /*e600*/  SHF.L.U32 R2, R17, 0x1f, RZ ;  /* 0x0000001f11027819 */ /* 0x000fc600000006ff */
[----:B------:R-:W-:Y:S01]  /*e610*/  IMAD R3, R4, 0x8, R3 ;  /* 0x0000000804037824 */ /* 0x000fe200078e0203 */
[----:B-1----:R-:W-:Y:S06]  /*e620*/  @!P0 BRA `(.L_x_84) ;  /* 0x0000000800308947 */ /* 0x002fec0003800000 */
.L_x_112:
[----:B------:R-:W2:Y:S02]  /*e630*/  SYNCS.PHASECHK.TRANS64.TRYWAIT P0, [R3+URZ], R2 ;  /* 0x00000002030075a7 */ /* 0x000ea4000800017f */
[----:B--2---:R-:W-:Y:S05]  /*e640*/  @!P0 BRA `(.L_x_85) ;  /* 0x00000008003c8947 */ /* 0x004fea0003800000 */
.L_x_113:
[----:B------:R-:W-:Y:S05]  /*e650*/  @!P2 BRA `(.L_x_86) ;  /* 0x000000000004a947 */ /* 0x000fea0003800000 */
[----:B------:R-:W-:Y:S01]  /*e660*/  BPT.TRAP 0x1 ;  /* 0x000000040000795c */ /* 0x000fe20000300000 */
.L_x_86:
[----:B--2---:R-:W-:-:S04]  /*e670*/  VIADD R3, R0, 0x36860 ;  /* 0x0003686000037836 */ /* 0x004fc80000000000 */
[----:B------:R-:W-:-:S04]  /*e680*/  IMAD R16, R16, 0x8, R3 ;  /* 0x0000000810107824 */ /* 0x000fc800078e0203 */
[----:B------:R-:W2:Y:S02]  /*e690*/  SYNCS.PHASECHK.TRANS64.TRYWAIT P0, [R16+URZ], R5 ;  /* 0x00000005100075a7 */ /* 0x000ea4000800017f */
[----:B--2---:R-:W-:Y:S05]  /*e6a0*/  @!P0 BRA `(.L_x_87) ;  /* 0x0000000800388947 */ /* 0x004fea0003800000 */
.L_x_114:
[----:B------:R-:W-:-:S07]  /*e6b0*/  IMAD R3, R4, 0x8, R3 ;  /* 0x0000000804037824 */ /* 0x000fce00078e0203 */
.L_x_88:
[----:B---3--:R3:W4:Y:S02]  /*e6c0*/  SYNCS.PHASECHK.TRANS64.TRYWAIT P0, [R3+URZ], R2 ;  /* 0x00000002030075a7 */ /* 0x008724000800017f */
[----:B----4-:R-:W-:Y:S05]  /*e6d0*/  @!P0 NANOSLEEP.SYNCS 0x989680 ;  /* 0x009896800000895d */ /* 0x010fea0003900000 */
[----:B------:R-:W4:Y:S02]  /*e6e0*/  @!P0 SYNCS.PHASECHK.TRANS64 P0, [R3+URZ], R2 ;  /* 0x00000002030085a7 */ /* 0x000f24000800007f */
[----:B----4-:R-:W-:Y:S05]  /*e6f0*/  @!P0 BRA `(.L_x_88) ;  /* 0xfffffffc00f08947 */ /* 0x010fea000383ffff */
.L_x_81:
[----:B------:R-:W-:Y:S05]  /*e700*/  BSYNC B0 ;  /* 0x0000000000007941 */ /* 0x000fea0003800000 */
.L_x_80:
[----:B------:R-:W-:Y:S05]  /*e710*/  EXIT ;  /* 0x000000000000794d */ /* 0x000fea0003800000 */
.L_x_10:
[----:B------:R-:W-:-:S13]  /*e720*/  R2UR UR4, R16 ;  /* 0x00000000100472ca */ /* 0x000fda00000e0000 */
[----:B-1----:R-:W-:-:S04]  /*e730*/  MOV R3, UR4 ;  /* 0x0000000400037c02 */ /* 0x002fc80008000f00 */
[----:B------:R1:W2:Y:S03]  /*e740*/  SYNCS.PHASECHK.TRANS64.TRYWAIT P1, [R3+URZ+0x36800], R0 ;  /* 0x03680000030075a7 */ /* 0x0002a6000802017f */
[----:B--2---:R-:W-:Y:S05]  /*e750*/  @!P1 NANOSLEEP.SYNCS 0x989680 ;  /* 0x009896800000995d */ /* 0x004fea0003900000 */
[----:B------:R-:W2:Y:S02]  /*e760*/  @!P1 SYNCS.PHASECHK.TRANS64 P1, [R3+URZ+0x36800], R0 ;  /* 0x03680000030095a7 */ /* 0x000ea4000802007f */
[----:B--2---:R-:W-:Y:S05]  /*e770*/  @!P1 BRA `(.L_x_10) ;  /* 0xfffffffc00e89947 */ /* 0x004fea000383ffff */
[----:B------:R-:W-:Y:S05]  /*e780*/  BRA `(.L_x_89) ;  /* 0xffffff2800987947 */ /* 0x000fea000383ffff */
.L_x_14:
[----:B--2---:R2:W3:Y:S02]  /*e790*/  SYNCS.PHASECHK.TRANS64.TRYWAIT P2, [R2+URZ+0x36830], R3 ;  /* 0x03683003020075a7 */ /* 0x0044e4000804017f */
[----:B---3--:R-:W-:Y:S05]  /*e7a0*/  @!P2 NANOSLEEP.SYNCS 0x989680 ;  /* 0x009896800000a95d */ /* 0x008fea0003900000 */
[----:B------:R-:W3:Y:S02]  /*e7b0*/  @!P2 SYNCS.PHASECHK.TRANS64 P2, [R2+URZ+0x36830], R3 ;  /* 0x036830030200a5a7 */ /* 0x000ee4000804007f */
[----:B---3--:R-:W-:Y:S05]  /*e7c0*/  @!P2 BRA `(.L_x_14) ;  /* 0xfffffffc00f0a947 */ /* 0x008fea000383ffff */
[----:B------:R-:W-:Y:S05]  /*e7d0*/  BRA `(.L_x_13) ;  /* 0xffffff2800cc7947 */ /* 0x000fea000383ffff */
.L_x_19:
[----:B--2---:R-:W-:-:S04]  /*e7e0*/  IMAD.U32 R3, RZ, RZ, UR39 ;  /* 0x00000027ff037e24 */ /* 0x004fc8000f8e00ff */
[----:B------:R2:W3:Y:S03]  /*e7f0*/  SYNCS.PHASECHK.TRANS64.TRYWAIT P2, [R3+URZ+0x36830], R0 ;  /* 0x03683000030075a7 */ /* 0x0004e6000804017f */
[----:B---3--:R-:W-:Y:S05]  /*e800*/  @!P2 NANOSLEEP.SYNCS 0x989680 ;  /* 0x009896800000a95d */ /* 0x008fea0003900000 */
[----:B------:R-:W3:Y:S02]  /*e810*/  @!P2 SYNCS.PHASECHK.TRANS64 P2, [R3+URZ+0x36830], R0 ;  /* 0x036830000300a5a7 */ /* 0x000ee4000804007f */
[----:B---3--:R-:W-:Y:S05]  /*e820*/  @!P2 BRA `(.L_x_19) ;  /* 0xfffffffc00eca947 */ /* 0x008fea000383ffff */
[----:B------:R-:W-:Y:S05]  /*e830*/  BRA `(.L_x_18) ;  /* 0xffffff7000747947 */ /* 0x000fea000383ffff */
.L_x_23:
[----:B--2---:R-:W-:-:S04]  /*e840*/  IMAD.U32 R3, RZ, RZ, UR4 ;  /* 0x00000004ff037e24 */ /* 0x004fc8000f8e00ff */
[----:B------:R2:W3:Y:S03]  /*e850*/  SYNCS.PHASECHK.TRANS64.TRYWAIT P2, [R3+URZ+0x36850], R0 ;  /* 0x03685000030075a7 */ /* 0x0004e6000804017f */
[----:B---3--:R-:W-:Y:S05]  /*e860*/  @!P2 NANOSLEEP.SYNCS 0x989680 ;  /* 0x009896800000a95d */ /* 0x008fea0003900000 */
[----:B------:R-:W3:Y:S02]  /*e870*/  @!P2 SYNCS.PHASECHK.TRANS64 P2, [R3+URZ+0x36850], R0 ;  /* 0x036850000300a5a7 */ /* 0x000ee4000804007f */
[----:B---3--:R-:W-:Y:S05]  /*e880*/  @!P2 BRA `(.L_x_23) ;  /* 0xfffffffc00eca947 */ /* 0x008fea000383ffff */
[----:B------:R-:W-:Y:S05]  /*e890*/  BRA `(.L_x_22) ;  /* 0xffffff9400d47947 */ /* 0x000fea000383ffff */
.L_x_28:
[----:B--2---:R-:W-:-:S04]  /*e8a0*/  IMAD.U32 R9, RZ, RZ, UR7 ;  /* 0x00000007ff097e24 */ /* 0x004fc8000f8e00ff */
[----:B------:R2:W3:Y:S03]  /*e8b0*/  SYNCS.PHASECHK.TRANS64.TRYWAIT P0, [R9+URZ+0x36850], R2 ;  /* 0x03685002090075a7 */ /* 0x0004e6000800017f */
[----:B---3--:R-:W-:Y:S05]  /*e8c0*/  @!P0 NANOSLEEP.SYNCS 0x989680 ;  /* 0x009896800000895d */ /* 0x008fea0003900000 */
[----:B------:R-:W3:Y:S02]  /*e8d0*/  @!P0 SYNCS.PHASECHK.TRANS64 P0, [R9+URZ+0x36850], R2 ;  /* 0x03685002090085a7 */ /* 0x000ee4000800007f */
[----:B---3--:R-:W-:Y:S05]  /*e8e0*/  @!P0 BRA `(.L_x_28) ;  /* 0xfffffffc00ec8947 */ /* 0x008fea000383ffff */
[----:B------:R-:W-:Y:S05]  /*e8f0*/  BRA `(.L_x_27) ;  /* 0xffffffb0008c7947 */ /* 0x000fea000383ffff */
.L_x_39:
[----:B------:R-:W1:Y:S01]  /*e900*/  S2R R6, SR_TID.X ;  /* 0x0000000000067919 */ /* 0x000e620000002100 */
[----:B------:R-:W-:Y:S01]  /*e910*/  BSSY B0, `(.L_x_90) ;  /* 0x000000a000007945 */ /* 0x000fe20003800000 */
[----:B------:R-:W-:Y:S01]  /*e920*/  MOV R12, RZ ;  /* 0x000000ff000c7202 */ /* 0x000fe20000000f00 */
[----:B------:R-:W-:Y:S02]  /*e930*/  IMAD.MOV.U32 R11, RZ, RZ, 0x1f ;  /* 0x0000001fff0b7424 */ /* 0x000fe400078e00ff */
[----:B------:R-:W-:Y:S01]  /*e940*/  IMAD.MOV.U32 R15, RZ, RZ, -0x1 ;  /* 0xffffffffff0f7424 */ /* 0x000fe200078e00ff */
[----:B-1----:R-:W-:-:S04]  /*e950*/  SHF.R.U32.HI R6, RZ, 0x5, R6 ;  /* 0x00000005ff067819 */ /* 0x002fc80000011606 */
[----:B------:R-:W-:-:S05]  /*e960*/  LOP3.LUT R6, R6, 0x3, RZ, 0xc0, !PT ;  /* 0x0000000306067812 */ /* 0x000fca00078ec0ff */
[----:B------:R-:W-:-:S07]  /*e970*/  IMAD.MOV.U32 R13, RZ, RZ, R6 ;  /* 0x000000ffff0d7224 */ /* 0x000fce00078e0006 */
[----:B------:R-:W-:Y:S05]  /*e980*/  WARPSYNC.COLLECTIVE R15, `(.L_x_91) ;  /* 0x000000000f087348 */ /* 0x000fea0003c00000 */
[----:B------:R1:W2:Y:S02]  /*e990*/  SHFL.IDX P6, R14, R13, R12, R11 ;  /* 0x0000000c0d0e7389 */ /* 0x0002a400000c000b */
[----:B-12---:R-:W-:Y:S01]  /*e9a0*/  ENDCOLLECTIVE ;  /* 0x000000000000791b */ /* 0x006fe20003800000 */
.L_x_91:
[----:B------:R-:W-:Y:S05]  /*e9b0*/  BSYNC B0 ;  /* 0x0000000000007941 */ /* 0x000fea0003800000 */
.L_x_90:
[----:B------:R-:W-:Y:S05]  /*e9c0*/  BRA `(.L_x_92) ;  /* 0xffffffd400747947 */ /* 0x000fea000383ffff */
.L_x_40:
[----:B------:R-:W-:Y:S01]  /*e9d0*/  BSSY B0, `(.L_x_93) ;  /* 0x0000006000007945 */ /* 0x000fe20003800000 */
[----:B------:R-:W-:-:S07]  /*e9e0*/  IMAD.MOV.U32 R15, RZ, RZ, -0x1 ;  /* 0xffffffffff0f7424 */ /* 0x000fce00078e00ff */
[----:B------:R-:W-:Y:S05]  /*e9f0*/  WARPSYNC.COLLECTIVE R15, `(.L_x_94) ;  /* 0x000000000f0c7348 */ /* 0x000fea0003c00000 */
[----:B------:R-:W-:Y:S02]  /*ea00*/  ELECT P6, UR62, PT ;  /* 0x00000000003e782f */ /* 0x000fe400038c0000 */
[----:B------:R-:W-:Y:S01]  /*ea10*/  MOV R14, UR62 ;  /* 0x0000003e000e7c02 */ /* 0x000fe20008000f00 */
[----:B------:R-:W-:Y:S10]  /*ea20*/  ENDCOLLECTIVE ;  /* 0x000000000000791b */ /* 0x000ff40003800000 */
.L_x_94:
[----:B------:R-:W-:Y:S05]  /*ea30*/  BSYNC B0 ;  /* 0x0000000000007941 */ /* 0x000fea0003800000 */
.L_x_93:
[----:B------:R-:W-:Y:S05]  /*ea40*/  BRA `(.L_x_95) ;  /* 0xffffffd4006c7947 */ /* 0x000fea000383ffff */
.L_x_43:
[----:B--2---:R2:W3:Y:S02]  /*ea50*/  SYNCS.PHASECHK.TRANS64.TRYWAIT P1, [R6+URZ+0x36840], R7 ;  /* 0x03684007060075a7 */ /* 0x0044e4000802017f */
[----:B---3--:R-:W-:Y:S05]  /*ea60*/  @!P1 NANOSLEEP.SYNCS 0x989680 ;  /* 0x009896800000995d */ /* 0x008fea0003900000 */
[----:B------:R-:W3:Y:S02]  /*ea70*/  @!P1 SYNCS.PHASECHK.TRANS64 P1, [R6+URZ+0x36840], R7 ;  /* 0x03684007060095a7 */ /* 0x000ee4000802007f */
[----:B---3--:R-:W-:Y:S05]  /*ea80*/  @!P1 BRA `(.L_x_43) ;  /* 0xfffffffc00f09947 */ /* 0x008fea000383ffff */
[----:B------:R-:W-:Y:S05]  /*ea90*/  BRA `(.L_x_96) ;  /* 0xffffffd400d07947 */ /* 0x000fea000383ffff */
.L_x_46:
[----:B-1----:R-:W1:Y:S01]  /*eaa0*/  S2R R8, SR_CgaCtaId ;  /* 0x0000000000087919 */ /* 0x002e620000008800 */
[----:B------:R-:W-:-:S04]  /*eab0*/  MOV R7, 0x400 ;  /* 0x0000040000077802 */ /* 0x000fc80000000f00 */
[----:B-1----:R-:W-:-:S04]  /*eac0*/  LEA R7, R8, R7, 0x18 ;  /* 0x0000000708077211 */ /* 0x002fc800078ec0ff */
[----:B------:R1:W2:Y:S03]  /*ead0*/  SYNCS.PHASECHK.TRANS64.TRYWAIT P1, [R7+URZ+0x36820], R6 ;  /* 0x03682006070075a7 */ /* 0x0002a6000802017f */
[----:B--2---:R-:W-:Y:S05]  /*eae0*/  @!P1 NANOSLEEP.SYNCS 0x989680 ;  /* 0x009896800000995d */ /* 0x004fea0003900000 */
[----:B------:R-:W2:Y:S02]  /*eaf0*/  @!P1 SYNCS.PHASECHK.TRANS64 P1, [R7+URZ+0x36820], R6 ;  /* 0x03682006070095a7 */ /* 0x000ea4000802007f */
[----:B--2---:R-:W-:Y:S05]  /*eb00*/  @!P1 BRA `(.L_x_46) ;  /* 0xfffffffc00e49947 */ /* 0x004fea000383ffff */
[----:B------:R-:W-:Y:S05]  /*eb10*/  BRA `(.L_x_97) ;  /* 0xffffffdc000c7947 */ /* 0x000fea000383ffff */
.L_x_52:
[----:B-1----:R1:W2:Y:S02]  /*eb20*/  SYNCS.PHASECHK.TRANS64.TRYWAIT P1, [R2+URZ+0x36840], R3 ;  /* 0x03684003020075a7 */ /* 0x0022a4000802017f */
[----:B--2---:R-:W-:Y:S05]  /*eb30*/  @!P1 NANOSLEEP.SYNCS 0x989680 ;  /* 0x009896800000995d */ /* 0x004fea0003900000 */
[----:B------:R-:W2:Y:S02]  /*eb40*/  @!P1 SYNCS.PHASECHK.TRANS64 P1, [R2+URZ+0x36840], R3 ;  /* 0x03684003020095a7 */ /* 0x000ea4000802007f */
[----:B--2---:R-:W-:Y:S05]  /*eb50*/  @!P1 BRA `(.L_x_52) ;  /* 0xfffffffc00f09947 */ /* 0x004fea000383ffff */
[----:B------:R-:W-:Y:S05]  /*eb60*/  BRA `(.L_x_98) ;  /* 0xffffffdc00ac7947 */ /* 0x000fea000383ffff */
.L_x_54:
[----:B-1----:R1:W2:Y:S02]  /*eb70*/  SYNCS.PHASECHK.TRANS64.TRYWAIT P1, [R2+URZ+0x60], R3 ;  /* 0x00006003020075a7 */ /* 0x0022a4000802017f */
[----:B--2---:R-:W-:Y:S05]  /*eb80*/  @!P1 NANOSLEEP.SYNCS 0x989680 ;  /* 0x009896800000995d */ /* 0x004fea0003900000 */
[----:B------:R-:W2:Y:S02]  /*eb90*/  @!P1 SYNCS.PHASECHK.TRANS64 P1, [R2+URZ+0x60], R3 ;  /* 0x00006003020095a7 */ /* 0x000ea4000802007f */
[----:B--2---:R-:W-:Y:S05]  /*eba0*/  @!P1 BRA `(.L_x_54) ;  /* 0xfffffffc00f09947 */ /* 0x004fea000383ffff */
[----:B------:R-:W-:Y:S05]  /*ebb0*/  BRA `(.L_x_99) ;  /* 0xffffffe000487947 */ /* 0x000fea000383ffff */
.L_x_60:
[----:B--2---:R2:W3:Y:S02]  /*ebc0*/  SYNCS.PHASECHK.TRANS64.TRYWAIT P1, [R2+URZ+0x36840], R3 ;  /* 0x03684003020075a7 */ /* 0x0044e4000802017f */
[----:B---3--:R-:W-:Y:S05]  /*ebd0*/  @!P1 NANOSLEEP.SYNCS 0x989680 ;  /* 0x009896800000995d */ /* 0x008fea0003900000 */
[----:B------:R-:W3:Y:S02]  /*ebe0*/  @!P1 SYNCS.PHASECHK.TRANS64 P1, [R2+URZ+0x36840], R3 ;  /* 0x03684003020095a7 */ /* 0x000ee4000802007f */
[----:B---3--:R-:W-:Y:S05]  /*ebf0*/  @!P1 BRA `(.L_x_60) ;  /* 0xfffffffc00f09947 */ /* 0x008fea000383ffff */
[----:B------:R-:W-:Y:S05]  /*ec00*/  BRA `(.L_x_100) ;  /* 0xffffffe400987947 */ /* 0x000fea000383ffff */
.L_x_62:
[----:B-1----:R1:W2:Y:S02]  /*ec10*/  SYNCS.PHASECHK.TRANS64.TRYWAIT P1, [R2+URZ+0x60], R17 ;  /* 0x00006011020075a7 */ /* 0x0022a4000802017f */
[----:B--2---:R-:W-:Y:S05]  /*ec20*/  @!P1 NANOSLEEP.SYNCS 0x989680 ;  /* 0x009896800000995d */ /* 0x004fea0003900000 */
[----:B------:R-:W2:Y:S02]  /*ec30*/  @!P1 SYNCS.PHASECHK.TRANS64 P1, [R2+URZ+0x60], R17 ;  /* 0x00006011020095a7 */ /* 0x000ea4000802007f */
[----:B--2---:R-:W-:Y:S05]  /*ec40*/  @!P1 BRA `(.L_x_62) ;  /* 0xfffffffc00f09947 */ /* 0x004fea000383ffff */
[----:B------:R-:W-:Y:S05]  /*ec50*/  BRA `(.L_x_101) ;  /* 0xffffffe800347947 */ /* 0x000fea000383ffff */
.L_x_67:
[----:B--2---:R2:W3:Y:S02]  /*ec60*/  SYNCS.PHASECHK.TRANS64.TRYWAIT P1, [R2+URZ+0x36840], R3 ;  /* 0x03684003020075a7 */ /* 0x0044e4000802017f */
[----:B---3--:R-:W-:Y:S05]  /*ec70*/  @!P1 NANOSLEEP.SYNCS 0x989680 ;  /* 0x009896800000995d */ /* 0x008fea0003900000 */
[----:B------:R-:W3:Y:S02]  /*ec80*/  @!P1 SYNCS.PHASECHK.TRANS64 P1, [R2+URZ+0x36840], R3 ;  /* 0x03684003020095a7 */ /* 0x000ee4000802007f */
[----:B---3--:R-:W-:Y:S05]  /*ec90*/  @!P1 BRA `(.L_x_67) ;  /* 0xfffffffc00f09947 */ /* 0x008fea000383ffff */
[----:B------:R-:W-:Y:S05]  /*eca0*/  BRA `(.L_x_102) ;  /* 0xffffffec00507947 */ /* 0x000fea000383ffff */
.L_x_69:
[----:B-1----:R1:W2:Y:S02]  /*ecb0*/  SYNCS.PHASECHK.TRANS64.TRYWAIT P1, [R2+URZ+0x60], R3 ;  /* 0x00006003020075a7 */ /* 0x0022a4000802017f */
[----:B--2---:R-:W-:Y:S05]  /*ecc0*/  @!P1 NANOSLEEP.SYNCS 0x989680 ;  /* 0x009896800000995d */ /* 0x004fea0003900000 */
[----:B------:R-:W2:Y:S02]  /*ecd0*/  @!P1 SYNCS.PHASECHK.TRANS64 P1, [R2+URZ+0x60], R3 ;  /* 0x00006003020095a7 */ /* 0x000ea4000802007f */
[----:B--2---:R-:W-:Y:S05]  /*ece0*/  @!P1 BRA `(.L_x_69) ;  /* 0xfffffffc00f09947 */ /* 0x004fea000383ffff */
[----:B------:R-:W-:Y:S05]  /*ecf0*/  BRA `(.L_x_103) ;  /* 0xffffffec00f47947 */ /* 0x000fea000383ffff */
.L_x_74:
[----:B--2---:R2:W3:Y:S02]  /*ed00*/  SYNCS.PHASECHK.TRANS64.TRYWAIT P0, [R3+URZ+0x36860], R0 ;  /* 0x03686000030075a7 */ /* 0x0044e4000800017f */
[----:B---3--:R-:W-:Y:S05]  /*ed10*/  @!P0 NANOSLEEP.SYNCS 0x989680 ;  /* 0x009896800000895d */ /* 0x008fea0003900000 */
[----:B------:R-:W3:Y:S02]  /*ed20*/  @!P0 SYNCS.PHASECHK.TRANS64 P0, [R3+URZ+0x36860], R0 ;  /* 0x03686000030085a7 */ /* 0x000ee4000800007f */
[----:B---3--:R-:W-:Y:S05]  /*ed30*/  @!P0 BRA `(.L_x_74) ;  /* 0xfffffffc00f08947 */ /* 0x008fea000383ffff */
[----:B------:R-:W-:Y:S05]  /*ed40*/  BRA `(.L_x_104) ;  /* 0xfffffff000c07947 */ /* 0x000fea000383ffff */
.L_x_78:
[----:B--2---:R2:W3:Y:S02]  /*ed50*/  SYNCS.PHASECHK.TRANS64.TRYWAIT P0, [R0+URZ+0x36820], R3 ;  /* 0x03682003000075a7 */ /* 0x0044e4000800017f */
[----:B---3--:R-:W-:Y:S05]  /*ed60*/  @!P0 NANOSLEEP.SYNCS 0x989680 ;  /* 0x009896800000895d */ /* 0x008fea0003900000 */
[----:B------:R-:W3:Y:S02]  /*ed70*/  @!P0 SYNCS.PHASECHK.TRANS64 P0, [R0+URZ+0x36820], R3 ;  /* 0x03682003000085a7 */ /* 0x000ee4000800007f */
[----:B---3--:R-:W-:Y:S05]  /*ed80*/  @!P0 BRA `(.L_x_78) ;  /* 0xfffffffc00f08947 */ /* 0x008fea000383ffff */
[----:B------:R-:W-:Y:S05]  /*ed90*/  BRA `(.L_x_105) ;  /* 0xfffffff400a07947 */ /* 0x000fea000383ffff */
.L_x_79:
[----:B------:R-:W3:Y:S01]  /*eda0*/  S2R R2, SR_TID.X ;  /* 0x0000000000027919 */ /* 0x000ee20000002100 */
[----:B------:R-:W-:Y:S01]  /*edb0*/  BSSY B0, `(.L_x_106) ;  /* 0x000000a000007945 */ /* 0x000fe20003800000 */
[----:B------:R-:W-:Y:S01]  /*edc0*/  MOV R12, RZ ;  /* 0x000000ff000c7202 */ /* 0x000fe20000000f00 */
[----:B------:R-:W-:Y:S02]  /*edd0*/  IMAD.MOV.U32 R11, RZ, RZ, 0x1f ;  /* 0x0000001fff0b7424 */ /* 0x000fe400078e00ff */
[----:B------:R-:W-:Y:S01]  /*ede0*/  IMAD.MOV.U32 R15, RZ, RZ, -0x1 ;  /* 0xffffffffff0f7424 */ /* 0x000fe200078e00ff */
[----:B---3--:R-:W-:-:S04]  /*edf0*/  SHF.R.U32.HI R2, RZ, 0x5, R2 ;  /* 0x00000005ff027819 */ /* 0x008fc80000011602 */
[----:B------:R-:W-:-:S05]  /*ee00*/  LOP3.LUT R2, R2, 0x3, RZ, 0xc0, !PT ;  /* 0x0000000302027812 */ /* 0x000fca00078ec0ff */
[----:B------:R-:W-:-:S07]  /*ee10*/  IMAD.MOV.U32 R13, RZ, RZ, R2 ;  /* 0x000000ffff0d7224 */ /* 0x000fce00078e0002 */
[----:B-12---:R-:W-:Y:S05]  /*ee20*/  WARPSYNC.COLLECTIVE R15, `(.L_x_107) ;  /* 0x000000000f087348 */ /* 0x006fea0003c00000 */
[----:B------:R3:W4:Y:S02]  /*ee30*/  SHFL.IDX P6, R14, R13, R12, R11 ;  /* 0x0000000c0d0e7389 */ /* 0x00072400000c000b */
[----:B-1234-:R-:W-:Y:S01]  /*ee40*/  ENDCOLLECTIVE ;  /* 0x000000000000791b */ /* 0x01efe20003800000 */
.L_x_107:
[----:B------:R-:W-:Y:S05]  /*ee50*/  BSYNC B0 ;  /* 0x0000000000007941 */ /* 0x000fea0003800000 */
.L_x_106:
[----:B------:R-:W-:Y:S05]  /*ee60*/  BRA `(.L_x_108) ;  /* 0xfffffff400887947 */ /* 0x000fea000383ffff */
.L_x_82:
[----:B------:R-:W-:Y:S01]  /*ee70*/  BSSY B1, `(.L_x_109) ;  /* 0x0000006000017945 */ /* 0x000fe20003800000 */
[----:B------:R-:W-:-:S07]  /*ee80*/  IMAD.MOV.U32 R15, RZ, RZ, -0x1 ;  /* 0xffffffffff0f7424 */ /* 0x000fce00078e00ff */
[----:B-123--:R-:W-:Y:S05]  /*ee90*/  WARPSYNC.COLLECTIVE R15, `(.L_x_110) ;  /* 0x000000000f0c7348 */ /* 0x00efea0003c00000 */
[----:B------:R-:W-:Y:S02]  /*eea0*/  ELECT P6, UR62, PT ;  /* 0x00000000003e782f */ /* 0x000fe400038c0000 */
[----:B------:R-:W-:Y:S01]  /*eeb0*/  MOV R14, UR62 ;  /* 0x0000003e000e7c02 */ /* 0x000fe20008000f00 */
[----:B-123--:R-:W-:Y:S10]  /*eec0*/  ENDCOLLECTIVE ;  /* 0x000000000000791b */ /* 0x00eff40003800000 */
.L_x_110:
[----:B------:R-:W-:Y:S05]  /*eed0*/  BSYNC B1 ;  /* 0x0000000000017941 */ /* 0x000fea0003800000 */
.L_x_109:
[----:B------:R-:W-:Y:S05]  /*eee0*/  BRA `(.L_x_111) ;  /* 0xfffffff400807947 */ /* 0x000fea000383ffff */
.L_x_84:
[----:B-1----:R1:W2:Y:S02]  /*eef0*/  SYNCS.PHASECHK.TRANS64.TRYWAIT P0, [R6+URZ], R5 ;  /* 0x00000005060075a7 */ /* 0x0022a4000800017f */
[----:B--2---:R-:W-:Y:S05]  /*ef00*/  @!P0 NANOSLEEP.SYNCS 0x989680 ;  /* 0x009896800000895d */ /* 0x004fea0003900000 */
[----:B------:R-:W2:Y:S02]  /*ef10*/  @!P0 SYNCS.PHASECHK.TRANS64 P0, [R6+URZ], R5 ;  /* 0x00000005060085a7 */ /* 0x000ea4000800007f */
[----:B--2---:R-:W-:Y:S05]  /*ef20*/  @!P0 BRA `(.L_x_84) ;  /* 0xfffffffc00f08947 */ /* 0x004fea000383ffff */
[----:B------:R-:W-:Y:S05]  /*ef30*/  BRA `(.L_x_112) ;  /* 0xfffffff400bc7947 */ /* 0x000fea000383ffff */
.L_x_85:
[----:B--2---:R2:W3:Y:S02]  /*ef40*/  SYNCS.PHASECHK.TRANS64.TRYWAIT P0, [R3+URZ], R2 ;  /* 0x00000002030075a7 */ /* 0x0044e4000800017f */
[----:B---3--:R-:W-:Y:S05]  /*ef50*/  @!P0 NANOSLEEP.SYNCS 0x989680 ;  /* 0x009896800000895d */ /* 0x008fea0003900000 */
[----:B------:R-:W3:Y:S02]  /*ef60*/  @!P0 SYNCS.PHASECHK.TRANS64 P0, [R3+URZ], R2 ;  /* 0x00000002030085a7 */ /* 0x000ee4000800007f */
[----:B---3--:R-:W-:Y:S05]  /*ef70*/  @!P0 BRA `(.L_x_85) ;  /* 0xfffffffc00f08947 */ /* 0x008fea000383ffff */
[----:B------:R-:W-:Y:S05]  /*ef80*/  BRA `(.L_x_113) ;  /* 0xfffffff400b07947 */ /* 0x000fea000383ffff */
.L_x_87:
[----:B--2---:R2:W3:Y:S02]  /*ef90*/  SYNCS.PHASECHK.TRANS64.TRYWAIT P0, [R16+URZ], R5 ;  /* 0x00000005100075a7 */ /* 0x0044e4000800017f */
[----:B---3--:R-:W-:Y:S05]  /*efa0*/  @!P0 NANOSLEEP.SYNCS 0x989680 ;  /* 0x009896800000895d */ /* 0x008fea0003900000 */
[----:B------:R-:W3:Y:S02]  /*efb0*/  @!P0 SYNCS.PHASECHK.TRANS64 P0, [R16+URZ], R5 ;  /* 0x00000005100085a7 */ /* 0x000ee4000800007f */
[----:B---3--:R-:W-:Y:S05]  /*efc0*/  @!P0 BRA `(.L_x_87) ;  /* 0xfffffffc00f08947 */ /* 0x008fea000383ffff */
[----:B------:R-:W-:Y:S05]  /*efd0*/  BRA `(.L_x_114) ;  /* 0xfffffff400b47947 */ /* 0x000fea000383ffff */
.L_x_115:
[----:B------:R-:W-:-:S00]  /*efe0*/  BRA `(.L_x_115) ;  /* 0xfffffffc00fc7947 */ /* 0x000fc0000383ffff */
[----:B------:R-:W-:-:S00]  /*eff0*/  NOP ;  /* 0x0000000000007918 */ /* 0x000fc00000000000 */
        /* <DEDUP_REMOVED lines=8> */
.L_x_2655:


//--------------------- .text._ZN7cutlass13device_kernelIN5flash11enable_sm90INS1_16FlashAttnFwdSm90INS1_25CollectiveMainloopFwdSm90ILi2EN4cute5tupleIJNS5_1CILi2EEENS7_ILi1EEES9_EEENS6_IJNS7_ILi128EEENS7_ILi112EEENS7_ILi192EEEEEELi192ENS_6half_tEfNS_4arch4Sm90ELb0ELb0ELb0ELb0ELb0ELb0ELb0ELb1ELb1ELb0ELb0ELb0EEENS1_21CollectiveEpilogueFwdINS6_IJSB_SD_SC_EEESA_SF_SH_Li256ELb0ELb0ELb0ELb0EEENS1_29StaticPersistentTileSchedulerILb0EEEEEEEEEvNT_6ParamsE --------------------------
	.section	.text._ZN7cutlass13device_kernelIN5flash11enable_sm90INS1_16FlashAttnFwdSm90INS1_25CollectiveMainloopFwdSm90ILi2EN4cute5tupleIJNS5_1CILi2EEENS7_ILi1EEES9_EEENS6_IJNS7_ILi128EEENS7_ILi112EEENS7_ILi192EEEEEELi192ENS_6half_tEfNS_4arch4Sm90ELb0ELb0ELb0ELb0ELb0ELb0ELb0ELb1ELb1ELb0ELb0ELb0EEENS1_21CollectiveEpilogueFwdINS6_IJSB_SD_SC_EEESA_SF_SH_Li256ELb0ELb0ELb0ELb0EEENS1_29StaticPersistentTileSchedulerILb0EEEEEEEEEvNT_6ParamsE,"ax",@progbits
	.align	128
.text._ZN7cutlass13device_kernelIN5flash11enable_sm90INS1_16FlashAttnFwdSm90INS1_25CollectiveMainloopFwdSm90ILi2EN4cute5tupleIJNS5_1CILi2EEENS7_ILi1EEES9_EEENS6_IJNS7_ILi128EEENS7_ILi112EEENS7_ILi192EEEEEELi192ENS_6half_tEfNS_4arch4Sm90ELb0ELb0ELb0ELb0ELb0ELb0ELb0ELb1ELb1ELb0ELb0ELb0EEENS1_21CollectiveEpilogueFwdINS6_IJSB_SD_SC_EEESA_SF_SH_Li256ELb0ELb0ELb0ELb0EEENS1_29StaticPersistentTileSchedulerILb0EEEEEEEEEvNT_6ParamsE:
        .type           _ZN7cutlass13device_kernelIN5flash11enable_sm90INS1_16FlashAttnFwdSm90INS1_25CollectiveMainloopFwdSm90ILi2EN4cute5tupleIJNS5_1CILi2EEENS7_ILi1EEES9_EEENS6_IJNS7_ILi128EEENS7_ILi112EEENS7_ILi192EEEEEELi192ENS_6half_tEfNS_4arch4Sm90ELb0ELb0ELb0ELb0ELb0ELb0ELb0ELb1ELb1ELb0ELb0ELb0EEENS1_21CollectiveEpilogueFwdINS6_IJSB_SD_SC_EEESA_SF_SH_Li256ELb0ELb0ELb0ELb0EEENS1_29StaticPersistentTileSchedulerILb0EEEEEEEEEvNT_6ParamsE,@function
        .size           _ZN7cutlass13device_kernelIN5flash11enable_sm90INS1_16FlashAttnFwdSm90INS1_25CollectiveMainloopFwdSm90ILi2EN4cute5tupleIJNS5_1CILi2EEENS7_ILi1EEES9_EEENS6_IJNS7_ILi128EEENS7_ILi112EEENS7_ILi192EEEEEELi192ENS_6half_tEfNS_4arch4Sm90ELb0ELb0ELb0ELb0ELb0ELb0ELb0ELb1ELb1ELb0ELb0ELb0EEENS1_21CollectiveEpilogueFwdINS6_IJSB_SD_SC_EEESA_SF_SH_Li256ELb0ELb0ELb0ELb0EEENS1_29StaticPersistentTileSchedulerILb0EEEEEEEEEvNT_6ParamsE,(.L_x_2656 - _ZN7cutlass13device_kernelIN5flash11enable_sm90INS1_16FlashAttnFwdSm90INS1_25CollectiveMainloopFwdSm90ILi2EN4cute5tupleIJNS5_1CILi2EEENS7_ILi1EEES9_EEENS6_IJNS7_ILi128EEENS7_ILi112EEENS7_ILi192EEEEEELi192ENS_6half_tEfNS_4arch4Sm90ELb0ELb0ELb0ELb0ELb0ELb0ELb0ELb1ELb1ELb0ELb0ELb0EEENS1_21CollectiveEpilogueFwdINS6_IJSB_SD_SC_EEESA_SF_SH_Li256ELb0ELb0ELb0ELb0EEENS1_29StaticPersistentTileSchedulerILb0EEEEEEEEEvNT_6ParamsE)
        .other          _ZN7cutlass13device_kernelIN5flash11enable_sm90INS1_16FlashAttnFwdSm90INS1_25CollectiveMainloopFwdSm90ILi2EN4cute5tupleIJNS5_1CILi2EEENS7_ILi1EEES9_EEENS6_IJNS7_ILi128EEENS7_ILi112EEENS7_ILi192EEEEEELi192ENS_6half_tEfNS_4arch4Sm90ELb0ELb0ELb0ELb0ELb0ELb0ELb0ELb1ELb1ELb0ELb0ELb0EEENS1_21CollectiveEpilogueFwdINS6_IJSB_SD_SC_EEESA_SF_SH_Li256ELb0ELb0ELb0ELb0EEENS1_29StaticPersistentTileSchedulerILb0EEEEEEEEEvNT_6ParamsE,@"STO_CUDA_ENTRY STV_DEFAULT"
_ZN7cutlass13device_kernelIN5flash11enable_sm90INS1_16FlashAttnFwdSm90INS1_25CollectiveMainloopFwdSm90ILi2EN4cute5tupleIJNS5_1CILi2EEENS7_ILi1EEES9_EEENS6_IJNS7_ILi128EEENS7_ILi112EEENS7_ILi192EEEEEELi192ENS_6half_tEfNS_4arch4Sm90ELb0ELb0ELb0ELb0ELb0ELb0ELb0ELb1ELb1ELb0ELb0ELb0EEENS1_21CollectiveEpilogueFwdINS6_IJSB_SD_SC_EEESA_SF_SH_Li256ELb0ELb0ELb0ELb0EEENS1_29StaticPersistentTileSchedulerILb0EEEEEEEEEvNT_6ParamsE:
[----:B------:R-:W1:Y:S02]  /*0000*/  LDC R1, c[0x0][0x28] ;  /* 0x00000a00ff017b82 */ /* 0x000e640000000800 */
[----:B-1----:R-:W-:Y:S01]  /*0010*/  VIADD R1, R1, 0xffffffd0 ;  /* 0xffffffd001017836 */ /* 0x002fe20000000000 */
[----:B------:R-:W1:Y:S01]  /*0020*/  S2R R11, SR_TID.X ;  /* 0x00000000000b7919 */ /* 0x000e620000002100 */
[----:B------:R-:W-:Y:S01]  /*0030*/  ELECT P0, URZ, PT ;  /* 0x00000000003f782f */ /* 0x000fe20003800000 */
[----:B------:R-:W-:Y:S01]  /*0040*/  BSSY B0, `(.L_x_116) ;  /* 0x0000013000007945 */ /* 0x000fe20003800000 */
[----:B-1----:R-:W-:-:S05]  /*0050*/  SHF.R.U32.HI R0, RZ, 0x5, R11 ;  /* 0x00000005ff007819 */ /* 0x002fca000001160b */
[----:B------:R-:W1:Y:S02]  /*0060*/  SHFL.IDX PT, R2, R0, RZ, 0x1f ;  /* 0x00001fff00027589 */ /* 0x000e6400000e0000 */
[----:B-1----:R-:W-:-:S13]  /*0070*/  ISETP.EQ.AND P0, PT, R2, RZ, P0 ;  /* 0x000000ff0200720c */ /* 0x002fda0000702270 */
        /* <DEDUP_REMOVED lines=15> */
.L_x_117:
[----:B------:R-:W-:Y:S05]  /*0170*/  BSYNC B0 ;  /* 0x0000000000007941 */ /* 0x000fea0003800000 */
.L_x_116:
[----:B------:R-:W-:Y:S01]  /*0180*/  VOTEU.ANY UP0, P0 ;  /* 0x00000000003f7886 */ /* 0x000fe20000000100 */
[----:B------:R-:W1:Y:S01]  /*0190*/  SHFL.IDX PT, R3, R0, RZ, 0x1f ;  /* 0x00001fff00037589 */ /* 0x000e6200000e0000 */
[----:B------:R-:W-:Y:S01]  /*01a0*/  UMOV UR4, 0x1 ;  /* 0x0000000100047882 */ /* 0x000fe20000000000 */
[----:B------:R-:W-:Y:S01]  /*01b0*/  UMOV UR7, 0x2 ;  /* 0x0000000200077882 */ /* 0x000fe20000000000 */
[----:B------:R-:W-:Y:S01]  /*01c0*/  SHF.R.U32.HI R2, RZ, 0x7, R11 ;  /* 0x00000007ff027819 */ /* 0x000fe2000001160b */
[----:B------:R-:W2:Y:S01]  /*01d0*/  @UP0 S2UR UR8, SR_CgaCtaId ;  /* 0x00000000000809c3 */ /* 0x000ea20000008800 */
[----:B------:R-:W-:Y:S01]  /*01e0*/  @UP0 UMOV UR6, 0x400 ;  /* 0x0000040000060882 */ /* 0x000fe20000000000 */
[----:B------:R-:W-:-:S04]  /*01f0*/  @UP0 UIADD3 UR4, -UR4, 0x100000, URZ ;  /* 0x0010000004040890 */ /* 0x000fc8000fffe13f */
[----:B------:R-:W-:Y:S02]  /*0200*/  @UP0 USHF.L.U32 UR5, UR4, 0xb, URZ ;  /* 0x0000000b04050899 */ /* 0x000fe4000800063f */
[----:B------:R-:W-:Y:S01]  /*0210*/  @UP0 USHF.L.U32 UR4, UR4, 0x1, URZ ;  /* 0x0000000104040899 */ /* 0x000fe2000800063f */
[----:B------:R-:W-:Y:S01]  /*0220*/  VOTEU.ANY UP1, P0 ;  /* 0x00000000003f7886 */ /* 0x000fe20000020100 */
[----:B------:R-:W3:Y:S01]  /*0230*/  SHFL.IDX PT, R2, R2, RZ, 0x1f ;  /* 0x00001fff02027589 */ /* 0x000ee200000e0000 */
[----:B-1----:R-:W-:Y:S01]  /*0240*/  ISETP.NE.AND P1, PT, R3, RZ, PT ;  /* 0x000000ff0300720c */ /* 0x002fe20003f25270 */
[----:B--2---:R-:W-:Y:S02]  /*0250*/  @UP0 ULEA UR8, UR8, UR6, 0x18 ;  /* 0x0000000608080291 */ /* 0x004fe4000f8ec03f */
[----:B------:R-:W-:-:S04]  /*0260*/  @UP0 UIADD3 UR6, -UR7, 0x100000, URZ ;  /* 0x0010000007060890 */ /* 0x000fc8000fffe13f */
[----:B------:R-:W-:Y:S02]  /*0270*/  @UP0 USHF.L.U32 UR7, UR6, 0xb, URZ ;  /* 0x0000000b06070899 */ /* 0x000fe4000800063f */
[----:B------:R-:W-:Y:S01]  /*0280*/  @UP0 USHF.L.U32 UR6, UR6, 0x1, URZ ;  /* 0x0000000106060899 */ /* 0x000fe2000800063f */
[----:B------:R-:W-:Y:S01]  /*0290*/  VOTEU.ANY UP0, P0 ;  /* 0x00000000003f7886 */ /* 0x000fe20000000100 */
[----:B------:R-:W1:Y:S04]  /*02a0*/  FENCE.VIEW.ASYNC.S ;  /* 0x00000000000073c6 */ /* 0x000e680000000000 */
[----:B-1----:R1:W2:Y:S06]  /*02b0*/  @UP0 SYNCS.EXCH.64 URZ, [UR8+0x36800], UR4 ;  /* 0x03680004083f05b2 */ /* 0x0022ac0008000100 */
[----:B------:R1:W4:Y:S01]  /*02c0*/  @UP1 SYNCS.EXCH.64 URZ, [UR8+0x36820], UR6 ;  /* 0x03682006083f15b2 */ /* 0x0003220008000100 */
[----:B---3--:R-:W-:Y:S05]  /*02d0*/  @P1 BRA `(.L_x_118) ;  /* 0x0000000000481947 */ /* 0x008fea0003800000 */
        /* <DEDUP_REMOVED lines=17> */
[----:B---3--:R-:W-:Y:S01]  /*03f0*/  NOP ;  /* 0x0000000000007918 */ /* 0x008fe20000000000 */
.L_x_118:
[----:B-1----:R-:W1:Y:S01]  /*0400*/  S2UR UR4, SR_CTAID.Y ;  /* 0x00000000000479c3 */ /* 0x002e620000002600 */
[----:B------:R-:W3:Y:S01]  /*0410*/  SHFL.IDX PT, R7, R0, RZ, 0x1f ;  /* 0x00001fff00077589 */ /* 0x000ee200000e0000 */
[----:B------:R-:W-:Y:S01]  /*0420*/  ULDC UR5, c[0x0][0x154] ;  /* 0x0000550000057ab9 */ /* 0x000fe20000000800 */
[----:B------:R-:W-:-:S05]  /*0430*/  NOP ;  /* 0x0000000000007918 */ /* 0x000fca0000000000 */
[----:B------:R-:W5:Y:S08]  /*0440*/  S2UR UR6, SR_CTAID.X ;  /* 0x00000000000679c3 */ /* 0x000f700000002500 */
[----:B------:R-:W2:Y:S01]  /*0450*/  LDC R8, c[0x0][0x148] ;  /* 0x00005200ff087b82 */ /* 0x000ea20000000800 */
[----:B-1----:R-:W-:Y:S02]  /*0460*/  I2FP.F32.U32 R4, UR4 ;  /* 0x0000000400047c45 */ /* 0x002fe40008201000 */
[----:B---3--:R-:W-:-:S03]  /*0470*/  ISETP.NE.AND P0, PT, R7, RZ, PT ;  /* 0x000000ff0700720c */ /* 0x008fc60003f05270 */
[----:B------:R-:W-:Y:S01]  /*0480*/  FMUL R6, R4, UR5 ;  /* 0x0000000504067c20 */ /* 0x000fe20008400000 */
[----:B------:R-:W-:Y:S02]  /*0490*/  SHF.R.S32.HI R4, RZ, 0x1f, R11 ;  /* 0x0000001fff047819 */ /* 0x000fe4000001140b */
[----:B-----5:R-:W-:Y:S02]  /*04a0*/  I2FP.F32.U32 R5, UR6 ;  /* 0x0000000600057c45 */ /* 0x020fe40008201000 */
[----:B------:R-:W-:Y:S01]  /*04b0*/  LEA.HI R4, R4, R11, RZ, 0x7 ;  /* 0x0000000b04047211 */ /* 0x000fe200078f38ff */
[----:B------:R-:W1:Y:S02]  /*04c0*/  F2I.U32.TRUNC.NTZ R6, R6 ;  /* 0x0000000600067305 */ /* 0x000e64000020f000 */
[----:B-1----:R-:W-:-:S04]  /*04d0*/  IMAD.MOV R9, RZ, RZ, -R6 ;  /* 0x000000ffff097224 */ /* 0x002fc800078e0a06 */
[----:B--2---:R-:W-:Y:S01]  /*04e0*/  IMAD R12, R8, R9, UR4 ;  /* 0x00000004080c7e24 */ /* 0x004fe2000f8e0209 */
[----:B------:R-:W-:Y:S02]  /*04f0*/  ULDC UR4, c[0x0][0x150] ;  /* 0x0000540000047ab9 */ /* 0x000fe40000000800 */
[----:B------:R-:W-:Y:S01]  /*0500*/  FMUL R9, R5, UR4 ;  /* 0x0000000405097c20 */ /* 0x000fe20008400000 */
[----:B------:R-:W-:Y:S06]  /*0510*/  @P0 BRA `(.L_x_119) ;  /* 0x0000000000480947 */ /* 0x000fec0003800000 */
[----:B------:R-:W1:Y:S01]  /*0520*/  S2UR UR5, SR_CgaCtaId ;  /* 0x00000000000579c3 */ /* 0x000e620000008800 */
        /* <DEDUP_REMOVED lines=12> */
[----:B-1----:R1:W2:Y:S08]  /*05f0*/  SYNCS.EXCH.64 URZ, [UR8+0x36850], UR4 ;  /* 0x03685004083f75b2 */ /* 0x0022b00008000100 */
[----:B------:R1:W3:Y:S01]  /*0600*/  SYNCS.EXCH.64 URZ, [UR8+0x36860], UR6 ;  /* 0x03686006083f75b2 */ /* 0x0002e20008000100 */
[----:B------:R1:W1:Y:S01]  /*0610*/  SYNCS.EXCH.64 URZ, [UR8+0x36858], UR4 ;  /* 0x03685804083f75b2 */ /* 0x0002620008000100 */
[----:B------:R1:W1:Y:S01]  /*0620*/  SYNCS.EXCH.64 URZ, [UR8+0x36868], UR6 ;  /* 0x03686806083f75b2 */ /* 0x0002620008000100 */
[----:B------:R-:W-:Y:S01]  /*0630*/  NOP ;  /* 0x0000000000007918 */ /* 0x000fe20000000000 */
.L_x_119:
[----:B------:R-:W5:Y:S01]  /*0640*/  SHFL.IDX PT, R10, R0, RZ, 0x1f ;  /* 0x00001fff000a7589 */ /* 0x000f6200000e0000 */
[----:B------:R-:W-:Y:S01]  /*0650*/  LOP3.LUT R4, R4, 0xffffff80, RZ, 0xc0, !PT ;  /* 0xffffff8004047812 */ /* 0x000fe200078ec0ff */
[----:B------:R-:W1:Y:S01]  /*0660*/  F2I.U32.TRUNC.NTZ R9, R9 ;  /* 0x0000000900097305 */ /* 0x000e62000020f000 */
[----:B------:R-:W-:Y:S01]  /*0670*/  SHF.R.S32.HI R8, RZ, 0x1f, R3 ;  /* 0x0000001fff087819 */ /* 0x000fe20000011403 */
[----:B------:R-:W-:Y:S02]  /*0680*/  NOP ;  /* 0x0000000000007918 */ /* 0x000fe40000000000 */
[----:B------:R-:W-:Y:S01]  /*0690*/  IMAD.IADD R4, R11, 0x1, -R4 ;  /* 0x000000010b047824 */ /* 0x000fe200078e0a04 */
[----:B------:R-:W-:Y:S01]  /*06a0*/  LEA.HI R8, R8, R3, RZ, 0x2 ;  /* 0x0000000308087211 */ /* 0x000fe200078f10ff */
[----:B------:R-:W1:Y:S03]  /*06b0*/  LDC R11, c[0x0][0x144] ;  /* 0x00005100ff0b7b82 */ /* 0x000e660000000800 */
[----:B------:R-:W-:-:S02]  /*06c0*/  SHF.R.S32.HI R5, RZ, 0x1f, R4 ;  /* 0x0000001fff057819 */ /* 0x000fc40000011404 */
[----:B------:R-:W-:Y:S02]  /*06d0*/  LOP3.LUT R8, R8, 0x3ffffffc, RZ, 0xc0, !PT ;  /* 0x3ffffffc08087812 */ /* 0x000fe400078ec0ff */
[----:B------:R-:W-:-:S04]  /*06e0*/  LEA.HI R5, R5, R4, RZ, 0x3 ;  /* 0x0000000405057211 */ /* 0x000fc800078f18ff */
[--C-:B------:R-:W-:Y:S02]  /*06f0*/  SHF.R.S32.HI R6, RZ, 0x3, R5.reuse ;  /* 0x00000003ff067819 */ /* 0x100fe40000011405 */
[----:B------:R-:W-:Y:S02]  /*0700*/  SHF.R.S32.HI R5, RZ, 0x1f, R5 ;  /* 0x0000001fff057819 */ /* 0x000fe40000011405 */
[----:B-----5:R-:W-:Y:S02]  /*0710*/  ISETP.NE.AND P0, PT, R10, RZ, PT ;  /* 0x000000ff0a00720c */ /* 0x020fe40003f05270 */
[----:B------:R-:W-:Y:S02]  /*0720*/  LEA.HI R5, R5, R6, RZ, 0x2 ;  /* 0x0000000605057211 */ /* 0x000fe400078f10ff */
[----:B------:R-:W-:Y:S02]  /*0730*/  SHF.R.S32.HI R10, RZ, 0x1f, R7 ;  /* 0x0000001fff0a7819 */ /* 0x000fe40000011407 */
[----:B------:R-:W-:-:S02]  /*0740*/  LOP3.LUT R5, R5, 0xfffffffc, RZ, 0xc0, !PT ;  /* 0xfffffffc05057812 */ /* 0x000fc400078ec0ff */
[----:B------:R-:W-:-:S05]  /*0750*/  LEA.HI R10, R10, R7, RZ, 0x2 ;  /* 0x000000070a0a7211 */ /* 0x000fca00078f10ff */
        /* <DEDUP_REMOVED lines=17> */
[----:B------:R1:W1:Y:S01]  /*0870*/  SYNCS.EXCH.64 URZ, [UR8+0x36888], UR6 ;  /* 0x03688806083f75b2 */ /* 0x0002620008000100 */
[----:B------:R-:W-:Y:S01]  /*0880*/  NOP ;  /* 0x0000000000007918 */ /* 0x000fe20000000000 */
.L_x_120:
[----:B------:R-:W5:Y:S01]  /*0890*/  SHFL.IDX PT, R13, R0, RZ, 0x1f ;  /* 0x00001fff000d7589 */ /* 0x000f6200000e0000 */
[----:B-1----:R-:W1:Y:S01]  /*08a0*/  S2UR UR4, SR_CTAID.X ;  /* 0x00000000000479c3 */ /* 0x002e620000002500 */
[----:B------:R-:W-:Y:S01]  /*08b0*/  LOP3.LUT R10, R10, 0x3ffffffc, RZ, 0xc0, !PT ;  /* 0x3ffffffc0a0a7812 */ /* 0x000fe200078ec0ff */
[----:B------:R-:W-:Y:S01]  /*08c0*/  IMAD.IADD R5, R6, 0x1, -R5 ;  /* 0x0000000106057824 */ /* 0x000fe200078e0a05 */
[----:B------:R-:W-:Y:S01]  /*08d0*/  NOP ;  /* 0x0000000000007918 */ /* 0x000fe20000000000 */
[----:B------:R-:W-:Y:S02]  /*08e0*/  IMAD.IADD R8, R3, 0x1, -R8 ;  /* 0x0000000103087824 */ /* 0x000fe400078e0a08 */
[----:B------:R-:W-:Y:S02]  /*08f0*/  IMAD.IADD R10, R7, 0x1, -R10 ;  /* 0x00000001070a7824 */ /* 0x000fe400078e0a0a */
[----:B------:R-:W2:Y:S01]  /*0900*/  LDC R7, c[0x0][0x140] ;  /* 0x00005000ff077b82 */ /* 0x000ea20000000800 */
[----:B------:R-:W-:-:S02]  /*0910*/  IMAD R8, R8, 0x4, R5 ;  /* 0x0000000408087824 */ /* 0x000fc400078e0205 */
[----:B------:R-:W-:Y:S02]  /*0920*/  IMAD R10, R10, 0x4, R5 ;  /* 0x000000040a0a7824 */ /* 0x000fe400078e0205 */
[----:B------:R-:W-:Y:S01]  /*0930*/  IMAD.MOV R6, RZ, RZ, -R9 ;  /* 0x000000ffff067224 */ /* 0x000fe200078e0a09 */
[----:B------:R-:W-:Y:S02]  /*0940*/  LEA.HI R3, R8, R8, RZ, 0x1 ;  /* 0x0000000808037211 */ /* 0x000fe400078f08ff */
[----:B------:R-:W-:Y:S02]  /*0950*/  LEA.HI R5, R10, R10, RZ, 0x1 ;  /* 0x0000000a0a057211 */ /* 0x000fe400078f08ff */
[----:B------:R-:W-:Y:S02]  /*0960*/  LOP3.LUT R3, R3, 0xfffffffe, RZ, 0xc0, !PT ;  /* 0xfffffffe03037812 */ /* 0x000fe400078ec0ff */
[----:B------:R-:W-:Y:S02]  /*0970*/  LOP3.LUT R5, R5, 0xfffffffe, RZ, 0xc0, !PT ;  /* 0xfffffffe05057812 */ /* 0x000fe400078ec0ff */
[----:B-----5:R-:W-:Y:S01]  /*0980*/  ISETP.NE.AND P0, PT, R13, RZ, PT ;  /* 0x000000ff0d00720c */ /* 0x020fe20003f05270 */
[----:B-1----:R-:W-:-:S02]  /*0990*/  IMAD R6, R11, R6, UR4 ;  /* 0x000000040b067e24 */ /* 0x002fc4000f8e0206 */
[----:B------:R-:W-:Y:S02]  /*09a0*/  IMAD.IADD R3, R8, 0x1, -R3 ;  /* 0x0000000108037824 */ /* 0x000fe400078e0a03 */
[----:B------:R-:W-:-:S03]  /*09b0*/  IMAD.IADD R5, R10, 0x1, -R5 ;  /* 0x000000010a057824 */ /* 0x000fc600078e0a05 */
[-C--:B------:R-:W-:Y:S02]  /*09c0*/  ISETP.NE.AND P3, PT, R3, R6.reuse, PT ;  /* 0x000000060300720c */ /* 0x080fe40003f65270 */
[----:B------:R-:W-:-:S03]  /*09d0*/  ISETP.NE.AND P5, PT, R5, R6, PT ;  /* 0x000000060500720c */ /* 0x000fc60003fa5270 */
[----:B------:R-:W-:Y:S10]  /*09e0*/  @P0 BRA `(.L_x_121) ;  /* 0x0000000000480947 */ /* 0x000ff40003800000 */
        /* <DEDUP_REMOVED lines=18> */
.L_x_121:
[----:B------:R-:W5:Y:S01]  /*0b10*/  SHFL.IDX PT, R6, R0, RZ, 0x1f ;  /* 0x00001fff00067589 */ /* 0x000f6200000e0000 */
[----:B------:R-:W-:Y:S01]  /*0b20*/  IMAD.SHL.U32 R3, R8, 0x4, RZ ;  /* 0x0000000408037824 */ /* 0x000fe200078e00ff */
[----:B------:R-:W-:Y:S01]  /*0b30*/  LOP3.LUT P0, RZ, R4, 0x7, RZ, 0xc0, !PT ;  /* 0x0000000704ff7812 */ /* 0x000fe2000780c0ff */
[----:B------:R-:W-:Y:S01]  /*0b40*/  IMAD.SHL.U32 R5, R10, 0x4, RZ ;  /* 0x000000040a057824 */ /* 0x000fe200078e00ff */
[----:B------:R-:W-:Y:S01]  /*0b50*/  ISETP.NE.AND P2, PT, R2, RZ, PT ;  /* 0x000000ff0200720c */ /* 0x000fe20003f45270 */
[----:B------:R-:W-:Y:S01]  /*0b60*/  IMAD.MOV.U32 R23, RZ, RZ, 0x1 ;  /* 0x00000001ff177424 */ /* 0x000fe200078e00ff */
[----:B------:R-:W-:Y:S01]  /*0b70*/  LOP3.LUT R11, R8, 0xc, R3, 0x78, !PT ;  /* 0x0000000c080b7812 */ /* 0x000fe200078e7803 */
[----:B------:R-:W-:Y:S01]  /*0b80*/  IMAD.MOV.U32 R22, RZ, RZ, 0x1 ;  /* 0x00000001ff167424 */ /* 0x000fe200078e00ff */
[----:B------:R-:W-:Y:S01]  /*0b90*/  LOP3.LUT R9, R10, 0xc, R5, 0x78, !PT ;  /* 0x0000000c0a097812 */ /* 0x000fe200078e7805 */
[----:B------:R-:W-:Y:S01]  /*0ba0*/  NOP ;  /* 0x0000000000007918 */ /* 0x000fe20000000000 */
[----:B------:R-:W-:Y:S01]  /*0bb0*/  @P3 LEA.HI R3, R11, R11, RZ, 0x1 ;  /* 0x0000000b0b033211 */ /* 0x000fe200078f08ff */
[----:B------:R1:W-:Y:S01]  /*0bc0*/  STL [R1+0x4], R11 ;  /* 0x0000040b01007387 */ /* 0x0003e20000100800 */
[----:B------:R-:W-:-:S02]  /*0bd0*/  @P5 LEA.HI R5, R9, R9, RZ, 0x1 ;  /* 0x0000000909055211 */ /* 0x000fc400078f08ff */
[----:B------:R-:W-:Y:S01]  /*0be0*/  @P3 SHF.R.S32.HI R3, RZ, 0x1, R3 ;  /* 0x00000001ff033819 */ /* 0x000fe20000011403 */
[----:B------:R1:W-:Y:S01]  /*0bf0*/  STL [R1], R9 ;  /* 0x0000000901007387 */ /* 0x0003e20000100800 */
[----:B------:R-:W-:Y:S02]  /*0c00*/  @P5 SHF.R.S32.HI R5, RZ, 0x1, R5 ;  /* 0x00000001ff055819 */ /* 0x000fe40000011405 */
[-C--:B------:R-:W-:Y:S02]  /*0c10*/  @P3 ISETP.NE.AND P6, PT, R3, R12.reuse, PT ;  /* 0x0000000c0300320c */ /* 0x080fe40003fc5270 */
[----:B------:R-:W-:Y:S02]  /*0c20*/  @P5 ISETP.NE.AND P4, PT, R5, R12, PT ;  /* 0x0000000c0500520c */ /* 0x000fe40003f85270 */
[----:B------:R-:W-:Y:S02]  /*0c30*/  @P3 SEL R23, RZ, 0x1, P6 ;  /* 0x00000001ff173807 */ /* 0x000fe40003000000 */
[----:B-----5:R-:W-:-:S02]  /*0c40*/  ISETP.NE.AND P3, PT, R6, RZ, PT ;  /* 0x000000ff0600720c */ /* 0x020fc40003f65270 */
[----:B------:R-:W-:Y:S02]  /*0c50*/  ISETP.LT.U32.AND P6, PT, R11, 0x2, !P0 ;  /* 0x000000020b00780c */ /* 0x000fe400047c1070 */
[----:B------:R-:W-:Y:S02]  /*0c60*/  ISETP.LT.U32.AND P0, PT, R9, 0x2, !P0 ;  /* 0x000000020900780c */ /* 0x000fe40004701070 */
[----:B--2---:R-:W-:Y:S02]  /*0c70*/  ISETP.EQ.U32.AND P1, PT, R7, 0x1, PT ;  /* 0x000000010700780c */ /* 0x004fe40003f22070 */
[----:B------:R-:W-:Y:S02]  /*0c80*/  SEL R2, RZ, 0x1, !P6 ;  /* 0x00000001ff027807 */ /* 0x000fe40007000000 */
[----:B------:R-:W-:Y:S02]  /*0c90*/  SEL R3, RZ, 0x1, !P0 ;  /* 0x00000001ff037807 */ /* 0x000fe40004000000 */
[----:B------:R-:W-:Y:S01]  /*0ca0*/  @P5 SEL R22, RZ, 0x1, P4 ;  /* 0x00000001ff165807 */ /* 0x000fe20002000000 */
[----:B-1----:R-:W-:Y:S06]  /*0cb0*/  @P3 BRA `(.L_x_122) ;  /* 0x0000000000483947 */ /* 0x002fec0003800000 */
        /* <DEDUP_REMOVED lines=14> */
[----:B------:R1:W1:Y:S01]  /*0da0*/  SYNCS.EXCH.64 URZ, [UR8+0x368c0], UR6 ;  /* 0x0368c006083f75b2 */ /* 0x0002620008000100 */
[----:B------:R1:W1:Y:S01]  /*0db0*/  SYNCS.EXCH.64 URZ, [UR8+0x368b8], UR4 ;  /* 0x0368b804083f75b2 */ /* 0x0002620008000100 */
[----:B------:R1:W1:Y:S01]  /*0dc0*/  SYNCS.EXCH.64 URZ, [UR8+0x368c8], UR6 ;  /* 0x0368c806083f75b2 */ /* 0x0002620008000100 */
[----:B------:R-:W-:Y:S01]  /*0dd0*/  NOP ;  /* 0x0000000000007918 */ /* 0x000fe20000000000 */
.L_x_122:
[----:B------:R-:W-:Y:S01]  /*0de0*/  LOP3.LUT R23, R23, R2, RZ, 0xc0, !PT ;  /* 0x0000000217177212 */ /* 0x000fe200078ec0ff */
[----:B------:R-:W-:Y:S01]  /*0df0*/  NOP ;  /* 0x0000000000007918 */ /* 0x000fe20000000000 */
[----:B------:R-:W-:Y:S01]  /*0e00*/  LOP3.LUT R22, R22, R3, RZ, 0xc0, !PT ;  /* 0x0000000316167212 */ /* 0x000fe200078ec0ff */
[----:B------:R-:W-:Y:S06]  /*0e10*/  @!P1 BRA `(.L_x_123) ;  /* 0x0000000000089947 */ /* 0x000fec0003800000 */
[----:B-1234-:R-:W-:Y:S01]  /*0e20*/  UCGABAR_ARV ;  /* 0x00000000000079c7 */ /* 0x01efe20008000000 */
[----:B------:R-:W-:Y:S05]  /*0e30*/  BRA `(.L_x_124) ;  /* 0x0000000000047947 */ /* 0x000fea0003800000 */
.L_x_123:
[----:B-1234-:R-:W-:Y:S01]  /*0e40*/  NOP ;  /* 0x0000000000007918 */ /* 0x01efe20000000000 */
.L_x_124:
[----:B------:R-:W-:Y:S05]  /*0e50*/  @!P1 BRA `(.L_x_125) ;  /* 0x00000000000c9947 */ /* 0x000fea0003800000 */
[----:B------:R-:W-:Y:S01]  /*0e60*/  UCGABAR_WAIT ;  /* 0x0000000000007dc7 */ /* 0x000fe20008000000 */
[----:B------:R-:W-:Y:S01]  /*0e70*/  CCTL.IVALL ;  /* 0x00000000ff00798f */ /* 0x000fe20002000000 */
[----:B------:R-:W-:Y:S05]  /*0e80*/  BRA `(.L_x_126) ;  /* 0x0000000000047947 */ /* 0x000fea0003800000 */
.L_x_125:
[----:B------:R-:W-:Y:S06]  /*0e90*/  BAR.SYNC.DEFER_BLOCKING 0x0 ;  /* 0x0000000000007b1d */ /* 0x000fec0000010000 */
.L_x_126:
[----:B------:R-:W-:-:S05]  /*0ea0*/  IMAD.MOV.U32 R2, RZ, RZ, 0x1 ;  /* 0x00000001ff027424 */ /* 0x000fca00078e00ff */
[----:B------:R-:W-:-:S05]  /*0eb0*/  SEL R2, R2, 0x2, !P2 ;  /* 0x0000000202027807 */ /* 0x000fca0005000000 */
[----:B------:R1:W-:Y:S01]  /*0ec0*/  STL [R1+0x1c], R2 ;  /* 0x00001c0201007387 */ /* 0x0003e20000100800 */
[----:B------:R-:W-:Y:S05]  /*0ed0*/  @!P2 BRA `(.L_x_127) ;  /* 0x000000a00098a947 */ /* 0x000fea0003800000 */
.L_x_128:
        /* <DEDUP_REMOVED lines=9> */
[----:B------:R-:W2:Y:S01]  /*0f70*/  LDL.LU R8, [R1+0x1c] ;  /* 0x00001c0001087983 */ /* 0x000ea20000300800 */
[----:B-1----:R-:W1:Y:S01]  /*0f80*/  S2R R2, SR_TID.X ;  /* 0x0000000000027919 */ /* 0x002e620000002100 */
[----:B------:R-:W3:Y:S01]  /*0f90*/  S2UR UR5, SR_CgaCtaId ;  /* 0x00000000000579c3 */ /* 0x000ee20000008800 */
[----:B-1----:R-:W-:-:S05]  /*0fa0*/  VIADD R0, R2, 0xffffff80 ;  /* 0xffffff8002007836 */ /* 0x002fca0000000000 */
[----:B------:R-:W-:-:S04]  /*0fb0*/  SHF.R.S32.HI R3, RZ, 0x1f, R0 ;  /* 0x0000001fff037819 */ /* 0x000fc80000011400 */
[----:B------:R-:W-:-:S04]  /*0fc0*/  LEA.HI R2, R3, R0, RZ, 0x7 ;  /* 0x0000000003027211 */ /* 0x000fc800078f38ff */
[----:B------:R-:W-:Y:S02]  /*0fd0*/  LOP3.LUT R5, R2, 0xffffff80, RZ, 0xc0, !PT ;  /* 0xffffff8002057812 */ /* 0x000fe400078ec0ff */
[----:B------:R-:W-:-:S03]  /*0fe0*/  LEA.HI R6, R3, R0, RZ, 0x4 ;  /* 0x0000000003067211 */ /* 0x000fc600078f20ff */
[----:B------:R-:W-:Y:S01]  /*0ff0*/  IMAD.IADD R206, R0, 0x1, -R5 ;  /* 0x0000000100ce7824 */ /* 0x000fe200078e0a05 */
[----:B------:R-:W1:Y:S01]  /*1000*/  S2UR UR6, SR_SWINHI ;  /* 0x00000000000679c3 */ /* 0x000e620000002f00 */
[----:B------:R-:W-:-:S03]  /*1010*/  LOP3.LUT R7, R6, 0x3fffff0, RZ, 0xc0, !PT ;  /* 0x03fffff006077812 */ /* 0x000fc600078ec0ff */
[----:B------:R-:W-:Y:S02]  /*1020*/  SHF.R.S32.HI R5, RZ, 0x1f, R206 ;  /* 0x0000001fff057819 */ /* 0x000fe400000114ce */
[----:B------:R-:W-:Y:S02]  /*1030*/  SHF.R.S32.HI R9, RZ, 0x4, R6 ;  /* 0x00000004ff097819 */ /* 0x000fe40000011406 */
[----:B------:R-:W-:Y:S01]  /*1040*/  LEA.HI R4, R5, R206, RZ, 0x2 ;  /* 0x000000ce05047211 */ /* 0x000fe200078f10ff */
[----:B------:R-:W-:Y:S01]  /*1050*/  IMAD.IADD R7, R0, 0x1, -R7 ;  /* 0x0000000100077824 */ /* 0x000fe200078e0a07 */
[----:B------:R-:W-:Y:S02]  /*1060*/  LEA.HI R210, R3, R0, RZ, 0x5 ;  /* 0x0000000003d27211 */ /* 0x000fe400078f28ff */
[----:B------:R-:W-:Y:S02]  /*1070*/  LEA.HI R6, R6, R9, RZ, 0x1 ;  /* 0x0000000906067211 */ /* 0x000fe400078f08ff */
[----:B------:R-:W-:-:S02]  /*1080*/  SHF.R.S32.HI R0, RZ, 0x2, R4 ;  /* 0x00000002ff007819 */ /* 0x000fc40000011404 */
[----:B------:R-:W-:Y:S02]  /*1090*/  SHF.R.S32.HI R3, RZ, 0x1f, R4 ;  /* 0x0000001fff037819 */ /* 0x000fe40000011404 */
[----:B------:R-:W-:Y:S02]  /*10a0*/  LOP3.LUT R6, R6, 0x1ffffffe, RZ, 0xc0, !PT ;  /* 0x1ffffffe06067812 */ /* 0x000fe400078ec0ff */
[----:B------:R-:W-:Y:S02]  /*10b0*/  SHF.R.S32.HI R210, RZ, 0x5, R210 ;  /* 0x00000005ffd27819 */ /* 0x000fe400000114d2 */
[----:B------:R-:W-:Y:S02]  /*10c0*/  LEA.HI R3, R3, R0, RZ, 0x3 ;  /* 0x0000000003037211 */ /* 0x000fe400078f18ff */
[----:B------:R-:W-:Y:S01]  /*10d0*/  SHF.R.S32.HI R209, RZ, 0x7, R2 ;  /* 0x00000007ffd17819 */ /* 0x000fe20000011402 */
[----:B------:R-:W-:Y:S01]  /*10e0*/  UMOV UR4, 0x400 ;  /* 0x0000040000047882 */ /* 0x000fe20000000000 */
[----:B------:R-:W-:Y:S01]  /*10f0*/  IMAD.IADD R6, R9, 0x1, -R6 ;  /* 0x0000000109067824 */ /* 0x000fe200078e0a06 */
[----:B------:R-:W-:Y:S01]  /*1100*/  LOP3.LUT R3, R3, 0xfffffff8, RZ, 0xc0, !PT ;  /* 0xfffffff803037812 */ /* 0x000fe200078ec0ff */
[----:B------:R-:W-:Y:S01]  /*1110*/  IMAD R7, R210, 0x10, R7 ;  /* 0x00000010d2077824 */ /* 0x000fe200078e0207 */
[----:B---3--:R-:W-:Y:S01]  /*1120*/  ULEA UR8, UR5, UR4, 0x18 ;  /* 0x0000000405087291 */ /* 0x008fe2000f8ec03f */
[----:B------:R-:W-:-:S02]  /*1130*/  LEA.HI R5, R5, R206, RZ, 0x5 ;  /* 0x000000ce05057211 */ /* 0x000fc400078f28ff */
[----:B------:R-:W-:Y:S01]  /*1140*/  LEA.HI R2, R2, R209, RZ, 0x1 ;  /* 0x000000d102027211 */ /* 0x000fe200078f08ff */
[----:B------:R-:W-:Y:S02]  /*1150*/  IMAD R6, R7, 0x8, R6 ;  /* 0x0000000807067824 */ /* 0x000fe400078e0206 */
[----:B------:R-:W-:Y:S01]  /*1160*/  IMAD.IADD R7, R0, 0x1, -R3 ;  /* 0x0000000100077824 */ /* 0x000fe200078e0a03 */
[----:B------:R-:W-:Y:S02]  /*1170*/  LOP3.LUT R3, R4, 0x7ffffffc, RZ, 0xc0, !PT ;  /* 0x7ffffffc04037812 */ /* 0x000fe400078ec0ff */
[----:B------:R-:W-:Y:S02]  /*1180*/  SHF.R.S32.HI R0, RZ, 0x5, R5 ;  /* 0x00000005ff007819 */ /* 0x000fe40000011405 */
[----:B------:R-:W-:Y:S01]  /*1190*/  LOP3.LUT R2, R2, 0x3fffffe, RZ, 0xc0, !PT ;  /* 0x03fffffe02027812 */ /* 0x000fe200078ec0ff */
[----:B------:R-:W-:Y:S01]  /*11a0*/  UMOV UR4, UR8 ;  /* 0x0000000800047c82 */ /* 0x000fe20008000000 */
[----:B-1----:R-:W-:Y:S01]  /*11b0*/  UMOV UR5, UR6 ;  /* 0x0000000600057c82 */ /* 0x002fe20008000000 */
[----:B------:R-:W-:-:S02]  /*11c0*/  IMAD.MOV.U32 R212, RZ, RZ, -0x2 ;  /* 0xfffffffeffd47424 */ /* 0x000fc400078e00ff */
[----:B------:R-:W-:Y:S02]  /*11d0*/  IMAD.U32 R18, RZ, RZ, UR4 ;  /* 0x00000004ff127e24 */ /* 0x000fe4000f8e00ff */
[----:B------:R-:W-:Y:S02]  /*11e0*/  IMAD.U32 R19, RZ, RZ, UR5 ;  /* 0x00000005ff137e24 */ /* 0x000fe4000f8e00ff */
[----:B------:R-:W-:Y:S02]  /*11f0*/  IMAD.IADD R3, R206, 0x1, -R3 ;  /* 0x00000001ce037824 */ /* 0x000fe400078e0a03 */
[----:B------:R-:W-:Y:S02]  /*1200*/  IMAD.SHL.U32 R5, R6, 0x8, RZ ;  /* 0x0000000806057824 */ /* 0x000fe400078e00ff */
[----:B------:R-:W-:Y:S02]  /*1210*/  IMAD R7, R0, 0x10, R7 ;  /* 0x0000001000077824 */ /* 0x000fe400078e0207 */
[----:B------:R-:W-:-:S02]  /*1220*/  IMAD.IADD R2, R209, 0x1, -R2 ;  /* 0x00000001d1027824 */ /* 0x000fc400078e0a02 */
[----:B------:R-:W-:Y:S02]  /*1230*/  IMAD.U32 R16, RZ, RZ, UR8 ;  /* 0x00000008ff107e24 */ /* 0x000fe4000f8e00ff */
[----:B------:R-:W-:Y:S02]  /*1240*/  IMAD R212, R3, R212, 0x70 ;  /* 0x0000007003d47424 */ /* 0x000fe400078e02d4 */
[----:B------:R-:W-:Y:S01]  /*1250*/  IMAD.WIDE R18, R5, 0x2, R18 ;  /* 0x0000000205127825 */ /* 0x000fe200078e0212 */
[----:B------:R-:W-:-:S03]  /*1260*/  UMOV UR61, URZ ;  /* 0x0000003f003d7c82 */ /* 0x000fc60008000000 */
[----:B------:R-:W-:Y:S02]  /*1270*/  IMAD R211, R2, 0x40, R7 ;  /* 0x0000004002d37824 */ /* 0x000fe400078e0207 */
[----:B------:R-:W-:Y:S02]  /*1280*/  IMAD.U32 R204, RZ, RZ, UR7 ;  /* 0x00000007ffcc7e24 */ /* 0x000fe4000f8e00ff */
[----:B------:R-:W-:Y:S01]  /*1290*/  IMAD.MOV.U32 R205, RZ, RZ, RZ ;  /* 0x000000ffffcd7224 */ /* 0x000fe200078e00ff */
[----:B------:R-:W-:Y:S01]  /*12a0*/  UMOV UR38, URZ ;  /* 0x0000003f00267c82 */ /* 0x000fe20008000000 */
[----:B--2---:R-:W-:-:S07]  /*12b0*/  LOP3.LUT R17, R8, 0x1, RZ, 0xfc, !PT ;  /* 0x0000000108117812 */ /* 0x004fce00078efcff */
.L_x_155:
[----:B------:R-:W1:Y:S01]  /*12c0*/  SHFL.IDX PT, R0, R209, RZ, 0x1f ;  /* 0x00001fffd1007589 */ /* 0x000e6200000e0000 */
[----:B--2---:R-:W2:Y:S01]  /*12d0*/  LDC R81, c[0x0][0x2e0] ;  /* 0x0000b800ff517b82 */ /* 0x004ea20000000800 */
[----:B------:R-:W-:Y:S01]  /*12e0*/  R2UR UR12, R16 ;  /* 0x00000000100c72ca */ /* 0x000fe200000e0000 */
[----:B------:R-:W-:Y:S01]  /*12f0*/  ULDC UR4, c[0x0][0xda8] ;  /* 0x00036a0000047ab9 */ /* 0x000fe20000000800 */
[----:B------:R-:W-:Y:S01]  /*1300*/  ULDC.64 UR8, c[0x0][0x3f8] ;  /* 0x0000fe0000087ab9 */ /* 0x000fe20000000a00 */
[----:B------:R-:W-:Y:S01]  /*1310*/  R2UR UR10, R204 ;  /* 0x00000000cc0a72ca */ /* 0x000fe200000e0000 */
[----:B------:R-:W-:Y:S01]  /*1320*/  UISETP.NE.AND UP1, UPT, UR4, 0x1, UPT ;  /* 0x000000010400788c */ /* 0x000fe2000bf25270 */
[----:B------:R-:W-:Y:S01]  /*1330*/  IMAD.MOV.U32 R2, RZ, RZ, RZ ;  /* 0x000000ffff027224 */ /* 0x000fe200078e00ff */
[----:B------:R-:W-:Y:S01]  /*1340*/  UISETP.NE.U32.AND UP0, UPT, UR8, URZ, UPT ;  /* 0x0000003f0800728c */ /* 0x000fe2000bf05070 */
[----:B------:R-:W-:Y:S01]  /*1350*/  ULDC UR5, c[0x0][0xdb4] ;  /* 0x00036d0000057ab9 */ /* 0x000fe20000000800 */
[----:B------:R-:W-:-:S02]  /*1360*/  ULDC UR6, c[0x0][0x404] ;  /* 0x0001010000067ab9 */ /* 0x000fc40000000800 */
[----:B------:R-:W-:Y:S02]  /*1370*/  UISETP.NE.AND.EX UP0, UPT, UR9, URZ, UPT, UP0 ;  /* 0x0000003f0900728c */ /* 0x000fe4000bf05300 */
[----:B------:R-:W-:Y:S02]  /*1380*/  UISETP.NE.AND UP2, UPT, UR5, 0x1, UPT ;  /* 0x000000010500788c */ /* 0x000fe4000bf45270 */
[----:B------:R-:W-:Y:S02]  /*1390*/  UIADD3 UR9, UR12, 0x15400, URZ ;  /* 0x000154000c097890 */ /* 0x000fe4000fffe03f */
[----:B------:R-:W-:Y:S01]  /*13a0*/  USEL UR6, UR6, 0x1, UP0 ;  /* 0x0000000106067887 */ /* 0x000fe20008000000 */
[----:B------:R-:W-:Y:S01]  /*13b0*/  @UP1 ULDC UR5, c[0x0][0xdac] ;  /* 0x00036b0000051ab9 */ /* 0x000fe20000000800 */
[----:B------:R-:W-:Y:S01]  /*13c0*/  ULOP3.LUT UP0, URZ, UR9, 0x9f, URZ, 0xc0, !UPT ;  /* 0x0000009f093f7892 */ /* 0x000fe2000f80c03f */
[----:B------:R-:W-:Y:S01]  /*13d0*/  UMOV UR11, UR10 ;  /* 0x0000000a000b7c82 */ /* 0x000fe20008000000 */
[----:B-1----:R-:W-:-:S02]  /*13e0*/  R2UR UR7, R0 ;  /* 0x00000000000772ca */ /* 0x002fc400000e0000 */
[----:B--2---:R-:W-:Y:S01]  /*13f0*/  IMAD R81, R81, UR6, RZ ;  /* 0x0000000651517c24 */ /* 0x004fe2000f8e02ff */
[----:B------:R-:W-:Y:S01]  /*1400*/  @UP1 ULDC UR6, c[0x0][0xdb0] ;  /* 0x00036c0000061ab9 */ /* 0x000fe20000000800 */
[----:B------:R-:W-:Y:S02]  /*1410*/  PLOP3.LUT P0, PT, PT, PT, UP0, 0x80, 0x0 ;  /* 0x000000000000781c */ /* 0x000fe40003f0f008 */
[----:B------:R-:W-:-:S04]  /*1420*/  VIADD R3, R81, 0x6f ;  /* 0x0000006f51037836 */ /* 0x000fc80000000000 */
[----:B------:R-:W-:-:S03]  /*1430*/  IMAD.HI R2, R3, -0x6db6db6d, R2 ;  /* 0x9249249303027827 */ /* 0x000fc600078e0202 */
[----:B------:R-:W-:Y:S02]  /*1440*/  ULEA.HI UR4, UR7, UR7, URZ, 0x1 ;  /* 0x0000000707047291 */ /* 0x000fe4000f8f083f */
[----:B------:R-:W-:Y:S02]  /*1450*/  SHF.R.U32.HI R3, RZ, 0x1f, R2 ;  /* 0x0000001fff037819 */ /* 0x000fe40000011602 */
[----:B------:R-:W-:Y:S02]  /*1460*/  ULOP3.LUT UR8, UR4, 0x1e, URZ, 0xc0, !UPT ;  /* 0x0000001e04087892 */ /* 0x000fe4000f8ec03f */
[----:B------:R-:W-:Y:S01]  /*1470*/  LEA.HI.SX32 R120, R2, R3, 0x1a ;  /* 0x0000000302787211 */ /* 0x000fe200078fd2ff */
[----:B------:R-:W-:Y:S02]  /*1480*/  UIMAD.WIDE.U32 UR4, UR10, UR5, URZ ;  /* 0x000000050a0472a5 */ /* 0x000fe4000f8e003f */
[----:B------:R-:W-:Y:S02]  /*1490*/  UIADD3 UR8, UR7, -UR8, URZ ;  /* 0x8000000807087290 */ /* 0x000fe4000fffe03f */
[----:B------:R-:W-:-:S02]  /*14a0*/  @UP1 USHF.R.U32.HI UR11, URZ, UR6, UR5 ;  /* 0x000000063f0b1299 */ /* 0x000fc40008011605 */
[----:B------:R-:W-:Y:S01]  /*14b0*/  ULEA UR8, UR8, UR9, 0xd ;  /* 0x0000000908087291 */ /* 0x000fe2000f8e683f */
[----:B------:R-:W-:Y:S02]  /*14c0*/  @UP2 ULDC.64 UR6, c[0x0][0xdb8] ;  /* 0x00036e0000062ab9 */ /* 0x000fe40000000a00 */
[----:B------:R-:W-:Y:S02]  /*14d0*/  UIMAD.WIDE.U32 UR4, UR11, UR6, URZ ;  /* 0x000000060b0472a5 */ /* 0x000fe4000f8e003f */
[----:B------:R-:W-:Y:S01]  /*14e0*/  IMAD.U32 R208, RZ, RZ, UR11 ;  /* 0x0000000bffd07e24 */ /* 0x000fe2000f8e00ff */
[----:B------:R-:W-:Y:S01]  /*14f0*/  USHF.R.U32.HI UR8, URZ, 0x4, UR8 ;  /* 0x000000043f087899 */ /* 0x000fe20008011608 */
[----:B------:R-:W-:Y:S01]  /*1500*/  UMOV UR36, UR11 ;  /* 0x0000000b00247c82 */ /* 0x000fe20008000000 */
[----:B------:R-:W-:Y:S02]  /*1510*/  @UP2 USHF.R.U32.HI UR36, URZ, UR7, UR5 ;  /* 0x000000073f242299 */ /* 0x000fe40008011605 */
[----:B------:R-:W-:Y:S01]  /*1520*/  UMOV UR4, UR10 ;  /* 0x0000000a00047c82 */ /* 0x000fe20008000000 */
[----:B------:R-:W-:Y:S01]  /*1530*/  ULOP3.LUT UR37, UR8, 0x3fff, URZ, 0xc0, !UPT ;  /* 0x00003fff08257892 */ /* 0x000fe2000f8ec03f */
[----:B------:R-:W-:Y:S01]  /*1540*/  IMAD.U32 R207, RZ, RZ, UR4 ;  /* 0x00000004ffcf7e24 */ /* 0x000fe2000f8e00ff */
        /* <DEDUP_REMOVED lines=17> */
.L_x_129:
[----:B------:R-:W-:Y:S02]  /*1660*/  R2UR UR4, R16 ;  /* 0x00000000100472ca */ /* 0x000fe400000e0000 */
[----:B------:R-:W-:Y:S02]  /*1670*/  LOP3.LUT R0, R205, 0x1, RZ, 0xc0, !PT ;  /* 0x00000001cd007812 */ /* 0x000fe400078ec0ff */
[----:B------:R-:W-:Y:S02]  /*1680*/  ISETP.NE.AND P0, PT, R17, 0x3, PT ;  /* 0x000000031100780c */ /* 0x000fe40003f05270 */
[----:B------:R-:W-:-:S07]  /*1690*/  SHF.L.U32 R0, R0, 0x1f, RZ ;  /* 0x0000001f00007819 */ /* 0x000fce00000006ff */
[----:B------:R-:W1:Y:S02]  /*16a0*/  SYNCS.PHASECHK.TRANS64.TRYWAIT P1, [UR4+0x36800], R0 ;  /* 0x03680000ff0075a7 */ /* 0x000e640008020144 */
[----:B-1----:R-:W-:Y:S05]  /*16b0*/  @!P1 BRA `(.L_x_130) ;  /* 0x000000d0001c9947 */ /* 0x002fea0003800000 */
.L_x_221:
[----:B------:R-:W-:Y:S05]  /*16c0*/  @!P0 BRA `(.L_x_131) ;  /* 0x0000000000048947 */ /* 0x000fea0003800000 */
[----:B------:R-:W-:Y:S01]  /*16d0*/  BPT.TRAP 0x1 ;  /* 0x000000040000795c */ /* 0x000fe20000300000 */
.L_x_131:
[----:B------:R-:W-:Y:S01]  /*16e0*/  R2UR UR4, R16 ;  /* 0x00000000100472ca */ /* 0x000fe200000e0000 */
[----:B------:R-:W-:Y:S02]  /*16f0*/  IMAD.U32 R2, RZ, RZ, UR38 ;  /* 0x00000026ff027e24 */ /* 0x000fe4000f8e00ff */
[----:B-1----:R-:W-:-:S05]  /*1700*/  IMAD.U32 R3, RZ, RZ, UR61 ;  /* 0x0000003dff037e24 */ /* 0x002fca000f8e00ff */
[----:B------:R-:W-:-:S05]  /*1710*/  SHF.L.U32 R3, R3, 0x1f, RZ ;  /* 0x0000001f03037819 */ /* 0x000fca00000006ff */
[----:B------:R-:W-:-:S04]  /*1720*/  LEA R2, R2, UR4, 0x3 ;  /* 0x0000000402027c11 */ /* 0x000fc8000f8e18ff */
[----:B------:R1:W2:Y:S01]  /*1730*/  SYNCS.PHASECHK.TRANS64.TRYWAIT P1, [R2+URZ+0x36830], R3 ;  /* 0x03683003020075a7 */ /* 0x0002a2000802017f */
[----:B------:R-:W-:Y:S05]  /*1740*/  @!P0 BRA `(.L_x_132) ;  /* 0x0000000000048947 */ /* 0x000fea0003800000 */
[----:B------:R-:W-:Y:S01]  /*1750*/  BPT.TRAP 0x1 ;  /* 0x000000040000795c */ /* 0x000fe20000300000 */
.L_x_132:
[----:B--2---:R-:W-:Y:S05]  /*1760*/  @P1 BRA `(.L_x_133) ;  /* 0x0000000000081947 */ /* 0x004fea0003800000 */
[----:B------:R-:W2:Y:S02]  /*1770*/  SYNCS.PHASECHK.TRANS64.TRYWAIT P1, [R2+URZ+0x36830], R3 ;  /* 0x03683003020075a7 */ /* 0x000ea4000802017f */
[----:B--2---:R-:W-:Y:S05]  /*1780*/  @!P1 BRA `(.L_x_134) ;  /* 0x000000d000049947 */ /* 0x004fea0003800000 */
.L_x_133:
[----:B------:R-:W-:Y:S05]  /*1790*/  WARPSYNC.ALL ;  /* 0x0000000000007948 */ /* 0x000fea0003800000 */
[----:B------:R-:W-:Y:S01]  /*17a0*/  R2UR UR4, R16 ;  /* 0x00000000100472ca */ /* 0x000fe200000e0000 */
[----:B------:R-:W-:Y:S01]  /*17b0*/  WARPGROUP.ARRIVE ;  /* 0x00000000000079c5 */ /* 0x000fe20000000000 */
[----:B------:R-:W-:Y:S01]  /*17c0*/  UMOV UR57, 0x40000040 ;  /* 0x4000004000397882 */ /* 0x000fe20000000000 */
[----:B------:R-:W-:Y:S01]  /*17d0*/  UMOV UR59, 0x40000040 ;  /* 0x40000040003b7882 */ /* 0x000fe20000000000 */
[----:B------:R-:W-:Y:S01]  /*17e0*/  UMOV UR9, UR57 ;  /* 0x0000003900097c82 */ /* 0x000fe20008000000 */
[----:B------:R-:W-:Y:S01]  /*17f0*/  UMOV UR11, 0x40000040 ;  /* 0x40000040000b7882 */ /* 0x000fe20000000000 */
[----:B------:R-:W-:Y:S01]  /*1800*/  UMOV UR13, UR57 ;  /* 0x00000039000d7c82 */ /* 0x000fe20008000000 */
[----:B------:R-:W-:Y:S01]  /*1810*/  UMOV UR15, 0x40000040 ;  /* 0x40000040000f7882 */ /* 0x000fe20000000000 */
[----:B------:R-:W-:Y:S01]  /*1820*/  UMOV UR17, UR57 ;  /* 0x0000003900117c82 */ /* 0x000fe20008000000 */
[----:B------:R-:W-:Y:S01]  /*1830*/  UMOV UR19, 0x40000040 ;  /* 0x4000004000137882 */ /* 0x000fe20000000000 */
[----:B------:R-:W-:Y:S01]  /*1840*/  UMOV UR21, UR57 ;  /* 0x0000003900157c82 */ /* 0x000fe20008000000 */
[----:B------:R-:W-:Y:S01]  /*1850*/  UMOV UR23, 0x40000040 ;  /* 0x4000004000177882 */ /* 0x000fe20000000000 */
[----:B------:R-:W-:Y:S01]  /*1860*/  UMOV UR27, 0x40000040 ;  /* 0x40000040001b7882 */ /* 0x000fe20000000000 */
[----:B------:R-:W-:Y:S01]  /*1870*/  UIADD3 UR4, UR4, 0x21400, URZ ;  /* 0x0002140004047890 */ /* 0x000fe2000fffe03f */
[----:B------:R-:W-:Y:S01]  /*1880*/  MOV R4, UR38 ;  /* 0x0000002600047c02 */ /* 0x000fe20008000f00 */
[----:B------:R-:W-:Y:S01]  /*1890*/  UMOV UR31, 0x40000040 ;  /* 0x40000040001f7882 */ /* 0x000fe20000000000 */
[----:B------:R-:W-:Y:S01]  /*18a0*/  UMOV UR35, 0x40000040 ;  /* 0x4000004000237882 */ /* 0x000fe20000000000 */
[----:B------:R-:W-:Y:S01]  /*18b0*/  USHF.R.U32.HI UR5, URZ, 0x4, UR4 ;  /* 0x000000043f057899 */ /* 0x000fe20008011604 */
[----:B------:R-:W-:Y:S01]  /*18c0*/  MOV R5, UR36 ;  /* 0x0000002400057c02 */ /* 0x000fe20008000f00 */
[----:B------:R-:W-:Y:S01]  /*18d0*/  ULOP3.LUT UR4, UR37, 0x10000, URZ, 0xfc, !UPT ;  /* 0x0001000025047892 */ /* 0x000fe2000f8efc3f */
[----:B------:R-:W-:Y:S01]  /*18e0*/  MOV R0, UR57 ;  /* 0x0000003900007c02 */ /* 0x000fe20008000f00 */
[----:B------:R-:W-:Y:S01]  /*18f0*/  ULOP3.LUT UR5, UR5, 0x3fff, URZ, 0xc0, !UPT ;  /* 0x00003fff05057892 */ /* 0x000fe2000f8ec03f */
[----:B------:R-:W-:Y:S01]  /*1900*/  UMOV UR43, 0x40000040 ;  /* 0x40000040002b7882 */ /* 0x000fe20000000000 */
[----:B------:R-:W-:-:S02]  /*1910*/  UMOV UR47, 0x40000040 ;  /* 0x40000040002f7882 */ /* 0x000fc40000000000 */
[----:B------:R-:W-:Y:S01]  /*1920*/  ULOP3.LUT UR6, UR5, 0x10000, URZ, 0xfc, !UPT ;  /* 0x0001000005067892 */ /* 0x000fe2000f8efc3f */
[----:B------:R-:W-:Y:S01]  /*1930*/  UMOV UR56, UR4 ;  /* 0x0000000400387c82 */ /* 0x000fe20008000000 */
[----:B------:R-:W-:Y:S01]  /*1940*/  UMOV UR51, 0x40000040 ;  /* 0x4000004000337882 */ /* 0x000fe20000000000 */
[----:B------:R-:W-:Y:S01]  /*1950*/  UMOV UR8, UR56 ;  /* 0x0000003800087c82 */ /* 0x000fe20008000000 */
[----:B------:R-:W-:Y:S02]  /*1960*/  UMOV UR12, UR56 ;  /* 0x00000038000c7c82 */ /* 0x000fe40008000000 */
[----:B------:R-:W-:Y:S01]  /*1970*/  IMAD.U32 R8, RZ, RZ, UR6 ;  /* 0x00000006ff087e24 */ /* 0x000fe2000f8e00ff */
[----:B------:R-:W-:Y:S01]  /*1980*/  UIMAD UR6, UR38, 0xa80, UR6 ;  /* 0x00000a80260678a4 */ /* 0x000fe2000f8e0206 */
[----:B-12---:R-:W-:Y:S01]  /*1990*/  MOV R3, UR56 ;  /* 0x0000003800037c02 */ /* 0x006fe20008000f00 */
[----:B------:R-:W-:Y:S01]  /*19a0*/  UMOV UR16, UR56 ;  /* 0x0000003800107c82 */ /* 0x000fe20008000000 */
[----:B------:R-:W-:Y:S01]  /*19b0*/  UMOV UR20, UR56 ;  /* 0x0000003800147c82 */ /* 0x000fe20008000000 */
[----:B------:R-:W-:-:S02]  /*19c0*/  UIADD3 UR10, UR6, 0x80, URZ ;  /* 0x00000080060a7890 */ /* 0x000fc4000fffe03f */
[----:B------:R-:W-:Y:S02]  /*19d0*/  UIADD3 UR14, UR6, 0x100, URZ ;  /* 0x00000100060e7890 */ /* 0x000fe4000fffe03f */
[----:B------:R-:W-:Y:S01]  /*19e0*/  UMOV UR58, UR6 ;  /* 0x00000006003a7c82 */ /* 0x000fe20008000000 */
[----:B------:R-:W-:Y:S01]  /*19f0*/  UIADD3 UR18, UR6, 0x180, URZ ;  /* 0x0000018006127890 */ /* 0x000fe2000fffe03f */
[----:B------:R-:W-:Y:S01]  /*1a00*/  HGMMA.64x16x16.F32 R72, gdesc[UR56], RZ, !UPT, gsb0 ;  /* 0x00200000384879f0 */ /* 0x000fe2000c0008ff */
[----:B------:R-:W-:Y:S02]  /*1a10*/  UIADD3 UR22, UR6, 0x200, URZ ;  /* 0x0000020006167890 */ /* 0x000fe4000fffe03f */
[----:B------:R-:W-:Y:S01]  /*1a20*/  UIADD3 UR58, UR6, 0x280, URZ ;  /* 0x00000280063a7890 */ /* 0x000fe2000fffe03f */
[----:B------:R-:W-:Y:S01]  /*1a30*/  UMOV UR59, 0x40000040 ;  /* 0x40000040003b7882 */ /* 0x000fe20000000000 */
[----:B------:R-:W-:Y:S02]  /*1a40*/  UIADD3 UR5, UR6, 0x300, URZ ;  /* 0x0000030006057890 */ /* 0x000fe4000fffe03f */
[----:B------:R-:W-:-:S02]  /*1a50*/  UIADD3 UR26, UR6, 0x204, URZ ;  /* 0x00000204061a7890 */ /* 0x000fc4000fffe03f */
[----:B------:R-:W-:Y:S02]  /*1a60*/  UIADD3 UR30, UR6, 0x206, URZ ;  /* 0x00000206061e7890 */ /* 0x000fe4000fffe03f */
[----:B------:R-:W-:Y:S02]  /*1a70*/  UIADD3 UR34, UR6, 0x580, URZ ;  /* 0x0000058006227890 */ /* 0x000fe4000fffe03f */
[----:B------:R-:W-:Y:S02]  /*1a80*/  UIADD3 UR42, UR6, 0x582, URZ ;  /* 0x00000582062a7890 */ /* 0x000fe4000fffe03f */
[----:B------:R-:W-:Y:S02]  /*1a90*/  UIADD3 UR46, UR6, 0x584, URZ ;  /* 0x00000584062e7890 */ /* 0x000fe4000fffe03f */
[----:B------:R-:W-:Y:S02]  /*1aa0*/  UIADD3 UR50, UR6, 0x586, URZ ;  /* 0x0000058606327890 */ /* 0x000fe4000fffe03f */
[----:B------:R-:W-:Y:S01]  /*1ab0*/  UIADD3 UR54, UR6, 0x780, URZ ;  /* 0x0000078006367890 */ /* 0x000fe2000fffe03f */
[----:B------:R-:W-:Y:S01]  /*1ac0*/  UMOV UR55, 0x40000040 ;  /* 0x4000004000377882 */ /* 0x000fe20000000000 */
[----:B------:R-:W-:Y:S01]  /*1ad0*/  UMOV UR39, 0x40000040 ;  /* 0x4000004000277882 */ /* 0x000fe20000000000 */
[----:B------:R-:W-:Y:S01]  /*1ae0*/  UIADD3 UR7, UR6, 0xa02, URZ ;  /* 0x00000a0206077890 */ /* 0x000fe2000fffe03f */
[----:B------:R-:W-:-:S02]  /*1af0*/  WARPGROUP.DEPBAR.LE gsb0, 0x0 ;  /* 0x00008000000079c5 */ /* 0x000fc40000010000 */
[----:B------:R-:W-:-:S06]  /*1b00*/  WARPGROUP.ARRIVE ;  /* 0x00000000000079c5 */ /* 0x000fcc0000000000 */
[----:B------:R-:W-:Y:S01]  /*1b10*/  HGMMA.64x16x16.F32 R64, gdesc[UR8], RZ, !UPT, gsb0 ;  /* 0x00200000084079f0 */ /* 0x000fe2000c0008ff */
[----:B------:R-:W-:Y:S02]  /*1b20*/  UIADD3 UR8, UR4, 0x2, URZ ;  /* 0x0000000204087890 */ /* 0x000fe4000fffe03f */
[----:B------:R-:W-:Y:S01]  /*1b30*/  UIADD3 UR10, UR6, 0x2, URZ ;  /* 0x00000002060a7890 */ /* 0x000fe2000fffe03f */
[----:B------:R-:W-:Y:S01]  /*1b40*/  UMOV UR9, 0x40000040 ;  /* 0x4000004000097882 */ /* 0x000fe20000000000 */
        /* <DEDUP_REMOVED lines=31> */
[----:B------:R-:W-:Y:S02]  /*1d40*/  UMOV UR59, 0x40000040 ;  /* 0x40000040003b7882 */ /* 0x000fe40000000000 */
        /* <DEDUP_REMOVED lines=14> */
[----:B------:R-:W-:Y:S02]  /*1e30*/  UIADD3 UR12, UR4, 0x4, URZ ;  /* 0x00000004040c7890 */ /* 0x000fe4000fffe03f */
[----:B------:R-:W-:Y:S01]  /*1e40*/  UIADD3 UR14, UR6, 0x4, URZ ;  /* 0x00000004060e7890 */ /* 0x000fe2000fffe03f */
[----:B------:R-:W-:Y:S01]  /*1e50*/  UMOV UR13, 0x40000040 ;  /* 0x40000040000d7882 */ /* 0x000fe20000000000 */
[----:B------:R-:W-:Y:S01]  /*1e60*/  UMOV UR15, 0x40000040 ;  /* 0x40000040000f7882 */ /* 0x000fe20000000000 */
[----:B------:R-:W-:Y:S02]  /*1e70*/  UMOV UR25, UR13 ;  /* 0x0000000d00197c82 */ /* 0x000fe40008000000 */
        /* <DEDUP_REMOVED lines=310> */
[----:B------:R-:W-:Y:S01]  /*31e0*/  UMOV UR52, UR44 ;  /* 0x0000002c00347c82 */ /* 0x000fe20008000000 */
[----:B------:R-:W-:Y:S01]  /*31f0*/  UMOV UR53, UR45 ;  /* 0x0000002d00357c82 */ /* 0x000fe20008000000 */
        /* <DEDUP_REMOVED lines=12> */
[----:B------:R-:W-:-:S07]  /*32c0*/  UIADD3 UR5, UR6, 0x782, URZ ;  /* 0x0000078206057890 */ /* 0x000fce000fffe03f */
[----:B------:R-:W-:Y:S01]  /*32d0*/  UMOV UR38, UR5 ;  /* 0x0000000500267c82 */ /* 0x000fe20008000000 */
        /* <DEDUP_REMOVED lines=12> */
[----:B------:R-:W-:Y:S02]  /*33a0*/  UMOV UR39, 0x40000040 ;  /* 0x4000004000277882 */ /* 0x000fe40000000000 */
        /* <DEDUP_REMOVED lines=24> */
[----:B------:R-:W-:Y:S01]  /*3530*/  UMOV UR52, UR48 ;  /* 0x0000003000347c82 */ /* 0x000fe20008000000 */
[----:B------:R-:W-:Y:S01]  /*3540*/  UMOV UR53, UR49 ;  /* 0x0000003100357c82 */ /* 0x000fe20008000000 */
[----:B------:R-:W-:-:S02]  /*3550*/  WARPGROUP.DEPBAR.LE gsb0, 0x0 ;  /* 0x00008000000079c5 */ /* 0x000fc40000010000 */
        /* <DEDUP_REMOVED lines=48> */
[----:B------:R-:W-:-:S07]  /*3860*/  UIADD3 UR7, UR6, 0x786, URZ ;  /* 0x0000078606077890 */ /* 0x000fce000fffe03f */
        /* <DEDUP_REMOVED lines=9> */
[----:B------:R-:W-:Y:S02]  /*3900*/  UMOV UR55, 0x40000040 ;  /* 0x4000004000377882 */ /* 0x000fe40000000000 */
[----:B------:R-:W-:Y:S01]  /*3910*/  UMOV UR6, UR11 ;  /* 0x0000000b00067c82 */ /* 0x000fe20008000000 */
[----:B------:R-:W-:Y:S02]  /*3920*/  WARPGROUP.DEPBAR.LE gsb0, 0x0 ;  /* 0x00008000000079c5 */ /* 0x000fe40000010000 */
[----:B------:R-:W-:-:S06]  /*3930*/  WARPGROUP.ARRIVE ;  /* 0x00000000000079c5 */ /* 0x000fcc0000000000 */
[----:B------:R-:W-:Y:S01]  /*3940*/  HGMMA.64x16x16.F32 R64, gdesc[UR56], R64, gsb0 ;  /* 0x00200000384079f0 */ /* 0x000fe20008000840 */
[----:B------:R-:W-:Y:S02]  /*3950*/  R2UR UR57, R0 ;  /* 0x00000000003972ca */ /* 0x000fe400000e0000 */
[----:B------:R-:W-:Y:S01]  /*3960*/  R2UR UR56, R3 ;  /* 0x00000000033872ca */ /* 0x000fe200000e0000 */
[----:B------:R-:W-:Y:S02]  /*3970*/  WARPGROUP.DEPBAR.LE gsb0, 0x0 ;  /* 0x00008000000079c5 */ /* 0x000fe40000010000 */
[----:B------:R-:W-:-:S06]  /*3980*/  WARPGROUP.ARRIVE ;  /* 0x00000000000079c5 */ /* 0x000fcc0000000000 */
[----:B------:R-:W-:Y:S01]  /*3990*/  HGMMA.64x16x16.F32 R56, gdesc[UR36], R56, gsb0 ;  /* 0x00200000243879f0 */ /* 0x000fe20008000838 */
[----:B------:R-:W-:Y:S02]  /*39a0*/  R2UR UR38, R4 ;  /* 0x00000000042672ca */ /* 0x000fe400000e0000 */
[----:B------:R-:W-:Y:S01]  /*39b0*/  R2UR UR36, R5 ;  /* 0x00000000052472ca */ /* 0x000fe200000e0000 */
        /* <DEDUP_REMOVED lines=23> */
.L_x_135:
[----:B------:R-:W-:Y:S01]  /*3b30*/  IMAD.IADD R3, R212, 0x1, R81 ;  /* 0x00000001d4037824 */ /* 0x000fe200078e0251 */
[----:B------:R-:W2:Y:S01]  /*3b40*/  LDL R82, [R1+0x4] ;  /* 0x0000040001527983 */ /* 0x000ea20000100800 */
[----:B------:R-:W-:Y:S01]  /*3b50*/  P2R R80, PR, RZ, 0x1 ;  /* 0x00000001ff507803 */ /* 0x000fe20000000000 */
[----:B------:R-:W-:Y:S01]  /*3b60*/  ULDC UR4, c[0x0][0x988] ;  /* 0x0002620000047ab9 */ /* 0x000fe20000000800 */
[----:B------:R-:W-:-:S05]  /*3b70*/  IMAD R3, R120, -0x70, R3 ;  /* 0xffffff9078037824 */ /* 0x000fca00078e0203 */
[C---:B------:R-:W-:Y:S02]  /*3b80*/  ISETP.GT.AND P6, PT, R3.reuse, RZ, PT ;  /* 0x000000ff0300720c */ /* 0x040fe40003fc4270 */
[C---:B------:R-:W-:Y:S02]  /*3b90*/  ISETP.GT.AND P5, PT, R3.reuse, 0x1, PT ;  /* 0x000000010300780c */ /* 0x040fe40003fa4270 */
[----:B------:R-:W-:Y:S02]  /*3ba0*/  ISETP.GT.AND P4, PT, R3, 0x8, PT ;  /* 0x000000080300780c */ /* 0x000fe40003f84270 */
[----:B------:R-:W-:Y:S02]  /*3bb0*/  FSEL R21, R72, -INF , P6 ;  /* 0xff80000048157808 */ /* 0x000fe40003000000 */
[----:B------:R-:W-:Y:S02]  /*3bc0*/  FSEL R73, R73, -INF , P5 ;  /* 0xff80000049497808 */ /* 0x000fe40002800000 */
[----:B------:R-:W-:-:S02]  /*3bd0*/  ISETP.GT.AND P3, PT, R3, 0x9, PT ;  /* 0x000000090300780c */ /* 0x000fc40003f64270 */
[----:B------:R-:W-:Y:S02]  /*3be0*/  FSEL R83, R76, -INF , P4 ;  /* 0xff8000004c537808 */ /* 0x000fe40002000000 */
[----:B------:R-:W-:Y:S02]  /*3bf0*/  FMNMX.FTZ R0, R21, R73, !PT ;  /* 0x0000004915007209 */ /* 0x000fe40007810000 */
[----:B------:R-:W-:Y:S02]  /*3c00*/  ISETP.GT.AND P1, PT, R3, 0x10, PT ;  /* 0x000000100300780c */ /* 0x000fe40003f24270 */
[----:B------:R-:W-:Y:S02]  /*3c10*/  FSEL R77, R77, -INF , P3 ;  /* 0xff8000004d4d7808 */ /* 0x000fe40001800000 */
[----:B------:R-:W-:Y:S02]  /*3c20*/  FMNMX.FTZ R0, R83, R0, !PT ;  /* 0x0000000053007209 */ /* 0x000fe40007810000 */
[----:B------:R-:W-:-:S02]  /*3c30*/  ISETP.GT.AND P2, PT, R3, 0x11, PT ;  /* 0x000000110300780c */ /* 0x000fc40003f44270 */
[----:B------:R-:W-:Y:S02]  /*3c40*/  FSEL R85, R64, -INF , P1 ;  /* 0xff80000040557808 */ /* 0x000fe40000800000 */
[----:B------:R-:W-:Y:S02]  /*3c50*/  FMNMX.FTZ R0, R77, R0, !PT ;  /* 0x000000004d007209 */ /* 0x000fe40007810000 */
[----:B------:R-:W-:Y:S02]  /*3c60*/  FSEL R5, R74, -INF , P6 ;  /* 0xff8000004a057808 */ /* 0x000fe40003000000 */
[----:B------:R-:W-:Y:S02]  /*3c70*/  ISETP.GT.AND P6, PT, R3, 0x18, PT ;  /* 0x000000180300780c */ /* 0x000fe40003fc4270 */
[----:B------:R-:W-:Y:S02]  /*3c80*/  FSEL R65, R65, -INF , P2 ;  /* 0xff80000041417808 */ /* 0x000fe40001000000 */
[----:B------:R-:W-:-:S02]  /*3c90*/  FMNMX.FTZ R0, R85, R0, !PT ;  /* 0x0000000055007209 */ /* 0x000fc40007810000 */
[----:B------:R-:W-:Y:S02]  /*3ca0*/  FSEL R75, R75, -INF , P5 ;  /* 0xff8000004b4b7808 */ /* 0x000fe40002800000 */
[----:B------:R-:W-:Y:S02]  /*3cb0*/  ISETP.GT.AND P5, PT, R3, 0x19, PT ;  /* 0x000000190300780c */ /* 0x000fe40003fa4270 */
[----:B------:R-:W-:Y:S02]  /*3cc0*/  FSEL R87, R68, -INF , P6 ;  /* 0xff80000044577808 */ /* 0x000fe40003000000 */
[----:B------:R-:W-:Y:S02]  /*3cd0*/  FMNMX.FTZ R0, R65, R0, !PT ;  /* 0x0000000041007209 */ /* 0x000fe40007810000 */
[----:B------:R-:W-:Y:S02]  /*3ce0*/  FSEL R7, R78, -INF , P4 ;  /* 0xff8000004e077808 */ /* 0x000fe40002000000 */
        /* <DEDUP_REMOVED lines=43> */
[----:B------:R-:W-:Y:S02]  /*3fa0*/  ISETP.GT.AND P0, PT, R3, 0x49, PT ;  /* 0x000000490300780c */ /* 0x000fe40003f04270 */
[----:B------:R-:W-:Y:S02]  /*3fb0*/  FSEL R105, R44, -INF , P6 ;  /* 0xff8000002c697808 */ /* 0x000fe40003000000 */
[----:B------:R-:W-:Y:S02]  /*3fc0*/  FMNMX.FTZ R0, R103, R0, !PT ;  /* 0x0000000067007209 */ /* 0x000fe40007810000 */
[----:B------:R-:W-:Y:S02]  /*3fd0*/  FSEL R51, R51, -INF , P5 ;  /* 0xff80000033337808 */ /* 0x000fe40002800000 */
[----:B------:R-:W-:Y:S02]  /*3fe0*/  ISETP.GT.AND P5, PT, R3, 0x50, PT ;  /* 0x000000500300780c */ /* 0x000fe40003fa4270 */
[----:B------:R-:W-:-:S02]  /*3ff0*/  FSEL R107, R45, -INF , P0 ;  /* 0xff8000002d6b7808 */ /* 0x000fc40000000000 */
[----:B------:R-:W-:Y:S02]  /*4000*/  FMNMX.FTZ R0, R105, R0, !PT ;  /* 0x0000000069007209 */ /* 0x000fe40007810000 */
        /* <DEDUP_REMOVED lines=12> */
[----:B------:R-:W-:Y:S02]  /*40d0*/  FSEL R115, R37, -INF , P2 ;  /* 0xff80000025737808 */ /* 0x000fe40001000000 */
[----:B------:R-:W-:Y:S02]  /*40e0*/  FMNMX.FTZ R0, R113, R0, !PT ;  /* 0x0000000071007209 */ /* 0x000fe40007810000 */
[----:B------:R-:W-:Y:S02]  /*40f0*/  ISETP.GT.AND P3, PT, R3, 0x60, PT ;  /* 0x000000600300780c */ /* 0x000fe40003f64270 */
[----:B------:R-:W-:Y:S02]  /*4100*/  FSEL R53, R54, -INF , P4 ;  /* 0xff80000036357808 */ /* 0x000fe40002000000 */
[----:B------:R-:W-:-:S02]  /*4110*/  FSEL R117, R24, -INF , P3 ;  /* 0xff80000018757808 */ /* 0x000fc40001800000 */
[----:B------:R-:W-:Y:S02]  /*4120*/  FMNMX.FTZ R0, R115, R0, !PT ;  /* 0x0000000073007209 */ /* 0x000fe40007810000 */
[----:B------:R-:W-:Y:S02]  /*4130*/  ISETP.GT.AND P4, PT, R3, 0x61, PT ;  /* 0x000000610300780c */ /* 0x000fe40003f84270 */
[----:B------:R-:W-:Y:S02]  /*4140*/  FMNMX.FTZ R0, R117, R0, !PT ;  /* 0x0000000075007209 */ /* 0x000fe40007810000 */
[----:B------:R-:W-:Y:S02]  /*4150*/  FSEL R119, R25, -INF , P4 ;  /* 0xff80000019777808 */ /* 0x000fe40002000000 */
[----:B------:R-:W-:Y:S02]  /*4160*/  ISETP.GT.AND P5, PT, R3, 0x68, PT ;  /* 0x000000680300780c */ /* 0x000fe40003fa4270 */
[----:B------:R-:W-:-:S02]  /*4170*/  FMNMX.FTZ R0, R119, R0, !PT ;  /* 0x0000000077007209 */ /* 0x000fc40007810000 */
[----:B------:R-:W-:Y:S02]  /*4180*/  FSEL R121, R28, -INF , P5 ;  /* 0xff8000001c797808 */ /* 0x000fe40002800000 */
[----:B------:R-:W-:Y:S02]  /*4190*/  ISETP.GT.AND P6, PT, R3, 0x69, PT ;  /* 0x000000690300780c */ /* 0x000fe40003fc4270 */
[----:B------:R-:W-:Y:S02]  /*41a0*/  FMNMX.FTZ R0, R121, R0, !PT ;  /* 0x0000000079007209 */ /* 0x000fe40007810000 */
[----:B------:R-:W-:Y:S02]  /*41b0*/  FSEL R123, R29, -INF , P6 ;  /* 0xff8000001d7b7808 */ /* 0x000fe40003000000 */
[----:B------:R-:W-:Y:S02]  /*41c0*/  P2R R20, PR, RZ, 0x4 ;  /* 0x00000004ff147803 */ /* 0x000fe40000000000 */
[----:B------:R-:W-:Y:S01]  /*41d0*/  FMNMX.FTZ R6, R123, R0, !PT ;  /* 0x000000007b067209 */ /* 0x000fe20007810000 */
[----:B------:R-:W-:Y:S01]  /*41e0*/  IMAD.U32 R0, RZ, RZ, UR4 ;  /* 0x00000004ff007e24 */ /* 0x000fe2000f8e00ff */
[----:B------:R-:W-:-:S02]  /*41f0*/  ISETP.GT.AND P2, PT, R3, 0x48, PT ;  /* 0x000000480300780c */ /* 0x000fc40003f44270 */
[----:B------:R-:W-:Y:S01]  /*4200*/  P2R R32, PR, RZ, 0x2 ;  /* 0x00000002ff207803 */ /* 0x000fe20000000000 */
[----:B------:R-:W1:Y:S01]  /*4210*/  SHFL.BFLY PT, R25, R6, 0x2, 0x1f ;  /* 0x0c401f0006197f89 */ /* 0x000e6200000e0000 */
[C---:B------:R-:W-:Y:S02]  /*4220*/  ISETP.GT.AND P1, PT, R3.reuse, 0x49, PT ;  /* 0x000000490300780c */ /* 0x040fe40003f24270 */
[----:B------:R-:W-:Y:S02]  /*4230*/  FSEL R45, R46, -INF , P2 ;  /* 0xff8000002e2d7808 */ /* 0x000fe40001000000 */
[----:B------:R-:W-:Y:S02]  /*4240*/  P2R R33, PR, RZ, 0x1 ;  /* 0x00000001ff217803 */ /* 0x000fe40000000000 */
[----:B------:R-:W-:Y:S02]  /*4250*/  ISETP.GT.AND P0, PT, R3, 0x50, PT ;  /* 0x000000500300780c */ /* 0x000fe40003f04270 */
[----:B------:R-:W-:-:S02]  /*4260*/  FSEL R47, R47, -INF , P1 ;  /* 0xff8000002f2f7808 */ /* 0x000fc40000800000 */
[----:B------:R-:W-:Y:S02]  /*4270*/  P2R R14, PR, RZ, 0x8 ;  /* 0x00000008ff0e7803 */ /* 0x000fe40000000000 */
[----:B------:R-:W-:Y:S02]  /*4280*/  FSEL R37, R34, -INF , P0 ;  /* 0xff80000022257808 */ /* 0x000fe40000000000 */
[----:B------:R-:W-:Y:S02]  /*4290*/  ISETP.NE.AND P0, PT, R33, RZ, PT ;  /* 0x000000ff2100720c */ /* 0x000fe40003f05270 */
[----:B------:R-:W-:Y:S02]  /*42a0*/  ISETP.NE.AND P1, PT, R32, RZ, PT ;  /* 0x000000ff2000720c */ /* 0x000fe40003f25270 */
[----:B------:R-:W-:Y:S02]  /*42b0*/  FSEL R35, R35, -INF , P0 ;  /* 0xff80000023237808 */ /* 0x000fe40000000000 */
[----:B------:R-:W-:-:S02]  /*42c0*/  ISETP.NE.AND P2, PT, R20, RZ, PT ;  /* 0x000000ff1400720c */ /* 0x000fc40003f45270 */
[----:B------:R-:W-:Y:S02]  /*42d0*/  FSEL R27, R27, -INF , P4 ;  /* 0xff8000001b1b7808 */ /* 0x000fe40002000000 */
[----:B-1----:R-:W-:Y:S02]  /*42e0*/  FMNMX.FTZ R25, R6, R25, !PT ;  /* 0x0000001906197209 */ /* 0x002fe40007810000 */
[----:B------:R-:W-:Y:S02]  /*42f0*/  FMNMX.FTZ R6, R5, R75, !PT ;  /* 0x0000004b05067209 */ /* 0x000fe40007810000 */
[----:B------:R-:W-:Y:S01]  /*4300*/  FSEL R39, R39, -INF , P2 ;  /* 0xff80000027277808 */ /* 0x000fe20001000000 */
[----:B------:R-:W1:Y:S01]  /*4310*/  SHFL.BFLY PT, R4, R25, 0x1, 0x1f ;  /* 0x0c201f0019047f89 */ /* 0x000e6200000e0000 */
[----:B------:R-:W-:Y:S02]  /*4320*/  FMNMX.FTZ R6, R7, R6, !PT ;  /* 0x0000000607067209 */ /* 0x000fe40007810000 */
[----:B------:R-:W-:-:S02]  /*4330*/  FSEL R31, R31, -INF , P6 ;  /* 0xff8000001f1f7808 */ /* 0x000fc40003000000 */
[----:B------:R-:W-:Y:S02]  /*4340*/  FMNMX.FTZ R6, R79, R6, !PT ;  /* 0x000000064f067209 */ /* 0x000fe40007810000 */
[----:B------:R-:W-:Y:S02]  /*4350*/  ISETP.GE.AND P2, PT, R81, 0x71, PT ;  /* 0x000000715100780c */ /* 0x000fe40003f46270 */
[----:B------:R-:W-:Y:S02]  /*4360*/  FMNMX.FTZ R6, R9, R6, !PT ;  /* 0x0000000609067209 */ /* 0x000fe40007810000 */
[----:B------:R-:W-:Y:S02]  /*4370*/  ISETP.NE.AND P0, PT, R80, RZ, PT ;  /* 0x000000ff5000720c */ /* 0x000fe40003f05270 */
[----:B------:R-:W-:Y:S02]  /*4380*/  CS2R R80, SRZ ;  /* 0x0000000000507805 */ /* 0x000fe4000001ff00 */
[----:B------:R-:W-:-:S04]  /*4390*/  FMNMX.FTZ R6, R67, R6, !PT ;  /* 0x0000000643067209 */ /* 0x000fc80007810000 */
[----:B------:R-:W-:-:S04]  /*43a0*/  FMNMX.FTZ R6, R11, R6, !PT ;  /* 0x000000060b067209 */ /* 0x000fc80007810000 */
[----:B------:R-:W-:Y:S02]  /*43b0*/  FMNMX.FTZ R6, R71, R6, !PT ;  /* 0x0000000647067209 */ /* 0x000fe40007810000 */
[----:B-1----:R-:W-:Y:S02]  /*43c0*/  FMNMX.FTZ R4, R25, R4, !PT ;  /* 0x0000000419047209 */ /* 0x002fe40007810000 */
        /* <DEDUP_REMOVED lines=10> */
[-CC-:B------:R-:W-:Y:S01]  /*4470*/  FFMA.FTZ R10, R61, R0.reuse, -R12.reuse ;  /* 0x000000003d0a7223 */ /* 0x180fe2000001080c */
[----:B------:R-:W-:Y:S01]  /*4480*/  FSEL R57, R38, -INF , P1 ;  /* 0xff80000026397808 */ /* 0x000fe20000800000 */
        /* <DEDUP_REMOVED lines=15> */
[-CC-:B------:R-:W-:Y:S01]  /*4580*/  FFMA.FTZ R198, R87, R0.reuse, -R12.reuse ;  /* 0x0000000057c67223 */ /* 0x180fe2000001080c */
        /* <DEDUP_REMOVED lines=24> */
[--C-:B------:R-:W-:Y:S01]  /*4710*/  FFMA.FTZ R119, R119, R0, -R12.reuse ;  /* 0x0000000077777223 */ /* 0x100fe2000001080c */
[----:B------:R-:W-:Y:S01]  /*4720*/  FMNMX.FTZ R6, R39, R6, !PT ;  /* 0x0000000627067209 */ /* 0x000fe20007810000 */
[-CC-:B------:R-:W-:Y:S01]  /*4730*/  FFMA.FTZ R121, R121, R0.reuse, -R12.reuse ;  /* 0x0000000079797223 */ /* 0x180fe2000001080c */
[----:B------:R-:W-:Y:S01]  /*4740*/  FFMA.FTZ R12, R123, R0, -R12 ;  /* 0x000000007b0c7223 */ /* 0x000fe2000001080c */
[----:B------:R-:W2:Y:S01]  /*4750*/  MUFU.EX2 R25, R25 ;  /* 0x0000001900197308 */ /* 0x000ea20000000800 */
[----:B------:R-:W-:-:S02]  /*4760*/  FMNMX.FTZ R6, R61, R6, !PT ;  /* 0x000000063d067209 */ /* 0x000fc40007810000 */
[----:B------:R-:W-:Y:S02]  /*4770*/  CS2R R88, SRZ ;  /* 0x0000000000587805 */ /* 0x000fe4000001ff00 */
[----:B------:R-:W-:Y:S02]  /*4780*/  CS2R R86, SRZ ;  /* 0x0000000000567805 */ /* 0x000fe4000001ff00 */
[----:B------:R-:W-:Y:S02]  /*4790*/  CS2R R84, SRZ ;  /* 0x0000000000547805 */ /* 0x000fe4000001ff00 */
[----:B------:R-:W-:Y:S02]  /*47a0*/  FMNMX.FTZ R6, R27, R6, !PT ;  /* 0x000000061b067209 */ /* 0x000fe40007810000 */
[----:B------:R-:W-:Y:S02]  /*47b0*/  CS2R R76, SRZ ;  /* 0x00000000004c7805 */ /* 0x000fe4000001ff00 */
[----:B------:R-:W-:Y:S01]  /*47c0*/  CS2R R72, SRZ ;  /* 0x0000000000487805 */ /* 0x000fe2000001ff00 */
[----:B------:R-:W-:Y:S01]  /*47d0*/  MUFU.EX2 R196, R196 ;  /* 0x000000c400c47308 */ /* 0x000fe20000000800 */
[----:B------:R-:W-:-:S04]  /*47e0*/  FMNMX.FTZ R6, R65, R6, !PT ;  /* 0x0000000641067209 */ /* 0x000fc80007810000 */
[----:B------:R-:W-:-:S03]  /*47f0*/  FMNMX.FTZ R6, R31, R6, !PT ;  /* 0x000000061f067209 */ /* 0x000fc60007810000 */
[----:B------:R-:W-:Y:S02]  /*4800*/  MUFU.EX2 R29, R29 ;  /* 0x0000001d001d7308 */ /* 0x000fe40000000800 */
[----:B-1----:R-:W3:Y:S06]  /*4810*/  SHFL.BFLY PT, R3, R6, 0x2, 0x1f ;  /* 0x0c401f0006037f89 */ /* 0x002eec00000e0000 */
[----:B------:R-:W-:Y:S08]  /*4820*/  MUFU.EX2 R198, R198 ;  /* 0x000000c600c67308 */ /* 0x000ff00000000800 */
[----:B------:R-:W-:Y:S08]  /*4830*/  MUFU.EX2 R33, R33 ;  /* 0x0000002100217308 */ /* 0x000ff00000000800 */
[----:B------:R-:W-:Y:S01]  /*4840*/  MUFU.EX2 R192, R192 ;  /* 0x000000c000c07308 */ /* 0x000fe20000000800 */
[----:B---3--:R-:W-:-:S05]  /*4850*/  FMNMX.FTZ R10, R6, R3, !PT ;  /* 0x00000003060a7209 */ /* 0x008fca0007810000 */
[----:B------:R-:W1:Y:S02]  /*4860*/  SHFL.BFLY PT, R3, R10, 0x1, 0x1f ;  /* 0x0c201f000a037f89 */ /* 0x000e6400000e0000 */
[----:B------:R-:W-:Y:S08]  /*4870*/  MUFU.EX2 R91, R91 ;  /* 0x0000005b005b7308 */ /* 0x000ff00000000800 */
[----:B------:R-:W-:Y:S08]  /*4880*/  MUFU.EX2 R93, R93 ;  /* 0x0000005d005d7308 */ /* 0x000ff00000000800 */
[----:B------:R3:W-:Y:S01]  /*4890*/  MUFU.EX2 R188, R95 ;  /* 0x0000005f00bc7308 */ /* 0x0007e20000000800 */
[----:B-1----:R-:W-:-:S07]  /*48a0*/  FMNMX.FTZ R3, R10, R3, !PT ;  /* 0x000000030a037209 */ /* 0x002fce0007810000 */
[----:B------:R-:W-:Y:S01]  /*48b0*/  MUFU.EX2 R97, R97 ;  /* 0x0000006100617308 */ /* 0x000fe20000000800 */
[----:B---3--:R-:W-:Y:S02]  /*48c0*/  CS2R R94, SRZ ;  /* 0x00000000005e7805 */ /* 0x008fe4000001ff00 */
[C---:B------:R-:W-:Y:S01]  /*48d0*/  FSETP.NEU.FTZ.AND P1, PT, R3.reuse, -INF , PT ;  /* 0xff8000000300780b */ /* 0x040fe20003f3d000 */
[----:B------:R-:W-:-:S04]  /*48e0*/  FMUL.FTZ R6, R3, R0 ;  /* 0x0000000003067220 */ /* 0x000fc80000410000 */
[----:B------:R-:W-:Y:S01]  /*48f0*/  MUFU.EX2 R190, R99 ;  /* 0x0000006300be7308 */ /* 0x000fe20000000800 */
[----:B------:R-:W-:Y:S02]  /*4900*/  FSEL R6, R6, RZ, P1 ;  /* 0x000000ff06067208 */ /* 0x000fe40000800000 */
[----:B------:R-:W-:-:S03]  /*4910*/  ISETP.NE.AND P1, PT, R23, RZ, PT ;  /* 0x000000ff1700720c */ /* 0x000fc60003f25270 */
        /* <DEDUP_REMOVED lines=14> */
[----:B----4-:R-:W-:Y:S01]  /*4a00*/  FADD.FTZ R67, R200, R21 ;  /* 0x00000015c8437221 */ /* 0x010fe20000010000 */
[-CC-:B------:R-:W-:Y:S01]  /*4a10*/  FFMA.FTZ R43, R43, R0.reuse, -R6.reuse ;  /* 0x000000002b2b7223 */ /* 0x180fe20000010806 */
[-CC-:B------:R-:W-:Y:S01]  /*4a20*/  FFMA.FTZ R63, R63, R0.reuse, -R6.reuse ;  /* 0x000000003f3f7223 */ /* 0x180fe20000010806 */
[----:B------:R-:W-:Y:S01]  /*4a30*/  FFMA.FTZ R49, R49, R0, -R6 ;  /* 0x0000000031317223 */ /* 0x000fe20000010806 */
[----:B-----5:R-:W-:Y:S01]  /*4a40*/  FADD.FTZ R32, R202, R67 ;  /* 0x00000043ca207221 */ /* 0x020fe20000010000 */
[----:B------:R-:W-:-:S02]  /*4a50*/  @P1 VIADD R2, R2, 0x36840 ;  /* 0x0003684002021836 */ /* 0x000fc40000000000 */
[-CC-:B------:R-:W-:Y:S01]  /*4a60*/  FFMA.FTZ R53, R53, R0.reuse, -R6.reuse ;  /* 0x0000000035357223 */ /* 0x180fe20000010806 */
[----:B------:R-:W1:Y:S01]  /*4a70*/  MUFU.EX2 R10, R75 ;  /* 0x0000004b000a7308 */ /* 0x000e620000000800 */
[-CC-:B------:R-:W-:Y:S01]  /*4a80*/  FFMA.FTZ R55, R55, R0.reuse, -R6.reuse ;  /* 0x0000000037377223 */ /* 0x180fe20000010806 */
[-C--:B------:R-:W-:Y:S01]  /*4a90*/  FFMA.FTZ R41, R41, R0.reuse, -R6 ;  /* 0x0000000029297223 */ /* 0x080fe20000010806 */
[----:B--2---:R-:W-:Y:S01]  /*4aa0*/  @P1 PRMT R2, R82, 0x654, R2 ;  /* 0x0000065452021816 */ /* 0x004fe20000000002 */
[-CC-:B------:R-:W-:Y:S01]  /*4ab0*/  FFMA.FTZ R47, R47, R0.reuse, -R6.reuse ;  /* 0x000000002f2f7223 */ /* 0x180fe20000010806 */
[--C-:B------:R-:W-:Y:S01]  /*4ac0*/  FFMA.FTZ R45, R45, R0, -R6.reuse ;  /* 0x000000002d2d7223 */ /* 0x100fe20000010806 */
[----:B------:R-:W-:Y:S01]  /*4ad0*/  F2FP.F16.F32.PACK_AB R200, R21, R200 ;  /* 0x000000c815c8723e */ /* 0x000fe200000000ff */
[----:B------:R2:W-:Y:S01]  /*4ae0*/  @P1 SYNCS.ARRIVE.TRANS64.RED.A1T0 RZ, [R2+URZ], RZ ;  /* 0x000000ff02ff19a7 */ /* 0x0005e2000810043f */
        /* <DEDUP_REMOVED lines=9> */
[----:B------:R-:W-:Y:S01]  /*4b80*/  FFMA.FTZ R31, R31, R0, -R6 ;  /* 0x000000001f1f7223 */ /* 0x000fe20000010806 */
[----:B------:R-:W-:-:S02]  /*4b90*/  F2FP.F16.F32.PACK_AB R202, R25, R202 ;  /* 0x000000ca19ca723e */ /* 0x000fc400000000ff */
[----:B------:R-:W-:Y:S02]  /*4ba0*/  CS2R R98, SRZ ;  /* 0x0000000000627805 */ /* 0x000fe4000001ff00 */
[----:B-1----:R-:W-:Y:S02]  /*4bb0*/  F2FP.F16.F32.PACK_AB R201, R10, R5 ;  /* 0x000000050ac9723e */ /* 0x002fe400000000ff */
[----:B------:R-:W-:Y:S02]  /*4bc0*/  CS2R R82, SRZ ;  /* 0x0000000000527805 */ /* 0x000fe4000001ff00 */
[----:B------:R-:W-:Y:S02]  /*4bd0*/  CS2R R74, SRZ ;  /* 0x00000000004a7805 */ /* 0x000fe4000001ff00 */
[----:B------:R-:W-:Y:S01]  /*4be0*/  CS2R R66, SRZ ;  /* 0x0000000000427805 */ /* 0x000fe2000001ff00 */
[----:B------:R1:W4:Y:S01]  /*4bf0*/  MUFU.EX2 R14, R79 ;  /* 0x0000004f000e7308 */ /* 0x0003220000000800 */
[----:B---3--:R-:W-:-:S04]  /*4c00*/  FADD.FTZ R59, R25, R32 ;  /* 0x00000020193b7221 */ /* 0x008fc80000010000 */
[----:B------:R-:W-:Y:S01]  /*4c10*/  FADD.FTZ R34, R196, R59 ;  /* 0x0000003bc4227221 */ /* 0x000fe20000010000 */
[C---:B------:R-:W-:Y:S02]  /*4c20*/  F2FP.F16.F32.PACK_AB R196, R29.reuse, R196 ;  /* 0x000000c41dc4723e */ /* 0x040fe400000000ff */
[----:B------:R-:W3:Y:S01]  /*4c30*/  MUFU.EX2 R9, R9 ;  /* 0x0000000900097308 */ /* 0x000ee20000000800 */
[----:B------:R-:W-:Y:S01]  /*4c40*/  FADD.FTZ R59, R29, R34 ;  /* 0x000000221d3b7221 */ /* 0x000fe20000010000 */
[----:B------:R-:W-:Y:S01]  /*4c50*/  FADD.FTZ R34, R5, R10 ;  /* 0x0000000a05227221 */ /* 0x000fe20000010000 */
[----:B-1----:R-:W-:Y:S02]  /*4c60*/  CS2R R78, SRZ ;  /* 0x00000000004e7805 */ /* 0x002fe4000001ff00 */
[----:B------:R-:W-:Y:S01]  /*4c70*/  FADD.FTZ R36, R198, R59 ;  /* 0x0000003bc6247221 */ /* 0x000fe20000010000 */
[C---:B------:R-:W-:Y:S02]  /*4c80*/  F2FP.F16.F32.PACK_AB R198, R33.reuse, R198 ;  /* 0x000000c621c6723e */ /* 0x040fe400000000ff */
[----:B------:R-:W-:Y:S01]  /*4c90*/  MUFU.EX2 R11, R11 ;  /* 0x0000000b000b7308 */ /* 0x000fe20000000800 */
[----:B------:R-:W-:Y:S01]  /*4ca0*/  FADD.FTZ R59, R33, R36 ;  /* 0x00000024213b7221 */ /* 0x000fe20000010000 */
[----:B----4-:R-:W-:-:S03]  /*4cb0*/  F2FP.F16.F32.PACK_AB R203, R14, R7 ;  /* 0x000000070ecb723e */ /* 0x010fc600000000ff */
[----:B------:R-:W-:Y:S01]  /*4cc0*/  FADD.FTZ R38, R192, R59 ;  /* 0x0000003bc0267221 */ /* 0x000fe20000010000 */
[C---:B------:R-:W-:Y:S02]  /*4cd0*/  F2FP.F16.F32.PACK_AB R192, R69.reuse, R192 ;  /* 0x000000c045c0723e */ /* 0x040fe400000000ff */
[----:B------:R-:W-:Y:S01]  /*4ce0*/  CS2R R58, SRZ ;  /* 0x00000000003a7805 */ /* 0x000fe2000001ff00 */
[----:B------:R1:W-:Y:S01]  /*4cf0*/  MUFU.EX2 R30, R51 ;  /* 0x00000033001e7308 */ /* 0x0003e20000000800 */
[----:B------:R-:W-:Y:S01]  /*4d00*/  FADD.FTZ R38, R69, R38 ;  /* 0x0000002645267221 */ /* 0x000fe20000010000 */
[----:B---3--:R-:W-:Y:S02]  /*4d10*/  F2FP.F16.F32.PACK_AB R197, R20, R9 ;  /* 0x0000000914c5723e */ /* 0x008fe400000000ff */
[----:B------:R-:W-:-:S04]  /*4d20*/  CS2R R68, SRZ ;  /* 0x0000000000447805 */ /* 0x000fc8000001ff00 */
[----:B------:R3:W4:Y:S01]  /*4d30*/  MUFU.EX2 R24, R71 ;  /* 0x0000004700187308 */ /* 0x0007220000000800 */
[----:B-1----:R-:W-:Y:S01]  /*4d40*/  FADD.FTZ R51, R7, R34 ;  /* 0x0000002207337221 */ /* 0x002fe20000010000 */
[----:B------:R-:W-:-:S03]  /*4d50*/  IMAD.MOV.U32 R7, RZ, RZ, 0x3f800000 ;  /* 0x3f800000ff077424 */ /* 0x000fc600078e00ff */
[----:B------:R-:W-:-:S03]  /*4d60*/  FADD.FTZ R36, R14, R51 ;  /* 0x000000330e247221 */ /* 0x000fc60000010000 */
[----:B------:R-:W1:Y:S01]  /*4d70*/  MUFU.EX2 R13, R13 ;  /* 0x0000000d000d7308 */ /* 0x000e620000000800 */
[----:B------:R-:W-:Y:S01]  /*4d80*/  FADD.FTZ R51, R9, R36 ;  /* 0x0000002409337221 */ /* 0x000fe20000010000 */
[----:B---3--:R-:W-:-:S03]  /*4d90*/  CS2R R70, SRZ ;  /* 0x0000000000467805 */ /* 0x008fc6000001ff00 */
[----:B------:R-:W-:Y:S01]  /*4da0*/  FADD.FTZ R36, R20, R51 ;  /* 0x0000003314247221 */ /* 0x000fe20000010000 */
[----:B------:R-:W-:Y:S02]  /*4db0*/  FADD.FTZ R51, R91, R38 ;  /* 0x000000265b337221 */ /* 0x000fe40000010000 */
[----:B------:R-:W3:Y:S01]  /*4dc0*/  MUFU.EX2 R15, R15 ;  /* 0x0000000f000f7308 */ /* 0x000ee20000000800 */
[----:B----4-:R-:W-:Y:S01]  /*4dd0*/  F2FP.F16.F32.PACK_AB R199, R24, R11 ;  /* 0x0000000b18c7723e */ /* 0x010fe200000000ff */
[C---:B------:R-:W-:Y:S01]  /*4de0*/  FADD.FTZ R40, R194.reuse, R51 ;  /* 0x00000033c2287221 */ /* 0x040fe20000010000 */
[----:B------:R-:W-:Y:S02]  /*4df0*/  F2FP.F16.F32.PACK_AB R194, R194, R91 ;  /* 0x0000005bc2c2723e */ /* 0x000fe400000000ff */
[----:B------:R-:W-:Y:S01]  /*4e00*/  CS2R R90, SRZ ;  /* 0x00000000005a7805 */ /* 0x000fe2000001ff00 */
[----:B------:R-:W-:Y:S02]  /*4e10*/  FADD.FTZ R51, R93, R40 ;  /* 0x000000285d337221 */ /* 0x000fe40000010000 */
[----:B------:R4:W-:Y:S01]  /*4e20*/  MUFU.EX2 R34, R43 ;  /* 0x0000002b00227308 */ /* 0x0009e20000000800 */
[----:B-1----:R-:W-:-:S07]  /*4e30*/  F2FP.F16.F32.PACK_AB R193, R26, R13 ;  /* 0x0000000d1ac1723e */ /* 0x002fce00000000ff */
[----:B------:R1:W5:Y:S01]  /*4e40*/  MUFU.EX2 R28, R63 ;  /* 0x0000003f001c7308 */ /* 0x0003620000000800 */
[----:B----4-:R-:W-:-:S04]  /*4e50*/  FADD.FTZ R43, R11, R36 ;  /* 0x000000240b2b7221 */ /* 0x010fc80000010000 */
[----:B------:R-:W-:-:S03]  /*4e60*/  FADD.FTZ R38, R24, R43 ;  /* 0x0000002b18267221 */ /* 0x000fc60000010000 */
[----:B------:R-:W-:Y:S01]  /*4e70*/  MUFU.EX2 R101, R101 ;  /* 0x0000006500657308 */ /* 0x000fe20000000800 */
[----:B------:R-:W-:Y:S01]  /*4e80*/  FADD.FTZ R43, R13, R38 ;  /* 0x000000260d2b7221 */ /* 0x000fe20000010000 */
[C---:B------:R-:W-:Y:S01]  /*4e90*/  FADD.FTZ R38, R188.reuse, R51 ;  /* 0x00000033bc267221 */ /* 0x040fe20000010000 */
[----:B------:R-:W-:Y:S02]  /*4ea0*/  F2FP.F16.F32.PACK_AB R188, R188, R93 ;  /* 0x0000005dbcbc723e */ /* 0x000fe400000000ff */
[----:B------:R-:W-:Y:S01]  /*4eb0*/  CS2R R92, SRZ ;  /* 0x00000000005c7805 */ /* 0x000fe2000001ff00 */
[----:B--2---:R-:W-:Y:S01]  /*4ec0*/  FADD.FTZ R2, R26, R43 ;  /* 0x0000002b1a027221 */ /* 0x004fe20000010000 */
[----:B------:R-:W-:Y:S01]  /*4ed0*/  FADD.FTZ R51, R97, R38 ;  /* 0x0000002661337221 */ /* 0x000fe20000010000 */
[----:B-1----:R-:W-:Y:S01]  /*4ee0*/  CS2R R62, SRZ ;  /* 0x00000000003e7805 */ /* 0x002fe2000001ff00 */
[----:B------:R-:W1:Y:S01]  /*4ef0*/  MUFU.EX2 R49, R49 ;  /* 0x0000003100317308 */ /* 0x000e620000000800 */
[----:B---3--:R-:W-:Y:S01]  /*4f00*/  FADD.FTZ R43, R15, R2 ;  /* 0x000000020f2b7221 */ /* 0x008fe20000010000 */
[C---:B------:R-:W-:Y:S01]  /*4f10*/  FADD.FTZ R40, R190.reuse, R51 ;  /* 0x00000033be287221 */ /* 0x040fe20000010000 */
[----:B------:R-:W-:-:S02]  /*4f20*/  F2FP.F16.F32.PACK_AB R190, R190, R97 ;  /* 0x00000061bebe723e */ /* 0x000fc400000000ff */
[----:B------:R-:W-:Y:S01]  /*4f30*/  CS2R R96, SRZ ;  /* 0x0000000000607805 */ /* 0x000fe2000001ff00 */
[C---:B-----5:R-:W-:Y:S01]  /*4f40*/  FADD.FTZ R38, R28.reuse, R43 ;  /* 0x0000002b1c267221 */ /* 0x060fe20000010000 */
[----:B------:R-:W-:Y:S02]  /*4f50*/  F2FP.F16.F32.PACK_AB R195, R28, R15 ;  /* 0x0000000f1cc3723e */ /* 0x000fe400000000ff */
[----:B------:R-:W-:Y:S01]  /*4f60*/  CS2R R50, SRZ ;  /* 0x0000000000327805 */ /* 0x000fe2000001ff00 */
[----:B------:R2:W-:Y:S01]  /*4f70*/  MUFU.EX2 R184, R103 ;  /* 0x0000006700b87308 */ /* 0x0005e20000000800 */
[----:B------:R-:W-:-:S07]  /*4f80*/  CS2R R28, SRZ ;  /* 0x00000000001c7805 */ /* 0x000fce000001ff00 */
[----:B------:R-:W-:Y:S01]  /*4f90*/  MUFU.EX2 R105, R105 ;  /* 0x0000006900697308 */ /* 0x000fe20000000800 */
[----:B-1----:R-:W-:Y:S01]  /*4fa0*/  FADD.FTZ R43, R49, R38 ;  /* 0x00000026312b7221 */ /* 0x002fe20000010000 */
[C---:B------:R-:W-:Y:S02]  /*4fb0*/  F2FP.F16.F32.PACK_AB R189, R30.reuse, R49 ;  /* 0x000000311ebd723e */ /* 0x040fe400000000ff */
[----:B--2---:R-:W-:Y:S02]  /*4fc0*/  CS2R R102, SRZ ;  /* 0x0000000000667805 */ /* 0x004fe4000001ff00 */
[----:B------:R-:W-:Y:S01]  /*4fd0*/  CS2R R48, SRZ ;  /* 0x0000000000307805 */ /* 0x000fe2000001ff00 */
[----:B------:R-:W-:Y:S01]  /*4fe0*/  FADD.FTZ R38, R30, R43 ;  /* 0x0000002b1e267221 */ /* 0x000fe20000010000 */
[----:B------:R-:W1:Y:S08]  /*4ff0*/  MUFU.EX2 R53, R53 ;  /* 0x0000003500357308 */ /* 0x000e700000000800 */
[----:B------:R2:W-:Y:S08]  /*5000*/  MUFU.EX2 R186, R107 ;  /* 0x0000006b00ba7308 */ /* 0x0005f00000000800 */
[----:B------:R3:W4:Y:S01]  /*5010*/  MUFU.EX2 R32, R55 ;  /* 0x0000003700207308 */ /* 0x0007220000000800 */
[----:B-1----:R-:W-:Y:S01]  /*5020*/  FADD.FTZ R21, R53, R38 ;  /* 0x0000002635157221 */ /* 0x002fe20000010000 */
[----:B--2---:R-:W-:-:S06]  /*5030*/  CS2R R106, SRZ ;  /* 0x00000000006a7805 */ /* 0x004fcc000001ff00 */
[----:B------:R-:W1:Y:S01]  /*5040*/  MUFU.EX2 R109, R109 ;  /* 0x0000006d006d7308 */ /* 0x000e620000000800 */
[----:B---3--:R-:W-:-:S07]  /*5050*/  CS2R R54, SRZ ;  /* 0x0000000000367805 */ /* 0x008fce000001ff00 */
[----:B------:R2:W-:Y:S01]  /*5060*/  MUFU.EX2 R36, R47 ;  /* 0x0000002f00247308 */ /* 0x0005e20000000800 */
[C---:B----4-:R-:W-:Y:S01]  /*5070*/  FADD.FTZ R6, R32.reuse, R21 ;  /* 0x0000001520067221 */ /* 0x050fe20000010000 */
[----:B------:R-:W-:Y:S02]  /*5080*/  F2FP.F16.F32.PACK_AB R191, R32, R53 ;  /* 0x0000003520bf723e */ /* 0x000fe400000000ff */
[----:B------:R-:W-:Y:S02]  /*5090*/  CS2R R52, SRZ ;  /* 0x0000000000347805 */ /* 0x000fe4000001ff00 */
[----:B------:R-:W-:Y:S02]  /*50a0*/  CS2R R32, SRZ ;  /* 0x0000000000207805 */ /* 0x000fe4000001ff00 */
[----:B------:R-:W3:Y:S01]  /*50b0*/  MUFU.EX2 R41, R41 ;  /* 0x0000002900297308 */ /* 0x000ee20000000800 */
[----:B--2---:R-:W-:-:S04]  /*50c0*/  FADD.FTZ R47, R101, R40 ;  /* 0x00000028652f7221 */ /* 0x004fc80000010000 */
[C---:B------:R-:W-:Y:S01]  /*50d0*/  FADD.FTZ R40, R184.reuse, R47 ;  /* 0x0000002fb8287221 */ /* 0x040fe20000010000 */
[----:B------:R-:W-:Y:S02]  /*50e0*/  F2FP.F16.F32.PACK_AB R184, R184, R101 ;  /* 0x00000065b8b8723e */ /* 0x000fe400000000ff */
[----:B------:R-:W-:Y:S01]  /*50f0*/  CS2R R100, SRZ ;  /* 0x0000000000647805 */ /* 0x000fe2000001ff00 */
[----:B------:R2:W4:Y:S01]  /*5100*/  MUFU.EX2 R180, R111 ;  /* 0x0000006f00b47308 */ /* 0x0005220000000800 */
[----:B------:R-:W-:Y:S01]  /*5110*/  FADD.FTZ R43, R105, R40 ;  /* 0x00000028692b7221 */ /* 0x000fe20000010000 */
[----:B------:R-:W-:-:S03]  /*5120*/  CS2R R46, SRZ ;  /* 0x00000000002e7805 */ /* 0x000fc6000001ff00 */
[C---:B------:R-:W-:Y:S01]  /*5130*/  FADD.FTZ R40, R186.reuse, R43 ;  /* 0x0000002bba287221 */ /* 0x040fe20000010000 */
[----:B------:R-:W-:Y:S02]  /*5140*/  F2FP.F16.F32.PACK_AB R186, R186, R105 ;  /* 0x00000069baba723e */ /* 0x000fe400000000ff */
[----:B------:R-:W-:Y:S01]  /*5150*/  CS2R R104, SRZ ;  /* 0x0000000000687805 */ /* 0x000fe2000001ff00 */
[----:B------:R-:W5:Y:S01]  /*5160*/  MUFU.EX2 R113, R113 ;  /* 0x0000007100717308 */ /* 0x000f620000000800 */
[----:B-1----:R-:W-:Y:S01]  /*5170*/  FADD.FTZ R25, R109, R40 ;  /* 0x000000286d197221 */ /* 0x002fe20000010000 */
[----:B---3--:R-:W-:Y:S01]  /*5180*/  FADD.FTZ R21, R41, R6 ;  /* 0x0000000629157221 */ /* 0x008fe20000010000 */
[C---:B------:R-:W-:Y:S02]  /*5190*/  F2FP.F16.F32.PACK_AB R185, R34.reuse, R41 ;  /* 0x0000002922b9723e */ /* 0x040fe400000000ff */
[----:B--2---:R-:W-:Y:S01]  /*51a0*/  CS2R R110, SRZ ;  /* 0x00000000006e7805 */ /* 0x004fe2000001ff00 */
[----:B------:R-:W-:-:S02]  /*51b0*/  FADD.FTZ R6, R34, R21 ;  /* 0x0000001522067221 */ /* 0x000fc40000010000 */
[----:B------:R-:W1:Y:S01]  /*51c0*/  MUFU.EX2 R45, R45 ;  /* 0x0000002d002d7308 */ /* 0x000e620000000800 */
[C---:B----4-:R-:W-:Y:S01]  /*51d0*/  FADD.FTZ R40, R180.reuse, R25 ;  /* 0x00000019b4287221 */ /* 0x050fe20000010000 */
[----:B------:R-:W-:Y:S02]  /*51e0*/  F2FP.F16.F32.PACK_AB R180, R180, R109 ;  /* 0x0000006db4b4723e */ /* 0x000fe400000000ff */
[----:B------:R-:W-:-:S04]  /*51f0*/  CS2R R108, SRZ ;  /* 0x00000000006c7805 */ /* 0x000fc8000001ff00 */
[----:B------:R2:W3:Y:S01]  /*5200*/  MUFU.EX2 R182, R115 ;  /* 0x0000007300b67308 */ /* 0x0004e20000000800 */
[----:B-----5:R-:W-:-:S07]  /*5210*/  FADD.FTZ R25, R113, R40 ;  /* 0x0000002871197221 */ /* 0x020fce0000010000 */
[----:B------:R-:W4:Y:S01]  /*5220*/  MUFU.EX2 R117, R117 ;  /* 0x0000007500757308 */ /* 0x000f220000000800 */
[----:B-1----:R-:W-:Y:S01]  /*5230*/  FADD.FTZ R21, R45, R6 ;  /* 0x000000062d157221 */ /* 0x002fe20000010000 */
[C---:B------:R-:W-:Y:S02]  /*5240*/  F2FP.F16.F32.PACK_AB R187, R36.reuse, R45 ;  /* 0x0000002d24bb723e */ /* 0x040fe400000000ff */
[----:B--2---:R-:W-:Y:S02]  /*5250*/  CS2R R114, SRZ ;  /* 0x0000000000727805 */ /* 0x004fe4000001ff00 */
[----:B------:R-:W-:Y:S01]  /*5260*/  CS2R R44, SRZ ;  /* 0x00000000002c7805 */ /* 0x000fe2000001ff00 */
[----:B------:R-:W-:Y:S01]  /*5270*/  FADD.FTZ R6, R36, R21 ;  /* 0x0000001524067221 */ /* 0x000fe20000010000 */
[----:B------:R-:W1:Y:S01]  /*5280*/  MUFU.EX2 R37, R37 ;  /* 0x0000002500257308 */ /* 0x000e620000000800 */
[C---:B---3--:R-:W-:Y:S01]  /*5290*/  FADD.FTZ R42, R182.reuse, R25 ;  /* 0x00000019b62a7221 */ /* 0x048fe20000010000 */
[----:B------:R-:W-:-:S02]  /*52a0*/  F2FP.F16.F32.PACK_AB R182, R182, R113 ;  /* 0x00000071b6b6723e */ /* 0x000fc400000000ff */
[----:B------:R-:W-:-:S04]  /*52b0*/  CS2R R112, SRZ ;  /* 0x0000000000707805 */ /* 0x000fc8000001ff00 */
[----:B------:R2:W3:Y:S01]  /*52c0*/  MUFU.EX2 R176, R119 ;  /* 0x0000007700b07308 */ /* 0x0004e20000000800 */
[----:B----4-:R-:W-:-:S07]  /*52d0*/  FADD.FTZ R25, R117, R42 ;  /* 0x0000002a75197221 */ /* 0x010fce0000010000 */
[----:B------:R4:W5:Y:S01]  /*52e0*/  MUFU.EX2 R2, R35 ;  /* 0x0000002300027308 */ /* 0x0009620000000800 */
[----:B-1----:R-:W-:Y:S01]  /*52f0*/  FADD.FTZ R21, R37, R6 ;  /* 0x0000000625157221 */ /* 0x002fe20000010000 */
[----:B--2---:R-:W-:-:S06]  /*5300*/  CS2R R118, SRZ ;  /* 0x0000000000767805 */ /* 0x004fcc000001ff00 */
[----:B------:R-:W1:Y:S01]  /*5310*/  MUFU.EX2 R121, R121 ;  /* 0x0000007900797308 */ /* 0x000e620000000800 */
[C---:B---3--:R-:W-:Y:S01]  /*5320*/  FADD.FTZ R42, R176.reuse, R25 ;  /* 0x00000019b02a7221 */ /* 0x048fe20000010000 */
[----:B------:R-:W-:Y:S02]  /*5330*/  F2FP.F16.F32.PACK_AB R176, R176, R117 ;  /* 0x00000075b0b0723e */ /* 0x000fe400000000ff */
[----:B------:R-:W-:Y:S02]  /*5340*/  CS2R R116, SRZ ;  /* 0x0000000000747805 */ /* 0x000fe4000001ff00 */
[----:B----4-:R-:W-:Y:S02]  /*5350*/  CS2R R34, SRZ ;  /* 0x0000000000227805 */ /* 0x010fe4000001ff00 */
[----:B------:R-:W2:Y:S01]  /*5360*/  MUFU.EX2 R57, R57 ;  /* 0x0000003900397308 */ /* 0x000ea20000000800 */
[C---:B-----5:R-:W-:Y:S01]  /*5370*/  FADD.FTZ R6, R2.reuse, R21 ;  /* 0x0000001502067221 */ /* 0x060fe20000010000 */
[----:B------:R-:W-:Y:S01]  /*5380*/  F2FP.F16.F32.PACK_AB R181, R2, R37 ;  /* 0x0000002502b5723e */ /* 0x000fe200000000ff */
[----:B------:R-:W-:Y:S01]  /*5390*/  IMAD.MOV.U32 R2, RZ, RZ, 0x3f800000 ;  /* 0x3f800000ff027424 */ /* 0x000fe200078e00ff */
[----:B------:R-:W-:-:S04]  /*53a0*/  CS2R R36, SRZ ;  /* 0x0000000000247805 */ /* 0x000fc8000001ff00 */
[----:B------:R-:W3:Y:S01]  /*53b0*/  MUFU.EX2 R12, R12 ;  /* 0x0000000c000c7308 */ /* 0x000ee20000000800 */
[----:B-1----:R-:W-:Y:S01]  /*53c0*/  FADD.FTZ R25, R121, R42 ;  /* 0x0000002a79197221 */ /* 0x002fe20000010000 */
[----:B------:R-:W-:-:S06]  /*53d0*/  CS2R R42, SRZ ;  /* 0x00000000002a7805 */ /* 0x000fcc000001ff00 */
[----:B------:R-:W1:Y:S01]  /*53e0*/  MUFU.EX2 R38, R39 ;  /* 0x0000002700267308 */ /* 0x000e620000000800 */
[----:B--2---:R-:W-:-:S07]  /*53f0*/  FADD.FTZ R21, R57, R6 ;  /* 0x0000000639157221 */ /* 0x004fce0000010000 */
[----:B------:R-:W2:Y:S01]  /*5400*/  MUFU.EX2 R61, R61 ;  /* 0x0000003d003d7308 */ /* 0x000ea20000000800 */
[C---:B---3--:R-:W-:Y:S01]  /*5410*/  FADD.FTZ R6, R12.reuse, R25 ;  /* 0x000000190c067221 */ /* 0x048fe20000010000 */
[----:B------:R-:W-:Y:S02]  /*5420*/  F2FP.F16.F32.PACK_AB R178, R12, R121 ;  /* 0x000000790cb2723e */ /* 0x000fe400000000ff */
[----:B------:R-:W-:-:S04]  /*5430*/  CS2R R24, SRZ ;  /* 0x0000000000187805 */ /* 0x000fc8000001ff00 */
[----:B------:R3:W4:Y:S01]  /*5440*/  MUFU.EX2 R40, R27 ;  /* 0x0000001b00287308 */ /* 0x0007220000000800 */
[C---:B-1----:R-:W-:Y:S01]  /*5450*/  FADD.FTZ R12, R38.reuse, R21 ;  /* 0x00000015260c7221 */ /* 0x042fe20000010000 */
[----:B------:R-:W-:Y:S02]  /*5460*/  F2FP.F16.F32.PACK_AB R183, R38, R57 ;  /* 0x0000003926b7723e */ /* 0x000fe400000000ff */
[----:B------:R-:W-:Y:S02]  /*5470*/  CS2R R56, SRZ ;  /* 0x0000000000387805 */ /* 0x000fe4000001ff00 */
[----:B------:R-:W-:Y:S02]  /*5480*/  CS2R R38, SRZ ;  /* 0x0000000000267805 */ /* 0x000fe4000001ff00 */
[----:B------:R-:W1:Y:S01]  /*5490*/  MUFU.EX2 R65, R65 ;  /* 0x0000004100417308 */ /* 0x000e620000000800 */
[----:B--2---:R-:W-:Y:S01]  /*54a0*/  FADD.FTZ R5, R61, R12 ;  /* 0x0000000c3d057221 */ /* 0x004fe20000010000 */
[----:B---3--:R-:W-:-:S06]  /*54b0*/  CS2R R26, SRZ ;  /* 0x00000000001a7805 */ /* 0x008fcc000001ff00 */
[----:B------:R2:W3:Y:S01]  /*54c0*/  MUFU.EX2 R10, R31 ;  /* 0x0000001f000a7308 */ /* 0x0004e20000000800 */
[C---:B----4-:R-:W-:Y:S01]  /*54d0*/  FADD.FTZ R12, R40.reuse, R5 ;  /* 0x00000005280c7221 */ /* 0x050fe20000010000 */
[----:B------:R-:W-:Y:S02]  /*54e0*/  F2FP.F16.F32.PACK_AB R177, R40, R61 ;  /* 0x0000003d28b1723e */ /* 0x000fe400000000ff */
[----:B------:R-:W-:Y:S02]  /*54f0*/  CS2R R60, SRZ ;  /* 0x00000000003c7805 */ /* 0x000fe4000001ff00 */
[----:B------:R-:W-:Y:S01]  /*5500*/  CS2R R40, SRZ ;  /* 0x0000000000287805 */ /* 0x000fe2000001ff00 */
[----:B-1----:R-:W-:Y:S01]  /*5510*/  FADD.FTZ R5, R65, R12 ;  /* 0x0000000c41057221 */ /* 0x002fe20000010000 */
[----:B--2---:R-:W-:Y:S02]  /*5520*/  CS2R R30, SRZ ;  /* 0x00000000001e7805 */ /* 0x004fe4000001ff00 */
[C---:B---3--:R-:W-:Y:S01]  /*5530*/  F2FP.F16.F32.PACK_AB R179, R10.reuse, R65 ;  /* 0x000000410ab3723e */ /* 0x048fe200000000ff */
[----:B------:R-:W-:Y:S01]  /*5540*/  FADD.FTZ R5, R10, R5 ;  /* 0x000000050a057221 */ /* 0x000fe20000010000 */
[----:B------:R-:W-:Y:S01]  /*5550*/  CS2R R64, SRZ ;  /* 0x0000000000407805 */ /* 0x000fe2000001ff00 */
[----:B------:R-:W-:Y:S06]  /*5560*/  @!P2 BRA `(.L_x_136) ;  /* 0x0000003c0010a947 */ /* 0x000fec0003800000 */
[----:B------:R-:W-:Y:S01]  /*5570*/  VIADD R9, R120, 0xfffffffe ;  /* 0xfffffffe78097836 */ /* 0x000fe20000000000 */
[----:B------:R-:W-:Y:S01]  /*5580*/  UMOV UR60, UR61 ;  /* 0x0000003d003c7c82 */ /* 0x000fe20008000000 */
[----:B------:R-:W-:Y:S01]  /*5590*/  IMAD.MOV.U32 R10, RZ, RZ, R3 ;  /* 0x000000ffff0a7224 */ /* 0x000fe200078e0003 */
[----:B------:R-:W-:Y:S01]  /*55a0*/  UMOV UR37, UR38 ;  /* 0x0000002600257c82 */ /* 0x000fe20008000000 */
[----:B------:R-:W-:Y:S02]  /*55b0*/  IMAD.MOV.U32 R11, RZ, RZ, R4 ;  /* 0x000000ffff0b7224 */ /* 0x000fe400078e0004 */
[----:B------:R-:W-:Y:S02]  /*55c0*/  IMAD.MOV.U32 R2, RZ, RZ, 0x3f800000 ;  /* 0x3f800000ff027424 */ /* 0x000fe400078e00ff */
[----:B------:R-:W-:-:S07]  /*55d0*/  IMAD.MOV.U32 R119, RZ, RZ, RZ ;  /* 0x000000ffff777224 */ /* 0x000fce00078e00ff */
.L_x_147:
[----:B------:R-:W-:-:S04]  /*55e0*/  UIADD3 UR4, UR37, 0x1, URZ ;  /* 0x0000000125047890 */ /* 0x000fc8000fffe03f */
[----:B------:R-:W-:-:S04]  /*55f0*/  UISETP.NE.AND UP0, UPT, UR4, 0x2, UPT ;  /* 0x000000020400788c */ /* 0x000fc8000bf05270 */
[----:B------:R-:W-:Y:S02]  /*5600*/  USEL UR61, URZ, 0x1, UP0 ;  /* 0x000000013f3d7887 */ /* 0x000fe40008000000 */
[----:B------:R-:W-:Y:S02]  /*5610*/  USEL UR38, UR4, URZ, UP0 ;  /* 0x0000003f04267287 */ /* 0x000fe40008000000 */
[----:B------:R-:W-:Y:S01]  /*5620*/  ULOP3.LUT UR61, UR60, UR61, URZ, 0x3c, !UPT ;  /* 0x0000003d3c3d7292 */ /* 0x000fe2000f8e3c3f */
[----:B------:R-:W-:Y:S11]  /*5630*/  @!P0 BRA `(.L_x_137) ;  /* 0x0000000000048947 */ /* 0x000ff60003800000 */
[----:B------:R-:W-:Y:S01]  /*5640*/  BPT.TRAP 0x1 ;  /* 0x000000040000795c */ /* 0x000fe20000300000 */
.L_x_137:
[----:B------:R-:W-:Y:S01]  /*5650*/  R2UR UR4, R16 ;  /* 0x00000000100472ca */ /* 0x000fe200000e0000 */
[----:B------:R-:W-:-:S05]  /*5660*/  IMAD.U32 R0, RZ, RZ, UR61 ;  /* 0x0000003dff007e24 */ /* 0x000fca000f8e00ff */
[----:B------:R-:W-:-:S07]  /*5670*/  SHF.L.U32 R0, R0, 0x1f, RZ ;  /* 0x0000001f00007819 */ /* 0x000fce00000006ff */
[----:B------:R-:W-:-:S09]  /*5680*/  ULEA UR39, UR38, UR4, 0x3 ;  /* 0x0000000426277291 */ /* 0x000fd2000f8e183f */
[----:B------:R1:W2:Y:S01]  /*5690*/  SYNCS.PHASECHK.TRANS64.TRYWAIT P1, [UR39+0x36830], R0 ;  /* 0x03683000ff0075a7 */ /* 0x0002a20008020167 */
[----:B------:R-:W-:Y:S05]  /*56a0*/  @!P0 BRA `(.L_x_138) ;  /* 0x0000000000048947 */ /* 0x000fea0003800000 */
[----:B------:R-:W-:Y:S01]  /*56b0*/  BPT.TRAP 0x1 ;  /* 0x000000040000795c */ /* 0x000fe20000300000 */
.L_x_138:
[----:B--2---:R-:W-:Y:S05]  /*56c0*/  @P1 BRA `(.L_x_139) ;  /* 0x0000000000081947 */ /* 0x004fea0003800000 */
[----:B------:R-:W2:Y:S02]  /*56d0*/  SYNCS.PHASECHK.TRANS64.TRYWAIT P1, [UR39+0x36830], R0 ;  /* 0x03683000ff0075a7 */ /* 0x000ea40008020167 */
[----:B--2---:R-:W-:Y:S05]  /*56e0*/  @!P1 BRA `(.L_x_140) ;  /* 0x0000009000409947 */ /* 0x004fea0003800000 */
.L_x_139:
        /* <DEDUP_REMOVED lines=596> */
.L_x_141:
[----:B------:R-:W-:Y:S01]  /*7c30*/  R2UR UR4, R16 ;  /* 0x00000000100472ca */ /* 0x000fe200000e0000 */
[----:B-12---:R-:W-:-:S05]  /*7c40*/  IMAD.U32 R0, RZ, RZ, UR60 ;  /* 0x0000003cff007e24 */ /* 0x006fca000f8e00ff */
[----:B------:R-:W-:-:S07]  /*7c50*/  SHF.L.U32 R0, R0, 0x1f, RZ ;  /* 0x0000001f00007819 */ /* 0x000fce00000006ff */
[----:B------:R-:W-:-:S09]  /*7c60*/  ULEA UR5, UR37, UR4, 0x3 ;  /* 0x0000000425057291 */ /* 0x000fd2000f8e183f */
[----:B------:R1:W2:Y:S01]  /*7c70*/  SYNCS.PHASECHK.TRANS64.TRYWAIT P1, [UR5+0x36850], R0 ;  /* 0x03685000ff0075a7 */ /* 0x0002a20008020145 */
[----:B------:R-:W-:Y:S05]  /*7c80*/  @!P0 BRA `(.L_x_142) ;  /* 0x0000000000048947 */ /* 0x000fea0003800000 */
[----:B------:R-:W-:Y:S01]  /*7c90*/  BPT.TRAP 0x1 ;  /* 0x000000040000795c */ /* 0x000fe20000300000 */
.L_x_142:
[----:B--2---:R-:W-:Y:S05]  /*7ca0*/  @P1 BRA `(.L_x_143) ;  /* 0x0000000000081947 */ /* 0x004fea0003800000 */
[----:B------:R-:W2:Y:S02]  /*7cb0*/  SYNCS.PHASECHK.TRANS64.TRYWAIT P1, [UR5+0x36850], R0 ;  /* 0x03685000ff0075a7 */ /* 0x000ea40008020145 */
[----:B--2---:R-:W-:Y:S05]  /*7cc0*/  @!P1 BRA `(.L_x_144) ;  /* 0x0000006800e09947 */ /* 0x004fea0003800000 */
.L_x_143:
[----:B------:R-:W-:Y:S01]  /*7cd0*/  R2UR UR4, R16 ;  /* 0x00000000100472ca */ /* 0x000fe200000e0000 */
[----:B------:R-:W-:Y:S01]  /*7ce0*/  WARPGROUP.ARRIVE ;  /* 0x00000000000079c5 */ /* 0x000fe20000000000 */
[----:B------:R-:W-:-:S11]  /*7cf0*/  UMOV UR7, 0x40000040 ;  /* 0x4000004000077882 */ /* 0x000fd60000000000 */
[----:B------:R-:W-:-:S04]  /*7d00*/  UIADD3 UR4, UR4, 0x400, URZ ;  /* 0x0000040004047890 */ /* 0x000fc8000fffe03f */
[----:B------:R-:W-:-:S04]  /*7d10*/  USHF.R.U32.HI UR4, URZ, 0x4, UR4 ;  /* 0x000000043f047899 */ /* 0x000fc80008011604 */
[----:B------:R-:W-:-:S04]  /*7d20*/  ULOP3.LUT UR4, UR4, 0x3fff, URZ, 0xc0, !UPT ;  /* 0x00003fff04047892 */ /* 0x000fc8000f8ec03f */
[----:B------:R-:W-:-:S04]  /*7d30*/  ULOP3.LUT UR4, UR4, 0x3800000, URZ, 0xfc, !UPT ;  /* 0x0380000004047892 */ /* 0x000fc8000f8efc3f */
[----:B------:R-:W-:-:S07]  /*7d40*/  UIMAD UR4, UR37, 0xa80, UR4 ;  /* 0x00000a80250478a4 */ /* 0x000fce000f8e0204 */
[----:B------:R-:W-:Y:S02]  /*7d50*/  UMOV UR6, UR4 ;  /* 0x0000000400067c82 */ /* 0x000fe40008000000 */
        /* <DEDUP_REMOVED lines=23> */
[----:B------:R-:W-:Y:S01]  /*7ed0*/  UIADD3 UR4, UR4, 0x300, URZ ;  /* 0x0000030004047890 */ /* 0x000fe2000fffe03f */
[----:B------:R-:W-:Y:S02]  /*7ee0*/  WARPGROUP.DEPBAR.LE gsb0, 0x0 ;  /* 0x00008000000079c5 */ /* 0x000fe40000010000 */
[----:B------:R-:W-:-:S14]  /*7ef0*/  WARPGROUP.ARRIVE ;  /* 0x00000000000079c5 */ /* 0x000fdc0000000000 */
[----:B------:R-:W-:Y:S01]  /*7f00*/  HGMMA.64x192x16.F32 R24, R180, gdesc[UR4].tnspB, R24, gsb0 ;  /* 0x42e00004b4187df0 */ /* 0x000fe20008000818 */
[----:B------:R-:W-:Y:S01]  /*7f10*/  UMOV UR6, UR4 ;  /* 0x0000000400067c82 */ /* 0x000fe20008000000 */
[----:B------:R-:W-:Y:S01]  /*7f20*/  UMOV UR7, 0x40000040 ;  /* 0x4000004000077882 */ /* 0x000fe20000000000 */
[----:B------:R-:W-:Y:S02]  /*7f30*/  WARPGROUP.DEPBAR.LE gsb0, 0x0 ;  /* 0x00008000000079c5 */ /* 0x000fe40000010000 */
[----:B------:R-:W-:-:S15]  /*7f40*/  WARPGROUP.ARRIVE ;  /* 0x00000000000079c5 */ /* 0x000fde0000000000 */
[----:B------:R-:W-:Y:S03]  /*7f50*/  HGMMA.64x192x16.F32 R24, R176, gdesc[UR4].tnspB, R24, gsb0 ;  /* 0x42e00004b0187df0 */ /* 0x000fe60008000818 */
[----:B------:R-:W-:Y:S02]  /*7f60*/  WARPGROUP.DEPBAR.LE gsb0, 0x0 ;  /* 0x00008000000079c5 */ /* 0x000fe40000010000 */
[----:B------:R-:W-:Y:S05]  /*7f70*/  @!P0 BRA `(.L_x_145) ;  /* 0x0000000000048947 */ /* 0x000fea0003800000 */
[----:B------:R-:W-:Y:S01]  /*7f80*/  BPT.TRAP 0x1 ;  /* 0x000000040000795c */ /* 0x000fe20000300000 */
.L_x_145:
[----:B------:R-:W3:Y:S01]  /*7f90*/  LDL R213, [R1+0x4] ;  /* 0x0000040001d57983 */ /* 0x000ee20000100800 */
[----:B-12---:R-:W-:Y:S02]  /*7fa0*/  FMNMX.FTZ R0, R168, R11, !PT ;  /* 0x0000000ba8007209 */ /* 0x006fe40007810000 */
[----:B------:R-:W-:Y:S02]  /*7fb0*/  FMNMX.FTZ R2, R170, R10, !PT ;  /* 0x0000000aaa027209 */ /* 0x000fe40007810000 */
[----:B------:R-:W-:Y:S02]  /*7fc0*/  FMNMX.FTZ R3, R169, R0, !PT ;  /* 0x00000000a9037209 */ /* 0x000fe40007810000 */
[----:B------:R-:W-:Y:S02]  /*7fd0*/  FMNMX.FTZ R7, R171, R2, !PT ;  /* 0x00000002ab077209 */ /* 0x000fe40007810000 */
[----:B------:R-:W-:Y:S02]  /*7fe0*/  FMNMX.FTZ R0, R172, R3, !PT ;  /* 0x00000003ac007209 */ /* 0x000fe40007810000 */
[----:B------:R-:W-:-:S02]  /*7ff0*/  FMNMX.FTZ R2, R174, R7, !PT ;  /* 0x00000007ae027209 */ /* 0x000fc40007810000 */
[----:B------:R-:W-:Y:S02]  /*8000*/  FMNMX.FTZ R3, R173, R0, !PT ;  /* 0x00000000ad037209 */ /* 0x000fe40007810000 */
        /* <DEDUP_REMOVED lines=49> */
[----:B------:R-:W-:Y:S01]  /*8320*/  ISETP.NE.AND P1, PT, R23, RZ, PT ;  /* 0x000000ff1700720c */ /* 0x000fe20003f25270 */
[----:B------:R-:W1:Y:S04]  /*8330*/  SHFL.BFLY PT, R0, R7, 0x2, 0x1f ;  /* 0x0c401f0007007f89 */ /* 0x000e6800000e0000 */
[----:B------:R-:W2:Y:S01]  /*8340*/  SHFL.BFLY PT, R3, R2, 0x2, 0x1f ;  /* 0x0c401f0002037f89 */ /* 0x000ea200000e0000 */
[----:B-1----:R-:W-:-:S02]  /*8350*/  FMNMX.FTZ R12, R7, R0, !PT ;  /* 0x00000000070c7209 */ /* 0x002fc40007810000 */
[----:B------:R-:W1:Y:S01]  /*8360*/  LDC R0, c[0x0][0x988] ;  /* 0x00026200ff007b82 */ /* 0x000e620000000800 */
[----:B--2---:R-:W-:Y:S02]  /*8370*/  FMNMX.FTZ R13, R2, R3, !PT ;  /* 0x00000003020d7209 */ /* 0x004fe40007810000 */
[----:B------:R-:W2:Y:S04]  /*8380*/  SHFL.BFLY PT, R3, R12, 0x1, 0x1f ;  /* 0x0c201f000c037f89 */ /* 0x000ea800000e0000 */
[----:B------:R-:W4:Y:S01]  /*8390*/  SHFL.BFLY PT, R14, R13, 0x1, 0x1f ;  /* 0x0c201f000d0e7f89 */ /* 0x000f2200000e0000 */
[----:B--2---:R-:W-:Y:S02]  /*83a0*/  FMNMX.FTZ R4, R12, R3, !PT ;  /* 0x000000030c047209 */ /* 0x004fe40007810000 */
[----:B----4-:R-:W-:-:S03]  /*83b0*/  FMNMX.FTZ R3, R13, R14, !PT ;  /* 0x0000000e0d037209 */ /* 0x010fc60007810000 */
[C---:B------:R-:W-:Y:S01]  /*83c0*/  FADD.FTZ R11, -R4.reuse, R11 ;  /* 0x0000000b040b7221 */ /* 0x040fe20000010100 */
[----:B-1----:R-:W-:-:S03]  /*83d0*/  FMUL.FTZ R177, R4, R0 ;  /* 0x0000000004b17220 */ /* 0x002fc60000410000 */
[-C--:B------:R-:W-:Y:S01]  /*83e0*/  FMUL.FTZ R14, R11, R0.reuse ;  /* 0x000000000b0e7220 */ /* 0x080fe20000410000 */
[-CC-:B------:R-:W-:Y:S01]  /*83f0*/  FFMA.FTZ R15, R161, R0.reuse, -R177.reuse ;  /* 0x00000000a10f7223 */ /* 0x180fe200000108b1 */
[C---:B------:R-:W-:Y:S01]  /*8400*/  FADD.FTZ R11, -R3.reuse, R10 ;  /* 0x0000000a030b7221 */ /* 0x040fe20000010100 */
[-C--:B------:R-:W-:Y:S01]  /*8410*/  FMUL.FTZ R161, R3, R0.reuse ;  /* 0x0000000003a17220 */ /* 0x080fe20000410000 */
[-C--:B------:R-:W-:Y:S01]  /*8420*/  FFMA.FTZ R200, R168, R0.reuse, -R177 ;  /* 0x00000000a8c87223 */ /* 0x080fe200000108b1 */
[----:B------:R1:W-:Y:S01]  /*8430*/  MUFU.EX2 R7, R14 ;  /* 0x0000000e00077308 */ /* 0x0003e20000000800 */
[-C--:B------:R-:W-:Y:S01]  /*8440*/  FMUL.FTZ R2, R11, R0.reuse ;  /* 0x000000000b027220 */ /* 0x080fe20000410000 */
[-C--:B------:R-:W-:Y:S01]  /*8450*/  FFMA.FTZ R201, R170, R0.reuse, -R161 ;  /* 0x00000000aac97223 */ /* 0x080fe200000108a1 */
[-C--:B------:R-:W-:Y:S01]  /*8460*/  FFMA.FTZ R11, R169, R0.reuse, -R177 ;  /* 0x00000000a90b7223 */ /* 0x080fe200000108b1 */
[-C--:B------:R-:W-:Y:S01]  /*8470*/  FFMA.FTZ R10, R171, R0.reuse, -R161 ;  /* 0x00000000ab0a7223 */ /* 0x080fe200000108a1 */
[-C--:B------:R-:W-:Y:S01]  /*8480*/  FFMA.FTZ R202, R172, R0.reuse, -R177 ;  /* 0x00000000acca7223 */ /* 0x080fe200000108b1 */
[-C--:B------:R-:W-:Y:S01]  /*8490*/  FFMA.FTZ R203, R174, R0.reuse, -R161 ;  /* 0x00000000aecb7223 */ /* 0x080fe200000108a1 */
[-C--:B------:R-:W-:Y:S01]  /*84a0*/  FFMA.FTZ R13, R173, R0.reuse, -R177 ;  /* 0x00000000ad0d7223 */ /* 0x080fe200000108b1 */
[----:B------:R-:W2:Y:S01]  /*84b0*/  MUFU.EX2 R200, R200 ;  /* 0x000000c800c87308 */ /* 0x000ea20000000800 */
[-C--:B------:R-:W-:Y:S01]  /*84c0*/  FFMA.FTZ R12, R175, R0.reuse, -R161 ;  /* 0x00000000af0c7223 */ /* 0x080fe200000108a1 */
[-C--:B------:R-:W-:Y:S01]  /*84d0*/  FFMA.FTZ R196, R160, R0.reuse, -R177 ;  /* 0x00000000a0c47223 */ /* 0x080fe200000108b1 */
[-CC-:B------:R-:W-:Y:S01]  /*84e0*/  FFMA.FTZ R197, R162, R0.reuse, -R161.reuse ;  /* 0x00000000a2c57223 */ /* 0x180fe200000108a1 */
[-C--:B-1----:R-:W-:Y:S01]  /*84f0*/  FFMA.FTZ R14, R163, R0.reuse, -R161 ;  /* 0x00000000a30e7223 */ /* 0x082fe200000108a1 */
[-CC-:B------:R-:W-:Y:S01]  /*8500*/  FFMA.FTZ R198, R164, R0.reuse, -R177.reuse ;  /* 0x00000000a4c67223 */ /* 0x180fe200000108b1 */
[-C--:B------:R-:W-:Y:S01]  /*8510*/  FFMA.FTZ R180, R128, R0.reuse, -R177 ;  /* 0x0000000080b47223 */ /* 0x080fe200000108b1 */
[-CC-:B------:R-:W-:Y:S01]  /*8520*/  FFMA.FTZ R199, R166, R0.reuse, -R161.reuse ;  /* 0x00000000a6c77223 */ /* 0x180fe200000108a1 */
[----:B------:R-:W-:Y:S01]  /*8530*/  MUFU.EX2 R2, R2 ;  /* 0x0000000200027308 */ /* 0x000fe20000000800 */
[-C--:B------:R-:W-:Y:S01]  /*8540*/  FFMA.FTZ R128, R147, R0.reuse, -R161 ;  /* 0x0000000093807223 */ /* 0x080fe200000108a1 */
[-C--:B------:R-:W-:Y:S01]  /*8550*/  FFMA.FTZ R21, R165, R0.reuse, -R177 ;  /* 0x00000000a5157223 */ /* 0x080fe200000108b1 */
[-CC-:B------:R-:W-:Y:S01]  /*8560*/  FFMA.FTZ R20, R167, R0.reuse, -R161.reuse ;  /* 0x00000000a7147223 */ /* 0x180fe200000108a1 */
[-C--:B------:R-:W-:Y:S01]  /*8570*/  FFMA.FTZ R185, R138, R0.reuse, -R161 ;  /* 0x000000008ab97223 */ /* 0x080fe200000108a1 */
[-CC-:B------:R-:W-:Y:S01]  /*8580*/  FFMA.FTZ R192, R152, R0.reuse, -R177.reuse ;  /* 0x0000000098c07223 */ /* 0x180fe200000108b1 */
[-C--:B------:R-:W-:Y:S01]  /*8590*/  FFMA.FTZ R184, R136, R0.reuse, -R177 ;  /* 0x0000000088b87223 */ /* 0x080fe200000108b1 */
[--C-:B------:R-:W-:Y:S01]  /*85a0*/  FFMA.FTZ R193, R154, R0, -R161.reuse ;  /* 0x000000009ac17223 */ /* 0x100fe200000108a1 */
[----:B------:R-:W1:Y:S01]  /*85b0*/  MUFU.EX2 R201, R201 ;  /* 0x000000c900c97308 */ /* 0x000e620000000800 */
[----:B--2---:R-:W-:Y:S01]  /*85c0*/  FFMA.FTZ R6, R7, R6, R200 ;  /* 0x0000000607067223 */ /* 0x004fe200000100c8 */
[-C--:B------:R-:W-:Y:S01]  /*85d0*/  FFMA.FTZ R136, R139, R0.reuse, -R161 ;  /* 0x000000008b887223 */ /* 0x080fe200000108a1 */
[-CC-:B------:R-:W-:Y:S01]  /*85e0*/  FFMA.FTZ R153, R153, R0.reuse, -R177.reuse ;  /* 0x0000000099997223 */ /* 0x180fe200000108b1 */
[-C--:B------:R-:W-:Y:S01]  /*85f0*/  FFMA.FTZ R176, R120, R0.reuse, -R177 ;  /* 0x0000000078b07223 */ /* 0x080fe200000108b1 */
[-C--:B------:R-:W-:Y:S01]  /*8600*/  FFMA.FTZ R120, R155, R0.reuse, -R161 ;  /* 0x000000009b787223 */ /* 0x080fe200000108a1 */
[-C--:B------:R-:W-:Y:S01]  /*8610*/  FFMA.FTZ R194, R156, R0.reuse, -R177 ;  /* 0x000000009cc27223 */ /* 0x080fe200000108b1 */
[-C--:B------:R-:W-:Y:S01]  /*8620*/  FFMA.FTZ R195, R158, R0.reuse, -R161 ;  /* 0x000000009ec37223 */ /* 0x080fe200000108a1 */
[----:B------:R-:W2:Y:S01]  /*8630*/  MUFU.EX2 R11, R11 ;  /* 0x0000000b000b7308 */ /* 0x000ea20000000800 */
[-CC-:B------:R-:W-:Y:S01]  /*8640*/  FFMA.FTZ R157, R157, R0.reuse, -R177.reuse ;  /* 0x000000009d9d7223 */ /* 0x180fe200000108b1 */
[-C--:B------:R-:W-:Y:S01]  /*8650*/  FFMA.FTZ R178, R124, R0.reuse, -R177 ;  /* 0x000000007cb27223 */ /* 0x080fe200000108b1 */
[-C--:B------:R-:W-:Y:S01]  /*8660*/  FFMA.FTZ R124, R159, R0.reuse, -R161 ;  /* 0x000000009f7c7223 */ /* 0x080fe200000108a1 */
[-CC-:B------:R-:W-:Y:S01]  /*8670*/  FFMA.FTZ R186, R140, R0.reuse, -R177.reuse ;  /* 0x000000008cba7223 */ /* 0x180fe200000108b1 */
[-C--:B------:R-:W-:Y:S01]  /*8680*/  FFMA.FTZ R188, R144, R0.reuse, -R177 ;  /* 0x0000000090bc7223 */ /* 0x080fe200000108b1 */
[-C--:B------:R-:W-:Y:S01]  /*8690*/  FFMA.FTZ R189, R146, R0.reuse, -R161 ;  /* 0x0000000092bd7223 */ /* 0x080fe200000108a1 */
[-C--:B------:R-:W-:Y:S01]  /*86a0*/  FFMA.FTZ R145, R145, R0.reuse, -R177 ;  /* 0x0000000091917223 */ /* 0x080fe200000108b1 */
[----:B------:R-:W4:Y:S01]  /*86b0*/  MUFU.EX2 R10, R10 ;  /* 0x0000000a000a7308 */ /* 0x000f220000000800 */
[----:B-1----:R-:W-:Y:S01]  /*86c0*/  FFMA.FTZ R5, R2, R5, R201 ;  /* 0x0000000502057223 */ /* 0x002fe200000100c9 */
[-C--:B------:R-:W-:Y:S01]  /*86d0*/  FFMA.FTZ R181, R130, R0.reuse, -R161 ;  /* 0x0000000082b57223 */ /* 0x080fe200000108a1 */
[-C--:B------:R-:W-:Y:S01]  /*86e0*/  FFMA.FTZ R190, R148, R0.reuse, -R177 ;  /* 0x0000000094be7223 */ /* 0x080fe200000108b1 */
[-C--:B------:R-:W-:Y:S01]  /*86f0*/  FFMA.FTZ R191, R150, R0.reuse, -R161 ;  /* 0x0000000096bf7223 */ /* 0x080fe200000108a1 */
[-CC-:B------:R-:W-:Y:S01]  /*8700*/  FFMA.FTZ R149, R149, R0.reuse, -R177.reuse ;  /* 0x0000000095957223 */ /* 0x180fe200000108b1 */
[-C--:B------:R-:W-:Y:S01]  /*8710*/  FFMA.FTZ R182, R132, R0.reuse, -R177 ;  /* 0x0000000084b67223 */ /* 0x080fe200000108b1 */
[-C--:B------:R-:W-:Y:S01]  /*8720*/  FFMA.FTZ R132, R151, R0.reuse, -R161 ;  /* 0x0000000097847223 */ /* 0x080fe200000108a1 */
[----:B------:R-:W1:Y:S01]  /*8730*/  MUFU.EX2 R202, R202 ;  /* 0x000000ca00ca7308 */ /* 0x000e620000000800 */
[----:B--2---:R-:W-:Y:S01]  /*8740*/  FADD.FTZ R147, R11, R6 ;  /* 0x000000060b937221 */ /* 0x004fe20000010000 */
[-C--:B------:R-:W-:Y:S01]  /*8750*/  FFMA.FTZ R137, R137, R0.reuse, -R177 ;  /* 0x0000000089897223 */ /* 0x080fe200000108b1 */
[-CC-:B------:R-:W-:Y:S01]  /*8760*/  FFMA.FTZ R183, R134, R0.reuse, -R161.reuse ;  /* 0x0000000086b77223 */ /* 0x180fe200000108a1 */
[-C--:B------:R-:W-:Y:S01]  /*8770*/  FFMA.FTZ R187, R142, R0.reuse, -R161 ;  /* 0x000000008ebb7223 */ /* 0x080fe200000108a1 */
[-CC-:B------:R-:W-:Y:S01]  /*8780*/  FFMA.FTZ R141, R141, R0.reuse, -R177.reuse ;  /* 0x000000008d8d7223 */ /* 0x180fe200000108b1 */
[-CC-:B------:R-:W-:Y:S01]  /*8790*/  FFMA.FTZ R129, R129, R0.reuse, -R177.reuse ;  /* 0x0000000081817223 */ /* 0x180fe200000108b1 */
[-C--:B------:R-:W-:Y:S01]  /*87a0*/  FFMA.FTZ R133, R133, R0.reuse, -R177 ;  /* 0x0000000085857223 */ /* 0x080fe200000108b1 */
[----:B------:R-:W2:Y:S01]  /*87b0*/  MUFU.EX2 R203, R203 ;  /* 0x000000cb00cb7308 */ /* 0x000ea20000000800 */
[----:B----4-:R-:W-:Y:S01]  /*87c0*/  FADD.FTZ R6, R10, R5 ;  /* 0x000000050a067221 */ /* 0x010fe20000010000 */
[-CC-:B------:R-:W-:Y:S01]  /*87d0*/  FFMA.FTZ R121, R121, R0.reuse, -R177.reuse ;  /* 0x0000000079797223 */ /* 0x180fe200000108b1 */
[-C--:B------:R-:W-:Y:S01]  /*87e0*/  FFMA.FTZ R125, R125, R0.reuse, -R177 ;  /* 0x000000007d7d7223 */ /* 0x080fe200000108b1 */
[-CC-:B------:R-:W-:Y:S01]  /*87f0*/  FFMA.FTZ R177, R122, R0.reuse, -R161.reuse ;  /* 0x000000007ab17223 */ /* 0x180fe200000108a1 */
[-CC-:B------:R-:W-:Y:S01]  /*8800*/  FFMA.FTZ R123, R123, R0.reuse, -R161.reuse ;  /* 0x000000007b7b7223 */ /* 0x180fe200000108a1 */
[-CC-:B------:R-:W-:Y:S01]  /*8810*/  FFMA.FTZ R126, R126, R0.reuse, -R161.reuse ;  /* 0x000000007e7e7223 */ /* 0x180fe200000108a1 */
[----:B------:R-:W-:Y:S01]  /*8820*/  FFMA.FTZ R127, R127, R0, -R161 ;  /* 0x000000007f7f7223 */ /* 0x000fe200000108a1 */
[----:B------:R-:W4:Y:S01]  /*8830*/  MUFU.EX2 R13, R13 ;  /* 0x0000000d000d7308 */ /* 0x000f220000000800 */
[----:B-1----:R-:W-:-:S07]  /*8840*/  FADD.FTZ R138, R202, R147 ;  /* 0x00000093ca8a7221 */ /* 0x002fce0000010000 */
[----:B------:R-:W1:Y:S01]  /*8850*/  MUFU.EX2 R12, R12 ;  /* 0x0000000c000c7308 */ /* 0x000e620000000800 */
[----:B--2---:R-:W-:-:S07]  /*8860*/  FADD.FTZ R5, R203, R6 ;  /* 0x00000006cb057221 */ /* 0x004fce0000010000 */
[----:B------:R-:W2:Y:S01]  /*8870*/  MUFU.EX2 R196, R196 ;  /* 0x000000c400c47308 */ /* 0x000ea20000000800 */
[----:B----4-:R-:W-:-:S07]  /*8880*/  FADD.FTZ R139, R13, R138 ;  /* 0x0000008a0d8b7221 */ /* 0x010fce0000010000 */
[----:B------:R-:W4:Y:S01]  /*8890*/  MUFU.EX2 R197, R197 ;  /* 0x000000c500c57308 */ /* 0x000f220000000800 */
[----:B-1----:R-:W-:-:S07]  /*88a0*/  FADD.FTZ R6, R12, R5 ;  /* 0x000000050c067221 */ /* 0x002fce0000010000 */
[----:B------:R-:W1:Y:S01]  /*88b0*/  MUFU.EX2 R15, R15 ;  /* 0x0000000f000f7308 */ /* 0x000e620000000800 */
[----:B--2---:R-:W-:-:S07]  /*88c0*/  FADD.FTZ R138, R196, R139 ;  /* 0x0000008bc48a7221 */ /* 0x004fce0000010000 */
[----:B------:R-:W2:Y:S01]  /*88d0*/  MUFU.EX2 R14, R14 ;  /* 0x0000000e000e7308 */ /* 0x000ea20000000800 */
[----:B----4-:R-:W-:-:S07]  /*88e0*/  FADD.FTZ R5, R197, R6 ;  /* 0x00000006c5057221 */ /* 0x010fce0000010000 */
[----:B------:R-:W4:Y:S01]  /*88f0*/  MUFU.EX2 R198, R198 ;  /* 0x000000c600c67308 */ /* 0x000f220000000800 */
[----:B-1----:R-:W-:Y:S01]  /*8900*/  FADD.FTZ R139, R15, R138 ;  /* 0x0000008a0f8b7221 */ /* 0x002fe20000010000 */
[----:B------:R-:W-:-:S06]  /*8910*/  FFMA.FTZ R138, R143, R0, -R161 ;  /* 0x000000008f8a7223 */ /* 0x000fcc00000108a1 */
        /* <DEDUP_REMOVED lines=15> */
[----:B----4-:R-:W-:Y:S01]  /*8a10*/  FADD.FTZ R139, R153, R130 ;  /* 0x00000082998b7221 */ /* 0x010fe20000010000 */
[----:B------:R-:W-:-:S06]  /*8a20*/  FFMA.FTZ R130, R131, R0, -R161 ;  /* 0x0000000083827223 */ /* 0x000fcc00000108a1 */
        /* <DEDUP_REMOVED lines=15> */
[----:B--2---:R-:W-:Y:S01]  /*8b20*/  FADD.FTZ R131, R145, R134 ;  /* 0x0000008691837221 */ /* 0x004fe20000010000 */
[----:B------:R-:W-:-:S06]  /*8b30*/  FFMA.FTZ R134, R135, R0, -R161 ;  /* 0x0000000087867223 */ /* 0x000fcc00000108a1 */
        /* <DEDUP_REMOVED lines=26> */
[----:B------:R-:W-:-:S04]  /*8ce0*/  IMAD.U32 R5, RZ, RZ, UR39 ;  /* 0x00000027ff057e24 */ /* 0x000fc8000f8e00ff */
[----:B------:R-:W-:Y:S02]  /*8cf0*/  @P1 VIADD R5, R5, 0x36840 ;  /* 0x0003684005051836 */ /* 0x000fe40000000000 */
[----:B------:R-:W4:Y:S01]  /*8d00*/  MUFU.EX2 R129, R129 ;  /* 0x0000008100817308 */ /* 0x000f220000000800 */
[----:B-1----:R-:W-:Y:S02]  /*8d10*/  FADD.FTZ R122, R180, R131 ;  /* 0x00000083b47a7221 */ /* 0x002fe40000010000 */
[----:B---3--:R-:W-:-:S04]  /*8d20*/  @P1 PRMT R5, R213, 0x654, R5 ;  /* 0x00000654d5051816 */ /* 0x008fc80000000005 */
[----:B------:R1:W-:Y:S01]  /*8d30*/  @P1 SYNCS.ARRIVE.TRANS64.RED.A1T0 RZ, [R5+URZ], RZ ;  /* 0x000000ff05ff19a7 */ /* 0x0003e2000810043f */
[----:B------:R-:W3:Y:S01]  /*8d40*/  MUFU.EX2 R130, R130 ;  /* 0x0000008200827308 */ /* 0x000ee20000000800 */
[----:B--2---:R-:W-:-:S07]  /*8d50*/  FADD.FTZ R131, R181, R6 ;  /* 0x00000006b5837221 */ /* 0x004fce0000010000 */
[----:B------:R-:W2:Y:S01]  /*8d60*/  MUFU.EX2 R182, R182 ;  /* 0x000000b600b67308 */ /* 0x000ea20000000800 */
[----:B----4-:R-:W-:-:S07]  /*8d70*/  FADD.FTZ R135, R129, R122 ;  /* 0x0000007a81877221 */ /* 0x010fce0000010000 */
[----:B------:R-:W-:Y:S01]  /*8d80*/  MUFU.EX2 R183, R183 ;  /* 0x000000b700b77308 */ /* 0x000fe20000000800 */
[----:B---3--:R-:W-:-:S07]  /*8d90*/  FADD.FTZ R6, R130, R131 ;  /* 0x0000008382067221 */ /* 0x008fce0000010000 */
[----:B------:R-:W1:Y:S01]  /*8da0*/  MUFU.EX2 R133, R133 ;  /* 0x0000008500857308 */ /* 0x000e620000000800 */
[----:B--2---:R-:W-:-:S07]  /*8db0*/  FADD.FTZ R122, R182, R135 ;  /* 0x00000087b67a7221 */ /* 0x004fce0000010000 */
[----:B------:R-:W-:Y:S08]  /*8dc0*/  MUFU.EX2 R134, R134 ;  /* 0x0000008600867308 */ /* 0x000ff00000000800 */
[----:B------:R-:W2:Y:S01]  /*8dd0*/  MUFU.EX2 R176, R176 ;  /* 0x000000b000b07308 */ /* 0x000ea20000000800 */
[----:B-1----:R-:W-:-:S07]  /*8de0*/  FADD.FTZ R5, R133, R122 ;  /* 0x0000007a85057221 */ /* 0x002fce0000010000 */
[----:B------:R-:W-:Y:S08]  /*8df0*/  MUFU.EX2 R177, R177 ;  /* 0x000000b100b17308 */ /* 0x000ff00000000800 */
[----:B------:R-:W1:Y:S01]  /*8e00*/  MUFU.EX2 R121, R121 ;  /* 0x0000007900797308 */ /* 0x000e620000000800 */
[----:B--2---:R-:W-:-:S07]  /*8e10*/  FADD.FTZ R122, R176, R5 ;  /* 0x00000005b07a7221 */ /* 0x004fce0000010000 */
[----:B------:R2:W3:Y:S08]  /*8e20*/  MUFU.EX2 R139, R123 ;  /* 0x0000007b008b7308 */ /* 0x0004f00000000800 */
[----:B------:R-:W4:Y:S01]  /*8e30*/  MUFU.EX2 R178, R178 ;  /* 0x000000b200b27308 */ /* 0x000f220000000800 */
[----:B--2---:R-:W-:Y:S01]  /*8e40*/  FADD.FTZ R123, R183, R6 ;  /* 0x00000006b77b7221 */ /* 0x004fe20000010000 */
[----:B-1----:R-:W-:-:S03]  /*8e50*/  FADD.FTZ R5, R121, R122 ;  /* 0x0000007a79057221 */ /* 0x002fc60000010000 */
[----:B------:R-:W-:-:S03]  /*8e60*/  FADD.FTZ R6, R134, R123 ;  /* 0x0000007b86067221 */ /* 0x000fc60000010000 */
[----:B------:R-:W1:Y:S01]  /*8e70*/  MUFU.EX2 R179, R126 ;  /* 0x0000007e00b37308 */ /* 0x000e620000000800 */
[----:B------:R-:W-:-:S04]  /*8e80*/  FADD.FTZ R6, R177, R6 ;  /* 0x00000006b1067221 */ /* 0x000fc80000010000 */
[----:B---3--:R-:W-:-:S03]  /*8e90*/  FADD.FTZ R6, R139, R6 ;  /* 0x000000068b067221 */ /* 0x008fc60000010000 */
[----:B------:R-:W2:Y:S01]  /*8ea0*/  MUFU.EX2 R125, R125 ;  /* 0x0000007d007d7308 */ /* 0x000ea20000000800 */
[----:B----4-:R-:W-:-:S07]  /*8eb0*/  FADD.FTZ R122, R178, R5 ;  /* 0x00000005b27a7221 */ /* 0x010fce0000010000 */
[----:B------:R-:W3:Y:S01]  /*8ec0*/  MUFU.EX2 R140, R127 ;  /* 0x0000007f008c7308 */ /* 0x000ee20000000800 */
[----:B-1----:R-:W-:Y:S01]  /*8ed0*/  FADD.FTZ R5, R179, R6 ;  /* 0x00000006b3057221 */ /* 0x002fe20000010000 */
[----:B--2---:R-:W-:-:S03]  /*8ee0*/  FADD.FTZ R6, R125, R122 ;  /* 0x0000007a7d067221 */ /* 0x004fc60000010000 */
[----:B---3--:R-:W-:Y:S01]  /*8ef0*/  FADD.FTZ R5, R140, R5 ;  /* 0x000000058c057221 */ /* 0x008fe20000010000 */
[----:B------:R-:W-:Y:S06]  /*8f00*/  @!P0 BRA `(.L_x_146) ;  /* 0x0000000000048947 */ /* 0x000fec0003800000 */
[----:B------:R-:W-:Y:S01]  /*8f10*/  BPT.TRAP 0x1 ;  /* 0x000000040000795c */ /* 0x000fe20000300000 */
.L_x_146:
[----:B------:R-:W2:Y:S01]  /*8f20*/  LDL R123, [R1] ;  /* 0x00000000017b7983 */ /* 0x000ea20000100800 */
[----:B------:R-:W-:Y:S01]  /*8f30*/  ISETP.NE.AND P1, PT, R22, RZ, PT ;  /* 0x000000ff1600720c */ /* 0x000fe20003f25270 */
[----:B------:R-:W-:Y:S01]  /*8f40*/  IMAD.U32 R122, RZ, RZ, UR5 ;  /* 0x00000005ff7a7e24 */ /* 0x000fe2000f8e00ff */
[----:B------:R-:W-:Y:S01]  /*8f50*/  UMOV UR60, UR61 ;  /* 0x0000003d003c7c82 */ /* 0x000fe20008000000 */
[----:B------:R-:W-:Y:S01]  /*8f60*/  UMOV UR37, UR38 ;  /* 0x0000002600257c82 */ /* 0x000fe20008000000 */
[----:B------:R-:W-:Y:S01]  /*8f70*/  F2FP.F16.F32.PACK_AB R200, R11, R200 ;  /* 0x000000c80bc8723e */ /* 0x000fe200000000ff */
[----:B------:R-:W-:Y:S01]  /*8f80*/  IMAD.MOV.U32 R11, RZ, RZ, R4 ;  /* 0x000000ffff0b7224 */ /* 0x000fe200078e0004 */
[----:B------:R-:W-:Y:S01]  /*8f90*/  F2FP.F16.F32.PACK_AB R201, R10, R201 ;  /* 0x000000c90ac9723e */ /* 0x000fe200000000ff */
[----:B------:R-:W-:Y:S01]  /*8fa0*/  IMAD.MOV.U32 R10, RZ, RZ, R3 ;  /* 0x000000ffff0a7224 */ /* 0x000fe200078e0003 */
[----:B------:R-:W-:Y:S02]  /*8fb0*/  F2FP.F16.F32.PACK_AB R202, R13, R202 ;  /* 0x000000ca0dca723e */ /* 0x000fe400000000ff */
[----:B------:R-:W-:-:S02]  /*8fc0*/  F2FP.F16.F32.PACK_AB R203, R12, R203 ;  /* 0x000000cb0ccb723e */ /* 0x000fc400000000ff */
[----:B------:R-:W-:Y:S01]  /*8fd0*/  F2FP.F16.F32.PACK_AB R196, R15, R196 ;  /* 0x000000c40fc4723e */ /* 0x000fe200000000ff */
[----:B------:R-:W-:Y:S01]  /*8fe0*/  @P1 VIADD R122, R122, 0x36860 ;  /* 0x000368607a7a1836 */ /* 0x000fe20000000000 */
[----:B------:R-:W-:Y:S02]  /*8ff0*/  F2FP.F16.F32.PACK_AB R197, R14, R197 ;  /* 0x000000c50ec5723e */ /* 0x000fe400000000ff */
[----:B------:R-:W-:Y:S02]  /*9000*/  F2FP.F16.F32.PACK_AB R198, R21, R198 ;  /* 0x000000c615c6723e */ /* 0x000fe400000000ff */
[----:B------:R-:W-:Y:S02]  /*9010*/  F2FP.F16.F32.PACK_AB R199, R20, R199 ;  /* 0x000000c714c7723e */ /* 0x000fe400000000ff */
[----:B------:R-:W-:Y:S02]  /*9020*/  F2FP.F16.F32.PACK_AB R192, R153, R192 ;  /* 0x000000c099c0723e */ /* 0x000fe400000000ff */
[----:B------:R-:W-:-:S02]  /*9030*/  F2FP.F16.F32.PACK_AB R193, R120, R193 ;  /* 0x000000c178c1723e */ /* 0x000fc400000000ff */
[----:B------:R-:W-:Y:S02]  /*9040*/  F2FP.F16.F32.PACK_AB R194, R157, R194 ;  /* 0x000000c29dc2723e */ /* 0x000fe400000000ff */
        /* <DEDUP_REMOVED lines=17> */
[----:B--2---:R-:W-:-:S04]  /*9160*/  @P1 PRMT R122, R123, 0x654, R122 ;  /* 0x000006547b7a1816 */ /* 0x004fc8000000007a */
[----:B------:R1:W-:Y:S01]  /*9170*/  @P1 SYNCS.ARRIVE.TRANS64.RED.A1T0 RZ, [R122+URZ], RZ ;  /* 0x000000ff7aff19a7 */ /* 0x0003e2000810043f */
[C---:B------:R-:W-:Y:S01]  /*9180*/  ISETP.GT.AND P1, PT, R9.reuse, RZ, PT ;  /* 0x000000ff0900720c */ /* 0x040fe20003f24270 */
[----:B------:R-:W-:-:S12]  /*9190*/  VIADD R9, R9, 0xffffffff ;  /* 0xffffffff09097836 */ /* 0x000fd80000000000 */
[----:B-1----:R-:W-:Y:S05]  /*91a0*/  @P1 BRA `(.L_x_147) ;  /* 0xffffffc4000c1947 */ /* 0x002fea000383ffff */
.L_x_136:
        /* <DEDUP_REMOVED lines=99> */
.L_x_148:
[----:B------:R-:W-:Y:S01]  /*97e0*/  R2UR UR4, R16 ;  /* 0x00000000100472ca */ /* 0x000fe200000e0000 */
[----:B------:R-:W-:-:S05]  /*97f0*/  IMAD.U32 R2, RZ, RZ, UR61 ;  /* 0x0000003dff027e24 */ /* 0x000fca000f8e00ff */
[----:B------:R-:W-:-:S07]  /*9800*/  SHF.L.U32 R2, R2, 0x1f, RZ ;  /* 0x0000001f02027819 */ /* 0x000fce00000006ff */
[----:B------:R-:W-:-:S09]  /*9810*/  ULEA UR5, UR38, UR4, 0x3 ;  /* 0x0000000426057291 */ /* 0x000fd2000f8e183f */
[----:B------:R1:W2:Y:S01]  /*9820*/  SYNCS.PHASECHK.TRANS64.TRYWAIT P1, [UR5+0x36850], R2 ;  /* 0x03685002ff0075a7 */ /* 0x0002a20008020145 */
[----:B------:R-:W-:Y:S05]  /*9830*/  @!P0 BRA `(.L_x_149) ;  /* 0x0000000000048947 */ /* 0x000fea0003800000 */
[----:B------:R-:W-:Y:S01]  /*9840*/  BPT.TRAP 0x1 ;  /* 0x000000040000795c */ /* 0x000fe20000300000 */
.L_x_149:
[----:B--2---:R-:W-:Y:S05]  /*9850*/  @P1 BRA `(.L_x_150) ;  /* 0x0000000000081947 */ /* 0x004fea0003800000 */
[----:B------:R-:W2:Y:S02]  /*9860*/  SYNCS.PHASECHK.TRANS64.TRYWAIT P1, [UR5+0x36850], R2 ;  /* 0x03685002ff0075a7 */ /* 0x000ea40008020145 */
[----:B--2---:R-:W-:Y:S05]  /*9870*/  @!P1 BRA `(.L_x_151) ;  /* 0x00000050000c9947 */ /* 0x004fea0003800000 */
.L_x_150:
[----:B------:R-:W-:Y:S01]  /*9880*/  R2UR UR4, R16 ;  /* 0x00000000100472ca */ /* 0x000fe200000e0000 */
[----:B------:R-:W-:Y:S01]  /*9890*/  WARPGROUP.ARRIVE ;  /* 0x00000000000079c5 */ /* 0x000fe20000000000 */
[----:B------:R-:W-:Y:S01]  /*98a0*/  UMOV UR7, 0x40000040 ;  /* 0x4000004000077882 */ /* 0x000fe20000000000 */
[----:B--2---:R-:W2:Y:S01]  /*98b0*/  SHFL.BFLY PT, R7, R6, 0x2, 0x1f ;  /* 0x0c401f0006077f89 */ /* 0x004ea200000e0000 */
[----:B------:R-:W-:Y:S02]  /*98c0*/  IMAD.MOV.U32 R10, RZ, RZ, RZ ;  /* 0x000000ffff0a7224 */ /* 0x000fe400078e00ff */
[----:B------:R-:W-:Y:S01]  /*98d0*/  IMAD.MOV.U32 R20, RZ, RZ, -0x800000 ;  /* 0xff800000ff147424 */ /* 0x000fe200078e00ff */
[----:B-1----:R-:W1:Y:S06]  /*98e0*/  SHFL.BFLY PT, R2, R5, 0x2, 0x1f ;  /* 0x0c401f0005027f89 */ /* 0x002e6c00000e0000 */
[----:B------:R-:W-:-:S04]  /*98f0*/  UIADD3 UR4, UR4, 0x400, URZ ;  /* 0x0000040004047890 */ /* 0x000fc8000fffe03f */
[----:B------:R-:W-:-:S04]  /*9900*/  USHF.R.U32.HI UR4, URZ, 0x4, UR4 ;  /* 0x000000043f047899 */ /* 0x000fc80008011604 */
[----:B------:R-:W-:-:S04]  /*9910*/  ULOP3.LUT UR4, UR4, 0x3fff, URZ, 0xc0, !UPT ;  /* 0x00003fff04047892 */ /* 0x000fc8000f8ec03f */
[----:B------:R-:W-:Y:S01]  /*9920*/  ULOP3.LUT UR4, UR4, 0x3800000, URZ, 0xfc, !UPT ;  /* 0x0380000004047892 */ /* 0x000fe2000f8efc3f */
[----:B--2---:R-:W-:-:S03]  /*9930*/  FADD.FTZ R7, R7, R6 ;  /* 0x0000000607077221 */ /* 0x004fc60000010000 */
[----:B------:R-:W-:Y:S01]  /*9940*/  UIMAD UR4, UR38, 0xa80, UR4 ;  /* 0x00000a80260478a4 */ /* 0x000fe2000f8e0204 */
[----:B-1----:R-:W-:Y:S01]  /*9950*/  FADD.FTZ R8, R2, R5 ;  /* 0x0000000502087221 */ /* 0x002fe20000010000 */
[----:B------:R-:W-:Y:S01]  /*9960*/  IMAD.MOV.U32 R5, RZ, RZ, RZ ;  /* 0x000000ffff057224 */ /* 0x000fe200078e00ff */
[----:B------:R-:W1:Y:S04]  /*9970*/  SHFL.BFLY PT, R2, R7, 0x1, 0x1f ;  /* 0x0c201f0007027f89 */ /* 0x000e6800000e0000 */
[----:B------:R-:W-:Y:S01]  /*9980*/  UMOV UR6, UR4 ;  /* 0x0000000400067c82 */ /* 0x000fe20008000000 */
[----:B------:R-:W2:Y:S01]  /*9990*/  SHFL.BFLY PT, R9, R8, 0x1, 0x1f ;  /* 0x0c201f0008097f89 */ /* 0x000ea200000e0000 */
[----:B------:R-:W-:Y:S01]  /*99a0*/  HGMMA.64x192x16.F32 R24, R200, gdesc[UR4].tnspB, R24, gsb0 ;  /* 0x42e00004c8187df0 */ /* 0x000fe20008000818 */
[----:B------:R-:W-:Y:S01]  /*99b0*/  UIADD3 UR6, UR4, 0x80, URZ ;  /* 0x0000008004067890 */ /* 0x000fe2000fffe03f */
[----:B------:R-:W-:Y:S01]  /*99c0*/  UMOV UR7, 0x40000040 ;  /* 0x4000004000077882 */ /* 0x000fe20000000000 */
[----:B-1----:R-:W-:Y:S01]  /*99d0*/  FADD.FTZ R11, R7, R2 ;  /* 0x00000002070b7221 */ /* 0x002fe20000010000 */
[----:B------:R-:W-:-:S02]  /*99e0*/  IMAD.MOV.U32 R2, RZ, RZ, -0x800000 ;  /* 0xff800000ff027424 */ /* 0x000fc400078e00ff */
[----:B--2---:R-:W-:Y:S02]  /*99f0*/  FADD.FTZ R12, R8, R9 ;  /* 0x00000009080c7221 */ /* 0x004fe40000010000 */
[----:B------:R-:W-:-:S03]  /*9a00*/  FSETP.NE.FTZ.AND P1, PT, R11, RZ, PT ;  /* 0x000000ff0b00720b */ /* 0x000fc60003f35000 */
[----:B------:R-:W-:-:S10]  /*9a10*/  FSETP.NE.FTZ.AND P2, PT, R12, RZ, PT ;  /* 0x000000ff0c00720b */ /* 0x000fd40003f55000 */
[----:B------:R-:W1:Y:S01]  /*9a20*/  @P1 MUFU.LG2 R9, R11 ;  /* 0x0000000b00091308 */ /* 0x000e620000000c00 */
[C---:B------:R-:W-:Y:S02]  /*9a30*/  @P1 FMUL.FTZ R7, R0.reuse, 0.69314718246459960938 ;  /* 0x3f31721800071820 */ /* 0x040fe40000410000 */
[----:B------:R-:W-:-:S05]  /*9a40*/  @P2 FMUL.FTZ R13, R0, 0.69314718246459960938 ;  /* 0x3f317218000d2820 */ /* 0x000fca0000410000 */
[----:B------:R-:W2:Y:S08]  /*9a50*/  @P2 MUFU.LG2 R6, R12 ;  /* 0x0000000c00062308 */ /* 0x000eb00000000c00 */
[----:B------:R3:W4:Y:S01]  /*9a60*/  @P1 MUFU.RCP R5, R11 ;  /* 0x0000000b00051308 */ /* 0x0007220000001000 */
[----:B-1----:R-:W-:-:S04]  /*9a70*/  @P1 FMUL.FTZ R0, R9, 0.69314718246459960938 ;  /* 0x3f31721809001820 */ /* 0x002fc80000410000 */
[----:B------:R-:W-:-:S03]  /*9a80*/  @P1 FFMA.FTZ R20, R7, R4, R0 ;  /* 0x0000000407141223 */ /* 0x000fc60000010000 */
[----:B------:R3:W1:Y:S01]  /*9a90*/  @P2 MUFU.RCP R10, R12 ;  /* 0x0000000c000a2308 */ /* 0x0006620000001000 */
[----:B--2---:R-:W-:-:S04]  /*9aa0*/  @P2 FMUL.FTZ R6, R6, 0.69314718246459960938 ;  /* 0x3f31721806062820 */ /* 0x004fc80000410000 */
[----:B------:R-:W-:Y:S01]  /*9ab0*/  @P2 FFMA.FTZ R2, R13, R3, R6 ;  /* 0x000000030d022223 */ /* 0x000fe20000010006 */
        /* <DEDUP_REMOVED lines=30> */
[----:B-1-34-:R-:W-:Y:S05]  /*9ca0*/  @!P0 BRA `(.L_x_152) ;  /* 0x0000000000048947 */ /* 0x01afea0003800000 */
[----:B------:R-:W-:Y:S01]  /*9cb0*/  BPT.TRAP 0x1 ;  /* 0x000000040000795c */ /* 0x000fe20000300000 */
.L_x_152:
[----:B------:R-:W2:Y:S01]  /*9cc0*/  LDL R8, [R1] ;  /* 0x0000000001087983 */ /* 0x000ea20000100800 */
[----:B------:R-:W-:Y:S01]  /*9cd0*/  ISETP.NE.AND P0, PT, R22, RZ, PT ;  /* 0x000000ff1600720c */ /* 0x000fe20003f05270 */
[----:B------:R-:W-:Y:S02]  /*9ce0*/  IMAD.U32 R4, RZ, RZ, UR5 ;  /* 0x00000005ff047e24 */ /* 0x000fe4000f8e00ff */
        /* <DEDUP_REMOVED lines=11> */
[----:B------:R-:W-:-:S02]  /*9da0*/  @P0 VIADD R4, R4, 0x36860 ;  /* 0x0003686004040836 */ /* 0x000fc40000000000 */
        /* <DEDUP_REMOVED lines=37> */
[C---:B------:R-:W-:Y:S01]  /*a000*/  LOP3.LUT R5, R18.reuse, 0x380, RZ, 0xc0, !PT ;  /* 0x0000038012057812 */ /* 0x040fe200078ec0ff */
[-C--:B------:R-:W-:Y:S01]  /*a010*/  FMUL.FTZ R27, R27, R10.reuse ;  /* 0x0000000a1b1b7220 */ /* 0x080fe20000410000 */
[----:B------:R-:W-:Y:S01]  /*a020*/  IADD3 R9, P2, R18, 0x20, RZ ;  /* 0x0000002012097810 */ /* 0x000fe20007f5e0ff */
[-C--:B------:R-:W-:Y:S01]  /*a030*/  FMUL.FTZ R120, R26, R10.reuse ;  /* 0x0000000a1a787220 */ /* 0x080fe20000410000 */
[----:B------:R-:W-:Y:S01]  /*a040*/  SHF.R.U64 R5, R5, 0x3, RZ ;  /* 0x0000000305057819 */ /* 0x000fe200000012ff */
[-C--:B------:R-:W-:Y:S01]  /*a050*/  FMUL.FTZ R7, R31, R10.reuse ;  /* 0x0000000a1f077220 */ /* 0x080fe20000410000 */
[----:B------:R-:W-:Y:S01]  /*a060*/  IADD3 R11, P1, R18, 0x40, RZ ;  /* 0x00000040120b7810 */ /* 0x000fe20007f3e0ff */
        /* <DEDUP_REMOVED lines=45> */
[----:B------:R-:W-:Y:S01]  /*a340*/  IADD3 R13, P6, R18, 0x60, RZ ;  /* 0x00000060120d7810 */ /* 0x000fe20007fde0ff */
[----:B------:R-:W-:Y:S01]  /*a350*/  ULDC UR4, c[0x0][0xda8] ;  /* 0x00036a0000047ab9 */ /* 0x000fe20000000800 */
[----:B------:R-:W-:Y:S01]  /*a360*/  LOP3.LUT R10, R11, 0x380, RZ, 0xc0, !PT ;  /* 0x000003800b0a7812 */ /* 0x000fe200078ec0ff */
[----:B------:R-:W-:Y:S01]  /*a370*/  UIADD3 UR35, -UR36, URZ, URZ ;  /* 0x0000003f24237290 */ /* 0x000fe2000fffe13f */
[----:B------:R-:W-:Y:S01]  /*a380*/  R2UR UR6, R208 ;  /* 0x00000000d00672ca */ /* 0x000fe200000e0000 */
[----:B------:R-:W-:Y:S01]  /*a390*/  ULDC UR10, c[0x0][0xa88] ;  /* 0x0002a200000a7ab9 */ /* 0x000fe20000000800 */
[----:B------:R-:W-:Y:S01]  /*a3a0*/  LOP3.LUT R12, R13, 0x380, RZ, 0xc0, !PT ;  /* 0x000003800d0c7812 */ /* 0x000fe200078ec0ff */
[----:B------:R-:W-:Y:S01]  /*a3b0*/  ULDC.64 UR8, c[0x0][0xb70] ;  /* 0x0002dc0000087ab9 */ /* 0x000fe20000000a00 */
[----:B------:R-:W-:Y:S01]  /*a3c0*/  SHF.R.U64 R10, R10, 0x3, RZ ;  /* 0x000000030a0a7819 */ /* 0x000fe200000012ff */
[----:B------:R-:W-:Y:S01]  /*a3d0*/  ULDC.64 UR12, c[0x0][0x208] ;  /* 0x00008200000c7ab9 */ /* 0x000fe20000000a00 */
[----:B------:R-:W-:-:S02]  /*a3e0*/  R2UR UR7, R207 ;  /* 0x00000000cf0772ca */ /* 0x000fc400000e0000 */
[----:B------:R-:W-:Y:S02]  /*a3f0*/  IADD3 R15, P5, R18, 0x4000, RZ ;  /* 0x00004000120f7810 */ /* 0x000fe40007fbe0ff */
[----:B------:R-:W-:Y:S02]  /*a400*/  F2FP.F16.F32.PACK_AB R6, R6, R3 ;  /* 0x000000030606723e */ /* 0x000fe400000000ff */
[----:B------:R-:W-:Y:S01]  /*a410*/  F2FP.F16.F32.PACK_AB R7, R7, R122 ;  /* 0x0000007a0707723e */ /* 0x000fe200000000ff */
[----:B------:R-:W-:Y:S01]  /*a420*/  UIADD3 UR34, -UR6, URZ, URZ ;  /* 0x0000003f06227290 */ /* 0x000fe2000fffe13f */
[----:B------:R-:W-:Y:S02]  /*a430*/  SHF.R.U64 R12, R12, 0x3, RZ ;  /* 0x000000030c0c7819 */ /* 0x000fe400000012ff */
[----:B------:R-:W-:Y:S02]  /*a440*/  LOP3.LUT R10, R10, R11, RZ, 0x3c, !PT ;  /* 0x0000000b0a0a7212 */ /* 0x000fe400078e3cff */
[----:B------:R-:W-:Y:S01]  /*a450*/  LOP3.LUT R14, R15, 0x380, RZ, 0xc0, !PT ;  /* 0x000003800f0e7812 */ /* 0x000fe200078ec0ff */
[----:B------:R-:W-:Y:S01]  /*a460*/  UIMAD UR34, UR4, UR34, UR7 ;  /* 0x00000022042272a4 */ /* 0x000fe2000f8e0207 */
[----:B------:R-:W-:Y:S01]  /*a470*/  LOP3.LUT R12, R12, R13, RZ, 0x3c, !PT ;  /* 0x0000000d0c0c7212 */ /* 0x000fe200078e3cff */
[----:B------:R-:W-:Y:S01]  /*a480*/  USHF.R.S32.HI UR7, URZ, 0x1f, UR36 ;  /* 0x0000001f3f077899 */ /* 0x000fe20008011424 */
[----:B------:R-:W-:Y:S01]  /*a490*/  SHF.R.U64 R14, R14, 0x3, RZ ;  /* 0x000000030e0e7819 */ /* 0x000fe200000012ff */
[----:B------:R-:W-:Y:S01]  /*a4a0*/  USHF.L.U32 UR34, UR34, 0x7, URZ ;  /* 0x0000000722227899 */ /* 0x000fe2000800063f */
[----:B------:R-:W-:Y:S01]  /*a4b0*/  IADD3 R13, P4, R18, 0x4040, RZ ;  /* 0x00004040120d7810 */ /* 0x000fe20007f9e0ff */
[----:B------:R-:W-:Y:S01]  /*a4c0*/  ULDC UR4, c[0x0][0xdb4] ;  /* 0x00036d0000047ab9 */ /* 0x000fe20000000800 */
[----:B------:R-:W-:Y:S01]  /*a4d0*/  LOP3.LUT R14, R14, R15, RZ, 0x3c, !PT ;  /* 0x0000000f0e0e7212 */ /* 0x000fe200078e3cff */
[----:B------:R-:W-:Y:S01]  /*a4e0*/  IMAD.X R15, RZ, RZ, R19, P5 ;  /* 0x000000ffff0f7224 */ /* 0x000fe200028e0613 */
[----:B------:R-:W-:Y:S01]  /*a4f0*/  LOP3.LUT R26, R13, 0x380, RZ, 0xc0, !PT ;  /* 0x000003800d1a7812 */ /* 0x000fe200078ec0ff */
[----:B------:R-:W-:Y:S01]  /*a500*/  UIMAD UR35, UR4, UR35, UR6 ;  /* 0x00000023042372a4 */ /* 0x000fe2000f8e0206 */
[----:B------:R-:W-:-:S02]  /*a510*/  IADD3 R29, P3, R18, 0x4060, RZ ;  /* 0x00004060121d7810 */ /* 0x000fc40007f7e0ff */
[----:B------:R-:W-:Y:S01]  /*a520*/  SHF.R.U64 R26, R26, 0x3, RZ ;  /* 0x000000031a1a7819 */ /* 0x000fe200000012ff */
[----:B------:R-:W-:Y:S01]  /*a530*/  USHF.R.S32.HI UR4, URZ, 0x1f, UR35 ;  /* 0x0000001f3f047899 */ /* 0x000fe20008011423 */
[----:B------:R-:W-:Y:S02]  /*a540*/  LOP3.LUT R28, R29, 0x380, RZ, 0xc0, !PT ;  /* 0x000003801d1c7812 */ /* 0x000fe400078ec0ff */
[----:B------:R-:W-:Y:S01]  /*a550*/  LOP3.LUT R26, R26, R13, RZ, 0x3c, !PT ;  /* 0x0000000d1a1a7212 */ /* 0x000fe200078e3cff */
[----:B------:R-:W-:Y:S01]  /*a560*/  IMAD.X R13, RZ, RZ, R19, P6 ;  /* 0x000000ffff0d7224 */ /* 0x000fe200030e0613 */
[----:B------:R-:W-:Y:S01]  /*a570*/  IADD3 R39, P6, R18, 0x8040, RZ ;  /* 0x0000804012277810 */ /* 0x000fe20007fde0ff */
[----:B------:R-:W-:Y:S01]  /*a580*/  UIMAD UR6, UR4, UR8, URZ ;  /* 0x00000008040672a4 */ /* 0x000fe2000f8e023f */
[----:B------:R-:W-:Y:S01]  /*a590*/  SHF.R.U64 R28, R28, 0x3, RZ ;  /* 0x000000031c1c7819 */ /* 0x000fe200000012ff */
[----:B------:R-:W-:Y:S01]  /*a5a0*/  UIMAD.WIDE.U32 UR4, UR35, UR8, URZ ;  /* 0x00000008230472a5 */ /* 0x000fe2000f8e003f */
[----:B------:R-:W-:Y:S01]  /*a5b0*/  LOP3.LUT R38, R39, 0x380, RZ, 0xc0, !PT ;  /* 0x0000038027267812 */ /* 0x000fe200078ec0ff */
[----:B------:R-:W-:Y:S01]  /*a5c0*/  UIMAD UR6, UR35, UR9, UR6 ;  /* 0x00000009230672a4 */ /* 0x000fe2000f8e0206 */
[----:B------:R-:W-:-:S02]  /*a5d0*/  MOV R125, R12 ;  /* 0x0000000c007d7202 */ /* 0x000fc40000000f00 */
[----:B------:R-:W-:Y:S01]  /*a5e0*/  SHF.R.U64 R38, R38, 0x3, RZ ;  /* 0x0000000326267819 */ /* 0x000fe200000012ff */
[----:B------:R-:W-:Y:S01]  /*a5f0*/  UIADD3 UR6, UR5, UR6, URZ ;  /* 0x0000000605067290 */ /* 0x000fe2000fffe03f */
[----:B------:R-:W-:Y:S01]  /*a600*/  LOP3.LUT R28, R28, R29, RZ, 0x3c, !PT ;  /* 0x0000001d1c1c7212 */ /* 0x000fe200078e3cff */
[----:B------:R-:W-:Y:S01]  /*a610*/  IMAD.X R29, RZ, RZ, R19, P3 ;  /* 0x000000ffff1d7224 */ /* 0x000fe200018e0613 */
[----:B------:R-:W-:Y:S02]  /*a620*/  MOV R122, R14 ;  /* 0x0000000e007a7202 */ /* 0x000fe40000000f00 */
[----:B------:R-:W-:Y:S02]  /*a630*/  F2FP.F16.F32.PACK_AB R13, R51, R50 ;  /* 0x00000032330d723e */ /* 0x000fe400000000ff */
[----:B------:R-:W-:Y:S02]  /*a640*/  F2FP.F16.F32.PACK_AB R14, R53, R52 ;  /* 0x00000034350e723e */ /* 0x000fe400000000ff */
[----:B------:R-:W-:-:S02]  /*a650*/  F2FP.F16.F32.PACK_AB R15, R55, R54 ;  /* 0x00000036370f723e */ /* 0x000fc400000000ff */
[----:B------:R-:W-:Y:S01]  /*a660*/  LOP3.LUT R38, R38, R39, RZ, 0x3c, !PT ;  /* 0x0000002726267212 */ /* 0x000fe200078e3cff */
[----:B------:R-:W-:Y:S01]  /*a670*/  IMAD.X R39, RZ, RZ, R19, P6 ;  /* 0x000000ffff277224 */ /* 0x000fe200030e0613 */
        /* <DEDUP_REMOVED lines=15> */
[----:B------:R-:W-:Y:S02]  /*a770*/  MOV R38, R38 ;  /* 0x0000002600267202 */ /* 0x000fe40000000f00 */
[----:B------:R-:W-:-:S02]  /*a780*/  F2FP.F16.F32.PACK_AB R106, R109, R108 ;  /* 0x0000006c6d6a723e */ /* 0x000fc400000000ff */
[----:B------:R-:W-:Y:S02]  /*a790*/  F2FP.F16.F32.PACK_AB R107, R111, R110 ;  /* 0x0000006e6f6b723e */ /* 0x000fe400000000ff */
[----:B------:R-:W-:Y:S02]  /*a7a0*/  F2FP.F16.F32.PACK_AB R113, R115, R114 ;  /* 0x000000727371723e */ /* 0x000fe400000000ff */
[----:B------:R-:W-:Y:S02]  /*a7b0*/  F2FP.F16.F32.PACK_AB R114, R117, R116 ;  /* 0x000000747572723e */ /* 0x000fe400000000ff */
[----:B------:R-:W-:Y:S02]  /*a7c0*/  F2FP.F16.F32.PACK_AB R115, R119, R118 ;  /* 0x000000767773723e */ /* 0x000fe400000000ff */
[----:B------:R-:W-:Y:S02]  /*a7d0*/  R2UR UR11, R204 ;  /* 0x00000000cc0b72ca */ /* 0x000fe400000e0000 */
[----:B--2---:R-:W-:-:S02]  /*a7e0*/  @P0 PRMT R4, R8, 0x654, R4 ;  /* 0x0000065408040816 */ /* 0x004fc40000000004 */
[----:B------:R-:W-:Y:S02]  /*a7f0*/  LOP3.LUT R8, R9, 0x380, RZ, 0xc0, !PT ;  /* 0x0000038009087812 */ /* 0x000fe400078ec0ff */
[----:B------:R1:W-:Y:S01]  /*a800*/  @P0 SYNCS.ARRIVE.TRANS64.RED.A1T0 RZ, [R4+URZ], RZ ;  /* 0x000000ff04ff09a7 */ /* 0x0003e2000810043f */
[----:B------:R-:W-:Y:S01]  /*a810*/  BAR.SYNC.DEFER_BLOCKING 0x1, 0x100 ;  /* 0x0044000000007b1d */ /* 0x000fe20000010000 */
[----:B------:R-:W-:Y:S02]  /*a820*/  SHF.R.U64 R8, R8, 0x3, RZ ;  /* 0x0000000308087819 */ /* 0x000fe400000012ff */
[----:B------:R-:W-:Y:S02]  /*a830*/  IADD3 R11, P0, R18, 0x4020, RZ ;  /* 0x00004020120b7810 */ /* 0x000fe40007f1e0ff */
[----:B------:R-:W-:Y:S01]  /*a840*/  LOP3.LUT R8, R8, R9, RZ, 0x3c, !PT ;  /* 0x0000000908087212 */ /* 0x000fe200078e3cff */
[--C-:B------:R-:W-:Y:S01]  /*a850*/  IMAD.X R9, RZ, RZ, R19.reuse, P2 ;  /* 0x000000ffff097224 */ /* 0x100fe200010e0613 */
[----:B-1----:R-:W-:Y:S01]  /*a860*/  LOP3.LUT R4, R5, R18, RZ, 0x3c, !PT ;  /* 0x0000001205047212 */ /* 0x002fe200078e3cff */
[----:B------:R-:W-:Y:S01]  /*a870*/  IMAD.MOV.U32 R5, RZ, RZ, R19 ;  /* 0x000000ffff057224 */ /* 0x000fe200078e0013 */
[----:B------:R-:W-:-:S02]  /*a880*/  IADD3 R31, P2, R18, 0x8000, RZ ;  /* 0x00008000121f7810 */ /* 0x000fc40007f5e0ff */
[----:B------:R-:W-:Y:S02]  /*a890*/  LOP3.LUT R24, R11, 0x380, RZ, 0xc0, !PT ;  /* 0x000003800b187812 */ /* 0x000fe400078ec0ff */
[----:B------:R-:W-:Y:S02]  /*a8a0*/  MOV R35, R4 ;  /* 0x0000000400237202 */ /* 0x000fe40000000f00 */
[----:B------:R-:W-:Y:S02]  /*a8b0*/  F2FP.F16.F32.PACK_AB R4, R25, R0 ;  /* 0x000000001904723e */ /* 0x000fe400000000ff */
[----:B------:R-:W-:Y:S01]  /*a8c0*/  F2FP.F16.F32.PACK_AB R5, R27, R120 ;  /* 0x000000781b05723e */ /* 0x000fe200000000ff */
[----:B------:R-:W-:Y:S01]  /*a8d0*/  IMAD.X R27, RZ, RZ, R19, P4 ;  /* 0x000000ffff1b7224 */ /* 0x000fe200020e0613 */
[----:B------:R-:W-:Y:S02]  /*a8e0*/  LOP3.LUT R30, R31, 0x380, RZ, 0xc0, !PT ;  /* 0x000003801f1e7812 */ /* 0x000fe400078ec0ff */
[----:B------:R-:W-:-:S02]  /*a8f0*/  SHF.R.U64 R24, R24, 0x3, RZ ;  /* 0x0000000318187819 */ /* 0x000fc400000012ff */
[----:B------:R-:W-:Y:S01]  /*a900*/  SHF.R.U64 R30, R30, 0x3, RZ ;  /* 0x000000031e1e7819 */ /* 0x000fe200000012ff */
[----:B------:R1:W-:Y:S01]  /*a910*/  STSM.16.M88.4 [R35], R4 ;  /* 0x0000000423007844 */ /* 0x0003e20000000200 */
[----:B------:R-:W-:Y:S02]  /*a920*/  IADD3 R25, P5, R18, 0x8060, RZ ;  /* 0x0000806012197810 */ /* 0x000fe40007fbe0ff */
[----:B------:R-:W-:Y:S01]  /*a930*/  LOP3.LUT R24, R24, R11, RZ, 0x3c, !PT ;  /* 0x0000000b18187212 */ /* 0x000fe200078e3cff */
[--C-:B------:R-:W-:Y:S01]  /*a940*/  IMAD.X R11, RZ, RZ, R19.reuse, P1 ;  /* 0x000000ffff0b7224 */ /* 0x100fe200008e0613 */
[----:B------:R-:W-:Y:S01]  /*a950*/  LOP3.LUT R30, R30, R31, RZ, 0x3c, !PT ;  /* 0x0000001f1e1e7212 */ /* 0x000fe200078e3cff */
[----:B------:R-:W-:Y:S01]  /*a960*/  IMAD.X R31, RZ, RZ, R19, P2 ;  /* 0x000000ffff1f7224 */ /* 0x000fe200010e0613 */
[----:B------:R-:W-:Y:S02]  /*a970*/  IADD3 R43, P1, R18, 0x8020, RZ ;  /* 0x00008020122b7810 */ /* 0x000fe40007f3e0ff */
[----:B------:R-:W-:-:S02]  /*a980*/  LOP3.LUT R34, R25, 0x380, RZ, 0xc0, !PT ;  /* 0x0000038019227812 */ /* 0x000fc400078ec0ff */
[----:B------:R-:W-:Y:S02]  /*a990*/  LOP3.LUT R42, R43, 0x380, RZ, 0xc0, !PT ;  /* 0x000003802b2a7812 */ /* 0x000fe400078ec0ff */
[----:B------:R-:W-:Y:S02]  /*a9a0*/  SHF.R.U64 R34, R34, 0x3, RZ ;  /* 0x0000000322227819 */ /* 0x000fe400000012ff */
[----:B------:R-:W-:Y:S01]  /*a9b0*/  MOV R30, R30 ;  /* 0x0000001e001e7202 */ /* 0x000fe20000000f00 */
[----:B------:R-:W-:Y:S01]  /*a9c0*/  VIADD R31, R211, UR34 ;  /* 0x00000022d31f7c36 */ /* 0x000fe20008000000 */
[----:B-1----:R-:W-:Y:S01]  /*a9d0*/  F2FP.F16.F32.PACK_AB R4, R33, R32 ;  /* 0x000000202104723e */ /* 0x002fe200000000ff */
[----:B------:R-:W-:Y:S01]  /*a9e0*/  IMAD.X R35, RZ, RZ, R19, P5 ;  /* 0x000000ffff237224 */ /* 0x000fe200028e0613 */
[----:B------:R-:W1:Y:S01]  /*a9f0*/  LDC.64 R32, c[0x0][0xb78] ;  /* 0x0002de00ff207b82 */ /* 0x000e620000000a00 */
[----:B------:R-:W-:Y:S01]  /*aa00*/  MOV R129, R8 ;  /* 0x0000000800817202 */ /* 0x000fe20000000f00 */
[----:B------:R-:W-:Y:S01]  /*aa10*/  VIADD R12, R31, 0x8 ;  /* 0x000000081f0c7836 */ /* 0x000fe20000000000 */
[----:B------:R-:W-:-:S02]  /*aa20*/  MOV R127, R10 ;  /* 0x0000000a007f7202 */ /* 0x000fc40000000f00 */
[----:B------:R-:W-:Y:S02]  /*aa30*/  F2FP.F16.F32.PACK_AB R5, R21, R124 ;  /* 0x0000007c1505723e */ /* 0x000fe400000000ff */
[----:B------:R-:W-:Y:S02]  /*aa40*/  F2FP.F16.F32.PACK_AB R6, R37, R36 ;  /* 0x000000242506723e */ /* 0x000fe400000000ff */
[----:B------:R-:W-:Y:S02]  /*aa50*/  F2FP.F16.F32.PACK_AB R7, R121, R126 ;  /* 0x0000007e7907723e */ /* 0x000fe400000000ff */
[----:B------:R-:W-:Y:S02]  /*aa60*/  F2FP.F16.F32.PACK_AB R8, R41, R40 ;  /* 0x000000282908723e */ /* 0x000fe400000000ff */
[----:B------:R-:W-:Y:S01]  /*aa70*/  F2FP.F16.F32.PACK_AB R9, R123, R128 ;  /* 0x000000807b09723e */ /* 0x000fe200000000ff */
[----:B------:R-:W-:Y:S01]  /*aa80*/  STSM.16.M88.4 [R129], R4 ;  /* 0x0000000481007844 */ /* 0x000fe20000000200 */
[----:B------:R-:W-:-:S02]  /*aa90*/  F2FP.F16.F32.PACK_AB R10, R45, R44 ;  /* 0x0000002c2d0a723e */ /* 0x000fc400000000ff */
[----:B------:R-:W-:Y:S02]  /*aaa0*/  F2FP.F16.F32.PACK_AB R11, R47, R46 ;  /* 0x0000002e2f0b723e */ /* 0x000fe400000000ff */
[----:B------:R-:W-:Y:S02]  /*aab0*/  SHF.R.U64 R42, R42, 0x3, RZ ;  /* 0x000000032a2a7819 */ /* 0x000fe400000012ff */
[----:B------:R-:W-:Y:S01]  /*aac0*/  LOP3.LUT R34, R34, R25, RZ, 0x3c, !PT ;  /* 0x0000001922227212 */ /* 0x000fe200078e3cff */
[--C-:B------:R-:W-:Y:S01]  /*aad0*/  IMAD.X R25, RZ, RZ, R19.reuse, P0 ;  /* 0x000000ffff197224 */ /* 0x100fe200000e0613 */
[----:B------:R-:W-:Y:S01]  /*aae0*/  LOP3.LUT P0, RZ, R206, 0x3, RZ, 0xc0, !PT ;  /* 0x00000003ceff7812 */ /* 0x000fe2000780c0ff */
[----:B------:R1:W-:Y:S01]  /*aaf0*/  STSM.16.M88.4 [R127], R8 ;  /* 0x000000087f007844 */ /* 0x0003e20000000200 */
[----:B------:R-:W-:Y:S01]  /*ab00*/  LOP3.LUT R42, R42, R43, RZ, 0x3c, !PT ;  /* 0x0000002b2a2a7212 */ /* 0x000fe200078e3cff */
[----:B------:R-:W-:Y:S01]  /*ab10*/  IMAD.X R43, RZ, RZ, R19, P1 ;  /* 0x000000ffff2b7224 */ /* 0x000fe200008e0613 */
[----:B------:R-:W-:-:S02]  /*ab20*/  ISETP.GE.OR P1, PT, R12, UR10, P0 ;  /* 0x0000000a0c007c0c */ /* 0x000fc40008726670 */
[----:B------:R-:W-:Y:S02]  /*ab30*/  MOV R120, R24 ;  /* 0x0000001800787202 */ /* 0x000fe40000000f00 */
[----:B------:R-:W-:Y:S02]  /*ab40*/  MOV R3, R26 ;  /* 0x0000001a00037202 */ /* 0x000fe40000000f00 */
[----:B------:R-:W-:Y:S02]  /*ab50*/  F2FP.F16.F32.PACK_AB R12, R49, R48 ;  /* 0x00000030310c723e */ /* 0x000fe400000000ff */
[----:B------:R-:W-:Y:S02]  /*ab60*/  F2FP.F16.F32.PACK_AB R24, R57, R56 ;  /* 0x000000383918723e */ /* 0x000fe400000000ff */
[----:B------:R-:W-:Y:S01]  /*ab70*/  F2FP.F16.F32.PACK_AB R25, R59, R58 ;  /* 0x0000003a3b19723e */ /* 0x000fe200000000ff */
[----:B------:R-:W-:Y:S01]  /*ab80*/  STSM.16.M88.4 [R125], R12 ;  /* 0x0000000c7d007844 */ /* 0x000fe20000000200 */
[----:B------:R-:W-:Y:S01]  /*ab90*/  F2FP.F16.F32.PACK_AB R26, R61, R60 ;  /* 0x0000003c3d1a723e */ /* 0x000fe200000000ff */
[----:B-1----:R-:W-:Y:S01]  /*aba0*/  IMAD R8, R32, UR7, RZ ;  /* 0x0000000720087c24 */ /* 0x002fe2000f8e02ff */
[----:B------:R-:W-:-:S02]  /*abb0*/  F2FP.F16.F32.PACK_AB R27, R63, R62 ;  /* 0x0000003e3f1b723e */ /* 0x000fc400000000ff */
[----:B------:R-:W-:Y:S01]  /*abc0*/  F2FP.F16.F32.PACK_AB R4, R65, R64 ;  /* 0x000000404104723e */ /* 0x000fe200000000ff */
[----:B------:R-:W-:Y:S01]  /*abd0*/  IMAD R21, R33, UR36, R8 ;  /* 0x0000002421157c24 */ /* 0x000fe2000f8e0208 */
[----:B------:R-:W-:Y:S01]  /*abe0*/  F2FP.F16.F32.PACK_AB R5, R67, R66 ;  /* 0x000000424305723e */ /* 0x000fe200000000ff */
[----:B------:R-:W-:Y:S01]  /*abf0*/  STSM.16.M88.4 [R122], R24 ;  /* 0x000000187a007844 */ /* 0x000fe20000000200 */
[----:B------:R-:W-:Y:S02]  /*ac00*/  F2FP.F16.F32.PACK_AB R6, R69, R68 ;  /* 0x000000444506723e */ /* 0x000fe400000000ff */
[----:B------:R-:W-:Y:S02]  /*ac10*/  F2FP.F16.F32.PACK_AB R7, R71, R70 ;  /* 0x000000464707723e */ /* 0x000fe400000000ff */
[----:B------:R-:W-:Y:S02]  /*ac20*/  F2FP.F16.F32.PACK_AB R8, R73, R72 ;  /* 0x000000484908723e */ /* 0x000fe400000000ff */
[----:B------:R-:W-:Y:S01]  /*ac30*/  F2FP.F16.F32.PACK_AB R9, R75, R74 ;  /* 0x0000004a4b09723e */ /* 0x000fe200000000ff */
[----:B------:R1:W-:Y:S01]  /*ac40*/  STSM.16.M88.4 [R120], R4 ;  /* 0x0000000478007844 */ /* 0x0003e20000000200 */
[----:B------:R-:W-:-:S02]  /*ac50*/  F2FP.F16.F32.PACK_AB R10, R77, R76 ;  /* 0x0000004c4d0a723e */ /* 0x000fc400000000ff */
[----:B------:R-:W-:Y:S02]  /*ac60*/  F2FP.F16.F32.PACK_AB R11, R79, R78 ;  /* 0x0000004e4f0b723e */ /* 0x000fe400000000ff */
[----:B------:R-:W-:Y:S01]  /*ac70*/  MOV R0, R28 ;  /* 0x0000001c00007202 */ /* 0x000fe20000000f00 */
[----:B------:R-:W-:Y:S01]  /*ac80*/  IMAD.U32 R29, RZ, RZ, UR5 ;  /* 0x00000005ff1d7e24 */ /* 0x000fe2000f8e00ff */
[----:B------:R-:W-:Y:S01]  /*ac90*/  MOV R42, R42 ;  /* 0x0000002a002a7202 */ /* 0x000fe20000000f00 */
[----:B------:R-:W-:Y:S01]  /*aca0*/  STSM.16.M88.4 [R3], R8 ;  /* 0x0000000803007844 */ /* 0x000fe20000000200 */
[----:B------:R-:W-:Y:S01]  /*acb0*/  MOV R34, R34 ;  /* 0x0000002200227202 */ /* 0x000fe20000000f00 */
[----:B------:R-:W-:Y:S01]  /*acc0*/  IMAD.U32 R28, RZ, RZ, UR4 ;  /* 0x00000004ff1c7e24 */ /* 0x000fe2000f8e00ff */
[----:B------:R-:W-:Y:S01]  /*acd0*/  ISETP.GE.OR P0, PT, R31, UR10, P0 ;  /* 0x0000000a1f007c0c */ /* 0x000fe20008706670 */
[----:B------:R-:W-:Y:S01]  /*ace0*/  STSM.16.M88.4 [R0], R80 ;  /* 0x0000005000007844 */ /* 0x000fe20000000200 */
[----:B------:R-:W-:Y:S01]  /*acf0*/  IMAD.U32 R29, RZ, RZ, UR6 ;  /* 0x00000006ff1d7e24 */ /* 0x000fe2000f8e00ff */
[----:B------:R-:W-:-:S02]  /*ad00*/  ULDC.64 UR4, c[0x0][0xb40] ;  /* 0x0002d00000047ab9 */ /* 0x000fc40000000a00 */
[----:B------:R-:W-:Y:S01]  /*ad10*/  STSM.16.M88.4 [R30], R88 ;  /* 0x000000581e007844 */ /* 0x000fe20000000200 */
[----:B------:R-:W-:Y:S01]  /*ad20*/  IMAD.WIDE.U32 R28, R32, UR36, R28 ;  /* 0x00000024201c7c25 */ /* 0x000fe2000f8e001c */
[----:B-1----:R-:W-:Y:S02]  /*ad30*/  SHF.R.S32.HI R5, RZ, 0x1f, R31 ;  /* 0x0000001fff057819 */ /* 0x002fe4000001141f */
[----:B------:R-:W-:Y:S01]  /*ad40*/  STSM.16.M88.4 [R42], R96 ;  /* 0x000000602a007844 */ /* 0x000fe20000000200 */
[----:B------:R-:W-:-:S03]  /*ad50*/  IADD3 R6, P2, R31, R28, RZ ;  /* 0x0000001c1f067210 */ /* 0x000fc60007f5e0ff */
[----:B------:R-:W-:Y:S01]  /*ad60*/  STSM.16.M88.4 [R38], R104 ;  /* 0x0000006826007844 */ /* 0x000fe20000000200 */
[----:B------:R-:W-:-:S03]  /*ad70*/  IADD3.X R5, R5, R29, R21, P2, !PT ;  /* 0x0000001d05057210 */ /* 0x000fc600017fe415 */
[----:B------:R-:W-:Y:S01]  /*ad80*/  STSM.16.M88.4 [R34], R112 ;  /* 0x0000007022007844 */ /* 0x000fe20000000200 */
[C---:B------:R-:W-:Y:S01]  /*ad90*/  LEA R4, P2, R6.reuse, UR4, 0x2 ;  /* 0x0000000406047c11 */ /* 0x040fe2000f8410ff */
[----:B------:R-:W-:Y:S01]  /*ada0*/  ULDC UR4, c[0x0][0xc] ;  /* 0x0000030000047ab9 */ /* 0x000fe20000000800 */
[----:B------:R-:W-:Y:S01]  /*adb0*/  @!PT LDS RZ, [RZ] ;  /* 0x00000000fffff984 */ /* 0x000fe20000000800 */
[----:B------:R-:W-:Y:S01]  /*adc0*/  @!PT LDS RZ, [RZ] ;  /* 0x00000000fffff984 */ /* 0x000fe20000000800 */
[----:B------:R-:W-:Y:S01]  /*add0*/  @!PT LDS RZ, [RZ] ;  /* 0x00000000fffff984 */ /* 0x000fe20000000800 */
[----:B------:R-:W-:Y:S01]  /*ade0*/  @!PT LDS RZ, [RZ] ;  /* 0x00000000fffff984 */ /* 0x000fe20000000800 */
[----:B------:R1:W-:Y:S06]  /*adf0*/  MEMBAR.ALL.CTA ;  /* 0x0000000000007992 */ /* 0x0003ec0000008000 */
[----:B-1----:R-:W1:Y:S01]  /*ae00*/  FENCE.VIEW.ASYNC.S ;  /* 0x00000000000073c6 */ /* 0x002e620000000000 */
[----:B------:R-:W-:Y:S01]  /*ae10*/  LEA.HI.X R5, R6, UR5, R5, 0x2, P2 ;  /* 0x0000000506057c11 */ /* 0x000fe200090f1405 */
[----:B------:R-:W-:-:S02]  /*ae20*/  UIADD3 UR11, UR4, UR11, URZ ;  /* 0x0000000b040b7290 */ /* 0x000fc4000fffe03f */
[----:B-1----:R-:W1:Y:S04]  /*ae30*/  SHFL.IDX PT, R0, R210, RZ, 0x1f ;  /* 0x00001fffd2007589 */ /* 0x002e6800000e0000 */
[----:B------:R-:W-:Y:S01]  /*ae40*/  IMAD.U32 R204, RZ, RZ, UR11 ;  /* 0x0000000bffcc7e24 */ /* 0x000fe2000f8e00ff */
[----:B------:R-:W-:Y:S06]  /*ae50*/  BAR.ARV 0x1, 0x120 ;  /* 0x0044800000007b1d */ /* 0x000fec0000002000 */
[----:B------:R2:W-:Y:S01]  /*ae60*/  @!P0 STG.E desc[UR12][R4.64], R20 ;  /* 0x0000001404008986 */ /* 0x0005e2000c10190c */
[----:B-1----:R-:W-:-:S03]  /*ae70*/  ISETP.NE.AND P0, PT, R0, 0x7, PT ;  /* 0x000000070000780c */ /* 0x002fc60003f05270 */
[----:B------:R2:W-:Y:S10]  /*ae80*/  @!P1 STG.E desc[UR12][R4.64+0x20], R2 ;  /* 0x0000200204009986 */ /* 0x0005f4000c10190c */
        /* <DEDUP_REMOVED lines=23> */
[----:B------:R1:W-:Y:S01]  /*b000*/  UTMASTG.5D [UR32], [UR4] ;  /* 0x00000020040073b5 */ /* 0x0003e20008020000 */
[----:B------:R-:W-:-:S02]  /*b010*/  UMOV UR8, 0x1 ;  /* 0x0000000100087882 */ /* 0x000fc40000000000 */
[----:B------:R-:W-:Y:S02]  /*b020*/  UPRMT UR7, URZ, 0x654, UR6 ;  /* 0x000006543f077896 */ /* 0x000fe40008000006 */
[----:B------:R-:W-:Y:S01]  /*b030*/  UPRMT UR6, UR8, 0x654, UR6 ;  /* 0x0000065408067896 */ /* 0x000fe20008000006 */
[----:B------:R0:W-:Y:S01]  /*b040*/  UTMACMDFLUSH ;  /* 0x00000000000079b7 */ /* 0x0001e20000000000 */
[----:B------:R-:W-:-:S05]  /*b050*/  DEPBAR.LE SB0, 0x0 ;  /* 0x000080000000791a */ /* 0x000fca0000000000 */
[----:B------:R-:W-:Y:S02]  /*b060*/  SYNCS.ARRIVE.TRANS64.RED.A1T0 RZ, [UR7], RZ ;  /* 0x000000ffffff79a7 */ /* 0x000fe40008100407 */
[----:B-1----:R-:W-:Y:S03]  /*b070*/  SYNCS.ARRIVE.TRANS64.RED.A1T0 RZ, [UR6], RZ ;  /* 0x000000ffffff79a7 */ /* 0x002fe60008100406 */
.L_x_154:
[----:B------:R-:W-:Y:S05]  /*b080*/  BSYNC B0 ;  /* 0x0000000000007941 */ /* 0x000fea0003800000 */
.L_x_153:
[----:B------:R-:W1:Y:S01]  /*b090*/  LDC R0, c[0x0][0xda4] ;  /* 0x00036900ff007b82 */ /* 0x000e620000000800 */
[----:B------:R-:W-:Y:S01]  /*b0a0*/  R2UR UR5, R204 ;  /* 0x00000000cc0572ca */ /* 0x000fe200000e0000 */
[----:B------:R-:W-:Y:S01]  /*b0b0*/  UIADD3 UR38, UR38, 0x1, URZ ;  /* 0x0000000126267890 */ /* 0x000fe2000fffe03f */
[----:B------:R-:W-:-:S03]  /*b0c0*/  VIADD R205, R205, 0x1 ;  /* 0x00000001cdcd7836 */ /* 0x000fc60000000000 */
[----:B------:R-:W-:-:S04]  /*b0d0*/  UISETP.NE.AND UP0, UPT, UR38, 0x2, UPT ;  /* 0x000000022600788c */ /* 0x000fc8000bf05270 */
[----:B------:R-:W-:Y:S02]  /*b0e0*/  USEL UR4, URZ, 0x1, UP0 ;  /* 0x000000013f047887 */ /* 0x000fe40008000000 */
[----:B------:R-:W-:Y:S02]  /*b0f0*/  USEL UR38, UR38, URZ, UP0 ;  /* 0x0000003f26267287 */ /* 0x000fe40008000000 */
[----:B------:R-:W-:Y:S01]  /*b100*/  ULOP3.LUT UR61, UR61, UR4, URZ, 0x3c, !UPT ;  /* 0x000000043d3d7292 */ /* 0x000fe2000f8e3c3f */
[----:B-1----:R-:W-:-:S13]  /*b110*/  ISETP.LE.AND P0, PT, R0, UR5, PT ;  /* 0x0000000500007c0c */ /* 0x002fda000bf03270 */
[----:B------:R-:W-:Y:S05]  /*b120*/  @!P0 BRA `(.L_x_155) ;  /* 0xffffff6000648947 */ /* 0x000fea000383ffff */
[----:B------:R-:W-:Y:S05]  /*b130*/  EXIT ;  /* 0x000000000000794d */ /* 0x000fea0003800000 */
.L_x_127:
[----:B------:R-:W-:-:S08]  /*b140*/  NOP ;  /* 0x0000000000007918 */ /* 0x000fd00000000000 */
[----:B-1----:R-:W1:-:S00]  /*b150*/  USETMAXREG.DEALLOC.CTAPOOL 0x18 ;  /* 0x00000018000079c8 */ /* 0x002e4000080e0500 */
[----:B-1----:R-:W-:-:S06]  /*b160*/  LOP3.LUT R0, R0, 0x3, RZ, 0xc0, !PT ;  /* 0x0000000300007812 */ /* 0x002fcc00078ec0ff */
[----:B------:R-:W1:Y:S02]  /*b170*/  SHFL.IDX PT, R0, R0, RZ, 0x1f ;  /* 0x00001fff00007589 */ /* 0x000e6400000e0000 */
[----:B-1----:R-:W-:-:S13]  /*b180*/  ISETP.NE.AND P0, PT, R0, RZ, PT ;  /* 0x000000ff0000720c */ /* 0x002fda0003f05270 */
[----:B------:R-:W-:Y:S05]  /*b190*/  @P0 EXIT ;  /* 0x000000000000094d */ /* 0x000fea0003800000 */
[----:B------:R-:W1:Y:S01]  /*b1a0*/  S2UR UR4, SR_CTAID.X ;  /* 0x00000000000479c3 */ /* 0x000e620000002500 */
[----:B------:R-:W-:Y:S02]  /*b1b0*/  IMAD.MOV.U32 R16, RZ, RZ, RZ ;  /* 0x000000ffff107224 */ /* 0x000fe400078e00ff */
[----:B------:R-:W-:Y:S02]  /*b1c0*/  IMAD.MOV.U32 R2, RZ, RZ, 0x1 ;  /* 0x00000001ff027424 */ /* 0x000fe400078e00ff */
[----:B------:R-:W-:-:S03]  /*b1d0*/  IMAD.MOV.U32 R17, RZ, RZ, 0x1 ;  /* 0x00000001ff117424 */ /* 0x000fc600078e00ff */
[----:B------:R-:W1:Y:S02]  /*b1e0*/  LDC R0, c[0x0][0xda4] ;  /* 0x00036900ff007b82 */ /* 0x000e640000000800 */
[----:B-1----:R-:W-:-:S13]  /*b1f0*/  ISETP.LE.AND P0, PT, R0, UR4, PT ;  /* 0x0000000400007c0c */ /* 0x002fda000bf03270 */
[----:B------:R-:W-:Y:S05]  /*b200*/  @P0 BRA `(.L_x_156) ;  /* 0x0000003000740947 */ /* 0x000fea0003800000 */
[----:B------:R-:W2:Y:S01]  /*b210*/  LDL R3, [R1+0x1c] ;  /* 0x00001c0001037983 */ /* 0x000ea20000100800 */
[----:B------:R-:W1:Y:S01]  /*b220*/  S2R R4, SR_TID.X ;  /* 0x0000000000047919 */ /* 0x000e620000002100 */
[----:B------:R-:W3:Y:S01]  /*b230*/  S2UR UR4, SR_CTAID.X ;  /* 0x00000000000479c3 */ /* 0x000ee20000002500 */
[----:B------:R-:W-:Y:S02]  /*b240*/  LOP3.LUT R19, R19, 0xfffffffd, RZ, 0xc0, !PT ;  /* 0xfffffffd13137812 */ /* 0x000fe400078ec0ff */
[----:B-1----:R-:W-:-:S05]  /*b250*/  LOP3.LUT P0, R0, R4, 0x1f, RZ, 0xc0, !PT ;  /* 0x0000001f04007812 */ /* 0x002fca000780c0ff */
[----:B------:R3:W-:Y:S02]  /*b260*/  STL [R1+0x28], R0 ;  /* 0x0000280001007387 */ /* 0x0007e40000100800 */
[----:B---3--:R-:W-:-:S05]  /*b270*/  IMAD.U32 R0, RZ, RZ, UR4 ;  /* 0x00000004ff007e24 */ /* 0x008fca000f8e00ff */
[----:B------:R2:W-:Y:S01]  /*b280*/  STL [R1+0x18], R0 ;  /* 0x0000180001007387 */ /* 0x0005e20000100800 */
[----:B------:R-:W-:-:S04]  /*b290*/  LOP3.LUT P1, RZ, R4, 0x7f, RZ, 0xc0, !PT ;  /* 0x0000007f04ff7812 */ /* 0x000fc8000782c0ff */
[----:B------:R-:W-:Y:S01]  /*b2a0*/  PLOP3.LUT P0, PT, P0, P1, PT, 0x8a, 0x0 ;  /* 0x000000000000781c */ /* 0x000fe20000703172 */
[----:B------:R-:W-:-:S08]  /*b2b0*/  IMAD.MOV.U32 R16, RZ, RZ, RZ ;  /* 0x000000ffff107224 */ /* 0x000fd000078e00ff */
[----:B------:R-:W-:-:S04]  /*b2c0*/  @P1 LOP3.LUT R19, R19, 0x2, RZ, 0xfc, !PT ;  /* 0x0000000213131812 */ /* 0x000fc800078efcff */
[----:B------:R-:W-:Y:S01]  /*b2d0*/  LOP3.LUT R19, R19, 0xfffffffe, RZ, 0xc0, !PT ;  /* 0xfffffffe13137812 */ /* 0x000fe200078ec0ff */
[----:B------:R-:W-:-:S03]  /*b2e0*/  IMAD.MOV.U32 R17, RZ, RZ, 0x1 ;  /* 0x00000001ff117424 */ /* 0x000fc600078e00ff */
[----:B------:R-:W-:Y:S01]  /*b2f0*/  @P0 LOP3.LUT R19, R19, 0x1, RZ, 0xfc, !PT ;  /* 0x0000000113130812 */ /* 0x000fe200078efcff */
[----:B------:R-:W-:Y:S01]  /*b300*/  ULDC.64 UR36, c[0x0][0x198] ;  /* 0x0000660000247ab9 */ /* 0x000fe20000000a00 */
[----:B------:R-:W-:Y:S01]  /*b310*/  ULDC UR38, c[0x0][0xc] ;  /* 0x0000030000267ab9 */ /* 0x000fe20000000800 */
[----:B--2---:R-:W-:-:S05]  /*b320*/  LOP3.LUT R0, R3, 0x2, RZ, 0xfc, !PT ;  /* 0x0000000203007812 */ /* 0x004fca00078efcff */
[----:B------:R1:W-:Y:S04]  /*b330*/  STL [R1+0xc], R0 ;  /* 0x00000c0001007387 */ /* 0x0003e80000100800 */
[----:B------:R1:W-:Y:S02]  /*b340*/  STL [R1+0x24], RZ ;  /* 0x000024ff01007387 */ /* 0x0003e40000100800 */
.L_x_208:
        /* <DEDUP_REMOVED lines=14> */
[----:B--2---:R-:W-:-:S04]  /*b430*/  @P0 IMAD.HI.U32 R2, R4, R2, RZ ;  /* 0x0000000204020227 */ /* 0x004fc800078e00ff */
[----:B------:R-:W-:Y:S01]  /*b440*/  IMAD.MOV.U32 R6, RZ, RZ, R4 ;  /* 0x000000ffff067224 */ /* 0x000fe200078e0004 */
[----:B----4-:R-:W-:Y:S01]  /*b450*/  @P0 SHF.R.U32.HI R6, RZ, R3, R2 ;  /* 0x00000003ff060219 */ /* 0x010fe20000011602 */
[----:B------:R-:W1:Y:S04]  /*b460*/  LDC R4, c[0x0][0x2e0] ;  /* 0x0000b800ff047b82 */ /* 0x000e680000000800 */
[----:B------:R-:W-:Y:S01]  /*b470*/  IMAD.MOV.U32 R7, RZ, RZ, R6 ;  /* 0x000000ffff077224 */ /* 0x000fe200078e0006 */
[----:B------:R2:W-:Y:S03]  /*b480*/  STL [R1+0x10], R6 ;  /* 0x0000100601007387 */ /* 0x0005e60000100800 */
[----:B------:R-:W4:Y:S01]  /*b490*/  @P1 LDC.64 R2, c[0x0][0xdb8] ;  /* 0x00036e00ff021b82 */ /* 0x000f220000000a00 */
[----:B-1----:R-:W-:-:S02]  /*b4a0*/  IMAD R9, R4, UR4, RZ ;  /* 0x0000000404097c24 */ /* 0x002fc4000f8e02ff */
[----:B----4-:R-:W-:-:S05]  /*b4b0*/  @P1 IMAD.HI.U32 R2, R6, R2, RZ ;  /* 0x0000000206021227 */ /* 0x010fca00078e00ff */
[----:B------:R-:W-:Y:S01]  /*b4c0*/  @P1 SHF.R.U32.HI R7, RZ, R3, R2 ;  /* 0x00000003ff071219 */ /* 0x000fe20000011602 */
[----:B------:R-:W-:Y:S01]  /*b4d0*/  VIADD R3, R9, 0x6f ;  /* 0x0000006f09037836 */ /* 0x000fe20000000000 */
[----:B------:R-:W-:-:S03]  /*b4e0*/  MOV R2, 0x400 ;  /* 0x0000040000027802 */ /* 0x000fc60000000f00 */
[----:B------:R2:W-:Y:S01]  /*b4f0*/  STL [R1], R7 ;  /* 0x0000000701007387 */ /* 0x0005e20000100800 */
[----:B---3--:R-:W-:Y:S01]  /*b500*/  LEA R8, R5, R2, 0x18 ;  /* 0x0000000205087211 */ /* 0x008fe200078ec0ff */
[----:B------:R-:W-:Y:S02]  /*b510*/  IMAD.MOV.U32 R2, RZ, RZ, RZ ;  /* 0x000000ffff027224 */ /* 0x000fe400078e00ff */
[----:B------:R2:W-:Y:S02]  /*b520*/  STL [R1+0x20], R9 ;  /* 0x0000200901007387 */ /* 0x0005e40000100800 */
[----:B------:R-:W-:Y:S02]  /*b530*/  VIADD R4, R8, 0x21400 ;  /* 0x0002140008047836 */ /* 0x000fe40000000000 */
[----:B------:R-:W-:Y:S01]  /*b540*/  IMAD.HI R2, R3, -0x6db6db6d, R2 ;  /* 0x9249249303027827 */ /* 0x000fe200078e0202 */
[----:B------:R2:W-:Y:S02]  /*b550*/  STL [R1+0x8], R8 ;  /* 0x0000080801007387 */ /* 0x0005e40000100800 */
[----:B------:R-:W-:Y:S01]  /*b560*/  LOP3.LUT P0, RZ, R4, 0x3ff, RZ, 0xc0, !PT ;  /* 0x000003ff04ff7812 */ /* 0x000fe2000780c0ff */
[----:B------:R-:W-:-:S04]  /*b570*/  IMAD.MOV R3, RZ, RZ, -R7 ;  /* 0x000000ffff037224 */ /* 0x000fc800078e0a07 */
[----:B------:R-:W-:Y:S01]  /*b580*/  IMAD R4, R0, R3, R6 ;  /* 0x0000000300047224 */ /* 0x000fe200078e0206 */
[----:B------:R-:W-:-:S04]  /*b590*/  SHF.R.U32.HI R3, RZ, 0x1f, R2 ;  /* 0x0000001fff037819 */ /* 0x000fc80000011602 */
[----:B------:R-:W-:Y:S01]  /*b5a0*/  LEA.HI.SX32 R0, R2, R3, 0x1a ;  /* 0x0000000302007211 */ /* 0x000fe200078fd2ff */
[----:B------:R2:W-:Y:S04]  /*b5b0*/  STL [R1+0x4], R4 ;  /* 0x0000040401007387 */ /* 0x0005e80000100800 */
[----:B------:R2:W-:Y:S01]  /*b5c0*/  STL [R1+0x14], R0 ;  /* 0x0000140001007387 */ /* 0x0005e20000100800 */
[----:B------:R-:W-:Y:S05]  /*b5d0*/  @!P0 BRA `(.L_x_157) ;  /* 0x0000000000408947 */ /* 0x000fea0003800000 */
[----:B------:R-:W-:Y:S01]  /*b5e0*/  MOV R2, 0x0 ;  /* 0x0000000000027802 */ /* 0x000fe20000000f00 */
[----:B------:R-:W-:Y:S01]  /*b5f0*/  ULDC.64 UR6, c[0x4][0xa8] ;  /* 0x01002a0000067ab9 */ /* 0x000fe20000000a00 */
[----:B------:R-:W-:Y:S01]  /*b600*/  ULDC.64 UR8, c[0x4][0xb0] ;  /* 0x01002c0000087ab9 */ /* 0x000fe20000000a00 */
[----:B------:R-:W-:Y:S01]  /*b610*/  ULDC.64 UR4, c[0x4][0x8] ;  /* 0x0100020000047ab9 */ /* 0x000fe20000000a00 */
[----:B--2---:R-:W-:Y:S02]  /*b620*/  IMAD.U32 R4, RZ, RZ, UR6 ;  /* 0x00000006ff047e24 */ /* 0x004fe4000f8e00ff */
[----:B------:R-:W1:Y:S01]  /*b630*/  LDC.64 R2, c[0x4][R2] ;  /* 0x0100000002027b82 */ /* 0x000e620000000a00 */
[----:B------:R-:W-:Y:S02]  /*b640*/  IMAD.U32 R5, RZ, RZ, UR7 ;  /* 0x00000007ff057e24 */ /* 0x000fe4000f8e00ff */
[----:B------:R-:W-:Y:S02]  /*b650*/  IMAD.U32 R6, RZ, RZ, UR8 ;  /* 0x00000008ff067e24 */ /* 0x000fe4000f8e00ff */
[----:B------:R-:W-:-:S02]  /*b660*/  IMAD.U32 R7, RZ, RZ, UR9 ;  /* 0x00000009ff077e24 */ /* 0x000fc4000f8e00ff */
[----:B------:R-:W-:Y:S02]  /*b670*/  IMAD.U32 R10, RZ, RZ, UR4 ;  /* 0x00000004ff0a7e24 */ /* 0x000fe4000f8e00ff */
[----:B------:R-:W-:Y:S02]  /*b680*/  IMAD.U32 R11, RZ, RZ, UR5 ;  /* 0x00000005ff0b7e24 */ /* 0x000fe4000f8e00ff */
[----:B------:R-:W-:Y:S02]  /*b690*/  IMAD.MOV.U32 R8, RZ, RZ, 0x70 ;  /* 0x00000070ff087424 */ /* 0x000fe400078e00ff */
[----:B------:R-:W-:Y:S02]  /*b6a0*/  IMAD.MOV.U32 R12, RZ, RZ, 0x1 ;  /* 0x00000001ff0c7424 */ /* 0x000fe400078e00ff */
[----:B------:R-:W-:-:S07]  /*b6b0*/  IMAD.MOV.U32 R13, RZ, RZ, RZ ;  /* 0x000000ffff0d7224 */ /* 0x000fce00078e00ff */
[----:B------:R-:W-:-:S07]  /*b6c0*/  LEPC R20, `(.L_x_157) ;  /* 0x000000001014794e */ /* 0x000fce0000000000 */
[----:B-1----:R-:W-:Y:S05]  /*b6d0*/  CALL.ABS.NOINC R2 ;  /* 0x0000000002007343 */ /* 0x002fea0003c00000 */
.L_x_157:
[----:B------:R-:W2:Y:S02]  /*b6e0*/  LDL R2, [R1+0x8] ;  /* 0x0000080001027983 */ /* 0x000ea40000100800 */
[----:B--2---:R-:W-:-:S05]  /*b6f0*/  VIADD R0, R2, 0x400 ;  /* 0x0000040002007836 */ /* 0x004fca0000000000 */
[----:B------:R-:W-:-:S13]  /*b700*/  LOP3.LUT P0, RZ, R0, 0x3ff, RZ, 0xc0, !PT ;  /* 0x000003ff00ff7812 */ /* 0x000fda000780c0ff */
[----:B------:R-:W-:Y:S05]  /*b710*/  @!P0 BRA `(.L_x_158) ;  /* 0x0000000000808947 */ /* 0x000fea0003800000 */
[----:B------:R-:W-:Y:S01]  /*b720*/  MOV R0, 0x0 ;  /* 0x0000000000007802 */ /* 0x000fe20000000f00 */
[----:B------:R-:W-:Y:S01]  /*b730*/  ULDC.64 UR6, c[0x4][0xa8] ;  /* 0x01002a0000067ab9 */ /* 0x000fe20000000a00 */
[----:B------:R-:W-:Y:S01]  /*b740*/  ULDC.64 UR8, c[0x4][0xb0] ;  /* 0x01002c0000087ab9 */ /* 0x000fe20000000a00 */
[----:B------:R-:W-:Y:S01]  /*b750*/  ULDC.64 UR4, c[0x4][0x10] ;  /* 0x0100040000047ab9 */ /* 0x000fe20000000a00 */
[----:B------:R1:W2:Y:S01]  /*b760*/  LDC.64 R2, c[0x4][R0] ;  /* 0x0100000000027b82 */ /* 0x0002a20000000a00 */
[----:B------:R-:W-:Y:S02]  /*b770*/  IMAD.U32 R4, RZ, RZ, UR6 ;  /* 0x00000006ff047e24 */ /* 0x000fe4000f8e00ff */
[----:B------:R-:W-:Y:S02]  /*b780*/  IMAD.U32 R5, RZ, RZ, UR7 ;  /* 0x00000007ff057e24 */ /* 0x000fe4000f8e00ff */
[----:B------:R-:W-:Y:S02]  /*b790*/  IMAD.U32 R6, RZ, RZ, UR8 ;  /* 0x00000008ff067e24 */ /* 0x000fe4000f8e00ff */
[----:B------:R-:W-:-:S02]  /*b7a0*/  IMAD.U32 R7, RZ, RZ, UR9 ;  /* 0x00000009ff077e24 */ /* 0x000fc4000f8e00ff */
[----:B------:R-:W-:Y:S02]  /*b7b0*/  IMAD.U32 R10, RZ, RZ, UR4 ;  /* 0x00000004ff0a7e24 */ /* 0x000fe4000f8e00ff */
[----:B------:R-:W-:Y:S02]  /*b7c0*/  IMAD.U32 R11, RZ, RZ, UR5 ;  /* 0x00000005ff0b7e24 */ /* 0x000fe4000f8e00ff */
[----:B------:R-:W-:Y:S02]  /*b7d0*/  IMAD.MOV.U32 R8, RZ, RZ, 0x70 ;  /* 0x00000070ff087424 */ /* 0x000fe400078e00ff */
[----:B------:R-:W-:Y:S02]  /*b7e0*/  IMAD.MOV.U32 R12, RZ, RZ, 0x1 ;  /* 0x00000001ff0c7424 */ /* 0x000fe400078e00ff */
[----:B-1----:R-:W-:-:S07]  /*b7f0*/  IMAD.MOV.U32 R13, RZ, RZ, RZ ;  /* 0x000000ffff0d7224 */ /* 0x002fce00078e00ff */
[----:B------:R-:W-:-:S07]  /*b800*/  LEPC R20, `(.L_x_159) ;  /* 0x000000001014794e */ /* 0x000fce0000000000 */
[----:B--2---:R-:W-:Y:S05]  /*b810*/  CALL.ABS.NOINC R2 ;  /* 0x0000000002007343 */ /* 0x004fea0003c00000 */
.L_x_159:
[----:B------:R-:W-:Y:S01]  /*b820*/  MOV R2, 0x0 ;  /* 0x0000000000027802 */ /* 0x000fe20000000f00 */
[----:B------:R-:W-:Y:S01]  /*b830*/  ULDC.64 UR6, c[0x4][0xa8] ;  /* 0x01002a0000067ab9 */ /* 0x000fe20000000a00 */
[----:B------:R-:W-:Y:S01]  /*b840*/  ULDC.64 UR8, c[0x4][0xb0] ;  /* 0x01002c0000087ab9 */ /* 0x000fe20000000a00 */
[----:B------:R-:W-:Y:S01]  /*b850*/  ULDC.64 UR4, c[0x4][0x18] ;  /* 0x0100060000047ab9 */ /* 0x000fe20000000a00 */
[----:B------:R-:W-:Y:S02]  /*b860*/  IMAD.U32 R4, RZ, RZ, UR6 ;  /* 0x00000006ff047e24 */ /* 0x000fe4000f8e00ff */
        /* <DEDUP_REMOVED lines=11> */
.L_x_158:
[----:B------:R-:W2:Y:S01]  /*b920*/  LDL R8, [R1+0x4] ;  /* 0x0000040001087983 */ /* 0x000ea20000100800 */
[----:B------:R-:W1:Y:S01]  /*b930*/  LDC R0, c[0x0][0x428] ;  /* 0x00010a00ff007b82 */ /* 0x000e620000000800 */
[----:B------:R-:W-:Y:S02]  /*b940*/  ULDC.64 UR4, c[0x0][0x9f8] ;  /* 0x00027e0000047ab9 */ /* 0x000fe40000000a00 */
[----:B------:R-:W3:Y:S04]  /*b950*/  LDL R6, [R1] ;  /* 0x0000000001067983 */ /* 0x000ee80000100800 */
[----:B------:R-:W4:Y:S01]  /*b960*/  LDL R7, [R1+0x28] ;  /* 0x0000280001077983 */ /* 0x000f220000100800 */
[----:B-1----:R-:W-:-:S03]  /*b970*/  ISETP.NE.AND P1, PT, R0, 0x1, PT ;  /* 0x000000010000780c */ /* 0x002fc60003f25270 */
[----:B------:R-:W4:Y:S01]  /*b980*/  LDL.LU R5, [R1+0x10] ;  /* 0x0000100001057983 */ /* 0x000f220000300800 */
[----:B------:R-:W-:Y:S01]  /*b990*/  ISETP.NE.U32.AND P0, PT, RZ, UR4, PT ;  /* 0x00000004ff007c0c */ /* 0x000fe2000bf05070 */
[----:B------:R-:W-:Y:S01]  /*b9a0*/  ULDC.64 UR6, c[0x0][0x208] ;  /* 0x0000820000067ab9 */ /* 0x000fe20000000a00 */
[----:B------:R-:W-:Y:S01]  /*b9b0*/  ULDC UR4, c[0x0][0xda8] ;  /* 0x00036a0000047ab9 */ /* 0x000fe20000000800 */
[----:B------:R-:W4:Y:S01]  /*b9c0*/  LDL R4, [R1+0x18] ;  /* 0x0000180001047983 */ /* 0x000f220000100800 */
[----:B------:R-:W-:-:S05]  /*b9d0*/  ISETP.NE.AND.EX P0, PT, RZ, UR5, PT, P0 ;  /* 0x00000005ff007c0c */ /* 0x000fca000bf05300 */
[----:B------:R-:W2:Y:S08]  /*b9e0*/  @P1 LDC R2, c[0x0][0x42c] ;  /* 0x00010b00ff021b82 */ /* 0x000eb00000000800 */
[----:B------:R-:W1:Y:S01]  /*b9f0*/  @P1 LDC R3, c[0x0][0x430] ;  /* 0x00010c00ff031b82 */ /* 0x000e620000000800 */
[----:B--2---:R-:W-:-:S04]  /*ba00*/  @P1 IMAD.HI.U32 R2, R8, R2, RZ ;  /* 0x0000000208021227 */ /* 0x004fc800078e00ff */
[----:B------:R-:W-:Y:S01]  /*ba10*/  IMAD.MOV.U32 R0, RZ, RZ, R8 ;  /* 0x000000ffff007224 */ /* 0x000fe200078e0008 */
[----:B-1----:R-:W-:Y:S02]  /*ba20*/  @P1 SHF.R.U32.HI R0, RZ, R3, R2 ;  /* 0x00000003ff001219 */ /* 0x002fe40000011602 */
[----:B------:R-:W3:Y:S02]  /*ba30*/  @P0 LDC.64 R2, c[0x0][0x9f8] ;  /* 0x00027e00ff020b82 */ /* 0x000ee40000000a00 */
[----:B---3--:R-:W-:-:S05]  /*ba40*/  @P0 IMAD.WIDE R2, R6, 0x4, R2 ;  /* 0x0000000406020825 */ /* 0x008fca00078e0202 */
[----:B------:R1:W5:Y:S01]  /*ba50*/  @P0 LDG.E R6, desc[UR6][R2.64] ;  /* 0x0000000602060981 */ /* 0x000362000c1e1900 */
[----:B----4-:R-:W-:Y:S01]  /*ba60*/  ISETP.NE.AND P1, PT, R7, RZ, PT ;  /* 0x000000ff0700720c */ /* 0x010fe20003f25270 */
[----:B------:R-:W-:Y:S01]  /*ba70*/  IMAD.MOV R7, RZ, RZ, -R5 ;  /* 0x000000ffff077224 */ /* 0x000fe200078e0a05 */
[----:B------:R-:W2:Y:S02]  /*ba80*/  S2R R21, SR_CgaCtaId ;  /* 0x0000000000157919 */ /* 0x000ea40000008800 */
[----:B------:R-:W-:Y:S01]  /*ba90*/  PLOP3.LUT P2, PT, P1, PT, PT, 0x8, 0x0 ;  /* 0x000000000000781c */ /* 0x000fe20000f4e170 */
[----:B------:R-:W-:-:S04]  /*baa0*/  IMAD R7, R7, UR4, R4 ;  /* 0x0000000407077c24 */ /* 0x000fc8000f8e0204 */
[----:B------:R-:W-:-:S04]  /*bab0*/  IMAD.SHL.U32 R7, R7, 0x80, RZ ;  /* 0x0000008007077824 */ /* 0x000fc800078e00ff */
[----:B------:R-:W-:-:S05]  /*bac0*/  VOTEU.ALL UP1, P1 ;  /* 0x00000000003f7886 */ /* 0x000fca0000820000 */
[----:B------:R-:W-:-:S04]  /*bad0*/  @!UP1 UIADD3 UR8, UP0, UR36, 0x270, URZ ;  /* 0x0000027024089890 */ /* 0x000fc8000ff1e03f */
[----:B------:R-:W-:-:S03]  /*bae0*/  @!UP1 UIADD3.X UR9, URZ, UR37, URZ, UP0, !UPT ;  /* 0x000000253f099290 */ /* 0x000fc600087fe43f */
[----:B-1----:R-:W-:-:S09]  /*baf0*/  VOTEU.ALL UP0, P1 ;  /* 0x00000000003f7886 */ /* 0x002fd20000800000 */
.L_x_160:
[----:B------:R-:W3:Y:S04]  /*bb00*/  LDL R3, [R1] ;  /* 0x0000000001037983 */ /* 0x000ee80000100800 */
[----:B------:R-:W4:Y:S01]  /*bb10*/  LDL R2, [R1+0x4] ;  /* 0x0000040001027983 */ /* 0x000f220000100800 */
[----:B------:R-:W-:Y:S01]  /*bb20*/  UMOV UR4, URZ ;  /* 0x0000003f00047c82 */ /* 0x000fe20008000000 */
[----:B------:R-:W-:Y:S02]  /*bb30*/  PLOP3.LUT P0, PT, P0, P2, PT, 0xa2, 0x0 ;  /* 0x000000000000781c */ /* 0x000fe40000705472 */
[----:B---3--:R-:W-:-:S08]  /*bb40*/  @P2 R2UR P0, UR7, R3 ;  /* 0x00000000030722ca */ /* 0x008fd00000000000 */
[----:B------:R-:W-:Y:S02]  /*bb50*/  PLOP3.LUT P0, PT, P0, P2, PT, 0xa2, 0x0 ;  /* 0x000000000000781c */ /* 0x000fe40000705472 */
[----:B----4-:R-:W-:-:S08]  /*bb60*/  @P2 R2UR.OR P0, UR6, R2 ;  /* 0x00000000020622ca */ /* 0x010fd00000100000 */
        /* <DEDUP_REMOVED lines=8> */
.L_x_161:
[----:B------:R-:W3:Y:S04]  /*bbf0*/  LDL R3, [R1] ;  /* 0x0000000001037983 */ /* 0x000ee80000100800 */
[----:B------:R-:W4:Y:S01]  /*bc00*/  LDL R2, [R1+0x4] ;  /* 0x0000040001027983 */ /* 0x000f220000100800 */
        /* <DEDUP_REMOVED lines=12> */
.L_x_162:
        /* <DEDUP_REMOVED lines=11> */
[----:B------:R-:W1:Y:S01]  /*bd80*/  LDC.64 R2, c[0x0][0x3f8] ;  /* 0x0000fe00ff027b82 */ /* 0x000e620000000a00 */
[----:B--2---:R-:W-:Y:S01]  /*bd90*/  LOP3.LUT R21, R21, 0x1, RZ, 0xc0, !PT ;  /* 0x0000000115157812 */ /* 0x004fe200078ec0ff */
[----:B------:R-:W-:-:S04]  /*bda0*/  UMOV UR4, 0xffffffff ;  /* 0xffffffff00047882 */ /* 0x000fc80000000000 */
[C---:B------:R-:W-:Y:S02]  /*bdb0*/  IMAD R20, R21.reuse, 0x38, RZ ;  /* 0x0000003815147824 */ /* 0x040fe400078e02ff */
[----:B------:R-:W-:Y:S01]  /*bdc0*/  IMAD R21, R21, 0xe00, RZ ;  /* 0x00000e0015157824 */ /* 0x000fe200078e02ff */
[----:B-1----:R-:W-:-:S04]  /*bdd0*/  ISETP.NE.U32.AND P0, PT, R2, RZ, PT ;  /* 0x000000ff0200720c */ /* 0x002fc80003f05070 */
[----:B------:R-:W-:-:S04]  /*bde0*/  ISETP.NE.AND.EX P0, PT, R3, RZ, PT, P0 ;  /* 0x000000ff0300720c */ /* 0x000fc80003f05300 */
[----:B-----5:R-:W-:Y:S01]  /*bdf0*/  SEL R5, R6, RZ, !P0 ;  /* 0x000000ff06057207 */ /* 0x020fe20004000000 */
[----:B------:R-:W-:Y:S08]  /*be00*/  BRA.DIV UR4, `(.L_x_163) ;  /* 0x0000002a04c07947 */ /* 0x000ff0000b800000 */
.L_x_224:
[----:B------:R-:W2:Y:S01]  /*be10*/  LDL R8, [R1+0x14] ;  /* 0x0000140001087983 */ /* 0x000ea20000100800 */
[----:B------:R-:W-:Y:S01]  /*be20*/  UMOV UR4, 0xffffffff ;  /* 0xffffffff00047882 */ /* 0x000fe20000000000 */
[--C-:B------:R-:W-:Y:S01]  /*be30*/  SHF.R.S32.HI R12, RZ, 0x1f, R6.reuse ;  /* 0x0000001fff0c7819 */ /* 0x100fe20000011406 */
[----:B------:R-:W-:Y:S02]  /*be40*/  IMAD.MOV.U32 R4, RZ, RZ, R6 ;  /* 0x000000ffff047224 */ /* 0x000fe400078e0006 */
[----:B--2---:R-:W-:Y:S01]  /*be50*/  VIADD R8, R8, 0xffffffff ;  /* 0xffffffff08087836 */ /* 0x004fe20000000000 */
[----:B------:R-:W-:Y:S06]  /*be60*/  BRA.DIV UR4, `(.L_x_164) ;  /* 0x0000002a04dc7947 */ /* 0x000fec000b800000 */
[----:B------:R-:W-:-:S13]  /*be70*/  ELECT P6, URZ, PT ;  /* 0x00000000003f782f */ /* 0x000fda00038c0000 */
.L_x_227:
[----:B------:R-:W-:Y:S05]  /*be80*/  @!P6 BRA `(.L_x_165) ;  /* 0x000000040028e947 */ /* 0x000fea0003800000 */
[----:B------:R-:W-:Y:S01]  /*be90*/  IMAD.MOV.U32 R18, RZ, RZ, R8 ;  /* 0x000000ffff127224 */ /* 0x000fe200078e0008 */
        /* <DEDUP_REMOVED lines=8> */
[----:B------:R-:W-:-:S04]  /*bf20*/  @P1 SHF.R.U32.HI R5, RZ, R11, R10 ;  /* 0x0000000bff051219 */ /* 0x000fc8000001160a */
[--C-:B------:R-:W-:Y:S01]  /*bf30*/  SHF.R.S32.HI R11, RZ, 0x1f, R5.reuse ;  /* 0x0000001fff0b7819 */ /* 0x100fe20000011405 */
[--C-:B------:R-:W-:Y:S02]  /*bf40*/  IMAD.MOV R18, RZ, RZ, -R5.reuse ;  /* 0x000000ffff127224 */ /* 0x100fe400078e0a05 */
[----:B------:R-:W-:Y:S02]  /*bf50*/  IMAD.MOV.U32 R10, RZ, RZ, R5 ;  /* 0x000000ffff0a7224 */ /* 0x000fe400078e0005 */
[----:B------:R-:W-:Y:S02]  /*bf60*/  IMAD R18, R9, R18, R8 ;  /* 0x0000001209127224 */ /* 0x000fe400078e0208 */
[----:B------:R-:W-:Y:S02]  /*bf70*/  IMAD R9, R12, UR4, RZ ;  /* 0x000000040c097c24 */ /* 0x000fe4000f8e02ff */
[----:B------:R-:W-:-:S04]  /*bf80*/  IMAD.WIDE.U32 R10, R6, UR4, R10 ;  /* 0x00000004060a7c25 */ /* 0x000fc8000f8e000a */
[----:B------:R-:W-:Y:S01]  /*bf90*/  IMAD R5, R6, UR5, R9 ;  /* 0x0000000506057c24 */ /* 0x000fe2000f8e0209 */
[----:B------:R-:W-:-:S03]  /*bfa0*/  LEA R14, P1, R10, R2, 0x2 ;  /* 0x000000020a0e7211 */ /* 0x000fc600078210ff */
[----:B------:R-:W-:-:S05]  /*bfb0*/  IMAD.IADD R5, R11, 0x1, R5 ;  /* 0x000000010b057824 */ /* 0x000fca00078e0205 */
[----:B------:R-:W-:-:S05]  /*bfc0*/  LEA.HI.X R15, R10, R3, R5, 0x2, P1 ;  /* 0x000000030a0f7211 */ /* 0x000fca00008f1405 */
[----:B------:R1:W5:Y:S02]  /*bfd0*/  LDG.E R6, desc[UR6][R14.64] ;  /* 0x000000060e067981 */ /* 0x000364000c1e1900 */
.L_x_166:
[----:B------:R-:W2:Y:S01]  /*bfe0*/  S2R R9, SR_CgaCtaId ;  /* 0x0000000000097919 */ /* 0x000ea20000008800 */
[----:B------:R-:W-:-:S04]  /*bff0*/  MOV R5, 0x400 ;  /* 0x0000040000057802 */ /* 0x000fc80000000f00 */
[----:B--2---:R-:W-:Y:S02]  /*c000*/  LEA R5, R9, R5, 0x18 ;  /* 0x0000000509057211 */ /* 0x004fe400078ec0ff */
[----:B------:R-:W-:-:S03]  /*c010*/  SHF.L.U32 R9, R17, 0x1f, RZ ;  /* 0x0000001f11097819 */ /* 0x000fc600000006ff */
[----:B------:R-:W-:-:S04]  /*c020*/  IMAD R5, R16, 0x8, R5 ;  /* 0x0000000810057824 */ /* 0x000fc800078e0205 */
[----:B------:R-:W2:Y:S02]  /*c030*/  SYNCS.PHASECHK.TRANS64.TRYWAIT P1, [R5+URZ+0x36840], R9 ;  /* 0x03684009050075a7 */ /* 0x000ea4000802017f */
[----:B--2---:R-:W-:Y:S05]  /*c040*/  @!P1 BRA `(.L_x_167) ;  /* 0x0000002800849947 */ /* 0x004fea0003800000 */
.L_x_228:
[----:B------:R-:W3:Y:S01]  /*c050*/  LDL R10, [R1+0xc] ;  /* 0x00000c00010a7983 */ /* 0x000ee20000100800 */
[----:B------:R-:W4:Y:S02]  /*c060*/  S2R R11, SR_TID.X ;  /* 0x00000000000b7919 */ /* 0x000f240000002100 */
[----:B----4-:R-:W-:-:S13]  /*c070*/  LOP3.LUT P1, RZ, R11, 0x7f, RZ, 0xc0, !PT ;  /* 0x0000007f0bff7812 */ /* 0x010fda000782c0ff */
[----:B--2---:R-:W-:-:S04]  /*c080*/  @!P1 IMAD.MOV.U32 R9, RZ, RZ, 0xa800 ;  /* 0x0000a800ff099424 */ /* 0x004fc800078e00ff */
[----:B------:R3:W-:Y:S02]  /*c090*/  @!P1 SYNCS.ARRIVE.TRANS64 RZ, [R5+URZ+0x36830], R9 ;  /* 0x0368300905ff99a7 */ /* 0x0007e4000800003f */
[----:B---3--:R-:W-:-:S04]  /*c0a0*/  PRMT R9, R10, 0x9910, RZ ;  /* 0x000099100a097816 */ /* 0x008fc800000000ff */
[----:B------:R-:W-:-:S13]  /*c0b0*/  ISETP.NE.AND P1, PT, R9, 0x2, PT ;  /* 0x000000020900780c */ /* 0x000fda0003f25270 */
[----:B------:R-:W-:Y:S05]  /*c0c0*/  @P1 BRA `(.L_x_168) ;  /* 0x0000000000041947 */ /* 0x000fea0003800000 */
[----:B------:R-:W-:Y:S01]  /*c0d0*/  BPT.TRAP 0x1 ;  /* 0x000000040000795c */ /* 0x000fe20000300000 */
.L_x_168:
[----:B------:R-:W-:-:S13]  /*c0e0*/  LOP3.LUT P1, RZ, R19, 0x1, RZ, 0xc0, !PT ;  /* 0x0000000113ff7812 */ /* 0x000fda000782c0ff */
[----:B------:R-:W-:Y:S05]  /*c0f0*/  @P1 BRA `(.L_x_169) ;  /* 0x0000000000041947 */ /* 0x000fea0003800000 */
[----:B------:R-:W-:Y:S01]  /*c100*/  BPT.TRAP 0x1 ;  /* 0x000000040000795c */ /* 0x000fe20000300000 */
.L_x_169:
[----:B------:R-:W2:Y:S01]  /*c110*/  S2R R10, SR_CgaCtaId ;  /* 0x00000000000a7919 */ /* 0x000ea20000008800 */
[----:B------:R-:W-:Y:S01]  /*c120*/  MOV R9, 0x400 ;  /* 0x0000040000097802 */ /* 0x000fe20000000f00 */
[----:B------:R-:W-:Y:S01]  /*c130*/  UIADD3 UR4, UP0, UR36, 0x370, URZ ;  /* 0x0000037024047890 */ /* 0x000fe2000ff1e03f */
[----:B------:R-:W-:Y:S01]  /*c140*/  R2UR UR9, R5 ;  /* 0x00000000050972ca */ /* 0x000fe200000e0000 */
[----:B------:R-:W-:Y:S01]  /*c150*/  IMAD R5, R16, 0x5400, R21 ;  /* 0x0000540010057824 */ /* 0x000fe200078e0215 */
[----:B------:R-:W-:Y:S01]  /*c160*/  R2UR UR11, R18 ;  /* 0x00000000120b72ca */ /* 0x000fe200000e0000 */
[----:B------:R-:W-:Y:S01]  /*c170*/  UMOV UR10, URZ ;  /* 0x0000003f000a7c82 */ /* 0x000fe20008000000 */
[----:B------:R-:W-:Y:S01]  /*c180*/  R2UR UR5, R20 ;  /* 0x00000000140572ca */ /* 0x000fe200000e0000 */
[----:B------:R-:W-:Y:S01]  /*c190*/  UMOV UR18, 0x30000 ;  /* 0x0003000000127882 */ /* 0x000fe20000000000 */
[----:B------:R-:W-:Y:S01]  /*c1a0*/  R2UR UR12, R0 ;  /* 0x00000000000c72ca */ /* 0x000fe200000e0000 */
[----:B------:R-:W-:Y:S01]  /*c1b0*/  UMOV UR6, 0x0 ;  /* 0x0000000000067882 */ /* 0x000fe20000000000 */
[----:B-----5:R-:W-:Y:S01]  /*c1c0*/  R2UR UR13, R6 ;  /* 0x00000000060d72ca */ /* 0x020fe200000e0000 */
[----:B------:R-:W-:Y:S01]  /*c1d0*/  UMOV UR7, 0x14f00000 ;  /* 0x14f0000000077882 */ /* 0x000fe20000000000 */
[----:B------:R-:W-:-:S03]  /*c1e0*/  UMOV UR16, 0x40 ;  /* 0x0000004000107882 */ /* 0x000fc60000000000 */
[----:B------:R-:W-:-:S04]  /*c1f0*/  UIADD3 UR9, UR9, 0x36830, URZ ;  /* 0x0003683009097890 */ /* 0x000fc8000fffe03f */
[----:B------:R-:W-:Y:S02]  /*c200*/  UIMAD UR11, UR11, 0x70, UR5 ;  /* 0x000000700b0b78a4 */ /* 0x000fe4000f8e0205 */
[----:B------:R-:W-:Y:S01]  /*c210*/  UIADD3.X UR5, URZ, UR37, URZ, UP0, !UPT ;  /* 0x000000253f057290 */ /* 0x000fe200087fe43f */
[----:B--2---:R-:W-:-:S05]  /*c220*/  LEA R9, R10, R9, 0x18 ;  /* 0x000000090a097211 */ /* 0x004fca00078ec0ff */
[----:B------:R-:W-:-:S05]  /*c230*/  IMAD R5, R5, 0x2, R9 ;  /* 0x0000000205057824 */ /* 0x000fca00078e0209 */
[----:B------:R-:W-:Y:S01]  /*c240*/  R2UR UR8, R5 ;  /* 0x00000000050872ca */ /* 0x000fe200000e0000 */
[----:B------:R-:W-:-:S12]  /*c250*/  IMAD.MOV.U32 R5, RZ, RZ, R6 ;  /* 0x000000ffff057224 */ /* 0x000fd800078e0006 */
[----:B------:R-:W-:Y:S02]  /*c260*/  UIADD3 UR14, UR8, 0x21400, URZ ;  /* 0x00021400080e7890 */ /* 0x000fe4000fffe03f */
[----:B------:R-:W-:Y:S02]  /*c270*/  UIADD3 UR15, UR8, 0x24c00, URZ ;  /* 0x00024c00080f7890 */ /* 0x000fe4000fffe03f */
[----:B------:R-:W-:-:S03]  /*c280*/  UIADD3 UR17, UR8, 0x28400, URZ ;  /* 0x0002840008117890 */ /* 0x000fc6000fffe03f */
[----:B------:R-:W-:Y:S01]  /*c290*/  UMOV UR8, UR14 ;  /* 0x0000000e00087c82 */ /* 0x000fe20008000000 */
[----:B------:R-:W-:Y:S01]  /*c2a0*/  UMOV UR14, 0x80 ;  /* 0x00000080000e7882 */ /* 0x000fe20000000000 */
[----:B------:R2:W-:Y:S02]  /*c2b0*/  UTMALDG.4D.MULTICAST [UR8], [UR4], UR18, desc[UR6] ;  /* 0x00000608040073b4 */ /* 0x0005e40008019812 */
[----:B--2---:R-:W-:Y:S01]  /*c2c0*/  UMOV UR8, UR15 ;  /* 0x0000000f00087c82 */ /* 0x004fe20008000000 */
[----:B------:R-:W-:Y:S02]  /*c2d0*/  UMOV UR10, UR16 ;  /* 0x00000010000a7c82 */ /* 0x000fe40008000000 */
[----:B------:R2:W-:Y:S02]  /*c2e0*/  UTMALDG.4D.MULTICAST [UR8], [UR4], UR18, desc[UR6] ;  /* 0x00000608040073b4 */ /* 0x0005e40008019812 */
[----:B--2---:R-:W-:Y:S01]  /*c2f0*/  UMOV UR8, UR17 ;  /* 0x0000001100087c82 */ /* 0x004fe20008000000 */
[----:B------:R-:W-:-:S02]  /*c300*/  UMOV UR10, UR14 ;  /* 0x0000000e000a7c82 */ /* 0x000fc40008000000 */
[----:B------:R2:W-:Y:S02]  /*c310*/  UTMALDG.4D.MULTICAST [UR8], [UR4], UR18, desc[UR6] ;  /* 0x00000608040073b4 */ /* 0x0005e40008019812 */
[----:B--2---:R-:W-:Y:S01]  /*c320*/  NOP ;  /* 0x0000000000007918 */ /* 0x004fe20000000000 */
.L_x_165:
[----:B-1----:R-:W2:Y:S04]  /*c330*/  LDL.LU R15, [R1] ;  /* 0x00000000010f7983 */ /* 0x002ea80000300800 */
[----:B------:R-:W3:Y:S04]  /*c340*/  LDL.LU R14, [R1+0x4] ;  /* 0x00000400010e7983 */ /* 0x000ee80000300800 */
[----:B------:R-:W4:Y:S01]  /*c350*/  LDL R13, [R1+0x24] ;  /* 0x00002400010d7983 */ /* 0x000f220000100800 */
[----:B------:R-:W-:-:S03]  /*c360*/  MOV R10, 0x400 ;  /* 0x00000400000a7802 */ /* 0x000fc60000000f00 */
[----:B------:R-:W5:Y:S01]  /*c370*/  LDL.LU R9, [R1+0x20] ;  /* 0x0000200001097983 */ /* 0x000f620000300800 */
[----:B------:R-:W1:Y:S01]  /*c380*/  S2R R11, SR_CgaCtaId ;  /* 0x00000000000b7919 */ /* 0x000e620000008800 */
[----:B------:R-:W-:Y:S05]  /*c390*/  WARPSYNC.ALL ;  /* 0x0000000000007948 */ /* 0x000fea0003800000 */
[----:B------:R-:W-:-:S13]  /*c3a0*/  ELECT P1, URZ, PT ;  /* 0x00000000003f782f */ /* 0x000fda0003820000 */
[----:B------:R-:W-:Y:S01]  /*c3b0*/  @P1 R2UR UR11, R7 ;  /* 0x00000000070b12ca */ /* 0x000fe200000e0000 */
[----:B------:R-:W-:-:S04]  /*c3c0*/  UIADD3 UR4, UP0, UR36, 0x270, URZ ;  /* 0x0000027024047890 */ /* 0x000fc8000ff1e03f */
        /* <DEDUP_REMOVED lines=21> */
[C---:B---3--:R-:W-:Y:S02]  /*c520*/  @P1 R2UR UR12, R14.reuse ;  /* 0x000000000e0c12ca */ /* 0x048fe400000e0000 */
[----:B------:R-:W-:Y:S02]  /*c530*/  @P1 R2UR UR21, R15 ;  /* 0x000000000f1512ca */ /* 0x000fe400000e0000 */
[----:B------:R-:W-:Y:S02]  /*c540*/  @P1 R2UR UR20, R14 ;  /* 0x000000000e1412ca */ /* 0x000fe400000e0000 */
[----:B----4-:R-:W-:-:S07]  /*c550*/  LOP3.LUT R6, R13, 0x1, RZ, 0xc, !PT ;  /* 0x000000010d067812 */ /* 0x010fce00078e0cff */
[----:B------:R1:W-:Y:S01]  /*c560*/  UTMALDG.4D [UR8], [UR4], desc[UR6] ;  /* 0x00000608040075b4 */ /* 0x0003e20008019000 */
[----:B------:R-:W-:-:S03]  /*c570*/  SHF.L.U32 R6, R6, 0x1f, RZ ;  /* 0x0000001f06067819 */ /* 0x000fc600000006ff */
        /* <DEDUP_REMOVED lines=8> */
[----:B-----5:R-:W-:Y:S01]  /*c600*/  ISETP.GE.AND P2, PT, R9, 0x71, PT ;  /* 0x000000710900780c */ /* 0x020fe20003f46270 */
[----:B-12---:R-:W-:-:S12]  /*c610*/  @!P1 BRA `(.L_x_171) ;  /* 0x0000002400249947 */ /* 0x006fd80003800000 */
.L_x_229:
[----:B------:R-:W-:Y:S05]  /*c620*/  BSYNC B0 ;  /* 0x0000000000007941 */ /* 0x000fea0003800000 */
.L_x_170:
[----:B------:R-:W-:Y:S05]  /*c630*/  @!P2 BRA `(.L_x_172) ;  /* 0x000000180050a947 */ /* 0x000fea0003800000 */
[----:B-1----:R-:W2:Y:S01]  /*c640*/  LDL R7, [R1+0x14] ;  /* 0x0000140001077983 */ /* 0x002ea20000100800 */
[----:B------:R-:W-:Y:S02]  /*c650*/  IMAD.MOV.U32 R6, RZ, RZ, 0x1 ;  /* 0x00000001ff067424 */ /* 0x000fe400078e00ff */
[----:B--2---:R-:W-:-:S05]  /*c660*/  IMAD.MOV R13, RZ, RZ, -R7 ;  /* 0x000000ffff0d7224 */ /* 0x004fca00078e0a07 */
[----:B------:R-:W-:-:S05]  /*c670*/  VIADDMNMX R13, R13, R6, 0xffffffff, !PT ;  /* 0xffffffff0d0d7446 */ /* 0x000fca0007800106 */
[----:B------:R-:W-:-:S05]  /*c680*/  IMAD.IADD R6, R7, 0x1, R13 ;  /* 0x0000000107067824 */ /* 0x000fca00078e020d */
        /* <DEDUP_REMOVED lines=22> */
[----:B------:R-:W-:-:S04]  /*c7f0*/  IMAD.MOV R10, RZ, RZ, -R7 ;  /* 0x000000ffff0a7224 */ /* 0x000fc800078e0a07 */
[----:B------:R-:W-:Y:S02]  /*c800*/  IMAD R6, R15, R10, R6 ;  /* 0x0000000a0f067224 */ /* 0x000fe400078e0206 */
[----:B------:R-:W-:Y:S02]  /*c810*/  IMAD R15, R12, UR4, RZ ;  /* 0x000000040c0f7c24 */ /* 0x000fe4000f8e02ff */
[----:B------:R-:W-:Y:S02]  /*c820*/  IMAD.MOV.U32 R10, RZ, RZ, R7 ;  /* 0x000000ffff0a7224 */ /* 0x000fe400078e0007 */
[C---:B------:R-:W-:Y:S02]  /*c830*/  IMAD R7, R4.reuse, UR5, R15 ;  /* 0x0000000504077c24 */ /* 0x040fe4000f8e020f */
[----:B------:R-:W-:-:S04]  /*c840*/  IMAD.WIDE.U32 R10, R4, UR4, R10 ;  /* 0x00000004040a7c25 */ /* 0x000fc8000f8e000a */
[----:B------:R-:W-:Y:S01]  /*c850*/  IMAD.IADD R7, R7, 0x1, R11 ;  /* 0x0000000107077824 */ /* 0x000fe200078e020b */
[----:B------:R-:W-:-:S04]  /*c860*/  LEA R2, P1, R10, R2, 0x2 ;  /* 0x000000020a027211 */ /* 0x000fc800078210ff */
[----:B------:R-:W-:-:S05]  /*c870*/  LEA.HI.X R3, R10, R3, R7, 0x2, P1 ;  /* 0x000000030a037211 */ /* 0x000fca00008f1407 */
[----:B------:R1:W5:Y:S04]  /*c880*/  LDG.E R7, desc[UR6][R2.64] ;  /* 0x0000000602077981 */ /* 0x000368000c1e1900 */
.L_x_176:
[----:B-1----:R-:W1:Y:S01]  /*c890*/  S2R R3, SR_CgaCtaId ;  /* 0x0000000000037919 */ /* 0x002e620000008800 */
[----:B------:R-:W-:-:S04]  /*c8a0*/  MOV R2, 0x400 ;  /* 0x0000040000027802 */ /* 0x000fc80000000f00 */
[----:B-1----:R-:W-:Y:S02]  /*c8b0*/  LEA R2, R3, R2, 0x18 ;  /* 0x0000000203027211 */ /* 0x002fe400078ec0ff */
[----:B------:R-:W-:-:S03]  /*c8c0*/  SHF.L.U32 R3, R14, 0x1f, RZ ;  /* 0x0000001f0e037819 */ /* 0x000fc600000006ff */
[----:B------:R-:W-:-:S04]  /*c8d0*/  IMAD R2, R9, 0x8, R2 ;  /* 0x0000000809027824 */ /* 0x000fc800078e0202 */
[----:B------:R-:W1:Y:S02]  /*c8e0*/  SYNCS.PHASECHK.TRANS64.TRYWAIT P1, [R2+URZ+0x36840], R3 ;  /* 0x03684003020075a7 */ /* 0x000e64000802017f */
[----:B-1----:R-:W-:Y:S05]  /*c8f0*/  @!P1 BRA `(.L_x_177) ;  /* 0x00000020008c9947 */ /* 0x002fea0003800000 */
.L_x_230:
[----:B------:R-:W2:Y:S01]  /*c900*/  LDL R10, [R1+0xc] ;  /* 0x00000c00010a7983 */ /* 0x000ea20000100800 */
[----:B------:R-:W3:Y:S02]  /*c910*/  S2R R11, SR_TID.X ;  /* 0x00000000000b7919 */ /* 0x000ee40000002100 */
[----:B---3--:R-:W-:-:S13]  /*c920*/  LOP3.LUT P1, RZ, R11, 0x7f, RZ, 0xc0, !PT ;  /* 0x0000007f0bff7812 */ /* 0x008fda000782c0ff */
[----:B-1----:R-:W-:-:S04]  /*c930*/  @!P1 IMAD.MOV.U32 R3, RZ, RZ, 0xa800 ;  /* 0x0000a800ff039424 */ /* 0x002fc800078e00ff */
[----:B------:R2:W-:Y:S02]  /*c940*/  @!P1 SYNCS.ARRIVE.TRANS64 RZ, [R2+URZ+0x36830], R3 ;  /* 0x0368300302ff99a7 */ /* 0x0005e4000800003f */
[----:B--2---:R-:W-:-:S04]  /*c950*/  PRMT R3, R10, 0x9910, RZ ;  /* 0x000099100a037816 */ /* 0x004fc800000000ff */
[----:B------:R-:W-:-:S13]  /*c960*/  ISETP.NE.AND P2, PT, R3, 0x2, PT ;  /* 0x000000020300780c */ /* 0x000fda0003f45270 */
[----:B------:R-:W-:Y:S05]  /*c970*/  @P2 BRA `(.L_x_178) ;  /* 0x0000000000042947 */ /* 0x000fea0003800000 */
[----:B------:R-:W-:Y:S01]  /*c980*/  BPT.TRAP 0x1 ;  /* 0x000000040000795c */ /* 0x000fe20000300000 */
.L_x_178:
[----:B------:R-:W-:-:S13]  /*c990*/  LOP3.LUT P1, RZ, R19, 0x1, RZ, 0xc0, !PT ;  /* 0x0000000113ff7812 */ /* 0x000fda000782c0ff */
[----:B------:R-:W-:Y:S05]  /*c9a0*/  @P1 BRA `(.L_x_179) ;  /* 0x0000000000041947 */ /* 0x000fea0003800000 */
[----:B------:R-:W-:Y:S01]  /*c9b0*/  BPT.TRAP 0x1 ;  /* 0x000000040000795c */ /* 0x000fe20000300000 */
.L_x_179:
[----:B------:R-:W1:Y:S01]  /*c9c0*/  S2R R11, SR_CgaCtaId ;  /* 0x00000000000b7919 */ /* 0x000e620000008800 */
        /* <DEDUP_REMOVED lines=12> */
[----:B------:R-:W-:Y:S01]  /*ca90*/  UMOV UR17, 0x40 ;  /* 0x0000004000117882 */ /* 0x000fe20000000000 */
[----:B------:R-:W-:Y:S01]  /*caa0*/  UMOV UR18, 0x80 ;  /* 0x0000008000127882 */ /* 0x000fe20000000000 */
[----:B------:R-:W-:Y:S01]  /*cab0*/  SHF.L.U32 R3, R17, 0x1f, RZ ;  /* 0x0000001f11037819 */ /* 0x000fe200000006ff */
[----:B------:R-:W-:-:S04]  /*cac0*/  UIADD3 UR9, UR9, 0x36830, URZ ;  /* 0x0003683009097890 */ /* 0x000fc8000fffe03f */
[----:B------:R-:W-:Y:S02]  /*cad0*/  UIMAD UR11, UR11, 0x70, UR5 ;  /* 0x000000700b0b78a4 */ /* 0x000fe4000f8e0205 */
[----:B------:R-:W-:Y:S01]  /*cae0*/  UIADD3.X UR5, URZ, UR37, URZ, UP0, !UPT ;  /* 0x000000253f057290 */ /* 0x000fe200087fe43f */
[----:B-1----:R-:W-:-:S05]  /*caf0*/  LEA R10, R11, R10, 0x18 ;  /* 0x0000000a0b0a7211 */ /* 0x002fca00078ec0ff */
[----:B------:R-:W-:-:S05]  /*cb00*/  IMAD R2, R2, 0x2, R10 ;  /* 0x0000000202027824 */ /* 0x000fca00078e020a */
[----:B------:R-:W-:Y:S01]  /*cb10*/  R2UR UR8, R2 ;  /* 0x00000000020872ca */ /* 0x000fe200000e0000 */
[----:B------:R-:W-:-:S12]  /*cb20*/  IMAD R2, R16, 0x8, R10 ;  /* 0x0000000810027824 */ /* 0x000fd800078e020a */
[----:B------:R-:W-:Y:S02]  /*cb30*/  UIADD3 UR14, UR8, 0x21400, URZ ;  /* 0x00021400080e7890 */ /* 0x000fe4000fffe03f */
[----:B------:R-:W-:Y:S02]  /*cb40*/  UIADD3 UR15, UR8, 0x24c00, URZ ;  /* 0x00024c00080f7890 */ /* 0x000fe4000fffe03f */
[----:B------:R-:W-:-:S03]  /*cb50*/  UIADD3 UR16, UR8, 0x28400, URZ ;  /* 0x0002840008107890 */ /* 0x000fc6000fffe03f */
[----:B------:R-:W-:Y:S02]  /*cb60*/  UMOV UR8, UR14 ;  /* 0x0000000e00087c82 */ /* 0x000fe40008000000 */
[----:B------:R1:W-:Y:S02]  /*cb70*/  UTMALDG.4D.MULTICAST [UR8], [UR4], UR19, desc[UR6] ;  /* 0x00000608040073b4 */ /* 0x0003e40008019813 */
[----:B-1----:R-:W-:Y:S01]  /*cb80*/  UMOV UR8, UR15 ;  /* 0x0000000f00087c82 */ /* 0x002fe20008000000 */
[----:B------:R-:W-:Y:S02]  /*cb90*/  UMOV UR10, UR17 ;  /* 0x00000011000a7c82 */ /* 0x000fe40008000000 */
[----:B------:R1:W-:Y:S02]  /*cba0*/  UTMALDG.4D.MULTICAST [UR8], [UR4], UR19, desc[UR6] ;  /* 0x00000608040073b4 */ /* 0x0003e40008019813 */
[----:B-1----:R-:W-:Y:S01]  /*cbb0*/  UMOV UR8, UR16 ;  /* 0x0000001000087c82 */ /* 0x002fe20008000000 */
[----:B------:R-:W-:-:S02]  /*cbc0*/  UMOV UR10, UR18 ;  /* 0x00000012000a7c82 */ /* 0x000fc40008000000 */
[----:B------:R1:W-:Y:S01]  /*cbd0*/  UTMALDG.4D.MULTICAST [UR8], [UR4], UR19, desc[UR6] ;  /* 0x00000608040073b4 */ /* 0x0003e20008019813 */
[----:B------:R-:W2:Y:S02]  /*cbe0*/  SYNCS.PHASECHK.TRANS64.TRYWAIT P1, [R2+URZ+0x36860], R3 ;  /* 0x03686003020075a7 */ /* 0x000ea4000802017f */
[----:B-12---:R-:W-:Y:S05]  /*cbf0*/  @!P1 BRA `(.L_x_180) ;  /* 0x0000001c00e09947 */ /* 0x006fea0003800000 */
.L_x_231:
[----:B------:R-:W2:Y:S02]  /*cc00*/  S2R R10, SR_TID.X ;  /* 0x00000000000a7919 */ /* 0x000ea40000002100 */
[----:B--2---:R-:W-:-:S13]  /*cc10*/  LOP3.LUT P1, RZ, R10, 0x7f, RZ, 0xc0, !PT ;  /* 0x0000007f0aff7812 */ /* 0x004fda000782c0ff */
[----:B-1----:R-:W-:-:S04]  /*cc20*/  @!P1 IMAD.MOV.U32 R3, RZ, RZ, 0xa800 ;  /* 0x0000a800ff039424 */ /* 0x002fc800078e00ff */
[----:B------:R1:W-:Y:S01]  /*cc30*/  @!P1 SYNCS.ARRIVE.TRANS64 RZ, [R2+URZ+0x36850], R3 ;  /* 0x0368500302ff99a7 */ /* 0x0003e2000800003f */
[----:B------:R-:W-:Y:S05]  /*cc40*/  @P2 BRA `(.L_x_181) ;  /* 0x0000000000042947 */ /* 0x000fea0003800000 */
[----:B------:R-:W-:Y:S01]  /*cc50*/  BPT.TRAP 0x1 ;  /* 0x000000040000795c */ /* 0x000fe20000300000 */
.L_x_181:
[----:B------:R-:W-:-:S13]  /*cc60*/  LOP3.LUT P1, RZ, R19, 0x1, RZ, 0xc0, !PT ;  /* 0x0000000113ff7812 */ /* 0x000fda000782c0ff */
[----:B------:R-:W-:Y:S05]  /*cc70*/  @P1 BRA `(.L_x_182) ;  /* 0x0000000000041947 */ /* 0x000fea0003800000 */
[----:B------:R-:W-:Y:S01]  /*cc80*/  BPT.TRAP 0x1 ;  /* 0x000000040000795c */ /* 0x000fe20000300000 */
.L_x_182:
[----:B------:R-:W2:Y:S01]  /*cc90*/  S2R R11, SR_CgaCtaId ;  /* 0x00000000000b7919 */ /* 0x000ea20000008800 */
[----:B------:R-:W-:Y:S01]  /*cca0*/  MOV R10, 0x400 ;  /* 0x00000400000a7802 */ /* 0x000fe20000000f00 */
[----:B-1----:R-:W-:Y:S01]  /*ccb0*/  IMAD R3, R16, 0x5400, R21 ;  /* 0x0000540010037824 */ /* 0x002fe200078e0215 */
[----:B------:R-:W-:Y:S01]  /*ccc0*/  R2UR UR11, R18 ;  /* 0x00000000120b72ca */ /* 0x000fe200000e0000 */
[----:B------:R-:W-:Y:S01]  /*ccd0*/  UIADD3 UR4, UP0, UR36, 0x470, URZ ;  /* 0x0000047024047890 */ /* 0x000fe2000ff1e03f */
[----:B------:R-:W-:Y:S01]  /*cce0*/  R2UR UR5, R20 ;  /* 0x00000000140572ca */ /* 0x000fe200000e0000 */
[----:B------:R-:W-:Y:S01]  /*ccf0*/  UMOV UR10, URZ ;  /* 0x0000003f000a7c82 */ /* 0x000fe20008000000 */
[----:B------:R-:W-:Y:S01]  /*cd00*/  R2UR UR9, R2 ;  /* 0x00000000020972ca */ /* 0x000fe200000e0000 */
[----:B------:R-:W-:Y:S01]  /*cd10*/  UMOV UR17, 0x30000 ;  /* 0x0003000000117882 */ /* 0x000fe20000000000 */
[----:B------:R-:W-:Y:S01]  /*cd20*/  R2UR UR13, R5 ;  /* 0x00000000050d72ca */ /* 0x000fe200000e0000 */
[----:B------:R-:W-:Y:S01]  /*cd30*/  UMOV UR6, 0x0 ;  /* 0x0000000000067882 */ /* 0x000fe20000000000 */
[----:B------:R-:W-:Y:S01]  /*cd40*/  R2UR UR12, R0 ;  /* 0x00000000000c72ca */ /* 0x000fe200000e0000 */
[----:B------:R-:W-:Y:S01]  /*cd50*/  UMOV UR7, 0x14f00000 ;  /* 0x14f0000000077882 */ /* 0x000fe20000000000 */
[----:B------:R-:W-:Y:S01]  /*cd60*/  UMOV UR16, 0x40 ;  /* 0x0000004000107882 */ /* 0x000fe20000000000 */
[----:B------:R-:W-:-:S02]  /*cd70*/  IMAD.MOV.U32 R5, RZ, RZ, R7 ;  /* 0x000000ffff057224 */ /* 0x000fc400078e0007 */
[----:B------:R-:W-:Y:S02]  /*cd80*/  IMAD.MOV.U32 R18, RZ, RZ, R6 ;  /* 0x000000ffff127224 */ /* 0x000fe400078e0006 */
[----:B------:R-:W-:Y:S02]  /*cd90*/  UIMAD UR11, UR11, 0x70, UR5 ;  /* 0x000000700b0b78a4 */ /* 0x000fe4000f8e0205 */
[----:B------:R-:W-:Y:S02]  /*cda0*/  UIADD3 UR9, UR9, 0x36850, URZ ;  /* 0x0003685009097890 */ /* 0x000fe4000fffe03f */
[----:B------:R-:W-:Y:S01]  /*cdb0*/  UIADD3.X UR5, URZ, UR37, URZ, UP0, !UPT ;  /* 0x000000253f057290 */ /* 0x000fe200087fe43f */
[----:B--2---:R-:W-:-:S05]  /*cdc0*/  LEA R10, R11, R10, 0x18 ;  /* 0x0000000a0b0a7211 */ /* 0x004fca00078ec0ff */
[----:B------:R-:W-:-:S05]  /*cdd0*/  IMAD R3, R3, 0x2, R10 ;  /* 0x0000000203037824 */ /* 0x000fca00078e020a */
[----:B------:R-:W-:-:S13]  /*cde0*/  R2UR UR15, R3 ;  /* 0x00000000030f72ca */ /* 0x000fda00000e0000 */
[----:B------:R-:W-:Y:S02]  /*cdf0*/  UIADD3 UR8, UR15, 0x400, URZ ;  /* 0x000004000f087890 */ /* 0x000fe4000fffe03f */
[----:B------:R-:W-:Y:S02]  /*ce00*/  UIADD3 UR14, UR15, 0x3c00, URZ ;  /* 0x00003c000f0e7890 */ /* 0x000fe4000fffe03f */
[----:B------:R-:W-:-:S05]  /*ce10*/  UIADD3 UR15, UR15, 0x7400, URZ ;  /* 0x000074000f0f7890 */ /* 0x000fca000fffe03f */
[----:B------:R1:W-:Y:S02]  /*ce20*/  UTMALDG.4D.MULTICAST [UR8], [UR4], UR17, desc[UR6] ;  /* 0x00000608040073b4 */ /* 0x0003e40008019811 */
[----:B-1----:R-:W-:Y:S01]  /*ce30*/  UMOV UR8, UR14 ;  /* 0x0000000e00087c82 */ /* 0x002fe20008000000 */
[----:B------:R-:W-:Y:S01]  /*ce40*/  UMOV UR10, UR16 ;  /* 0x00000010000a7c82 */ /* 0x000fe20008000000 */
[----:B------:R-:W-:Y:S01]  /*ce50*/  UMOV UR14, 0x80 ;  /* 0x00000080000e7882 */ /* 0x000fe20000000000 */
[----:B------:R1:W-:Y:S02]  /*ce60*/  UTMALDG.4D.MULTICAST [UR8], [UR4], UR17, desc[UR6] ;  /* 0x00000608040073b4 */ /* 0x0003e40008019811 */
[----:B-1----:R-:W-:Y:S01]  /*ce70*/  UMOV UR8, UR15 ;  /* 0x0000000f00087c82 */ /* 0x002fe20008000000 */
[----:B------:R-:W-:Y:S02]  /*ce80*/  UMOV UR10, UR14 ;  /* 0x0000000e000a7c82 */ /* 0x000fe40008000000 */
[----:B------:R1:W-:Y:S02]  /*ce90*/  UTMALDG.4D.MULTICAST [UR8], [UR4], UR17, desc[UR6] ;  /* 0x00000608040073b4 */ /* 0x0003e40008019811 */
[----:B-1----:R-:W-:Y:S01]  /*cea0*/  NOP ;  /* 0x0000000000007918 */ /* 0x002fe20000000000 */
.L_x_175:
[----:B------:R-:W-:Y:S05]  /*ceb0*/  BSYNC B0 ;  /* 0x0000000000007941 */ /* 0x000fea0003800000 */
.L_x_174:
[----:B------:R-:W2:Y:S01]  /*cec0*/  LDL.LU R2, [R1+0x14] ;  /* 0x0000140001027983 */ /* 0x000ea20000300800 */
[----:B------:R-:W-:Y:S02]  /*ced0*/  IMAD.MOV.U32 R16, RZ, RZ, R9 ;  /* 0x000000ffff107224 */ /* 0x000fe400078e0009 */
[----:B------:R-:W-:Y:S02]  /*cee0*/  IMAD.MOV.U32 R17, RZ, RZ, R14 ;  /* 0x000000ffff117224 */ /* 0x000fe400078e000e */
[----:B--2---:R-:W-:-:S07]  /*cef0*/  VIADD R6, R2, 0xfffffffd ;  /* 0xfffffffd02067836 */ /* 0x004fce0000000000 */
.L_x_173:
[----:B------:R-:W-:Y:S01]  /*cf00*/  IMAD.MOV R13, RZ, RZ, -R13 ;  /* 0x000000ffff0d7224 */ /* 0x000fe200078e0a0d */
[----:B------:R-:W-:Y:S04]  /*cf10*/  BSSY B0, `(.L_x_172) ;  /* 0x0000106000007945 */ /* 0x000fe80003800000 */
[----:B------:R-:W-:-:S13]  /*cf20*/  ISETP.NE.AND P1, PT, R8, R13, PT ;  /* 0x0000000d0800720c */ /* 0x000fda0003f25270 */
[----:B------:R-:W-:Y:S05]  /*cf30*/  @!P1 BRA `(.L_x_183) ;  /* 0x00000010000c9947 */ /* 0x000fea0003800000 */
[----:B------:R-:W-:-:S07]  /*cf40*/  IMAD.MOV.U32 R8, RZ, RZ, R5 ;  /* 0x000000ffff087224 */ /* 0x000fce00078e0005 */
.L_x_202:
[----:B------:R-:W-:Y:S01]  /*cf50*/  VIADD R7, R16, 0x1 ;  /* 0x0000000110077836 */ /* 0x000fe20000000000 */
[----:B------:R-:W-:Y:S04]  /*cf60*/  BSSY B1, `(.L_x_184) ;  /* 0x000007e000017945 */ /* 0x000fe80003800000 */
[----:B------:R-:W-:-:S04]  /*cf70*/  ISETP.NE.AND P1, PT, R7, 0x2, PT ;  /* 0x000000020700780c */ /* 0x000fc80003f25270 */
[----:B-1----:R-:W-:Y:S02]  /*cf80*/  SEL R10, RZ, 0x1, P1 ;  /* 0x00000001ff0a7807 */ /* 0x002fe40000800000 */
        /* <DEDUP_REMOVED lines=19> */
[----:B------:R-:W-:-:S04]  /*d0c0*/  IMAD.WIDE.U32 R2, R4, UR4, R2 ;  /* 0x0000000404027c25 */ /* 0x000fc8000f8e0002 */
[----:B------:R-:W-:Y:S01]  /*d0d0*/  IMAD.IADD R13, R13, 0x1, R3 ;  /* 0x000000010d0d7824 */ /* 0x000fe200078e0203 */
[----:B-1----:R-:W-:-:S04]  /*d0e0*/  LEA R8, P1, R2, R8, 0x2 ;  /* 0x0000000802087211 */ /* 0x002fc800078210ff */
[----:B------:R-:W-:-:S05]  /*d0f0*/  LEA.HI.X R9, R2, R9, R13, 0x2, P1 ;  /* 0x0000000902097211 */ /* 0x000fca00008f140d */
[----:B------:R1:W5:Y:S04]  /*d100*/  LDG.E R8, desc[UR6][R8.64] ;  /* 0x0000000608087981 */ /* 0x000368000c1e1900 */
.L_x_186:
[----:B------:R-:W2:Y:S01]  /*d110*/  S2R R3, SR_CgaCtaId ;  /* 0x0000000000037919 */ /* 0x000ea20000008800 */
[----:B------:R-:W-:-:S04]  /*d120*/  MOV R2, 0x400 ;  /* 0x0000040000027802 */ /* 0x000fc80000000f00 */
[----:B--2---:R-:W-:Y:S02]  /*d130*/  LEA R2, R3, R2, 0x18 ;  /* 0x0000000203027211 */ /* 0x004fe400078ec0ff */
[----:B------:R-:W-:-:S03]  /*d140*/  SHF.L.U32 R3, R10, 0x1f, RZ ;  /* 0x0000001f0a037819 */ /* 0x000fc600000006ff */
[----:B------:R-:W-:-:S04]  /*d150*/  IMAD R2, R7, 0x8, R2 ;  /* 0x0000000807027824 */ /* 0x000fc800078e0202 */
[----:B------:R-:W2:Y:S02]  /*d160*/  SYNCS.PHASECHK.TRANS64.TRYWAIT P1, [R2+URZ+0x36840], R3 ;  /* 0x03684003020075a7 */ /* 0x000ea4000802017f */
[----:B--2---:R-:W-:Y:S05]  /*d170*/  @!P1 BRA `(.L_x_187) ;  /* 0x0000001800949947 */ /* 0x004fea0003800000 */
.L_x_232:
[----:B-1----:R-:W3:Y:S01]  /*d180*/  LDL R9, [R1+0xc] ;  /* 0x00000c0001097983 */ /* 0x002ee20000100800 */
[----:B------:R-:W1:Y:S02]  /*d190*/  S2R R13, SR_TID.X ;  /* 0x00000000000d7919 */ /* 0x000e640000002100 */
[----:B-1----:R-:W-:-:S13]  /*d1a0*/  LOP3.LUT P1, RZ, R13, 0x7f, RZ, 0xc0, !PT ;  /* 0x0000007f0dff7812 */ /* 0x002fda000782c0ff */
[----:B--2---:R-:W-:-:S04]  /*d1b0*/  @!P1 IMAD.MOV.U32 R3, RZ, RZ, 0xa800 ;  /* 0x0000a800ff039424 */ /* 0x004fc800078e00ff */
[----:B------:R3:W-:Y:S02]  /*d1c0*/  @!P1 SYNCS.ARRIVE.TRANS64 RZ, [R2+URZ+0x36830], R3 ;  /* 0x0368300302ff99a7 */ /* 0x0007e4000800003f */
[----:B---3--:R-:W-:-:S04]  /*d1d0*/  PRMT R3, R9, 0x9910, RZ ;  /* 0x0000991009037816 */ /* 0x008fc800000000ff */
[----:B------:R-:W-:-:S13]  /*d1e0*/  ISETP.NE.AND P2, PT, R3, 0x2, PT ;  /* 0x000000020300780c */ /* 0x000fda0003f45270 */
[----:B------:R-:W-:Y:S05]  /*d1f0*/  @P2 BRA `(.L_x_188) ;  /* 0x0000000000042947 */ /* 0x000fea0003800000 */
[----:B------:R-:W-:Y:S01]  /*d200*/  BPT.TRAP 0x1 ;  /* 0x000000040000795c */ /* 0x000fe20000300000 */
.L_x_188:
[----:B------:R-:W-:-:S13]  /*d210*/  LOP3.LUT P1, RZ, R19, 0x1, RZ, 0xc0, !PT ;  /* 0x0000000113ff7812 */ /* 0x000fda000782c0ff */
[----:B------:R-:W-:Y:S05]  /*d220*/  @P1 BRA `(.L_x_189) ;  /* 0x0000000000041947 */ /* 0x000fea0003800000 */
[----:B------:R-:W-:Y:S01]  /*d230*/  BPT.TRAP 0x1 ;  /* 0x000000040000795c */ /* 0x000fe20000300000 */
.L_x_189:
        /* <DEDUP_REMOVED lines=36> */
.L_x_233:
[----:B------:R-:W2:Y:S02]  /*d480*/  S2R R3, SR_TID.X ;  /* 0x0000000000037919 */ /* 0x000ea40000002100 */
[----:B--2---:R-:W-:-:S13]  /*d490*/  LOP3.LUT P1, RZ, R3, 0x7f, RZ, 0xc0, !PT ;  /* 0x0000007f03ff7812 */ /* 0x004fda000782c0ff */
[----:B------:R-:W-:-:S04]  /*d4a0*/  @!P1 IMAD.MOV.U32 R3, RZ, RZ, 0xa800 ;  /* 0x0000a800ff039424 */ /* 0x000fc800078e00ff */
[----:B------:R2:W-:Y:S01]  /*d4b0*/  @!P1 SYNCS.ARRIVE.TRANS64 RZ, [R2+URZ+0x36850], R3 ;  /* 0x0368500302ff99a7 */ /* 0x0005e2000800003f */
[----:B------:R-:W-:Y:S05]  /*d4c0*/  @P2 BRA `(.L_x_191) ;  /* 0x0000000000042947 */ /* 0x000fea0003800000 */
[----:B------:R-:W-:Y:S01]  /*d4d0*/  BPT.TRAP 0x1 ;  /* 0x000000040000795c */ /* 0x000fe20000300000 */
.L_x_191:
[----:B------:R-:W-:-:S13]  /*d4e0*/  LOP3.LUT P1, RZ, R19, 0x1, RZ, 0xc0, !PT ;  /* 0x0000000113ff7812 */ /* 0x000fda000782c0ff */
[----:B------:R-:W-:Y:S05]  /*d4f0*/  @P1 BRA `(.L_x_192) ;  /* 0x0000000000041947 */ /* 0x000fea0003800000 */
[----:B------:R-:W-:Y:S01]  /*d500*/  BPT.TRAP 0x1 ;  /* 0x000000040000795c */ /* 0x000fe20000300000 */
.L_x_192:
[----:B------:R-:W3:Y:S01]  /*d510*/  S2R R9, SR_CgaCtaId ;  /* 0x0000000000097919 */ /* 0x000ee20000008800 */
[----:B--2---:R-:W-:Y:S01]  /*d520*/  MOV R3, 0x400 ;  /* 0x0000040000037802 */ /* 0x004fe20000000f00 */
[----:B------:R-:W-:Y:S01]  /*d530*/  IMAD R16, R16, 0x5400, R21 ;  /* 0x0000540010107824 */ /* 0x000fe200078e0215 */
        /* <DEDUP_REMOVED lines=32> */
.L_x_185:
[----:B------:R-:W-:Y:S05]  /*d740*/  BSYNC B1 ;  /* 0x0000000000017941 */ /* 0x000fea0003800000 */
.L_x_184:
        /* <DEDUP_REMOVED lines=28> */
.L_x_195:
[----:B------:R-:W2:Y:S01]  /*d910*/  S2R R3, SR_CgaCtaId ;  /* 0x0000000000037919 */ /* 0x000ea20000008800 */
[----:B------:R-:W-:-:S04]  /*d920*/  MOV R2, 0x400 ;  /* 0x0000040000027802 */ /* 0x000fc80000000f00 */
[----:B--2---:R-:W-:Y:S02]  /*d930*/  LEA R2, R3, R2, 0x18 ;  /* 0x0000000203027211 */ /* 0x004fe400078ec0ff */
[----:B------:R-:W-:-:S03]  /*d940*/  SHF.L.U32 R3, R17, 0x1f, RZ ;  /* 0x0000001f11037819 */ /* 0x000fc600000006ff */
[----:B------:R-:W-:-:S04]  /*d950*/  IMAD R2, R16, 0x8, R2 ;  /* 0x0000000810027824 */ /* 0x000fc800078e0202 */
[----:B------:R-:W2:Y:S02]  /*d960*/  SYNCS.PHASECHK.TRANS64.TRYWAIT P1, [R2+URZ+0x36840], R3 ;  /* 0x03684003020075a7 */ /* 0x000ea4000802017f */
[----:B--2---:R-:W-:Y:S05]  /*d970*/  @!P1 BRA `(.L_x_196) ;  /* 0x0000001000bc9947 */ /* 0x004fea0003800000 */
.L_x_234:
        /* <DEDUP_REMOVED lines=9> */
.L_x_197:
[----:B------:R-:W-:-:S13]  /*da10*/  LOP3.LUT P1, RZ, R19, 0x1, RZ, 0xc0, !PT ;  /* 0x0000000113ff7812 */ /* 0x000fda000782c0ff */
[----:B------:R-:W-:Y:S05]  /*da20*/  @P1 BRA `(.L_x_198) ;  /* 0x0000000000041947 */ /* 0x000fea0003800000 */
[----:B------:R-:W-:Y:S01]  /*da30*/  BPT.TRAP 0x1 ;  /* 0x000000040000795c */ /* 0x000fe20000300000 */
.L_x_198:
        /* <DEDUP_REMOVED lines=36> */
.L_x_235:
[----:B------:R-:W2:Y:S02]  /*dc80*/  S2R R3, SR_TID.X ;  /* 0x0000000000037919 */ /* 0x000ea40000002100 */
[----:B--2---:R-:W-:-:S13]  /*dc90*/  LOP3.LUT P1, RZ, R3, 0x7f, RZ, 0xc0, !PT ;  /* 0x0000007f03ff7812 */ /* 0x004fda000782c0ff */
[----:B------:R-:W-:-:S04]  /*dca0*/  @!P1 IMAD.MOV.U32 R3, RZ, RZ, 0xa800 ;  /* 0x0000a800ff039424 */ /* 0x000fc800078e00ff */
[----:B------:R2:W-:Y:S01]  /*dcb0*/  @!P1 SYNCS.ARRIVE.TRANS64 RZ, [R2+URZ+0x36850], R3 ;  /* 0x0368500302ff99a7 */ /* 0x0005e2000800003f */
[----:B------:R-:W-:Y:S05]  /*dcc0*/  @P2 BRA `(.L_x_200) ;  /* 0x0000000000042947 */ /* 0x000fea0003800000 */
[----:B------:R-:W-:Y:S01]  /*dcd0*/  BPT.TRAP 0x1 ;  /* 0x000000040000795c */ /* 0x000fe20000300000 */
.L_x_200:
[----:B------:R-:W-:-:S13]  /*dce0*/  LOP3.LUT P1, RZ, R19, 0x1, RZ, 0xc0, !PT ;  /* 0x0000000113ff7812 */ /* 0x000fda000782c0ff */
[----:B------:R-:W-:Y:S05]  /*dcf0*/  @P1 BRA `(.L_x_201) ;  /* 0x0000000000041947 */ /* 0x000fea0003800000 */
[----:B------:R-:W-:Y:S01]  /*dd00*/  BPT.TRAP 0x1 ;  /* 0x000000040000795c */ /* 0x000fe20000300000 */
.L_x_201:
        /* <DEDUP_REMOVED lines=24> */
[----:B------:R-:W-:-:S05]  /*de90*/  UIADD3 UR15, UR15, 0x7400, URZ ;  /* 0x000074000f0f7890 */ /* 0x000fca000fffe03f */
[----:B------:R2:W-:Y:S02]  /*dea0*/  UTMALDG.4D.MULTICAST [UR8], [UR4], UR17, desc[UR6] ;  /* 0x00000608040073b4 */ /* 0x0005e40008019811 */
[----:B--2---:R-:W-:Y:S01]  /*deb0*/  UMOV UR8, UR14 ;  /* 0x0000000e00087c82 */ /* 0x004fe20008000000 */
[----:B------:R-:W-:Y:S01]  /*dec0*/  UMOV UR10, UR16 ;  /* 0x00000010000a7c82 */ /* 0x000fe20008000000 */
[----:B------:R-:W-:Y:S01]  /*ded0*/  UMOV UR14, 0x80 ;  /* 0x00000080000e7882 */ /* 0x000fe20000000000 */
[----:B------:R2:W-:Y:S02]  /*dee0*/  UTMALDG.4D.MULTICAST [UR8], [UR4], UR17, desc[UR6] ;  /* 0x00000608040073b4 */ /* 0x0005e40008019811 */
[----:B--2---:R-:W-:Y:S01]  /*def0*/  UMOV UR8, UR15 ;  /* 0x0000000f00087c82 */ /* 0x004fe20008000000 */
[----:B------:R-:W-:Y:S02]  /*df00*/  UMOV UR10, UR14 ;  /* 0x0000000e000a7c82 */ /* 0x000fe40008000000 */
[----:B------:R2:W-:Y:S02]  /*df10*/  UTMALDG.4D.MULTICAST [UR8], [UR4], UR17, desc[UR6] ;  /* 0x00000608040073b4 */ /* 0x0005e40008019811 */
[----:B--2---:R-:W-:Y:S01]  /*df20*/  NOP ;  /* 0x0000000000007918 */ /* 0x004fe20000000000 */
.L_x_194:
[----:B------:R-:W-:Y:S05]  /*df30*/  BSYNC B1 ;  /* 0x0000000000017941 */ /* 0x000fea0003800000 */
.L_x_193:
[C---:B------:R-:W-:Y:S01]  /*df40*/  ISETP.GT.AND P1, PT, R6.reuse, 0x1, PT ;  /* 0x000000010600780c */ /* 0x040fe20003f24270 */
[----:B------:R-:W-:-:S12]  /*df50*/  VIADD R6, R6, 0xfffffffe ;  /* 0xfffffffe06067836 */ /* 0x000fd80000000000 */
[----:B------:R-:W-:Y:S05]  /*df60*/  @P1 BRA `(.L_x_202) ;  /* 0xffffffec00f81947 */ /* 0x000fea000383ffff */
.L_x_183:
[----:B------:R-:W-:Y:S05]  /*df70*/  BSYNC B0 ;  /* 0x0000000000007941 */ /* 0x000fea0003800000 */
.L_x_172:
[----:B------:R-:W-:Y:S04]  /*df80*/  BSSY B0, `(.L_x_203) ;  /* 0x0000036000007945 */ /* 0x000fe80003800000 */
[----:B------:R-:W-:Y:S05]  /*df90*/  @!P6 BRA `(.L_x_204) ;  /* 0x0000000000d0e947 */ /* 0x000fea0003800000 */
[----:B------:R-:W2:Y:S01]  /*dfa0*/  S2R R3, SR_CgaCtaId ;  /* 0x0000000000037919 */ /* 0x000ea20000008800 */
[----:B-1----:R-:W-:-:S04]  /*dfb0*/  MOV R2, 0x400 ;  /* 0x0000040000027802 */ /* 0x002fc80000000f00 */
[----:B--2---:R-:W-:Y:S02]  /*dfc0*/  LEA R2, R3, R2, 0x18 ;  /* 0x0000000203027211 */ /* 0x004fe400078ec0ff */
[----:B------:R-:W-:-:S03]  /*dfd0*/  SHF.L.U32 R3, R17, 0x1f, RZ ;  /* 0x0000001f11037819 */ /* 0x000fc600000006ff */
[----:B------:R-:W-:-:S04]  /*dfe0*/  IMAD R2, R16, 0x8, R2 ;  /* 0x0000000810027824 */ /* 0x000fc800078e0202 */
[----:B------:R-:W1:Y:S02]  /*dff0*/  SYNCS.PHASECHK.TRANS64.TRYWAIT P0, [R2+URZ+0x36860], R3 ;  /* 0x03686003020075a7 */ /* 0x000e64000800017f */
[----:B-1----:R-:W-:Y:S05]  /*e000*/  @!P0 BRA `(.L_x_205) ;  /* 0x0000000c00408947 */ /* 0x002fea0003800000 */
.L_x_236:
        /* <DEDUP_REMOVED lines=9> */
.L_x_206:
[----:B------:R-:W-:-:S13]  /*e0a0*/  LOP3.LUT P0, RZ, R19, 0x1, RZ, 0xc0, !PT ;  /* 0x0000000113ff7812 */ /* 0x000fda000780c0ff */
[----:B------:R-:W-:Y:S05]  /*e0b0*/  @P0 BRA `(.L_x_207) ;  /* 0x0000000000040947 */ /* 0x000fea0003800000 */
[----:B------:R-:W-:Y:S01]  /*e0c0*/  BPT.TRAP 0x1 ;  /* 0x000000040000795c */ /* 0x000fe20000300000 */
.L_x_207:
[----:B------:R-:W1:Y:S01]  /*e0d0*/  S2R R4, SR_CgaCtaId ;  /* 0x0000000000047919 */ /* 0x000e620000008800 */
[----:B------:R-:W-:Y:S01]  /*e0e0*/  MOV R3, 0x400 ;  /* 0x0000040000037802 */ /* 0x000fe20000000f00 */
        /* <DEDUP_REMOVED lines=11> */
[----:B------:R-:W-:-:S05]  /*e1a0*/  UMOV UR17, 0x40 ;  /* 0x0000004000117882 */ /* 0x000fca0000000000 */
[----:B------:R-:W-:Y:S02]  /*e1b0*/  UIMAD UR11, UR11, 0x70, UR5 ;  /* 0x000000700b0b78a4 */ /* 0x000fe4000f8e0205 */
[----:B------:R-:W-:Y:S02]  /*e1c0*/  UIADD3 UR9, UR9, 0x36850, URZ ;  /* 0x0003685009097890 */ /* 0x000fe4000fffe03f */
[----:B------:R-:W-:Y:S01]  /*e1d0*/  UIADD3.X UR5, URZ, UR37, URZ, UP0, !UPT ;  /* 0x000000253f057290 */ /* 0x000fe200087fe43f */
[----:B-1----:R-:W-:-:S05]  /*e1e0*/  LEA R3, R4, R3, 0x18 ;  /* 0x0000000304037211 */ /* 0x002fca00078ec0ff */
        /* <DEDUP_REMOVED lines=8> */
[----:B-1----:R-:W-:Y:S01]  /*e270*/  UMOV UR8, UR15 ;  /* 0x0000000f00087c82 */ /* 0x002fe20008000000 */
[----:B------:R-:W-:Y:S02]  /*e280*/  UMOV UR10, UR17 ;  /* 0x00000011000a7c82 */ /* 0x000fe40008000000 */
[----:B------:R1:W-:Y:S02]  /*e290*/  UTMALDG.4D.MULTICAST [UR8], [UR4], UR18, desc[UR6] ;  /* 0x00000608040073b4 */ /* 0x0003e40008019812 */
[----:B-1----:R-:W-:Y:S01]  /*e2a0*/  UMOV UR8, UR16 ;  /* 0x0000001000087c82 */ /* 0x002fe20008000000 */
[----:B------:R-:W-:-:S02]  /*e2b0*/  UMOV UR10, UR14 ;  /* 0x0000000e000a7c82 */ /* 0x000fc40008000000 */
[----:B------:R2:W-:Y:S02]  /*e2c0*/  UTMALDG.4D.MULTICAST [UR8], [UR4], UR18, desc[UR6] ;  /* 0x00000608040073b4 */ /* 0x0005e40008019812 */
[----:B--2---:R-:W-:Y:S01]  /*e2d0*/  NOP ;  /* 0x0000000000007918 */ /* 0x004fe20000000000 */
.L_x_204:
[----:B------:R-:W-:Y:S05]  /*e2e0*/  BSYNC B0 ;  /* 0x0000000000007941 */ /* 0x000fea0003800000 */
.L_x_203:
[----:B------:R-:W2:Y:S01]  /*e2f0*/  LDL.LU R0, [R1+0x18] ;  /* 0x0000180001007983 */ /* 0x000ea20000300800 */
[----:B------:R-:W-:-:S03]  /*e300*/  ULDC UR4, c[0x0][0xda4] ;  /* 0x0003690000047ab9 */ /* 0x000fc60000000800 */
[----:B-1----:R-:W3:Y:S01]  /*e310*/  LDL.LU R2, [R1+0x24] ;  /* 0x0000240001027983 */ /* 0x002ee20000300800 */
[----:B------:R-:W-:-:S05]  /*e320*/  VIADD R16, R16, 0x1 ;  /* 0x0000000110107836 */ /* 0x000fca0000000000 */
[----:B------:R-:W-:-:S04]  /*e330*/  ISETP.NE.AND P0, PT, R16, 0x2, PT ;  /* 0x000000021000780c */ /* 0x000fc80003f05270 */
[----:B------:R-:W-:Y:S01]  /*e340*/  SEL R16, R16, RZ, P0 ;  /* 0x000000ff10107207 */ /* 0x000fe20000000000 */
[----:B--2---:R-:W-:Y:S02]  /*e350*/  VIADD R0, R0, UR38 ;  /* 0x0000002600007c36 */ /* 0x004fe40008000000 */
[----:B---3--:R-:W-:-:S03]  /*e360*/  VIADD R2, R2, 0x1 ;  /* 0x0000000102027836 */ /* 0x008fc60000000000 */
[----:B------:R1:W-:Y:S01]  /*e370*/  STL [R1+0x18], R0 ;  /* 0x0000180001007387 */ /* 0x0003e20000100800 */
[----:B------:R-:W-:-:S03]  /*e380*/  ISETP.GE.AND P1, PT, R0, UR4, PT ;  /* 0x0000000400007c0c */ /* 0x000fc6000bf26270 */
[----:B------:R2:W-:Y:S01]  /*e390*/  STL [R1+0x24], R2 ;  /* 0x0000240201007387 */ /* 0x0005e20000100800 */
[----:B-1----:R-:W-:-:S04]  /*e3a0*/  SEL R0, RZ, 0x1, P0 ;  /* 0x00000001ff007807 */ /* 0x002fc80000000000 */
[----:B------:R-:W-:-:S05]  /*e3b0*/  LOP3.LUT R17, R17, R0, RZ, 0x3c, !PT ;  /* 0x0000000011117212 */ /* 0x000fca00078e3cff */
[----:B--2---:R-:W-:Y:S05]  /*e3c0*/  @!P1 BRA `(.L_x_208) ;  /* 0xffffffcc00e09947 */ /* 0x004fea000383ffff */
[----:B------:R-:W-:-:S07]  /*e3d0*/  LOP3.LUT R2, R2, 0x1, RZ, 0xc, !PT ;  /* 0x0000000102027812 */ /* 0x000fce00078e0cff */
.L_x_156:
[----:B------:R-:W1:Y:S01]  /*e3e0*/  S2R R3, SR_CgaCtaId ;  /* 0x0000000000037919 */ /* 0x000e620000008800 */
[----:B------:R-:W-:Y:S01]  /*e3f0*/  MOV R0, 0x400 ;  /* 0x0000040000007802 */ /* 0x000fe20000000f00 */
[----:B------:R-:W-:Y:S03]  /*e400*/  BSSY B0, `(.L_x_209) ;  /* 0x0000005000007945 */ /* 0x000fe60003800000 */
[----:B-1----:R-:W-:Y:S02]  /*e410*/  LEA R0, R3, R0, 0x18 ;  /* 0x0000000003007211 */ /* 0x002fe400078ec0ff */
[----:B------:R-:W-:-:S04]  /*e420*/  SHF.L.U32 R3, R2, 0x1f, RZ ;  /* 0x0000001f02037819 */ /* 0x000fc800000006ff */
[----:B------:R-:W1:Y:S02]  /*e430*/  SYNCS.PHASECHK.TRANS64.TRYWAIT P0, [R0+URZ+0x36820], R3 ;  /* 0x03682003000075a7 */ /* 0x000e64000800017f */
[----:B-1----:R-:W-:Y:S05]  /*e440*/  @!P0 BRA `(.L_x_210) ;  /* 0x0000000800448947 */ /* 0x002fea0003800000 */
.L_x_237:
[----:B------:R-:W-:Y:S05]  /*e450*/  BSYNC B0 ;  /* 0x0000000000007941 */ /* 0x000fea0003800000 */
.L_x_209:
[----:B------:R-:W-:-:S03]  /*e460*/  UMOV UR4, 0xffffffff ;  /* 0xffffffff00047882 */ /* 0x000fc60000000000 */
[----:B------:R-:W-:Y:S05]  /*e470*/  BRA.DIV UR4, `(.L_x_211) ;  /* 0x0000000a044c7947 */ /* 0x000fea000b800000 */
[----:B------:R-:W2:Y:S02]  /*e480*/  S2R R2, SR_TID.X ;  /* 0x0000000000027919 */ /* 0x000ea40000002100 */
[----:B--2---:R-:W-:-:S04]  /*e490*/  SHF.R.U32.HI R2, RZ, 0x5, R2 ;  /* 0x00000005ff027819 */ /* 0x004fc80000011602 */
[----:B------:R-:W-:-:S05]  /*e4a0*/  LOP3.LUT R2, R2, 0x3, RZ, 0xc0, !PT ;  /* 0x0000000302027812 */ /* 0x000fca00078ec0ff */
[----:B------:R2:W3:Y:S02]  /*e4b0*/  SHFL.IDX PT, R14, R2, RZ, 0x1f ;  /* 0x00001fff020e7589 */ /* 0x0004e400000e0000 */
.L_x_240:
[----:B---3--:R-:W-:Y:S01]  /*e4c0*/  ISETP.NE.AND P0, PT, R14, RZ, PT ;  /* 0x000000ff0e00720c */ /* 0x008fe20003f05270 */
[----:B------:R-:W-:-:S12]  /*e4d0*/  BSSY B0, `(.L_x_212) ;  /* 0x0000024000007945 */ /* 0x000fd80003800000 */
[----:B------:R-:W-:Y:S05]  /*e4e0*/  @P0 BRA `(.L_x_213) ;  /* 0x0000000000880947 */ /* 0x000fea0003800000 */
[----:B------:R-:W-:-:S03]  /*e4f0*/  UMOV UR4, 0xffffffff ;  /* 0xffffffff00047882 */ /* 0x000fc60000000000 */
[----:B------:R-:W-:Y:S05]  /*e500*/  BRA.DIV UR4, `(.L_x_214) ;  /* 0x0000000a045c7947 */ /* 0x000fea000b800000 */
[----:B------:R-:W-:-:S13]  /*e510*/  ELECT P6, URZ, PT ;  /* 0x00000000003f782f */ /* 0x000fda00038c0000 */
.L_x_243:
[----:B------:R-:W-:Y:S05]  /*e520*/  @!P6 BRA `(.L_x_213) ;  /* 0x000000000078e947 */ /* 0x000fea0003800000 */
[----:B--2---:R-:W2:Y:S02]  /*e530*/  LDL.LU R2, [R1+0x1c] ;  /* 0x00001c0001027983 */ /* 0x004ea40000300800 */
[----:B--2---:R-:W-:-:S04]  /*e540*/  LOP3.LUT R2, R2, 0x2, RZ, 0xfc, !PT ;  /* 0x0000000202027812 */ /* 0x004fc800078efcff */
[----:B------:R-:W-:-:S13]  /*e550*/  ISETP.NE.AND P2, PT, R2, 0x3, PT ;  /* 0x000000030200780c */ /* 0x000fda0003f45270 */
[----:B------:R-:W-:Y:S05]  /*e560*/  @!P2 BRA `(.L_x_215) ;  /* 0x000000000004a947 */ /* 0x000fea0003800000 */
[----:B------:R-:W-:Y:S01]  /*e570*/  BPT.TRAP 0x1 ;  /* 0x000000040000795c */ /* 0x000fe20000300000 */
.L_x_215:
[----:B-1----:R-:W-:Y:S01]  /*e580*/  VIADD R3, R0, 0x36840 ;  /* 0x0003684000037836 */ /* 0x002fe20000000000 */
[----:B------:R-:W-:Y:S01]  /*e590*/  SHF.L.U32 R5, R17, 0x1f, RZ ;  /* 0x0000001f11057819 */ /* 0x000fe200000006ff */
[C---:B------:R-:W-:Y:S02]  /*e5a0*/  VIADD R2, R16.reuse, 0x1 ;  /* 0x0000000110027836 */ /* 0x040fe40000000000 */
[----:B------:R-:W-:-:S03]  /*e5b0*/  IMAD R6, R16, 0x8, R3 ;  /* 0x0000000810067824 */ /* 0x000fc600078e0203 */
        /* <DEDUP_REMOVED lines=8> */
.L_x_244:
[----:B------:R-:W2:Y:S02]  /*e640*/  SYNCS.PHASECHK.TRANS64.TRYWAIT P0, [R3+URZ], R2 ;  /* 0x00000002030075a7 */ /* 0x000ea4000800017f */
[----:B--2---:R-:W-:Y:S05]  /*e650*/  @!P0 BRA `(.L_x_217) ;  /* 0x00000008003c8947 */ /* 0x004fea0003800000 */
.L_x_245:
[----:B------:R-:W-:Y:S05]  /*e660*/  @!P2 BRA `(.L_x_218) ;  /* 0x000000000004a947 */ /* 0x000fea0003800000 */
[----:B------:R-:W-:Y:S01]  /*e670*/  BPT.TRAP 0x1 ;  /* 0x000000040000795c */ /* 0x000fe20000300000 */
.L_x_218:
[----:B--2---:R-:W-:-:S04]  /*e680*/  VIADD R3, R0, 0x36860 ;  /* 0x0003686000037836 */ /* 0x004fc80000000000 */
[----:B------:R-:W-:-:S04]  /*e690*/  IMAD R16, R16, 0x8, R3 ;  /* 0x0000000810107824 */ /* 0x000fc800078e0203 */
[----:B------:R-:W2:Y:S02]  /*e6a0*/  SYNCS.PHASECHK.TRANS64.TRYWAIT P0, [R16+URZ], R5 ;  /* 0x00000005100075a7 */ /* 0x000ea4000800017f */
[----:B--2---:R-:W-:Y:S05]  /*e6b0*/  @!P0 BRA `(.L_x_219) ;  /* 0x0000000800388947 */ /* 0x004fea0003800000 */
.L_x_246:
[----:B------:R-:W-:-:S07]  /*e6c0*/  IMAD R3, R4, 0x8, R3 ;  /* 0x0000000804037824 */ /* 0x000fce00078e0203 */
.L_x_220:
[----:B---3--:R3:W4:Y:S02]  /*e6d0*/  SYNCS.PHASECHK.TRANS64.TRYWAIT P0, [R3+URZ], R2 ;  /* 0x00000002030075a7 */ /* 0x008724000800017f */
[----:B----4-:R-:W-:Y:S05]  /*e6e0*/  @!P0 NANOSLEEP.SYNCS 0x989680 ;  /* 0x009896800000895d */ /* 0x010fea0003900000 */
[----:B------:R-:W4:Y:S02]  /*e6f0*/  @!P0 SYNCS.PHASECHK.TRANS64 P0, [R3+URZ], R2 ;  /* 0x00000002030085a7 */ /* 0x000f24000800007f */
[----:B----4-:R-:W-:Y:S05]  /*e700*/  @!P0 BRA `(.L_x_220) ;  /* 0xfffffffc00f08947 */ /* 0x010fea000383ffff */
.L_x_213:
[----:B------:R-:W-:Y:S05]  /*e710*/  BSYNC B0 ;  /* 0x0000000000007941 */ /* 0x000fea0003800000 */
.L_x_212:
[----:B------:R-:W-:Y:S05]  /*e720*/  EXIT ;  /* 0x000000000000794d */ /* 0x000fea0003800000 */
.L_x_130:
[----:B------:R-:W-:-:S13]  /*e730*/  R2UR UR4, R16 ;  /* 0x00000000100472ca */ /* 0x000fda00000e0000 */
[----:B-1----:R-:W-:-:S04]  /*e740*/  IMAD.U32 R3, RZ, RZ, UR4 ;  /* 0x00000004ff037e24 */ /* 0x002fc8000f8e00ff */
[----:B------:R1:W2:Y:S03]  /*e750*/  SYNCS.PHASECHK.TRANS64.TRYWAIT P1, [R3+URZ+0x36800], R0 ;  /* 0x03680000030075a7 */ /* 0x0002a6000802017f */
[----:B--2---:R-:W-:Y:S05]  /*e760*/  @!P1 NANOSLEEP.SYNCS 0x989680 ;  /* 0x009896800000995d */ /* 0x004fea0003900000 */
[----:B------:R-:W2:Y:S02]  /*e770*/  @!P1 SYNCS.PHASECHK.TRANS64 P1, [R3+URZ+0x36800], R0 ;  /* 0x03680000030095a7 */ /* 0x000ea4000802007f */
[----:B--2---:R-:W-:Y:S05]  /*e780*/  @!P1 BRA `(.L_x_130) ;  /* 0xfffffffc00e89947 */ /* 0x004fea000383ffff */
[----:B------:R-:W-:Y:S05]  /*e790*/  BRA `(.L_x_221) ;  /* 0xffffff2c00c87947 */ /* 0x000fea000383ffff */
.L_x_134:
[----:B--2---:R2:W3:Y:S02]  /*e7a0*/  SYNCS.PHASECHK.TRANS64.TRYWAIT P1, [R2+URZ+0x36830], R3 ;  /* 0x03683003020075a7 */ /* 0x0044e4000802017f */
[----:B---3--:R-:W-:Y:S05]  /*e7b0*/  @!P1 NANOSLEEP.SYNCS 0x989680 ;  /* 0x009896800000995d */ /* 0x008fea0003900000 */
[----:B------:R-:W3:Y:S02]  /*e7c0*/  @!P1 SYNCS.PHASECHK.TRANS64 P1, [R2+URZ+0x36830], R3 ;  /* 0x03683003020095a7 */ /* 0x000ee4000802007f */
[----:B---3--:R-:W-:Y:S05]  /*e7d0*/  @!P1 BRA `(.L_x_134) ;  /* 0xfffffffc00f09947 */ /* 0x008fea000383ffff */
[----:B------:R-:W-:Y:S05]  /*e7e0*/  BRA `(.L_x_133) ;  /* 0xffffff2c00e87947 */ /* 0x000fea000383ffff */
.L_x_140:
[----:B--2---:R-:W-:-:S04]  /*e7f0*/  IMAD.U32 R3, RZ, RZ, UR39 ;  /* 0x00000027ff037e24 */ /* 0x004fc8000f8e00ff */
[----:B------:R2:W3:Y:S03]  /*e800*/  SYNCS.PHASECHK.TRANS64.TRYWAIT P1, [R3+URZ+0x36830], R0 ;  /* 0x03683000030075a7 */ /* 0x0004e6000802017f */
[----:B---3--:R-:W-:Y:S05]  /*e810*/  @!P1 NANOSLEEP.SYNCS 0x989680 ;  /* 0x009896800000995d */ /* 0x008fea0003900000 */
[----:B------:R-:W3:Y:S02]  /*e820*/  @!P1 SYNCS.PHASECHK.TRANS64 P1, [R3+URZ+0x36830], R0 ;  /* 0x03683000030095a7 */ /* 0x000ee4000802007f */
[----:B---3--:R-:W-:Y:S05]  /*e830*/  @!P1 BRA `(.L_x_140) ;  /* 0xfffffffc00ec9947 */ /* 0x008fea000383ffff */
[----:B------:R-:W-:Y:S05]  /*e840*/  BRA `(.L_x_139) ;  /* 0xffffff6c00a87947 */ /* 0x000fea000383ffff */
.L_x_144:
[----:B--2---:R-:W-:-:S04]  /*e850*/  IMAD.U32 R3, RZ, RZ, UR5 ;  /* 0x00000005ff037e24 */ /* 0x004fc8000f8e00ff */
[----:B------:R2:W3:Y:S03]  /*e860*/  SYNCS.PHASECHK.TRANS64.TRYWAIT P1, [R3+URZ+0x36850], R0 ;  /* 0x03685000030075a7 */ /* 0x0004e6000802017f */
[----:B---3--:R-:W-:Y:S05]  /*e870*/  @!P1 NANOSLEEP.SYNCS 0x989680 ;  /* 0x009896800000995d */ /* 0x008fea0003900000 */
[----:B------:R-:W3:Y:S02]  /*e880*/  @!P1 SYNCS.PHASECHK.TRANS64 P1, [R3+URZ+0x36850], R0 ;  /* 0x03685000030095a7 */ /* 0x000ee4000802007f */
[----:B---3--:R-:W-:Y:S05]  /*e890*/  @!P1 BRA `(.L_x_144) ;  /* 0xfffffffc00ec9947 */ /* 0x008fea000383ffff */
[----:B------:R-:W-:Y:S05]  /*e8a0*/  BRA `(.L_x_143) ;  /* 0xffffff9400087947 */ /* 0x000fea000383ffff */
.L_x_151:
[----:B--2---:R-:W-:-:S04]  /*e8b0*/  IMAD.U32 R7, RZ, RZ, UR5 ;  /* 0x00000005ff077e24 */ /* 0x004fc8000f8e00ff */
[----:B------:R2:W3:Y:S03]  /*e8c0*/  SYNCS.PHASECHK.TRANS64.TRYWAIT P1, [R7+URZ+0x36850], R2 ;  /* 0x03685002070075a7 */ /* 0x0004e6000802017f */
[----:B---3--:R-:W-:Y:S05]  /*e8d0*/  @!P1 NANOSLEEP.SYNCS 0x989680 ;  /* 0x009896800000995d */ /* 0x008fea0003900000 */
[----:B------:R-:W3:Y:S02]  /*e8e0*/  @!P1 SYNCS.PHASECHK.TRANS64 P1, [R7+URZ+0x36850], R2 ;  /* 0x03685002070095a7 */ /* 0x000ee4000802007f */
[----:B---3--:R-:W-:Y:S05]  /*e8f0*/  @!P1 BRA `(.L_x_151) ;  /* 0xfffffffc00ec9947 */ /* 0x008fea000383ffff */
[----:B------:R-:W-:Y:S05]  /*e900*/  BRA `(.L_x_150) ;  /* 0xffffffac00dc7947 */ /* 0x000fea000383ffff */
.L_x_163:
[----:B------:R-:W1:Y:S01]  /*e910*/  S2R R4, SR_TID.X ;  /* 0x0000000000047919 */ /* 0x000e620000002100 */
[----:B------:R-:W-:Y:S01]  /*e920*/  BSSY B0, `(.L_x_222) ;  /* 0x000000a000007945 */ /* 0x000fe20003800000 */
[----:B------:R-:W-:Y:S02]  /*e930*/  IMAD.MOV.U32 R12, RZ, RZ, RZ ;  /* 0x000000ffff0c7224 */ /* 0x000fe400078e00ff */
        /* <DEDUP_REMOVED lines=8> */
.L_x_223:
[----:B------:R-:W-:Y:S05]  /*e9c0*/  BSYNC B0 ;  /* 0x0000000000007941 */ /* 0x000fea0003800000 */
.L_x_222:
[----:B------:R-:W-:Y:S05]  /*e9d0*/  BRA `(.L_x_224) ;  /* 0xffffffd4000c7947 */ /* 0x000fea000383ffff */
.L_x_164:
[----:B------:R-:W-:Y:S01]  /*e9e0*/  BSSY B0, `(.L_x_225) ;  /* 0x0000006000007945 */ /* 0x000fe20003800000 */
[----:B------:R-:W-:-:S07]  /*e9f0*/  IMAD.MOV.U32 R15, RZ, RZ, -0x1 ;  /* 0xffffffffff0f7424 */ /* 0x000fce00078e00ff */
[----:B------:R-:W-:Y:S05]  /*ea00*/  WARPSYNC.COLLECTIVE R15, `(.L_x_226) ;  /* 0x000000000f0c7348 */ /* 0x000fea0003c00000 */
[----:B------:R-:W-:Y:S02]  /*ea10*/  ELECT P6, UR62, PT ;  /* 0x00000000003e782f */ /* 0x000fe400038c0000 */
[----:B------:R-:W-:Y:S01]  /*ea20*/  MOV R14, UR62 ;  /* 0x0000003e000e7c02 */ /* 0x000fe20008000f00 */
[----:B------:R-:W-:Y:S10]  /*ea30*/  ENDCOLLECTIVE ;  /* 0x000000000000791b */ /* 0x000ff40003800000 */
.L_x_226:
[----:B------:R-:W-:Y:S05]  /*ea40*/  BSYNC B0 ;  /* 0x0000000000007941 */ /* 0x000fea0003800000 */
.L_x_225:
[----:B------:R-:W-:Y:S05]  /*ea50*/  BRA `(.L_x_227) ;  /* 0xffffffd400087947 */ /* 0x000fea000383ffff */
.L_x_167:
[----:B--2---:R2:W3:Y:S02]  /*ea60*/  SYNCS.PHASECHK.TRANS64.TRYWAIT P1, [R5+URZ+0x36840], R9 ;  /* 0x03684009050075a7 */ /* 0x0044e4000802017f */
[----:B---3--:R-:W-:Y:S05]  /*ea70*/  @!P1 NANOSLEEP.SYNCS 0x989680 ;  /* 0x009896800000995d */ /* 0x008fea0003900000 */
[----:B------:R-:W3:Y:S02]  /*ea80*/  @!P1 SYNCS.PHASECHK.TRANS64 P1, [R5+URZ+0x36840], R9 ;  /* 0x03684009050095a7 */ /* 0x000ee4000802007f */
[----:B---3--:R-:W-:Y:S05]  /*ea90*/  @!P1 BRA `(.L_x_167) ;  /* 0xfffffffc00f09947 */ /* 0x008fea000383ffff */
[----:B------:R-:W-:Y:S05]  /*eaa0*/  BRA `(.L_x_228) ;  /* 0xffffffd400687947 */ /* 0x000fea000383ffff */
.L_x_171:
        /* <DEDUP_REMOVED lines=8> */
.L_x_177:
[----:B-1----:R1:W2:Y:S02]  /*eb30*/  SYNCS.PHASECHK.TRANS64.TRYWAIT P1, [R2+URZ+0x36840], R3 ;  /* 0x03684003020075a7 */ /* 0x0022a4000802017f */
[----:B--2---:R-:W-:Y:S05]  /*eb40*/  @!P1 NANOSLEEP.SYNCS 0x989680 ;  /* 0x009896800000995d */ /* 0x004fea0003900000 */
[----:B------:R-:W2:Y:S02]  /*eb50*/  @!P1 SYNCS.PHASECHK.TRANS64 P1, [R2+URZ+0x36840], R3 ;  /* 0x03684003020095a7 */ /* 0x000ea4000802007f */
[----:B--2---:R-:W-:Y:S05]  /*eb60*/  @!P1 BRA `(.L_x_177) ;  /* 0xfffffffc00f09947 */ /* 0x004fea000383ffff */
[----:B------:R-:W-:Y:S05]  /*eb70*/  BRA `(.L_x_230) ;  /* 0xffffffdc00607947 */ /* 0x000fea000383ffff */
.L_x_180:
[----:B-1----:R1:W2:Y:S02]  /*eb80*/  SYNCS.PHASECHK.TRANS64.TRYWAIT P1, [R2+URZ+0x36860], R3 ;  /* 0x03686003020075a7 */ /* 0x0022a4000802017f */
[----:B--2---:R-:W-:Y:S05]  /*eb90*/  @!P1 NANOSLEEP.SYNCS 0x989680 ;  /* 0x009896800000995d */ /* 0x004fea0003900000 */
[----:B------:R-:W2:Y:S02]  /*eba0*/  @!P1 SYNCS.PHASECHK.TRANS64 P1, [R2+URZ+0x36860], R3 ;  /* 0x03686003020095a7 */ /* 0x000ea4000802007f */
[----:B--2---:R-:W-:Y:S05]  /*ebb0*/  @!P1 BRA `(.L_x_180) ;  /* 0xfffffffc00f09947 */ /* 0x004fea000383ffff */
[----:B------:R-:W-:Y:S05]  /*ebc0*/  BRA `(.L_x_231) ;  /* 0xffffffe0000c7947 */ /* 0x000fea000383ffff */
.L_x_187:
[----:B--2---:R2:W3:Y:S02]  /*ebd0*/  SYNCS.PHASECHK.TRANS64.TRYWAIT P1, [R2+URZ+0x36840], R3 ;  /* 0x03684003020075a7 */ /* 0x0044e4000802017f */
[----:B---3--:R-:W-:Y:S05]  /*ebe0*/  @!P1 NANOSLEEP.SYNCS 0x989680 ;  /* 0x009896800000995d */ /* 0x008fea0003900000 */
[----:B------:R-:W3:Y:S02]  /*ebf0*/  @!P1 SYNCS.PHASECHK.TRANS64 P1, [R2+URZ+0x36840], R3 ;  /* 0x03684003020095a7 */ /* 0x000ee4000802007f */
[----:B---3--:R-:W-:Y:S05]  /*ec00*/  @!P1 BRA `(.L_x_187) ;  /* 0xfffffffc00f09947 */ /* 0x008fea000383ffff */
[----:B------:R-:W-:Y:S05]  /*ec10*/  BRA `(.L_x_232) ;  /* 0xffffffe400587947 */ /* 0x000fea000383ffff */
.L_x_190:
[----:B-1----:R1:W2:Y:S02]  /*ec20*/  SYNCS.PHASECHK.TRANS64.TRYWAIT P1, [R2+URZ+0x36860], R17 ;  /* 0x03686011020075a7 */ /* 0x0022a4000802017f */
[----:B--2---:R-:W-:Y:S05]  /*ec30*/  @!P1 NANOSLEEP.SYNCS 0x989680 ;  /* 0x009896800000995d */ /* 0x004fea0003900000 */
[----:B------:R-:W2:Y:S02]  /*ec40*/  @!P1 SYNCS.PHASECHK.TRANS64 P1, [R2+URZ+0x36860], R17 ;  /* 0x03686011020095a7 */ /* 0x000ea4000802007f */
[----:B--2---:R-:W-:Y:S05]  /*ec50*/  @!P1 BRA `(.L_x_190) ;  /* 0xfffffffc00f09947 */ /* 0x004fea000383ffff */
[----:B------:R-:W-:Y:S05]  /*ec60*/  BRA `(.L_x_233) ;  /* 0xffffffe800047947 */ /* 0x000fea000383ffff */
.L_x_196:
[----:B--2---:R2:W3:Y:S02]  /*ec70*/  SYNCS.PHASECHK.TRANS64.TRYWAIT P1, [R2+URZ+0x36840], R3 ;  /* 0x03684003020075a7 */ /* 0x0044e4000802017f */
[----:B---3--:R-:W-:Y:S05]  /*ec80*/  @!P1 NANOSLEEP.SYNCS 0x989680 ;  /* 0x009896800000995d */ /* 0x008fea0003900000 */
[----:B------:R-:W3:Y:S02]  /*ec90*/  @!P1 SYNCS.PHASECHK.TRANS64 P1, [R2+URZ+0x36840], R3 ;  /* 0x03684003020095a7 */ /* 0x000ee4000802007f */
[----:B---3--:R-:W-:Y:S05]  /*eca0*/  @!P1 BRA `(.L_x_196) ;  /* 0xfffffffc00f09947 */ /* 0x008fea000383ffff */
[----:B------:R-:W-:Y:S05]  /*ecb0*/  BRA `(.L_x_234) ;  /* 0xffffffec00307947 */ /* 0x000fea000383ffff */
.L_x_199:
[----:B-1----:R1:W2:Y:S02]  /*ecc0*/  SYNCS.PHASECHK.TRANS64.TRYWAIT P1, [R2+URZ+0x36860], R10 ;  /* 0x0368600a020075a7 */ /* 0x0022a4000802017f */
[----:B--2---:R-:W-:Y:S05]  /*ecd0*/  @!P1 NANOSLEEP.SYNCS 0x989680 ;  /* 0x009896800000995d */ /* 0x004fea0003900000 */
[----:B------:R-:W2:Y:S02]  /*ece0*/  @!P1 SYNCS.PHASECHK.TRANS64 P1, [R2+URZ+0x36860], R10 ;  /* 0x0368600a020095a7 */ /* 0x000ea4000802007f */
[----:B--2---:R-:W-:Y:S05]  /*ecf0*/  @!P1 BRA `(.L_x_199) ;  /* 0xfffffffc00f09947 */ /* 0x004fea000383ffff */
[----:B------:R-:W-:Y:S05]  /*ed00*/  BRA `(.L_x_235) ;  /* 0xffffffec00dc7947 */ /* 0x000fea000383ffff */
.L_x_205:
[----:B-1----:R1:W2:Y:S02]  /*ed10*/  SYNCS.PHASECHK.TRANS64.TRYWAIT P0, [R2+URZ+0x36860], R3 ;  /* 0x03686003020075a7 */ /* 0x0022a4000800017f */
[----:B--2---:R-:W-:Y:S05]  /*ed20*/  @!P0 NANOSLEEP.SYNCS 0x989680 ;  /* 0x009896800000895d */ /* 0x004fea0003900000 */
[----:B------:R-:W2:Y:S02]  /*ed30*/  @!P0 SYNCS.PHASECHK.TRANS64 P0, [R2+URZ+0x36860], R3 ;  /* 0x03686003020085a7 */ /* 0x000ea4000800007f */
[----:B--2---:R-:W-:Y:S05]  /*ed40*/  @!P0 BRA `(.L_x_205) ;  /* 0xfffffffc00f08947 */ /* 0x004fea000383ffff */
[----:B------:R-:W-:Y:S05]  /*ed50*/  BRA `(.L_x_236) ;  /* 0xfffffff000ac7947 */ /* 0x000fea000383ffff */
.L_x_210:
[----:B-1----:R1:W2:Y:S02]  /*ed60*/  SYNCS.PHASECHK.TRANS64.TRYWAIT P0, [R0+URZ+0x36820], R3 ;  /* 0x03682003000075a7 */ /* 0x0022a4000800017f */
[----:B--2---:R-:W-:Y:S05]  /*ed70*/  @!P0 NANOSLEEP.SYNCS 0x989680 ;  /* 0x009896800000895d */ /* 0x004fea0003900000 */
[----:B------:R-:W2:Y:S02]  /*ed80*/  @!P0 SYNCS.PHASECHK.TRANS64 P0, [R0+URZ+0x36820], R3 ;  /* 0x03682003000085a7 */ /* 0x000ea4000800007f */
[----:B--2---:R-:W-:Y:S05]  /*ed90*/  @!P0 BRA `(.L_x_210) ;  /* 0xfffffffc00f08947 */ /* 0x004fea000383ffff */
[----:B------:R-:W-:Y:S05]  /*eda0*/  BRA `(.L_x_237) ;  /* 0xfffffff400a87947 */ /* 0x000fea000383ffff */
.L_x_211:
[----:B------:R-:W2:Y:S01]  /*edb0*/  S2R R2, SR_TID.X ;  /* 0x0000000000027919 */ /* 0x000ea20000002100 */
[----:B------:R-:W-:Y:S01]  /*edc0*/  BSSY B0, `(.L_x_238) ;  /* 0x000000a000007945 */ /* 0x000fe20003800000 */
[----:B------:R-:W-:Y:S02]  /*edd0*/  IMAD.MOV.U32 R12, RZ, RZ, RZ ;  /* 0x000000ffff0c7224 */ /* 0x000fe400078e00ff */
[----:B------:R-:W-:Y:S02]  /*ede0*/  IMAD.MOV.U32 R11, RZ, RZ, 0x1f ;  /* 0x0000001fff0b7424 */ /* 0x000fe400078e00ff */
[----:B------:R-:W-:Y:S01]  /*edf0*/  IMAD.MOV.U32 R15, RZ, RZ, -0x1 ;  /* 0xffffffffff0f7424 */ /* 0x000fe200078e00ff */
[----:B--2---:R-:W-:-:S04]  /*ee00*/  SHF.R.U32.HI R2, RZ, 0x5, R2 ;  /* 0x00000005ff027819 */ /* 0x004fc80000011602 */
[----:B------:R-:W-:-:S05]  /*ee10*/  LOP3.LUT R2, R2, 0x3, RZ, 0xc0, !PT ;  /* 0x0000000302027812 */ /* 0x000fca00078ec0ff */
[----:B------:R-:W-:-:S07]  /*ee20*/  IMAD.MOV.U32 R13, RZ, RZ, R2 ;  /* 0x000000ffff0d7224 */ /* 0x000fce00078e0002 */
[----:B-1----:R-:W-:Y:S05]  /*ee30*/  WARPSYNC.COLLECTIVE R15, `(.L_x_239) ;  /* 0x000000000f087348 */ /* 0x002fea0003c00000 */
[----:B------:R2:W3:Y:S02]  /*ee40*/  SHFL.IDX P6, R14, R13, R12, R11 ;  /* 0x0000000c0d0e7389 */ /* 0x0004e400000c000b */
[----:B-123--:R-:W-:Y:S01]  /*ee50*/  ENDCOLLECTIVE ;  /* 0x000000000000791b */ /* 0x00efe20003800000 */
.L_x_239:
[----:B------:R-:W-:Y:S05]  /*ee60*/  BSYNC B0 ;  /* 0x0000000000007941 */ /* 0x000fea0003800000 */
.L_x_238:
[----:B------:R-:W-:Y:S05]  /*ee70*/  BRA `(.L_x_240) ;  /* 0xfffffff400907947 */ /* 0x000fea000383ffff */
.L_x_214:
[----:B------:R-:W-:Y:S01]  /*ee80*/  BSSY B1, `(.L_x_241) ;  /* 0x0000006000017945 */ /* 0x000fe20003800000 */
[----:B------:R-:W-:-:S07]  /*ee90*/  IMAD.MOV.U32 R15, RZ, RZ, -0x1 ;  /* 0xffffffffff0f7424 */ /* 0x000fce00078e00ff */
[----:B-12---:R-:W-:Y:S05]  /*eea0*/  WARPSYNC.COLLECTIVE R15, `(.L_x_242) ;  /* 0x000000000f0c7348 */ /* 0x006fea0003c00000 */
[----:B------:R-:W-:Y:S02]  /*eeb0*/  ELECT P6, UR62, PT ;  /* 0x00000000003e782f */ /* 0x000fe400038c0000 */
[----:B------:R-:W-:Y:S01]  /*eec0*/  MOV R14, UR62 ;  /* 0x0000003e000e7c02 */ /* 0x000fe20008000f00 */
[----:B-12---:R-:W-:Y:S10]  /*eed0*/  ENDCOLLECTIVE ;  /* 0x000000000000791b */ /* 0x006ff40003800000 */
.L_x_242:
[----:B------:R-:W-:Y:S05]  /*eee0*/  BSYNC B1 ;  /* 0x0000000000017941 */ /* 0x000fea0003800000 */
.L_x_241:
[----:B------:R-:W-:Y:S05]  /*eef0*/  BRA `(.L_x_243) ;  /* 0xfffffff400887947 */ /* 0x000fea000383ffff */
.L_x_216:
[----:B-1----:R1:W2:Y:S02]  /*ef00*/  SYNCS.PHASECHK.TRANS64.TRYWAIT P0, [R6+URZ], R5 ;  /* 0x00000005060075a7 */ /* 0x0022a4000800017f */
[----:B--2---:R-:W-:Y:S05]  /*ef10*/  @!P0 NANOSLEEP.SYNCS 0x989680 ;  /* 0x009896800000895d */ /* 0x004fea0003900000 */
[----:B------:R-:W2:Y:S02]  /*ef20*/  @!P0 SYNCS.PHASECHK.TRANS64 P0, [R6+URZ], R5 ;  /* 0x00000005060085a7 */ /* 0x000ea4000800007f */
[----:B--2---:R-:W-:Y:S05]  /*ef30*/  @!P0 BRA `(.L_x_216) ;  /* 0xfffffffc00f08947 */ /* 0x004fea000383ffff */
[----:B------:R-:W-:Y:S05]  /*ef40*/  BRA `(.L_x_244) ;  /* 0xfffffff400bc7947 */ /* 0x000fea000383ffff */
.L_x_217:
[----:B--2---:R2:W3:Y:S02]  /*ef50*/  SYNCS.PHASECHK.TRANS64.TRYWAIT P0, [R3+URZ], R2 ;  /* 0x00000002030075a7 */ /* 0x0044e4000800017f */
[----:B---3--:R-:W-:Y:S05]  /*ef60*/  @!P0 NANOSLEEP.SYNCS 0x989680 ;  /* 0x009896800000895d */ /* 0x008fea0003900000 */
[----:B------:R-:W3:Y:S02]  /*ef70*/  @!P0 SYNCS.PHASECHK.TRANS64 P0, [R3+URZ], R2 ;  /* 0x00000002030085a7 */ /* 0x000ee4000800007f */
[----:B---3--:R-:W-:Y:S05]  /*ef80*/  @!P0 BRA `(.L_x_217) ;  /* 0xfffffffc00f08947 */ /* 0x008fea000383ffff */
[----:B------:R-:W-:Y:S05]  /*ef90*/  BRA `(.L_x_245) ;  /* 0xfffffff400b07947 */ /* 0x000fea000383ffff */
.L_x_219:
[----:B--2---:R2:W3:Y:S02]  /*efa0*/  SYNCS.PHASECHK.TRANS64.TRYWAIT P0, [R16+URZ], R5 ;  /* 0x00000005100075a7 */ /* 0x0044e4000800017f */
[----:B---3--:R-:W-:Y:S05]  /*efb0*/  @!P0 NANOSLEEP.SYNCS 0x989680 ;  /* 0x009896800000895d */ /* 0x008fea0003900000 */
[----:B------:R-:W3:Y:S02]  /*efc0*/  @!P0 SYNCS.PHASECHK.TRANS64 P0, [R16+URZ], R5 ;  /* 0x00000005100085a7 */ /* 0x000ee4000800007f */
[----:B---3--:R-:W-:Y:S05]  /*efd0*/  @!P0 BRA `(.L_x_219) ;  /* 0xfffffffc00f08947 */ /* 0x008fea000383ffff */
[----:B------:R-:W-:Y:S05]  /*efe0*/  BRA `(.L_x_246) ;  /* 0xfffffff400b47947 */ /* 0x000fea000383ffff */
.L_x_247:
        /* <DEDUP_REMOVED lines=9> */
.L_x_2656:


//--------------------- .text._ZN7cutlass13device_kernelIN5flash11enable_sm90INS1_16FlashAttnFwdSm90INS1_25CollectiveMainloopFwdSm90ILi2EN4cute5tupleIJNS5_1CILi1EEES8_S8_EEENS6_IJNS7_ILi128EEENS7_ILi112EEENS7_ILi192EEEEEELi192ENS_6half_tEfNS_4arch4Sm90ELb0ELb0ELb0ELb1ELb0ELb0ELb0ELb1ELb1ELb0ELb0ELb0EEENS1_21CollectiveEpilogueFwdINS6_IJSA_SC_SB_EEES9_SE_SG_Li256ELb1ELb0ELb0ELb0EEENS1_36VarlenDynamicPersistentTileSchedulerILi128ELi112ELi256ELi32ELb0ELb0ELb1ELb0ELb1ELb1EEEEEEEEEvNT_6ParamsE --------------------------
	.section	.text._ZN7cutlass13device_kernelIN5flash11enable_sm90INS1_16FlashAttnFwdSm90INS1_25CollectiveMainloopFwdSm90ILi2EN4cute5tupleIJNS5_1CILi1EEES8_S8_EEENS6_IJNS7_ILi128EEENS7_ILi112EEENS7_ILi192EEEEEELi192ENS_6half_tEfNS_4arch4Sm90ELb0ELb0ELb0ELb1ELb0ELb0ELb0ELb1ELb1ELb0ELb0ELb0EEENS1_21CollectiveEpilogueFwdINS6_IJSA_SC_SB_EEES9_SE_SG_Li256ELb1ELb0ELb0ELb0EEENS1_36VarlenDynamicPersistentTileSchedulerILi128ELi112ELi256ELi32ELb0ELb0ELb1ELb0ELb1ELb1EEEEEEEEEvNT_6ParamsE,"ax",@progbits
	.align	128
.text._ZN7cutlass13device_kernelIN5flash11enable_sm90INS1_16FlashAttnFwdSm90INS1_25CollectiveMainloopFwdSm90ILi2EN4cute5tupleIJNS5_1CILi1EEES8_S8_EEENS6_IJNS7_ILi128EEENS7_ILi112EEENS7_ILi192EEEEEELi192ENS_6half_tEfNS_4arch4Sm90ELb0ELb0ELb0ELb1ELb0ELb0ELb0ELb1ELb1ELb0ELb0ELb0EEENS1_21CollectiveEpilogueFwdINS6_IJSA_SC_SB_EEES9_SE_SG_Li256ELb1ELb0ELb0ELb0EEENS1_36VarlenDynamicPersistentTileSchedulerILi128ELi112ELi256ELi32ELb0ELb0ELb1ELb0ELb1ELb1EEEEEEEEEvNT_6ParamsE:
        .type           _ZN7cutlass13device_kernelIN5flash11enable_sm90INS1_16FlashAttnFwdSm90INS1_25CollectiveMainloopFwdSm90ILi2EN4cute5tupleIJNS5_1CILi1EEES8_S8_EEENS6_IJNS7_ILi128EEENS7_ILi112EEENS7_ILi192EEEEEELi192ENS_6half_tEfNS_4arch4Sm90ELb0ELb0ELb0ELb1ELb0ELb0ELb0ELb1ELb1ELb0ELb0ELb0EEENS1_21CollectiveEpilogueFwdINS6_IJSA_SC_SB_EEES9_SE_SG_Li256ELb1ELb0ELb0ELb0EEENS1_36VarlenDynamicPersistentTileSchedulerILi128ELi112ELi256ELi32ELb0ELb0ELb1ELb0ELb1ELb1EEEEEEEEEvNT_6ParamsE,@function
        .size           _ZN7cutlass13device_kernelIN5flash11enable_sm90INS1_16FlashAttnFwdSm90INS1_25CollectiveMainloopFwdSm90ILi2EN4cute5tupleIJNS5_1CILi1EEES8_S8_EEENS6_IJNS7_ILi128EEENS7_ILi112EEENS7_ILi192EEEEEELi192ENS_6half_tEfNS_4arch4Sm90ELb0ELb0ELb0ELb1ELb0ELb0ELb0ELb1ELb1ELb0ELb0ELb0EEENS1_21CollectiveEpilogueFwdINS6_IJSA_SC_SB_EEES9_SE_SG_Li256ELb1ELb0ELb0ELb0EEENS1_36VarlenDynamicPersistentTileSchedulerILi128ELi112ELi256ELi32ELb0ELb0ELb1ELb0ELb1ELb1EEEEEEEEEvNT_6ParamsE,(.L_x_2657 - _ZN7cutlass13device_kernelIN5flash11enable_sm90INS1_16FlashAttnFwdSm90INS1_25CollectiveMainloopFwdSm90ILi2EN4cute5tupleIJNS5_1CILi1EEES8_S8_EEENS6_IJNS7_ILi128EEENS7_ILi112EEENS7_ILi192EEEEEELi192ENS_6half_tEfNS_4arch4Sm90ELb0ELb0ELb0ELb1ELb0ELb0ELb0ELb1ELb1ELb0ELb0ELb0EEENS1_21CollectiveEpilogueFwdINS6_IJSA_SC_SB_EEES9_SE_SG_Li256ELb1ELb0ELb0ELb0EEENS1_36VarlenDynamicPersistentTileSchedulerILi128ELi112ELi256ELi32ELb0ELb0ELb1ELb0ELb1ELb1EEEEEEEEEvNT_6ParamsE)
        .other          _ZN7cutlass13device_kernelIN5flash11enable_sm90INS1_16FlashAttnFwdSm90INS1_25CollectiveMainloopFwdSm90ILi2EN4cute5tupleIJNS5_1CILi1EEES8_S8_EEENS6_IJNS7_ILi128EEENS7_ILi112EEENS7_ILi192EEEEEELi192ENS_6half_tEfNS_4arch4Sm90ELb0ELb0ELb0ELb1ELb0ELb0ELb0ELb1ELb1ELb0ELb0ELb0EEENS1_21CollectiveEpilogueFwdINS6_IJSA_SC_SB_EEES9_SE_SG_Li256ELb1ELb0ELb0ELb0EEENS1_36VarlenDynamicPersistentTileSchedulerILi128ELi112ELi256ELi32ELb0ELb0ELb1ELb0ELb1ELb1EEEEEEEEEvNT_6ParamsE,@"STO_CUDA_ENTRY STV_DEFAULT"
_ZN7cutlass13device_kernelIN5flash11enable_sm90INS1_16FlashAttnFwdSm90INS1_25CollectiveMainloopFwdSm90ILi2EN4cute5tupleIJNS5_1CILi1EEES8_S8_EEENS6_IJNS7_ILi128EEENS7_ILi112EEENS7_ILi192EEEEEELi192ENS_6half_tEfNS_4arch4Sm90ELb0ELb0ELb0ELb1ELb0ELb0ELb0ELb1ELb1ELb0ELb0ELb0EEENS1_21CollectiveEpilogueFwdINS6_IJSA_SC_SB_EEES9_SE_SG_Li256ELb1ELb0ELb0ELb0EEENS1_36VarlenDynamicPersistentTileSchedulerILi128ELi112ELi256ELi32ELb0ELb0ELb1ELb0ELb1ELb1EEEEEEEEEvNT_6ParamsE:
[----:B------:R-:W0:Y:S02]  /*0000*/  LDC R1, c[0x0][0x28] ;  /* 0x00000a00ff017b82 */ /* 0x000e240000000800 */
[----:B0-----:R-:W-:Y:S01]  /*0010*/  VIADD R1, R1, 0xffffffc8 ;  /* 0xffffffc801017836 */ /* 0x001fe20000000000 */
[----:B------:R-:W0:Y:S01]  /*0020*/  S2R R3, SR_TID.X ;  /* 0x0000000000037919 */ /* 0x000e220000002100 */
[----:B------:R-:W-:Y:S01]  /*0030*/  ELECT P0, URZ, PT ;  /* 0x00000000003f782f */ /* 0x000fe20003800000 */
[----:B------:R-:W-:Y:S01]  /*0040*/  BSSY B0, `(.L_x_248) ;  /* 0x0000010000007945 */ /* 0x000fe20003800000 */
[----:B0-----:R-:W-:-:S05]  /*0050*/  SHF.R.U32.HI R0, RZ, 0x5, R3 ;  /* 0x00000005ff007819 */ /* 0x001fca0000011603 */
[----:B------:R-:W0:Y:S02]  /*0060*/  SHFL.IDX PT, R2, R0, RZ, 0x1f ;  /* 0x00001fff00027589 */ /* 0x000e2400000e0000 */
[----:B0-----:R-:W-:-:S13]  /*0070*/  ISETP.EQ.AND P0, PT, R2, RZ, P0 ;  /* 0x000000ff0200720c */ /* 0x001fda0000702270 */
[----:B------:R-:W-:Y:S05]  /*0080*/  @!P0 BRA `(.L_x_249) ;  /* 0x00000000002c8947 */ /* 0x000fea0003800000 */
[----:B------:R-:W-:Y:S02]  /*0090*/  ULDC.64 UR4, c[0x0][0x198] ;  /* 0x0000660000047ab9 */ /* 0x000fe40000000a00 */
[----:B------:R-:W-:Y:S02]  /*00a0*/  UIADD3 UR6, UP0, UR4, 0x270, URZ ;  /* 0x0000027004067890 */ /* 0x000fe4000ff1e03f */
[----:B------:R-:W-:Y:S02]  /*00b0*/  UIADD3 UR8, UP1, UR4, 0x370, URZ ;  /* 0x0000037004087890 */ /* 0x000fe4000ff3e03f */
[----:B------:R-:W-:Y:S02]  /*00c0*/  UIADD3 UR4, UP2, UR4, 0x470, URZ ;  /* 0x0000047004047890 */ /* 0x000fe4000ff5e03f */
[----:B------:R-:W-:Y:S02]  /*00d0*/  UIADD3.X UR7, URZ, UR5, URZ, UP0, !UPT ;  /* 0x000000053f077290 */ /* 0x000fe400087fe43f */
[----:B------:R-:W-:-:S02]  /*00e0*/  UIADD3.X UR9, URZ, UR5, URZ, UP1, !UPT ;  /* 0x000000053f097290 */ /* 0x000fc40008ffe43f */
[----:B------:R-:W-:-:S05]  /*00f0*/  UIADD3.X UR5, URZ, UR5, URZ, UP2, !UPT ;  /* 0x000000053f057290 */ /* 0x000fca00097fe43f */
[----:B------:R0:W-:Y:S02]  /*0100*/  UTMACCTL.PF [UR6] ;  /* 0x00000000060079b9 */ /* 0x0001e40008040000 */
[----:B------:R0:W-:Y:S02]  /*0110*/  UTMACCTL.PF [UR8] ;  /* 0x00000000080079b9 */ /* 0x0001e40008040000 */
[----:B------:R0:W-:Y:S02]  /*0120*/  UTMACCTL.PF [UR4] ;  /* 0x00000000040079b9 */ /* 0x0001e40008040000 */
[----:B0-----:R-:W-:Y:S01]  /*0130*/  NOP ;  /* 0x0000000000007918 */ /* 0x001fe20000000000 */
.L_x_249:
[----:B------:R-:W-:Y:S05]  /*0140*/  BSYNC B0 ;  /* 0x0000000000007941 */ /* 0x000fea0003800000 */
.L_x_248:
[----:B------:R-:W-:Y:S01]  /*0150*/  VOTEU.ANY UP0, P0 ;  /* 0x00000000003f7886 */ /* 0x000fe20000000100 */
[----:B------:R-:W0:Y:S01]  /*0160*/  SHFL.IDX PT, R2, R0, RZ, 0x1f ;  /* 0x00001fff00027589 */ /* 0x000e2200000e0000 */
[----:B------:R-:W-:Y:S01]  /*0170*/  UMOV UR4, 0x1 ;  /* 0x0000000100047882 */ /* 0x000fe20000000000 */
[----:B------:R-:W-:Y:S01]  /*0180*/  UMOV UR7, 0x100 ;  /* 0x0000010000077882 */ /* 0x000fe20000000000 */
[----:B------:R-:W-:Y:S01]  /*0190*/  VOTEU.ANY UP1, P0 ;  /* 0x00000000003f7886 */ /* 0x000fe20000020100 */
[----:B------:R-:W1:Y:S01]  /*01a0*/  @UP0 S2UR UR8, SR_CgaCtaId ;  /* 0x00000000000809c3 */ /* 0x000e620000008800 */
[----:B------:R-:W-:Y:S01]  /*01b0*/  @UP0 UMOV UR6, 0x400 ;  /* 0x0000040000060882 */ /* 0x000fe20000000000 */
[----:B------:R-:W-:-:S04]  /*01c0*/  @UP0 UIADD3 UR4, -UR4, 0x100000, URZ ;  /* 0x0010000004040890 */ /* 0x000fc8000fffe13f */
[----:B------:R-:W-:Y:S02]  /*01d0*/  @UP0 USHF.L.U32 UR5, UR4, 0xb, URZ ;  /* 0x0000000b04050899 */ /* 0x000fe4000800063f */
[----:B------:R-:W-:Y:S01]  /*01e0*/  @UP0 USHF.L.U32 UR4, UR4, 0x1, URZ ;  /* 0x0000000104040899 */ /* 0x000fe2000800063f */
[----:B0-----:R-:W-:Y:S02]  /*01f0*/  ISETP.NE.AND P1, PT, R2, RZ, PT ;  /* 0x000000ff0200720c */ /* 0x001fe40003f25270 */
[----:B------:R-:W-:Y:S01]  /*0200*/  SHF.R.U32.HI R2, RZ, 0x7, R3 ;  /* 0x00000007ff027819 */ /* 0x000fe20000011603 */
[----:B-1----:R-:W-:Y:S02]  /*0210*/  @UP0 ULEA UR8, UR8, UR6, 0x18 ;  /* 0x0000000608080291 */ /* 0x002fe4000f8ec03f */
[----:B------:R-:W-:-:S04]  /*0220*/  @UP0 UIADD3 UR6, -UR7, 0x100000, URZ ;  /* 0x0010000007060890 */ /* 0x000fc8000fffe13f */
[----:B------:R-:W-:Y:S02]  /*0230*/  @UP0 USHF.L.U32 UR7, UR6, 0xb, URZ ;  /* 0x0000000b06070899 */ /* 0x000fe4000800063f */
[----:B------:R-:W-:Y:S01]  /*0240*/  @UP0 USHF.L.U32 UR6, UR6, 0x1, URZ ;  /* 0x0000000106060899 */ /* 0x000fe2000800063f */
[----:B------:R-:W-:Y:S01]  /*0250*/  VOTEU.ANY UP0, P0 ;  /* 0x00000000003f7886 */ /* 0x000fe20000000100 */
[----:B------:R-:W0:Y:S04]  /*0260*/  SHFL.IDX PT, R2, R2, RZ, 0x1f ;  /* 0x00001fff02027589 */ /* 0x000e2800000e0000 */
[----:B------:R-:W1:Y:S02]  /*0270*/  FENCE.VIEW.ASYNC.S ;  /* 0x00000000000073c6 */ /* 0x000e640000000000 */
[----:B-1----:R1:W2:Y:S04]  /*0280*/  @UP0 SYNCS.EXCH.64 URZ, [UR8+0x36800], UR4 ;  /* 0x03680004083f05b2 */ /* 0x0022a80008000100 */
[----:B------:R1:W3:Y:S01]  /*0290*/  @UP1 SYNCS.EXCH.64 URZ, [UR8+0x36820], UR6 ;  /* 0x03682006083f15b2 */ /* 0x0002e20008000100 */
[----:B------:R-:W-:Y:S05]  /*02a0*/  @P1 BRA `(.L_x_250) ;  /* 0x0000000000481947 */ /* 0x000fea0003800000 */
        /* <DEDUP_REMOVED lines=14> */
[----:B------:R4:W0:Y:S01]  /*0390*/  SYNCS.EXCH.64 URZ, [UR8+0x36840], UR4 ;  /* 0x03684004083f75b2 */ /* 0x0008220008000100 */
[----:B------:R4:W0:Y:S01]  /*03a0*/  SYNCS.EXCH.64 URZ, [UR8+0x36838], UR6 ;  /* 0x03683806083f75b2 */ /* 0x0008220008000100 */
[----:B------:R4:W0:Y:S02]  /*03b0*/  SYNCS.EXCH.64 URZ, [UR8+0x36848], UR4 ;  /* 0x03684804083f75b2 */ /* 0x0008240008000100 */
[----:B----4-:R-:W-:Y:S01]  /*03c0*/  NOP ;  /* 0x0000000000007918 */ /* 0x010fe20000000000 */
.L_x_250:
        /* <DEDUP_REMOVED lines=22> */
.L_x_251:
        /* <DEDUP_REMOVED lines=14> */
[----:B------:R4:W0:Y:S01]  /*0610*/  SYNCS.EXCH.64 URZ, [UR6+0x36880], UR4 ;  /* 0x03688004063f75b2 */ /* 0x0008220008000100 */
[----:B------:R4:W0:Y:S01]  /*0620*/  SYNCS.EXCH.64 URZ, [UR6+0x36878], UR4 ;  /* 0x03687804063f75b2 */ /* 0x0008220008000100 */
[----:B------:R4:W0:Y:S02]  /*0630*/  SYNCS.EXCH.64 URZ, [UR6+0x36888], UR4 ;  /* 0x03688804063f75b2 */ /* 0x0008240008000100 */
[----:B----4-:R-:W-:Y:S01]  /*0640*/  NOP ;  /* 0x0000000000007918 */ /* 0x010fe20000000000 */
.L_x_252:
        /* <DEDUP_REMOVED lines=22> */
.L_x_253:
        /* <DEDUP_REMOVED lines=22> */
.L_x_254:
[----:B0-----:R-:W-:Y:S01]  /*0910*/  ISETP.NE.AND P0, PT, R2, RZ, PT ;  /* 0x000000ff0200720c */ /* 0x001fe20003f05270 */
[----:B------:R-:W-:Y:S01]  /*0920*/  IMAD.MOV.U32 R2, RZ, RZ, 0x1 ;  /* 0x00000001ff027424 */ /* 0x000fe200078e00ff */
[----:B------:R-:W-:Y:S01]  /*0930*/  NOP ;  /* 0x0000000000007918 */ /* 0x000fe20000000000 */
[----:B------:R-:W-:-:S03]  /*0940*/  ULDC.64 UR60, c[0x0][0x208] ;  /* 0x00008200003c7ab9 */ /* 0x000fc60000000a00 */
[----:B------:R-:W-:-:S05]  /*0950*/  SEL R2, R2, 0x2, !P0 ;  /* 0x0000000202027807 */ /* 0x000fca0004000000 */
[----:B------:R0:W-:Y:S01]  /*0960*/  STL [R1+0x30], R2 ;  /* 0x0000300201007387 */ /* 0x0001e20000100800 */
[----:B-123--:R-:W-:Y:S06]  /*0970*/  BAR.SYNC.DEFER_BLOCKING 0x0 ;  /* 0x0000000000007b1d */ /* 0x00efec0000010000 */
[----:B------:R-:W-:Y:S05]  /*0980*/  @!P0 BRA `(.L_x_255) ;  /* 0x000000c000288947 */ /* 0x000fea0003800000 */
.L_x_256:
[----:B------:R-:W-:-:S08]  /*0990*/  NOP ;  /* 0x0000000000007918 */ /* 0x000fd00000000000 */
[----:B------:R-:W1:Y:S02]  /*09a0*/  USETMAXREG.TRY_ALLOC.CTAPOOL UP0, 0xf0 ;  /* 0x000000f0000079c8 */ /* 0x000e640008000600 */
[----:B-1----:R-:W-:-:S13]  /*09b0*/  PLOP3.LUT P0, PT, PT, PT, UP0, 0x80, 0x0 ;  /* 0x000000000000781c */ /* 0x002fda0003f0f008 */
[----:B------:R-:W-:Y:S05]  /*09c0*/  @!P0 BRA `(.L_x_256) ;  /* 0xfffffffc00f08947 */ /* 0x000fea000383ffff */
[----:B------:R-:W1:Y:S08]  /*09d0*/  S2UR UR5, SR_CgaCtaId ;  /* 0x00000000000579c3 */ /* 0x000e700000008800 */
[----:B------:R-:W-:Y:S06]  /*09e0*/  BAR.ARV 0x8, 0x120 ;  /* 0x0204800000007b1d */ /* 0x000fec0000002000 */
[----:B------:R-:W-:-:S02]  /*09f0*/  UMOV UR4, 0x400 ;  /* 0x0000040000047882 */ /* 0x000fc40000000000 */
[----:B------:R-:W-:Y:S01]  /*0a00*/  BAR.SYNC.DEFER_BLOCKING 0x5, 0x120 ;  /* 0x0144800000007b1d */ /* 0x000fe20000010000 */
[----:B-1----:R-:W-:-:S09]  /*0a10*/  ULEA UR4, UR5, UR4, 0x18 ;  /* 0x0000000405047291 */ /* 0x002fd2000f8ec03f */
[----:B------:R-:W1:Y:S01]  /*0a20*/  LDS.128 R100, [UR4+0x368d0] ;  /* 0x0368d004ff647984 */ /* 0x000e620008000c00 */
[----:B------:R-:W-:Y:S01]  /*0a30*/  ULDC UR4, c[0x0][0xc14] ;  /* 0x0003050000047ab9 */ /* 0x000fe20000000800 */
[----:B------:R-:W-:Y:S06]  /*0a40*/  BAR.ARV 0x4, 0x120 ;  /* 0x0104800000007b1d */ /* 0x000fec0000002000 */
[----:B-1----:R-:W-:-:S13]  /*0a50*/  ISETP.GE.AND P0, PT, R103, UR4, PT ;  /* 0x0000000467007c0c */ /* 0x002fda000bf06270 */
[----:B------:R-:W-:Y:S05]  /*0a60*/  @P0 EXIT ;  /* 0x000000000000094d */ /* 0x000fea0003800000 */
[----:B------:R-:W2:Y:S01]  /*0a70*/  LDL.LU R10, [R1+0x30] ;  /* 0x00003000010a7983 */ /* 0x000ea20000300800 */
[----:B------:R-:W1:Y:S02]  /*0a80*/  S2R R0, SR_TID.X ;  /* 0x0000000000007919 */ /* 0x000e640000002100 */
[----:B-1----:R-:W-:-:S05]  /*0a90*/  VIADD R214, R0, 0xffffff80 ;  /* 0xffffff8000d67836 */ /* 0x002fca0000000000 */
[----:B------:R-:W-:-:S04]  /*0aa0*/  SHF.R.S32.HI R3, RZ, 0x1f, R214 ;  /* 0x0000001fff037819 */ /* 0x000fc800000114d6 */
[----:B------:R-:W-:-:S04]  /*0ab0*/  LEA.HI R5, R3, R214, RZ, 0x7 ;  /* 0x000000d603057211 */ /* 0x000fc800078f38ff */
[----:B------:R-:W-:-:S05]  /*0ac0*/  LOP3.LUT R209, R5, 0xffffff80, RZ, 0xc0, !PT ;  /* 0xffffff8005d17812 */ /* 0x000fca00078ec0ff */
[----:B------:R-:W-:-:S05]  /*0ad0*/  IMAD.IADD R209, R214, 0x1, -R209 ;  /* 0x00000001d6d17824 */ /* 0x000fca00078e0ad1 */
[----:B------:R-:W-:-:S04]  /*0ae0*/  SHF.R.S32.HI R4, RZ, 0x1f, R209 ;  /* 0x0000001fff047819 */ /* 0x000fc800000114d1 */
[----:B------:R-:W-:-:S04]  /*0af0*/  LEA.HI R6, R4, R209, RZ, 0x2 ;  /* 0x000000d104067211 */ /* 0x000fc800078f10ff */
[--C-:B------:R-:W-:Y:S02]  /*0b00*/  SHF.R.S32.HI R8, RZ, 0x2, R6.reuse ;  /* 0x00000002ff087819 */ /* 0x100fe40000011406 */
[----:B------:R-:W-:Y:S02]  /*0b10*/  SHF.R.S32.HI R11, RZ, 0x1f, R6 ;  /* 0x0000001fff0b7819 */ /* 0x000fe40000011406 */
[----:B------:R-:W-:Y:S02]  /*0b20*/  SHF.R.S32.HI R210, RZ, 0x7, R5 ;  /* 0x00000007ffd27819 */ /* 0x000fe40000011405 */
[----:B------:R-:W-:Y:S02]  /*0b30*/  LEA.HI R11, R11, R8, RZ, 0x3 ;  /* 0x000000080b0b7211 */ /* 0x000fe400078f18ff */
[----:B------:R-:W-:Y:S02]  /*0b40*/  LEA.HI R4, R4, R209, RZ, 0x5 ;  /* 0x000000d104047211 */ /* 0x000fe400078f28ff */
[----:B------:R-:W-:-:S02]  /*0b50*/  LOP3.LUT R11, R11, 0xfffffff8, RZ, 0xc0, !PT ;  /* 0xfffffff80b0b7812 */ /* 0x000fc400078ec0ff */
[----:B------:R-:W-:Y:S02]  /*0b60*/  LEA.HI R5, R5, R210, RZ, 0x1 ;  /* 0x000000d205057211 */ /* 0x000fe400078f08ff */
[-C--:B------:R-:W-:Y:S01]  /*0b70*/  LEA.HI R0, R3, R214.reuse, RZ, 0x4 ;  /* 0x000000d603007211 */ /* 0x080fe200078f20ff */
[----:B------:R-:W-:Y:S01]  /*0b80*/  IMAD.IADD R11, R8, 0x1, -R11 ;  /* 0x00000001080b7824 */ /* 0x000fe200078e0a0b */
[----:B------:R-:W-:Y:S02]  /*0b90*/  SHF.R.S32.HI R4, RZ, 0x5, R4 ;  /* 0x00000005ff047819 */ /* 0x000fe40000011404 */
[----:B------:R-:W-:Y:S02]  /*0ba0*/  LOP3.LUT R5, R5, 0x3fffffe, RZ, 0xc0, !PT ;  /* 0x03fffffe05057812 */ /* 0x000fe400078ec0ff */
[CC--:B0-----:R-:W-:Y:S02]  /*0bb0*/  LEA.HI R2, R3.reuse, R214.reuse, RZ, 0x5 ;  /* 0x000000d603027211 */ /* 0x0c1fe400078f28ff */
[----:B------:R-:W-:Y:S01]  /*0bc0*/  SHF.R.S32.HI R9, RZ, 0x4, R0 ;  /* 0x00000004ff097819 */ /* 0x000fe20000011400 */
[----:B------:R-:W-:Y:S01]  /*0bd0*/  IMAD R4, R4, 0x10, R11 ;  /* 0x0000001004047824 */ /* 0x000fe200078e020b */
[----:B------:R-:W-:Y:S01]  /*0be0*/  LOP3.LUT R7, R0, 0x3fffff0, RZ, 0xc0, !PT ;  /* 0x03fffff000077812 */ /* 0x000fe200078ec0ff */
[----:B------:R-:W-:Y:S01]  /*0bf0*/  IMAD.IADD R5, R210, 0x1, -R5 ;  /* 0x00000001d2057824 */ /* 0x000fe200078e0a05 */
[----:B------:R-:W-:Y:S01]  /*0c00*/  LEA.HI R3, R3, R214, RZ, 0x3 ;  /* 0x000000d603037211 */ /* 0x000fe200078f18ff */
[----:B------:R-:W-:Y:S01]  /*0c10*/  IMAD.SHL.U32 R2, R2, 0x20, RZ ;  /* 0x0000002002027824 */ /* 0x000fe200078e00ff */
[----:B------:R-:W-:Y:S01]  /*0c20*/  LEA.HI R0, R0, R9, RZ, 0x1 ;  /* 0x0000000900007211 */ /* 0x000fe200078f08ff */
[----:B------:R-:W-:Y:S01]  /*0c30*/  IMAD R212, R5, 0x40, R4 ;  /* 0x0000004005d47824 */ /* 0x000fe200078e0204 */
[----:B------:R-:W-:Y:S01]  /*0c40*/  LOP3.LUT R5, R3, 0x1ffffff8, RZ, 0xc0, !PT ;  /* 0x1ffffff803057812 */ /* 0x000fe200078ec0ff */
[----:B------:R-:W-:Y:S01]  /*0c50*/  IMAD.IADD R7, R214, 0x1, -R7 ;  /* 0x00000001d6077824 */ /* 0x000fe200078e0a07 */
[----:B------:R-:W-:-:S02]  /*0c60*/  LOP3.LUT R2, R2, 0xfffffc00, RZ, 0xc0, !PT ;  /* 0xfffffc0002027812 */ /* 0x000fc400078ec0ff */
[----:B------:R-:W-:Y:S02]  /*0c70*/  LOP3.LUT R0, R0, 0x1ffffffe, RZ, 0xc0, !PT ;  /* 0x1ffffffe00007812 */ /* 0x000fe400078ec0ff */
[----:B------:R-:W-:Y:S01]  /*0c80*/  LOP3.LUT R6, R6, 0x7ffffffc, RZ, 0xc0, !PT ;  /* 0x7ffffffc06067812 */ /* 0x000fe200078ec0ff */
[----:B------:R-:W-:Y:S02]  /*0c90*/  IMAD.IADD R5, R214, 0x1, -R5 ;  /* 0x00000001d6057824 */ /* 0x000fe400078e0a05 */
[----:B------:R-:W-:Y:S02]  /*0ca0*/  IMAD R7, R7, 0x40, R2 ;  /* 0x0000004007077824 */ /* 0x000fe400078e0202 */
[----:B------:R-:W-:Y:S02]  /*0cb0*/  IMAD.IADD R0, R9, 0x1, -R0 ;  /* 0x0000000109007824 */ /* 0x000fe400078e0a00 */
[----:B------:R-:W-:Y:S02]  /*0cc0*/  IMAD.MOV.U32 R211, RZ, RZ, -0x2 ;  /* 0xfffffffeffd37424 */ /* 0x000fe400078e00ff */
[----:B------:R-:W-:Y:S01]  /*0cd0*/  IMAD.IADD R6, R209, 0x1, -R6 ;  /* 0x00000001d1067824 */ /* 0x000fe200078e0a06 */
[----:B------:R-:W-:Y:S01]  /*0ce0*/  CS2R R16, SRZ ;  /* 0x0000000000107805 */ /* 0x000fe2000001ff00 */
[----:B------:R-:W-:Y:S01]  /*0cf0*/  IMAD R213, R0, 0x8, R7 ;  /* 0x0000000800d57824 */ /* 0x000fe200078e0207 */
[----:B------:R-:W-:Y:S01]  /*0d00*/  SHF.R.S32.HI R22, RZ, 0x3, R3 ;  /* 0x00000003ff167819 */ /* 0x000fe20000011403 */
[----:B------:R-:W-:Y:S01]  /*0d10*/  IMAD R211, R6, R211, 0x70 ;  /* 0x0000007006d37424 */ /* 0x000fe200078e02d3 */
[----:B------:R-:W-:Y:S01]  /*0d20*/  SHF.L.U32 R18, R5, 0x3, RZ ;  /* 0x0000000305127819 */ /* 0x000fe200000006ff */
[----:B------:R-:W-:Y:S01]  /*0d30*/  IMAD.MOV.U32 R208, RZ, RZ, RZ ;  /* 0x000000ffffd07224 */ /* 0x000fe200078e00ff */
[----:B--2---:R-:W-:-:S07]  /*0d40*/  LOP3.LUT R19, R10, 0x1, RZ, 0xfc, !PT ;  /* 0x000000010a137812 */ /* 0x004fce00078efcff */
.L_x_299:
[----:B0-----:R-:W0:Y:S01]  /*0d50*/  LDC.64 R204, c[0x0][0xc60] ;  /* 0x00031800ffcc7b82 */ /* 0x001e220000000a00 */
[----:B------:R-:W-:Y:S01]  /*0d60*/  ULDC.64 UR4, c[0x0][0xa28] ;  /* 0x00028a0000047ab9 */ /* 0x000fe20000000a00 */
[----:B---3-5:R-:W-:Y:S01]  /*0d70*/  IMAD.MOV.U32 R5, RZ, RZ, RZ ;  /* 0x000000ffff057224 */ /* 0x028fe200078e00ff */
[----:B------:R-:W-:Y:S01]  /*0d80*/  ULDC.64 UR6, c[0x0][0xa20] ;  /* 0x0002880000067ab9 */ /* 0x000fe20000000a00 */
[----:B0-----:R-:W-:-:S06]  /*0d90*/  IMAD.WIDE R204, R103, 0x4, R204 ;  /* 0x0000000467cc7825 */ /* 0x001fcc00078e02cc */
[----:B--2---:R-:W2:Y:S01]  /*0da0*/  LDG.E R204, desc[UR60][R204.64] ;  /* 0x0000003ccccc7981 */ /* 0x004ea2000c1e1900 */
[----:B------:R-:W-:-:S04]  /*0db0*/  ISETP.NE.U32.AND P0, PT, RZ, UR4, PT ;  /* 0x00000004ff007c0c */ /* 0x000fc8000bf05070 */
[----:B------:R-:W-:Y:S02]  /*0dc0*/  ISETP.NE.AND.EX P0, PT, RZ, UR5, PT, P0 ;  /* 0x00000005ff007c0c */ /* 0x000fe4000bf05300 */
[----:B--2---:R-:W-:-:S11]  /*0dd0*/  SHF.R.S32.HI R207, RZ, 0x1f, R204 ;  /* 0x0000001fffcf7819 */ /* 0x004fd600000114cc */
[----:B------:R-:W-:-:S04]  /*0de0*/  @P0 LEA R2, P1, R204, UR4, 0x2 ;  /* 0x00000004cc020c11 */ /* 0x000fc8000f8210ff */
[----:B------:R-:W-:Y:S01]  /*0df0*/  @P0 LEA.HI.X R3, R204, UR5, R207, 0x2, P1 ;  /* 0x00000005cc030c11 */ /* 0x000fe200088f14cf */
[----:B------:R-:W-:-:S04]  /*0e00*/  ULDC.64 UR4, c[0x0][0x3f8] ;  /* 0x0000fe0000047ab9 */ /* 0x000fc80000000a00 */
[----:B------:R0:W5:Y:S01]  /*0e10*/  @P0 LDG.E R5, desc[UR60][R2.64] ;  /* 0x0000003c02050981 */ /* 0x000162000c1e1900 */
[----:B------:R-:W-:Y:S01]  /*0e20*/  ISETP.NE.U32.AND P0, PT, RZ, UR6, PT ;  /* 0x00000006ff007c0c */ /* 0x000fe2000bf05070 */
[----:B------:R-:W-:-:S03]  /*0e30*/  UISETP.NE.U32.AND UP0, UPT, UR4, URZ, UPT ;  /* 0x0000003f0400728c */ /* 0x000fc6000bf05070 */
[----:B------:R-:W-:Y:S01]  /*0e40*/  ISETP.NE.AND.EX P0, PT, RZ, UR7, PT, P0 ;  /* 0x00000007ff007c0c */ /* 0x000fe2000bf05300 */
[----:B------:R-:W-:Y:S01]  /*0e50*/  UISETP.NE.AND.EX UP0, UPT, UR5, URZ, UPT, UP0 ;  /* 0x0000003f0500728c */ /* 0x000fe2000bf05300 */
[----:B------:R-:W-:Y:S02]  /*0e60*/  ULDC UR4, c[0x0][0x404] ;  /* 0x0001010000047ab9 */ /* 0x000fe40000000800 */
[----:B------:R-:W-:Y:S01]  /*0e70*/  ULDC UR5, c[0x0][0x2e0] ;  /* 0x0000b80000057ab9 */ /* 0x000fe20000000800 */
[----:B------:R-:W-:-:S04]  /*0e80*/  USEL UR4, UR4, 0x1, UP0 ;  /* 0x0000000104047887 */ /* 0x000fc80008000000 */
[----:B------:R-:W-:-:S04]  /*0e90*/  UIMAD UR4, UR4, UR5, URZ ;  /* 0x00000005040472a4 */ /* 0x000fc8000f8e023f */
[C---:B0-----:R-:W-:Y:S02]  /*0ea0*/  @P0 LEA R2, P1, R204.reuse, UR6, 0x2 ;  /* 0x00000006cc020c11 */ /* 0x041fe4000f8210ff */
[----:B------:R-:W-:Y:S02]  /*0eb0*/  IMAD.U32 R82, RZ, RZ, UR4 ;  /* 0x00000004ff527e24 */ /* 0x000fe4000f8e00ff */
[----:B------:R-:W-:-:S05]  /*0ec0*/  @P0 LEA.HI.X R3, R204, UR7, R207, 0x2, P1 ;  /* 0x00000007cc030c11 */ /* 0x000fca00088f14cf */
[----:B------:R0:W5:Y:S01]  /*0ed0*/  @P0 LDG.E R82, desc[UR60][R2.64] ;  /* 0x0000003c02520981 */ /* 0x000162000c1e1900 */
[----:B----4-:R-:W-:Y:S05]  /*0ee0*/  @P0 BRA `(.L_x_257) ;  /* 0x0000000000240947 */ /* 0x010fea0003800000 */
[----:B------:R-:W-:Y:S02]  /*0ef0*/  ULDC.64 UR4, c[0x0][0xa08] ;  /* 0x0002820000047ab9 */ /* 0x000fe40000000a00 */
[----:B------:R-:W-:-:S04]  /*0f00*/  ISETP.NE.U32.AND P0, PT, RZ, UR4, PT ;  /* 0x00000004ff007c0c */ /* 0x000fc8000bf05070 */
[----:B------:R-:W-:-:S13]  /*0f10*/  ISETP.NE.AND.EX P0, PT, RZ, UR5, PT, P0 ;  /* 0x00000005ff007c0c */ /* 0x000fda000bf05300 */
[----:B------:R-:W-:Y:S05]  /*0f20*/  @!P0 BRA `(.L_x_257) ;  /* 0x0000000000148947 */ /* 0x000fea0003800000 */
[----:B0-----:R-:W0:Y:S02]  /*0f30*/  LDC.64 R2, c[0x0][0xa08] ;  /* 0x00028200ff027b82 */ /* 0x001e240000000a00 */
[----:B0-----:R-:W-:-:S05]  /*0f40*/  IMAD.WIDE R2, R204, 0x4, R2 ;  /* 0x00000004cc027825 */ /* 0x001fca00078e0202 */
[----:B-----5:R-:W2:Y:S04]  /*0f50*/  LDG.E R82, desc[UR60][R2.64] ;  /* 0x0000003c02527981 */ /* 0x020ea8000c1e1900 */
[----:B------:R-:W2:Y:S02]  /*0f60*/  LDG.E R7, desc[UR60][R2.64+0x4] ;  /* 0x0000043c02077981 */ /* 0x000ea4000c1e1900 */
[----:B--2---:R-:W-:-:S07]  /*0f70*/  IMAD.IADD R82, R7, 0x1, -R82 ;  /* 0x0000000107527824 */ /* 0x004fce00078e0a52 */
.L_x_257:
[----:B-----5:R-:W-:Y:S01]  /*0f80*/  IMAD.IADD R82, R82, 0x1, -R5 ;  /* 0x0000000152527824 */ /* 0x020fe200078e0a05 */
[----:B------:R-:W-:Y:S01]  /*0f90*/  PLOP3.LUT P0, PT, PT, PT, PT, 0x80, 0x0 ;  /* 0x000000000000781c */ /* 0x000fe20003f0f070 */
[----:B0-----:R-:W-:Y:S01]  /*0fa0*/  IMAD.MOV.U32 R2, RZ, RZ, RZ ;  /* 0x000000ffff027224 */ /* 0x001fe200078e00ff */
[----:B------:R-:W-:Y:S01]  /*0fb0*/  CS2R R20, SRZ ;  /* 0x0000000000147805 */ /* 0x000fe2000001ff00 */
[C---:B------:R-:W-:Y:S01]  /*0fc0*/  VIADD R3, R82.reuse, 0x6f ;  /* 0x0000006f52037836 */ /* 0x040fe20000000000 */
[----:B------:R-:W-:Y:S01]  /*0fd0*/  ISETP.GE.AND P1, PT, R82, 0x1, PT ;  /* 0x000000015200780c */ /* 0x000fe20003f26270 */
[----:B------:R-:W-:Y:S01]  /*0fe0*/  IMAD.MOV.U32 R206, RZ, RZ, R101 ;  /* 0x000000ffffce7224 */ /* 0x000fe200078e0065 */
[----:B------:R-:W-:Y:S01]  /*0ff0*/  CS2R R118, SRZ ;  /* 0x0000000000767805 */ /* 0x000fe2000001ff00 */
[----:B------:R-:W-:Y:S01]  /*1000*/  IMAD.HI R2, R3, -0x6db6db6d, R2 ;  /* 0x9249249303027827 */ /* 0x000fe200078e0202 */
[----:B------:R-:W-:Y:S02]  /*1010*/  CS2R R116, SRZ ;  /* 0x0000000000747805 */ /* 0x000fe4000001ff00 */
[----:B------:R-:W-:-:S02]  /*1020*/  CS2R R114, SRZ ;  /* 0x0000000000727805 */ /* 0x000fc4000001ff00 */
[----:B------:R-:W-:Y:S01]  /*1030*/  CS2R R112, SRZ ;  /* 0x0000000000707805 */ /* 0x000fe2000001ff00 */
[----:B------:R-:W-:Y:S01]  /*1040*/  IMAD.MOV.U32 R205, RZ, RZ, R102 ;  /* 0x000000ffffcd7224 */ /* 0x000fe200078e0066 */
[----:B------:R-:W-:Y:S02]  /*1050*/  SHF.R.U32.HI R3, RZ, 0x1f, R2 ;  /* 0x0000001fff037819 */ /* 0x000fe40000011602 */
[----:B------:R-:W-:Y:S02]  /*1060*/  CS2R R110, SRZ ;  /* 0x00000000006e7805 */ /* 0x000fe4000001ff00 */
[----:B------:R-:W-:Y:S02]  /*1070*/  CS2R R108, SRZ ;  /* 0x00000000006c7805 */ /* 0x000fe4000001ff00 */
[----:B------:R-:W-:Y:S02]  /*1080*/  CS2R R106, SRZ ;  /* 0x00000000006a7805 */ /* 0x000fe4000001ff00 */
[----:B------:R-:W-:-:S02]  /*1090*/  LEA.HI.SX32 R120, R2, R3, 0x1a ;  /* 0x0000000302787211 */ /* 0x000fc400078fd2ff */
[----:B------:R-:W-:Y:S02]  /*10a0*/  CS2R R2, SRZ ;  /* 0x0000000000027805 */ /* 0x000fe4000001ff00 */
[----:B------:R-:W-:Y:S02]  /*10b0*/  CS2R R104, SRZ ;  /* 0x0000000000687805 */ /* 0x000fe4000001ff00 */
[----:B------:R-:W-:Y:S01]  /*10c0*/  CS2R R50, SRZ ;  /* 0x0000000000327805 */ /* 0x000fe2000001ff00 */
[----:B------:R-:W-:Y:S01]  /*10d0*/  IMAD.MOV.U32 R43, RZ, RZ, RZ ;  /* 0x000000ffff2b7224 */ /* 0x000fe200078e00ff */
[----:B------:R-:W-:Y:S02]  /*10e0*/  CS2R R124, SRZ ;  /* 0x00000000007c7805 */ /* 0x000fe4000001ff00 */
[----:B------:R-:W-:Y:S02]  /*10f0*/  CS2R R122, SRZ ;  /* 0x00000000007a7805 */ /* 0x000fe4000001ff00 */
[----:B------:R-:W-:-:S02]  /*1100*/  CS2R R98, SRZ ;  /* 0x0000000000627805 */ /* 0x000fc4000001ff00 */
[----:B------:R-:W-:Y:S01]  /*1110*/  CS2R R96, SRZ ;  /* 0x0000000000607805 */ /* 0x000fe2000001ff00 */
[----:B------:R-:W-:Y:S01]  /*1120*/  IMAD.MOV.U32 R54, RZ, RZ, RZ ;  /* 0x000000ffff367224 */ /* 0x000fe200078e00ff */
[----:B------:R-:W-:Y:S02]  /*1130*/  CS2R R90, SRZ ;  /* 0x00000000005a7805 */ /* 0x000fe4000001ff00 */
[----:B------:R-:W-:Y:S02]  /*1140*/  CS2R R92, SRZ ;  /* 0x00000000005c7805 */ /* 0x000fe4000001ff00 */
        /* <DEDUP_REMOVED lines=26> */
[----:B------:R-:W-:Y:S01]  /*12f0*/  CS2R R128, SRZ ;  /* 0x0000000000807805 */ /* 0x000fe2000001ff00 */
[----:B------:R-:W-:Y:S01]  /*1300*/  IMAD.MOV.U32 R0, RZ, RZ, RZ ;  /* 0x000000ffff007224 */ /* 0x000fe200078e00ff */
[----:B------:R-:W-:Y:S01]  /*1310*/  CS2R R136, SRZ ;  /* 0x0000000000887805 */ /* 0x000fe2000001ff00 */
[----:B------:R-:W-:Y:S01]  /*1320*/  IMAD.MOV.U32 R36, RZ, RZ, RZ ;  /* 0x000000ffff247224 */ /* 0x000fe200078e00ff */
[----:B------:R-:W-:Y:S01]  /*1330*/  CS2R R6, SRZ ;  /* 0x0000000000067805 */ /* 0x000fe2000001ff00 */
[----:B------:R-:W-:-:S02]  /*1340*/  IMAD.MOV.U32 R138, RZ, RZ, RZ ;  /* 0x000000ffff8a7224 */ /* 0x000fc400078e00ff */
[----:B------:R-:W-:Y:S02]  /*1350*/  IMAD.MOV.U32 R121, RZ, RZ, RZ ;  /* 0x000000ffff797224 */ /* 0x000fe400078e00ff */
[----:B------:R-:W-:Y:S01]  /*1360*/  IMAD.MOV.U32 R24, RZ, RZ, RZ ;  /* 0x000000ffff187224 */ /* 0x000fe200078e00ff */
[----:B------:R-:W-:Y:S06]  /*1370*/  @!P1 BRA `(.L_x_258) ;  /* 0x0000009000c09947 */ /* 0x000fec0003800000 */
[----:B------:R-:W0:Y:S01]  /*1380*/  SHFL.IDX PT, R0, R210, RZ, 0x1f ;  /* 0x00001fffd2007589 */ /* 0x000e2200000e0000 */
[----:B------:R-:W1:Y:S01]  /*1390*/  S2UR UR7, SR_CgaCtaId ;  /* 0x00000000000779c3 */ /* 0x000e620000008800 */
[----:B------:R-:W-:Y:S01]  /*13a0*/  UMOV UR6, 0x400 ;  /* 0x0000040000067882 */ /* 0x000fe20000000000 */
[----:B0-----:R-:W-:Y:S01]  /*13b0*/  R2UR UR4, R0 ;  /* 0x00000000000472ca */ /* 0x001fe200000e0000 */
[----:B-1----:R-:W-:-:S04]  /*13c0*/  ULEA UR6, UR7, UR6, 0x18 ;  /* 0x0000000607067291 */ /* 0x002fc8000f8ec03f */
[----:B------:R-:W-:-:S04]  /*13d0*/  UIADD3 UR6, UR6, 0x15400, URZ ;  /* 0x0001540006067890 */ /* 0x000fc8000fffe03f */
[----:B------:R-:W-:-:S04]  /*13e0*/  ULOP3.LUT UP0, URZ, UR6, 0x9f, URZ, 0xc0, !UPT ;  /* 0x0000009f063f7892 */ /* 0x000fc8000f80c03f */
[----:B------:R-:W-:Y:S02]  /*13f0*/  ULEA.HI UR5, UR4, UR4, URZ, 0x1 ;  /* 0x0000000404057291 */ /* 0x000fe4000f8f083f */
[----:B------:R-:W-:Y:S02]  /*1400*/  PLOP3.LUT P0, PT, PT, PT, UP0, 0x80, 0x0 ;  /* 0x000000000000781c */ /* 0x000fe40003f0f008 */
[----:B------:R-:W-:-:S04]  /*1410*/  ULOP3.LUT UR5, UR5, 0x1e, URZ, 0xc0, !UPT ;  /* 0x0000001e05057892 */ /* 0x000fc8000f8ec03f */
[----:B------:R-:W-:-:S04]  /*1420*/  UIADD3 UR5, UR4, -UR5, URZ ;  /* 0x8000000504057290 */ /* 0x000fc8000fffe03f */
[----:B------:R-:W-:-:S04]  /*1430*/  ULEA UR5, UR5, UR6, 0xd ;  /* 0x0000000605057291 */ /* 0x000fc8000f8e683f */
[----:B------:R-:W-:-:S04]  /*1440*/  USHF.R.U32.HI UR5, URZ, 0x4, UR5 ;  /* 0x000000043f057899 */ /* 0x000fc80008011605 */
[----:B------:R-:W-:Y:S01]  /*1450*/  ULOP3.LUT UR36, UR5, 0x3fff, URZ, 0xc0, !UPT ;  /* 0x00003fff05247892 */ /* 0x000fe2000f8ec03f */
[----:B------:R-:W-:Y:S11]  /*1460*/  @!P0 BRA `(.L_x_259) ;  /* 0x0000000000408947 */ /* 0x000ff60003800000 */
[----:B------:R-:W-:Y:S01]  /*1470*/  MOV R0, 0x0 ;  /* 0x0000000000007802 */ /* 0x000fe20000000f00 */
[----:B------:R-:W-:Y:S01]  /*1480*/  ULDC.64 UR4, c[0x4][0xa8] ;  /* 0x01002a0000047ab9 */ /* 0x000fe20000000a00 */
[----:B------:R-:W-:Y:S01]  /*1490*/  ULDC.64 UR6, c[0x4][0x20] ;  /* 0x0100080000067ab9 */ /* 0x000fe20000000a00 */
[----:B------:R-:W-:Y:S01]  /*14a0*/  IMAD.U32 R4, RZ, RZ, UR4 ;  /* 0x00000004ff047e24 */ /* 0x000fe2000f8e00ff */
[----:B------:R0:W1:Y:S01]  /*14b0*/  LDC.64 R2, c[0x4][R0] ;  /* 0x0100000000027b82 */ /* 0x0000620000000a00 */
[----:B------:R-:W-:Y:S01]  /*14c0*/  MOV R5, UR5 ;  /* 0x0000000500057c02 */ /* 0x000fe20008000f00 */
[----:B------:R-:W-:Y:S01]  /*14d0*/  ULDC.64 UR4, c[0x4][0xb0] ;  /* 0x01002c0000047ab9 */ /* 0x000fe20000000a00 */
[----:B------:R-:W-:Y:S02]  /*14e0*/  IMAD.U32 R10, RZ, RZ, UR6 ;  /* 0x00000006ff0a7e24 */ /* 0x000fe4000f8e00ff */
[----:B------:R-:W-:Y:S02]  /*14f0*/  IMAD.U32 R6, RZ, RZ, UR4 ;  /* 0x00000004ff067e24 */ /* 0x000fe4000f8e00ff */
[----:B------:R-:W-:-:S02]  /*1500*/  IMAD.U32 R7, RZ, RZ, UR5 ;  /* 0x00000005ff077e24 */ /* 0x000fc4000f8e00ff */
[----:B------:R-:W-:Y:S02]  /*1510*/  IMAD.U32 R11, RZ, RZ, UR7 ;  /* 0x00000007ff0b7e24 */ /* 0x000fe4000f8e00ff */
[----:B------:R-:W-:Y:S02]  /*1520*/  IMAD.MOV.U32 R8, RZ, RZ, 0x70 ;  /* 0x00000070ff087424 */ /* 0x000fe400078e00ff */
[----:B------:R-:W-:Y:S02]  /*1530*/  IMAD.MOV.U32 R12, RZ, RZ, 0x1 ;  /* 0x00000001ff0c7424 */ /* 0x000fe400078e00ff */
[----:B0-----:R-:W-:-:S07]  /*1540*/  IMAD.MOV.U32 R13, RZ, RZ, RZ ;  /* 0x000000ffff0d7224 */ /* 0x001fce00078e00ff */
[----:B------:R-:W-:-:S07]  /*1550*/  LEPC R20, `(.L_x_259) ;  /* 0x000000001014794e */ /* 0x000fce0000000000 */
[----:B-1----:R-:W-:Y:S05]  /*1560*/  CALL.ABS.NOINC R2 ;  /* 0x0000000002007343 */ /* 0x002fea0003c00000 */
.L_x_259:
[----:B------:R-:W0:Y:S01]  /*1570*/  S2UR UR5, SR_CgaCtaId ;  /* 0x00000000000579c3 */ /* 0x000e220000008800 */
[----:B------:R-:W-:Y:S01]  /*1580*/  LEA.HI R0, R208, R208, RZ, 0x1 ;  /* 0x000000d0d0007211 */ /* 0x000fe200078f08ff */
[----:B------:R-:W-:Y:S01]  /*1590*/  UMOV UR4, 0x400 ;  /* 0x0000040000047882 */ /* 0x000fe20000000000 */
[----:B------:R-:W-:Y:S01]  /*15a0*/  BSSY B0, `(.L_x_260) ;  /* 0x0000009000007945 */ /* 0x000fe20003800000 */
[----:B------:R-:W-:Y:S02]  /*15b0*/  ISETP.NE.AND P0, PT, R19, 0x3, PT ;  /* 0x000000031300780c */ /* 0x000fe40003f05270 */
[----:B------:R-:W-:-:S05]  /*15c0*/  LOP3.LUT R3, R0, 0xfffffffe, RZ, 0xc0, !PT ;  /* 0xfffffffe00037812 */ /* 0x000fca00078ec0ff */
[----:B------:R-:W-:-:S05]  /*15d0*/  IMAD.IADD R0, R208, 0x1, -R3 ;  /* 0x00000001d0007824 */ /* 0x000fca00078e0a03 */
[----:B------:R-:W-:Y:S01]  /*15e0*/  SHF.L.U32 R0, R0, 0x1f, RZ ;  /* 0x0000001f00007819 */ /* 0x000fe200000006ff */
[----:B0-----:R-:W-:-:S06]  /*15f0*/  ULEA UR4, UR5, UR4, 0x18 ;  /* 0x0000000405047291 */ /* 0x001fcc000f8ec03f */
[----:B------:R-:W-:-:S04]  /*1600*/  IMAD.U32 R5, RZ, RZ, UR4 ;  /* 0x00000004ff057e24 */ /* 0x000fc8000f8e00ff */
[----:B------:R-:W0:Y:S02]  /*1610*/  SYNCS.PHASECHK.TRANS64.TRYWAIT P1, [R5+URZ+0x36800], R0 ;  /* 0x03680000050075a7 */ /* 0x000e24000802017f */
[----:B0-----:R-:W-:Y:S05]  /*1620*/  @!P1 BRA `(.L_x_261) ;  /* 0x0000010000749947 */ /* 0x001fea0003800000 */
.L_x_385:
[----:B------:R-:W-:Y:S05]  /*1630*/  BSYNC B0 ;  /* 0x0000000000007941 */ /* 0x000fea0003800000 */
.L_x_260:
[----:B------:R-:W-:Y:S05]  /*1640*/  @!P0 BRA `(.L_x_262) ;  /* 0x0000000000048947 */ /* 0x000fea0003800000 */
[----:B------:R-:W-:Y:S01]  /*1650*/  BPT.TRAP 0x1 ;  /* 0x000000040000795c */ /* 0x000fe20000300000 */
.L_x_262:
[----:B------:R-:W-:Y:S01]  /*1660*/  IMAD R2, R16, 0x8, R5 ;  /* 0x0000000810027824 */ /* 0x000fe200078e0205 */
[----:B------:R-:W-:-:S04]  /*1670*/  SHF.L.U32 R3, R17, 0x1f, RZ ;  /* 0x0000001f11037819 */ /* 0x000fc800000006ff */
[----:B------:R1:W2:Y:S01]  /*1680*/  SYNCS.PHASECHK.TRANS64.TRYWAIT P2, [R2+URZ+0x36830], R3 ;  /* 0x03683003020075a7 */ /* 0x0002a2000804017f */
[----:B------:R-:W-:Y:S05]  /*1690*/  @!P0 BRA `(.L_x_263) ;  /* 0x0000000000048947 */ /* 0x000fea0003800000 */
[----:B------:R-:W-:Y:S01]  /*16a0*/  BPT.TRAP 0x1 ;  /* 0x000000040000795c */ /* 0x000fe20000300000 */
.L_x_263:
[----:B0-----:R-:W0:Y:S01]  /*16b0*/  S2R R0, SR_TID.X ;  /* 0x0000000000007919 */ /* 0x001e220000002100 */
[----:B------:R-:W-:Y:S01]  /*16c0*/  IMAD.MOV.U32 R119, RZ, RZ, RZ ;  /* 0x000000ffff777224 */ /* 0x000fe200078e00ff */
[----:B0-----:R-:W-:Y:S01]  /*16d0*/  LOP3.LUT P1, RZ, R0, 0x7f, RZ, 0xc0, !PT ;  /* 0x0000007f00ff7812 */ /* 0x001fe2000782c0ff */
[----:B--2---:R-:W-:-:S12]  /*16e0*/  @P2 BRA `(.L_x_264) ;  /* 0x0000000000082947 */ /* 0x004fd80003800000 */
[----:B------:R-:W0:Y:S02]  /*16f0*/  SYNCS.PHASECHK.TRANS64.TRYWAIT P2, [R2+URZ+0x36830], R3 ;  /* 0x03683003020075a7 */ /* 0x000e24000804017f */
[----:B0-----:R-:W-:Y:S05]  /*1700*/  @!P2 BRA `(.L_x_265) ;  /* 0x000001000050a947 */ /* 0x001fea0003800000 */
.L_x_264:
[----:B------:R-:W-:Y:S05]  /*1710*/  WARPSYNC.ALL ;  /* 0x0000000000007948 */ /* 0x000fea0003800000 */
[----:B------:R-:W-:Y:S01]  /*1720*/  VIADD R0, R5, 0x21400 ;  /* 0x0002140005007836 */ /* 0x000fe20000000000 */
[----:B------:R-:W-:Y:S01]  /*1730*/  ULOP3.LUT UR8, UR36, 0x10000, URZ, 0xfc, !UPT ;  /* 0x0001000024087892 */ /* 0x000fe2000f8efc3f */
[----:B------:R-:W-:Y:S01]  /*1740*/  WARPGROUP.ARRIVE ;  /* 0x00000000000079c5 */ /* 0x000fe20000000000 */
[----:B------:R-:W-:Y:S01]  /*1750*/  UMOV UR9, 0x40000040 ;  /* 0x4000004000097882 */ /* 0x000fe20000000000 */
[----:B------:R-:W-:Y:S01]  /*1760*/  UMOV UR11, 0x40000040 ;  /* 0x40000040000b7882 */ /* 0x000fe20000000000 */
[----:B------:R-:W-:Y:S01]  /*1770*/  SHF.R.U32.HI R0, RZ, 0x4, R0 ;  /* 0x00000004ff007819 */ /* 0x000fe20000011600 */
[----:B------:R-:W-:Y:S01]  /*1780*/  UMOV UR5, UR9 ;  /* 0x0000000900057c82 */ /* 0x000fe20008000000 */
[----:B------:R-:W-:Y:S01]  /*1790*/  UMOV UR7, 0x40000040 ;  /* 0x4000004000077882 */ /* 0x000fe20000000000 */
[----:B------:R-:W-:Y:S01]  /*17a0*/  UMOV UR4, UR8 ;  /* 0x0000000800047c82 */ /* 0x000fe20008000000 */
[----:B------:R-:W-:Y:S01]  /*17b0*/  LOP3.LUT R0, R0, 0x3fff, RZ, 0xc0, !PT ;  /* 0x00003fff00007812 */ /* 0x000fe200078ec0ff */
[----:B------:R-:W-:Y:S01]  /*17c0*/  UMOV UR12, UR8 ;  /* 0x00000008000c7c82 */ /* 0x000fe20008000000 */
[----:B------:R-:W-:Y:S01]  /*17d0*/  UMOV UR13, UR9 ;  /* 0x00000009000d7c82 */ /* 0x000fe20008000000 */
[----:B------:R-:W-:Y:S01]  /*17e0*/  UMOV UR15, 0x40000040 ;  /* 0x40000040000f7882 */ /* 0x000fe20000000000 */
[----:B------:R-:W-:Y:S01]  /*17f0*/  LOP3.LUT R9, R0, 0x10000, RZ, 0xfc, !PT ;  /* 0x0001000000097812 */ /* 0x000fe200078efcff */
[----:B------:R-:W-:Y:S01]  /*1800*/  UMOV UR16, UR8 ;  /* 0x0000000800107c82 */ /* 0x000fe20008000000 */
[----:B------:R-:W-:Y:S01]  /*1810*/  UMOV UR17, UR9 ;  /* 0x0000000900117c82 */ /* 0x000fe20008000000 */
[----:B------:R-:W-:Y:S01]  /*1820*/  UMOV UR19, 0x40000040 ;  /* 0x4000004000137882 */ /* 0x000fe20000000000 */
[----:B------:R-:W-:Y:S01]  /*1830*/  UMOV UR20, UR8 ;  /* 0x0000000800147c82 */ /* 0x000fe20008000000 */
[----:B------:R-:W-:Y:S01]  /*1840*/  IMAD R0, R16, 0xa80, R9 ;  /* 0x00000a8010007824 */ /* 0x000fe200078e0209 */
[----:B------:R-:W-:Y:S01]  /*1850*/  UMOV UR21, UR9 ;  /* 0x0000000900157c82 */ /* 0x000fe20008000000 */
[----:B------:R-:W-:Y:S01]  /*1860*/  UMOV UR23, 0x40000040 ;  /* 0x4000004000177882 */ /* 0x000fe20000000000 */
[----:B------:R-:W-:Y:S01]  /*1870*/  UMOV UR27, 0x40000040 ;  /* 0x40000040001b7882 */ /* 0x000fe20000000000 */
[----:B------:R-:W-:Y:S01]  /*1880*/  UMOV UR31, 0x40000040 ;  /* 0x40000040001f7882 */ /* 0x000fe20000000000 */
[----:B------:R-:W-:Y:S01]  /*1890*/  R2UR UR10, R0 ;  /* 0x00000000000a72ca */ /* 0x000fe200000e0000 */
[----:B------:R-:W-:Y:S01]  /*18a0*/  UMOV UR35, 0x40000040 ;  /* 0x4000004000237882 */ /* 0x000fe20000000000 */
[----:B------:R-:W-:Y:S01]  /*18b0*/  UMOV UR39, 0x40000040 ;  /* 0x4000004000277882 */ /* 0x000fe20000000000 */
[----:B------:R-:W-:Y:S01]  /*18c0*/  UMOV UR43, 0x40000040 ;  /* 0x40000040002b7882 */ /* 0x000fe20000000000 */
[----:B------:R-:W-:Y:S01]  /*18d0*/  UMOV UR47, 0x40000040 ;  /* 0x40000040002f7882 */ /* 0x000fe20000000000 */
[----:B------:R-:W-:Y:S01]  /*18e0*/  UMOV UR51, 0x40000040 ;  /* 0x4000004000337882 */ /* 0x000fe20000000000 */
[----:B------:R-:W-:Y:S01]  /*18f0*/  UMOV UR55, 0x40000040 ;  /* 0x4000004000377882 */ /* 0x000fe20000000000 */
[----:B------:R-:W-:Y:S01]  /*1900*/  UMOV UR59, 0x40000040 ;  /* 0x40000040003b7882 */ /* 0x000fe20000000000 */
[----:B01----:R-:W-:Y:S01]  /*1910*/  IMAD.IADD R3, R211, 0x1, R82 ;  /* 0x00000001d3037824 */ /* 0x003fe200078e0252 */
[----:B------:R-:W-:Y:S01]  /*1920*/  P2R R80, PR, RZ, 0x2 ;  /* 0x00000002ff507803 */ /* 0x000fe20000000000 */
[----:B------:R-:W-:Y:S01]  /*1930*/  IMAD.MOV.U32 R116, RZ, RZ, R119 ;  /* 0x000000ffff747224 */ /* 0x000fe200078e0077 */
[----:B------:R-:W-:Y:S01]  /*1940*/  P2R R84, PR, RZ, 0x1 ;  /* 0x00000001ff547803 */ /* 0x000fe20000000000 */
[----:B------:R-:W-:Y:S01]  /*1950*/  IMAD R3, R120, -0x70, R3 ;  /* 0xffffff9078037824 */ /* 0x000fe200078e0203 */
[----:B------:R-:W-:Y:S01]  /*1960*/  HGMMA.64x16x16.F32 R72, gdesc[UR8], RZ, !UPT, gsb0 ;  /* 0x00200000084879f0 */ /* 0x000fe2000c0008ff */
[----:B------:R-:W-:Y:S01]  /*1970*/  UIADD3 UR6, UR10, 0x80, URZ ;  /* 0x000000800a067890 */ /* 0x000fe2000fffe03f */
[-C--:B------:R-:W-:Y:S01]  /*1980*/  MOV R118, R119.reuse ;  /* 0x0000007700767202 */ /* 0x080fe20000000f00 */
[----:B------:R-:W-:Y:S01]  /*1990*/  UIADD3 UR14, UR10, 0x180, URZ ;  /* 0x000001800a0e7890 */ /* 0x000fe2000fffe03f */
[C---:B------:R-:W-:Y:S01]  /*19a0*/  ISETP.GT.AND P2, PT, R3.reuse, RZ, PT ;  /* 0x000000ff0300720c */ /* 0x040fe20003f44270 */
[----:B------:R-:W-:Y:S01]  /*19b0*/  UIADD3 UR18, UR10, 0x200, URZ ;  /* 0x000002000a127890 */ /* 0x000fe2000fffe03f */
[C---:B------:R-:W-:Y:S01]  /*19c0*/  ISETP.GT.AND P3, PT, R3.reuse, 0x1, PT ;  /* 0x000000010300780c */ /* 0x040fe20003f64270 */
        /* <DEDUP_REMOVED lines=9> */
[----:B------:R-:W-:Y:S01]  /*1a60*/  ISETP.GT.AND P0, PT, R3, 0x50, PT ;  /* 0x000000500300780c */ /* 0x000fe20003f04270 */
        /* <DEDUP_REMOVED lines=12> */
[----:B------:R-:W-:Y:S01]  /*1b30*/  MOV R100, R119 ;  /* 0x0000007700647202 */ /* 0x000fe20000000f00 */
[----:B------:R-:W-:-:S02]  /*1b40*/  IMAD.MOV.U32 R102, RZ, RZ, R119 ;  /* 0x000000ffff667224 */ /* 0x000fc400078e0077 */
[--C-:B------:R-:W-:Y:S02]  /*1b50*/  IMAD.MOV.U32 R98, RZ, RZ, R119.reuse ;  /* 0x000000ffff627224 */ /* 0x100fe400078e0077 */
[--C-:B------:R-:W-:Y:S02]  /*1b60*/  IMAD.MOV.U32 R96, RZ, RZ, R119.reuse ;  /* 0x000000ffff607224 */ /* 0x100fe400078e0077 */
[--C-:B------:R-:W-:Y:S02]  /*1b70*/  IMAD.MOV.U32 R94, RZ, RZ, R119.reuse ;  /* 0x000000ffff5e7224 */ /* 0x100fe400078e0077 */
[--C-:B------:R-:W-:Y:S02]  /*1b80*/  IMAD.MOV.U32 R92, RZ, RZ, R119.reuse ;  /* 0x000000ffff5c7224 */ /* 0x100fe400078e0077 */
[--C-:B------:R-:W-:Y:S02]  /*1b90*/  IMAD.MOV.U32 R90, RZ, RZ, R119.reuse ;  /* 0x000000ffff5a7224 */ /* 0x100fe400078e0077 */
[----:B------:R-:W-:-:S02]  /*1ba0*/  IMAD.MOV.U32 R88, RZ, RZ, R119 ;  /* 0x000000ffff587224 */ /* 0x000fc400078e0077 */
        /* <DEDUP_REMOVED lines=87> */
[----:B------:R-:W-:Y:S02]  /*2120*/  UIADD3 UR14, UR8, 0x6, URZ ;  /* 0x00000006080e7890 */ /* 0x000fe4000fffe03f */
        /* <DEDUP_REMOVED lines=363> */
[----:B------:R-:W-:Y:S01]  /*37e0*/  UMOV UR52, UR11 ;  /* 0x0000000b00347c82 */ /* 0x000fe20008000000 */
[----:B------:R-:W-:Y:S01]  /*37f0*/  UMOV UR53, 0x40000040 ;  /* 0x4000004000357882 */ /* 0x000fe20000000000 */
[----:B------:R-:W-:Y:S01]  /*3800*/  UMOV UR55, 0x40000040 ;  /* 0x4000004000377882 */ /* 0x000fe20000000000 */
[----:B------:R-:W-:Y:S02]  /*3810*/  WARPGROUP.DEPBAR.LE gsb0, 0x0 ;  /* 0x00008000000079c5 */ /* 0x000fe40000010000 */
[----:B------:R-:W-:-:S06]  /*3820*/  WARPGROUP.ARRIVE ;  /* 0x00000000000079c5 */ /* 0x000fcc0000000000 */
[----:B------:R-:W-:Y:S03]  /*3830*/  HGMMA.64x16x16.F32 R32, gdesc[UR56], R32, gsb0 ;  /* 0x00200000382079f0 */ /* 0x000fe60008000820 */
        /* <DEDUP_REMOVED lines=27> */
[----:B------:R-:W-:Y:S01]  /*39f0*/  FSEL R11, R78, -INF , P4 ;  /* 0xff8000004e0b7808 */ /* 0x000fe20002000000 */
[----:B------:R-:W-:Y:S01]  /*3a00*/  IMAD.MOV.U32 R78, RZ, RZ, R119 ;  /* 0x000000ffff4e7224 */ /* 0x000fe200078e0077 */
[----:B------:R-:W-:-:S02]  /*3a10*/  ISETP.GT.AND P4, PT, R3, 0x18, PT ;  /* 0x000000180300780c */ /* 0x000fc40003f84270 */
[----:B------:R-:W-:Y:S02]  /*3a20*/  FSEL R79, R79, -INF , P5 ;  /* 0xff8000004f4f7808 */ /* 0x000fe40002800000 */
[----:B------:R-:W-:Y:S01]  /*3a30*/  ISETP.GT.AND P5, PT, R3, 0x19, PT ;  /* 0x000000190300780c */ /* 0x000fe20003fa4270 */
[----:B------:R-:W-:Y:S02]  /*3a40*/  WARPGROUP.DEPBAR.LE gsb0, 0x0 ;  /* 0x00008000000079c5 */ /* 0x000fe40000010000 */
[----:B------:R-:W-:Y:S01]  /*3a50*/  WARPGROUP.ARRIVE ;  /* 0x00000000000079c5 */ /* 0x000fe20000000000 */
[----:B------:R-:W-:Y:S02]  /*3a60*/  FSEL R85, R64, -INF , P2 ;  /* 0xff80000040557808 */ /* 0x000fe40001000000 */
[----:B------:R-:W-:Y:S02]  /*3a70*/  FSEL R65, R65, -INF , P3 ;  /* 0xff80000041417808 */ /* 0x000fe40001800000 */
[----:B------:R-:W-:Y:S01]  /*3a80*/  FMNMX.FTZ R0, R85, R0, !PT ;  /* 0x0000000055007209 */ /* 0x000fe20007810000 */
[----:B------:R-:W-:Y:S01]  /*3a90*/  HGMMA.64x16x16.F32 R56, gdesc[UR52], R56, gsb0 ;  /* 0x00200000343879f0 */ /* 0x000fe20008000838 */
[----:B------:R-:W-:Y:S01]  /*3aa0*/  UIADD3 UR54, UR10, 0x886, URZ ;  /* 0x000008860a367890 */ /* 0x000fe2000fffe03f */
[----:B------:R-:W-:Y:S01]  /*3ab0*/  FSEL R87, R68, -INF , P4 ;  /* 0xff80000044577808 */ /* 0x000fe20002000000 */
[----:B------:R-:W-:Y:S01]  /*3ac0*/  UMOV UR55, 0x40000040 ;  /* 0x4000004000377882 */ /* 0x000fe20000000000 */
[----:B------:R-:W-:Y:S01]  /*3ad0*/  FMNMX.FTZ R0, R65, R0, !PT ;  /* 0x0000000041007209 */ /* 0x000fe20007810000 */
[--C-:B------:R-:W-:Y:S01]  /*3ae0*/  IMAD.MOV.U32 R68, RZ, RZ, R119.reuse ;  /* 0x000000ffff447224 */ /* 0x100fe200078e0077 */
        /* <DEDUP_REMOVED lines=23> */
[----:B------:R-:W-:Y:S01]  /*3c60*/  UMOV UR55, 0x40000040 ;  /* 0x4000004000377882 */ /* 0x000fe20000000000 */
[----:B------:R-:W-:Y:S01]  /*3c70*/  FMNMX.FTZ R0, R91, R0, !PT ;  /* 0x000000005b007209 */ /* 0x000fe20007810000 */
[--C-:B------:R-:W-:Y:S01]  /*3c80*/  IMAD.MOV.U32 R60, RZ, RZ, R119.reuse ;  /* 0x000000ffff3c7224 */ /* 0x100fe200078e0077 */
[----:B------:R-:W-:Y:S02]  /*3c90*/  FSEL R95, R61, -INF , P4 ;  /* 0xff8000003d5f7808 */ /* 0x000fe40002000000 */
[----:B------:R-:W-:Y:S02]  /*3ca0*/  FMNMX.FTZ R0, R93, R0, !PT ;  /* 0x000000005d007209 */ /* 0x000fe40007810000 */
[----:B------:R-:W-:Y:S01]  /*3cb0*/  FSEL R21, R58, -INF , P2 ;  /* 0xff8000003a157808 */ /* 0x000fe20001000000 */
[----:B------:R-:W-:Y:S01]  /*3cc0*/  IMAD.MOV.U32 R58, RZ, RZ, R119 ;  /* 0x000000ffff3a7224 */ /* 0x000fe200078e0077 */
[----:B------:R-:W-:-:S02]  /*3cd0*/  ISETP.GT.AND P2, PT, R3, 0x31, PT ;  /* 0x000000310300780c */ /* 0x000fc40003f44270 */
[----:B------:R-:W-:Y:S02]  /*3ce0*/  FMNMX.FTZ R0, R95, R0, !PT ;  /* 0x000000005f007209 */ /* 0x000fe40007810000 */
[----:B------:R-:W-:Y:S02]  /*3cf0*/  FSEL R59, R59, -INF , P6 ;  /* 0xff8000003b3b7808 */ /* 0x000fe40003000000 */
[----:B------:R-:W-:Y:S02]  /*3d00*/  ISETP.GT.AND P6, PT, R3, 0x38, PT ;  /* 0x000000380300780c */ /* 0x000fe40003fc4270 */
[----:B------:R-:W-:Y:S02]  /*3d10*/  FSEL R63, R63, -INF , P4 ;  /* 0xff8000003f3f7808 */ /* 0x000fe40002000000 */
[----:B------:R-:W-:Y:S01]  /*3d20*/  ISETP.GT.AND P4, PT, R3, 0x40, PT ;  /* 0x000000400300780c */ /* 0x000fe20003f84270 */
[----:B------:R-:W-:Y:S02]  /*3d30*/  WARPGROUP.DEPBAR.LE gsb0, 0x0 ;  /* 0x00008000000079c5 */ /* 0x000fe40000010000 */
[----:B------:R-:W-:Y:S01]  /*3d40*/  WARPGROUP.ARRIVE ;  /* 0x00000000000079c5 */ /* 0x000fe20000000000 */
[----:B------:R-:W-:Y:S01]  /*3d50*/  FSEL R97, R48, -INF , P3 ;  /* 0xff80000030617808 */ /* 0x000fe20001800000 */
[----:B------:R-:W-:Y:S01]  /*3d60*/  IMAD.MOV.U32 R48, RZ, RZ, R119 ;  /* 0x000000ffff307224 */ /* 0x000fe200078e0077 */
[----:B------:R-:W-:-:S02]  /*3d70*/  FSEL R99, R49, -INF , P2 ;  /* 0xff80000031637808 */ /* 0x000fc40001000000 */
[----:B------:R-:W-:Y:S01]  /*3d80*/  FMNMX.FTZ R0, R97, R0, !PT ;  /* 0x0000000061007209 */ /* 0x000fe20007810000 */
[----:B------:R-:W-:Y:S01]  /*3d90*/  HGMMA.64x16x16.F32 R40, gdesc[UR52], R40, gsb0 ;  /* 0x00200000342879f0 */ /* 0x000fe20008000828 */
[----:B------:R-:W-:Y:S01]  /*3da0*/  UMOV UR54, UR4 ;  /* 0x0000000400367c82 */ /* 0x000fe20008000000 */
[----:B------:R-:W-:Y:S01]  /*3db0*/  UMOV UR55, 0x40000040 ;  /* 0x4000004000377882 */ /* 0x000fe20000000000 */
[----:B------:R-:W-:Y:S01]  /*3dc0*/  FSEL R49, R62, -INF , P5 ;  /* 0xff8000003e317808 */ /* 0x000fe20002800000 */
[----:B------:R-:W-:Y:S01]  /*3dd0*/  ULDC UR4, c[0x0][0x988] ;  /* 0x0002620000047ab9 */ /* 0x000fe20000000800 */
[----:B------:R-:W-:Y:S01]  /*3de0*/  ISETP.GT.AND P5, PT, R3, 0x39, PT ;  /* 0x000000390300780c */ /* 0x000fe20003fa4270 */
[--C-:B------:R-:W-:Y:S01]  /*3df0*/  IMAD.MOV.U32 R62, RZ, RZ, R119.reuse ;  /* 0x000000ffff3e7224 */ /* 0x100fe200078e0077 */
[----:B------:R-:W-:Y:S01]  /*3e00*/  FSEL R101, R52, -INF , P6 ;  /* 0xff80000034657808 */ /* 0x000fe20003000000 */
[----:B------:R-:W-:Y:S01]  /*3e10*/  IMAD.MOV.U32 R52, RZ, RZ, R119 ;  /* 0x000000ffff347224 */ /* 0x000fe200078e0077 */
[----:B------:R-:W-:-:S02]  /*3e20*/  FMNMX.FTZ R0, R99, R0, !PT ;  /* 0x0000000063007209 */ /* 0x000fc40007810000 */
[----:B------:R-:W-:Y:S02]  /*3e30*/  FSEL R103, R53, -INF , P5 ;  /* 0xff80000035677808 */ /* 0x000fe40002800000 */
[----:B------:R-:W-:Y:S02]  /*3e40*/  FMNMX.FTZ R0, R101, R0, !PT ;  /* 0x0000000065007209 */ /* 0x000fe40007810000 */
[----:B------:R-:W-:Y:S01]  /*3e50*/  FSEL R53, R50, -INF , P3 ;  /* 0xff80000032357808 */ /* 0x000fe20001800000 */
[----:B------:R-:W-:Y:S01]  /*3e60*/  IMAD.MOV.U32 R50, RZ, RZ, R119 ;  /* 0x000000ffff327224 */ /* 0x000fe200078e0077 */
[----:B------:R-:W-:Y:S02]  /*3e70*/  ISETP.GT.AND P3, PT, R3, 0x41, PT ;  /* 0x000000410300780c */ /* 0x000fe40003f64270 */
[----:B------:R-:W-:Y:S02]  /*3e80*/  FMNMX.FTZ R0, R103, R0, !PT ;  /* 0x0000000067007209 */ /* 0x000fe40007810000 */
[----:B------:R-:W-:-:S02]  /*3e90*/  FSEL R51, R51, -INF , P2 ;  /* 0xff80000033337808 */ /* 0x000fc40001000000 */
[----:B------:R-:W-:Y:S02]  /*3ea0*/  ISETP.GT.AND P2, PT, R3, 0x48, PT ;  /* 0x000000480300780c */ /* 0x000fe40003f44270 */
[----:B------:R-:W-:Y:S02]  /*3eb0*/  FSEL R55, R55, -INF , P5 ;  /* 0xff80000037377808 */ /* 0x000fe40002800000 */
[----:B------:R-:W-:Y:S01]  /*3ec0*/  ISETP.GT.AND P5, PT, R3, 0x68, PT ;  /* 0x000000680300780c */ /* 0x000fe20003fa4270 */
[----:B------:R-:W-:Y:S02]  /*3ed0*/  WARPGROUP.DEPBAR.LE gsb0, 0x0 ;  /* 0x00008000000079c5 */ /* 0x000fe40000010000 */
[----:B------:R-:W-:Y:S01]  /*3ee0*/  WARPGROUP.ARRIVE ;  /* 0x00000000000079c5 */ /* 0x000fe20000000000 */
[----:B------:R-:W-:Y:S02]  /*3ef0*/  FSEL R105, R40, -INF , P4 ;  /* 0xff80000028697808 */ /* 0x000fe40002000000 */
[----:B------:R-:W-:-:S02]  /*3f00*/  FSEL R107, R41, -INF , P3 ;  /* 0xff800000296b7808 */ /* 0x000fc40001800000 */
[----:B------:R-:W-:Y:S01]  /*3f10*/  FMNMX.FTZ R0, R105, R0, !PT ;  /* 0x0000000069007209 */ /* 0x000fe20007810000 */
[----:B------:R-:W-:Y:S01]  /*3f20*/  HGMMA.64x16x16.F32 R32, gdesc[UR52], R32, gsb0 ;  /* 0x00200000342079f0 */ /* 0x000fe20008000820 */
[----:B------:R-:W-:Y:S01]  /*3f30*/  UIADD3 UR54, UR10, 0xa06, URZ ;  /* 0x00000a060a367890 */ /* 0x000fe2000fffe03f */
[----:B------:R-:W-:Y:S01]  /*3f40*/  FSEL R109, R44, -INF , P2 ;  /* 0xff8000002c6d7808 */ /* 0x000fe20001000000 */
[----:B------:R-:W-:Y:S01]  /*3f50*/  UMOV UR55, 0x40000040 ;  /* 0x4000004000377882 */ /* 0x000fe20000000000 */
[----:B------:R-:W-:Y:S01]  /*3f60*/  FMNMX.FTZ R0, R107, R0, !PT ;  /* 0x000000006b007209 */ /* 0x000fe20007810000 */
[----:B------:R-:W-:Y:S01]  /*3f70*/  IMAD.MOV.U32 R44, RZ, RZ, R119 ;  /* 0x000000ffff2c7224 */ /* 0x000fe200078e0077 */
[----:B------:R-:W-:Y:S02]  /*3f80*/  FSEL R113, R45, -INF , P1 ;  /* 0xff8000002d717808 */ /* 0x000fe40000800000 */
[----:B------:R-:W-:Y:S02]  /*3f90*/  FMNMX.FTZ R0, R109, R0, !PT ;  /* 0x000000006d007209 */ /* 0x000fe40007810000 */
[----:B------:R-:W-:-:S02]  /*3fa0*/  ISETP.GT.AND P1, PT, R3, 0x51, PT ;  /* 0x000000510300780c */ /* 0x000fc40003f24270 */
[----:B------:R-:W-:Y:S02]  /*3fb0*/  FMNMX.FTZ R0, R113, R0, !PT ;  /* 0x0000000071007209 */ /* 0x000fe40007810000 */
[----:B------:R-:W-:Y:S02]  /*3fc0*/  FSEL R43, R43, -INF , P3 ;  /* 0xff8000002b2b7808 */ /* 0x000fe40001800000 */
[C---:B------:R-:W-:Y:S02]  /*3fd0*/  ISETP.GT.AND P3, PT, R3.reuse, 0x60, PT ;  /* 0x000000600300780c */ /* 0x040fe40003f64270 */
[----:B------:R-:W-:Y:S01]  /*3fe0*/  FSEL R45, R42, -INF , P4 ;  /* 0xff8000002a2d7808 */ /* 0x000fe20002000000 */
[--C-:B------:R-:W-:Y:S01]  /*3ff0*/  IMAD.MOV.U32 R42, RZ, RZ, R119.reuse ;  /* 0x000000ffff2a7224 */ /* 0x100fe200078e0077 */
[C---:B------:R-:W-:Y:S02]  /*4000*/  ISETP.GT.AND P4, PT, R3.reuse, 0x61, PT ;  /* 0x000000610300780c */ /* 0x040fe40003f84270 */
[----:B------:R-:W-:Y:S01]  /*4010*/  FSEL R41, R54, -INF , P6 ;  /* 0xff80000036297808 */ /* 0x000fe20003000000 */
[----:B------:R-:W-:Y:S01]  /*4020*/  IMAD.MOV.U32 R54, RZ, RZ, R119 ;  /* 0x000000ffff367224 */ /* 0x000fe200078e0077 */
[----:B------:R-:W-:-:S02]  /*4030*/  ISETP.GT.AND P6, PT, R3, 0x69, PT ;  /* 0x000000690300780c */ /* 0x000fc40003fc4270 */
[----:B------:R-:W-:Y:S01]  /*4040*/  P2R R20, PR, RZ, 0x2 ;  /* 0x00000002ff147803 */ /* 0x000fe20000000000 */
[----:B------:R-:W-:Y:S02]  /*4050*/  WARPGROUP.DEPBAR.LE gsb0, 0x0 ;  /* 0x00008000000079c5 */ /* 0x000fe40000010000 */
[----:B------:R-:W-:Y:S01]  /*4060*/  WARPGROUP.ARRIVE ;  /* 0x00000000000079c5 */ /* 0x000fe20000000000 */
[----:B------:R-:W-:Y:S02]  /*4070*/  FSEL R115, R32, -INF , P0 ;  /* 0xff80000020737808 */ /* 0x000fe40000000000 */
[----:B------:R-:W-:Y:S02]  /*4080*/  ISETP.GT.AND P0, PT, R3, 0x58, PT ;  /* 0x000000580300780c */ /* 0x000fe40003f04270 */
[----:B------:R-:W-:Y:S01]  /*4090*/  FSEL R117, R33, -INF , P1 ;  /* 0xff80000021757808 */ /* 0x000fe20000800000 */
[----:B------:R-:W-:Y:S01]  /*40a0*/  HGMMA.64x16x16.F32 R24, gdesc[UR52], R24, gsb0 ;  /* 0x00200000341879f0 */ /* 0x000fe20008000818 */
[----:B------:R-:W-:-:S02]  /*40b0*/  FMNMX.FTZ R0, R115, R0, !PT ;  /* 0x0000000073007209 */ /* 0x000fc40007810000 */
[----:B------:R-:W-:Y:S02]  /*40c0*/  FSEL R33, R46, -INF , P2 ;  /* 0xff8000002e217808 */ /* 0x000fe40001000000 */
[----:B------:R-:W-:Y:S02]  /*40d0*/  ISETP.GT.AND P2, PT, R3, 0x59, PT ;  /* 0x000000590300780c */ /* 0x000fe40003f44270 */
[----:B------:R-:W-:Y:S02]  /*40e0*/  FSEL R121, R36, -INF , P0 ;  /* 0xff80000024797808 */ /* 0x000fe40000000000 */
[----:B------:R-:W-:Y:S02]  /*40f0*/  FMNMX.FTZ R0, R117, R0, !PT ;  /* 0x0000000075007209 */ /* 0x000fe40007810000 */
[----:B------:R-:W-:Y:S02]  /*4100*/  FSEL R123, R37, -INF , P2 ;  /* 0xff800000257b7808 */ /* 0x000fe40001000000 */
[----:B------:R-:W-:-:S02]  /*4110*/  FMNMX.FTZ R0, R121, R0, !PT ;  /* 0x0000000079007209 */ /* 0x000fc40007810000 */
[----:B------:R-:W-:Y:S02]  /*4120*/  P2R R14, PR, RZ, 0x1 ;  /* 0x00000001ff0e7803 */ /* 0x000fe40000000000 */
[----:B------:R-:W-:Y:S02]  /*4130*/  FMNMX.FTZ R0, R123, R0, !PT ;  /* 0x000000007b007209 */ /* 0x000fe40007810000 */
[C---:B------:R-:W-:Y:S02]  /*4140*/  ISETP.GT.AND P0, PT, R3.reuse, 0x49, PT ;  /* 0x000000490300780c */ /* 0x040fe40003f04270 */
[----:B------:R-:W-:Y:S02]  /*4150*/  ISETP.GT.AND P1, PT, R3, 0x50, PT ;  /* 0x000000500300780c */ /* 0x000fe40003f24270 */
[----:B------:R-:W-:Y:S02]  /*4160*/  FSEL R111, R47, -INF , P0 ;  /* 0xff8000002f6f7808 */ /* 0x000fe40000000000 */
[----:B------:R-:W-:-:S02]  /*4170*/  FSEL R47, R34, -INF , P1 ;  /* 0xff800000222f7808 */ /* 0x000fc40000800000 */
[----:B------:R-:W-:Y:S02]  /*4180*/  ISETP.NE.AND P1, PT, R20, RZ, PT ;  /* 0x000000ff1400720c */ /* 0x000fe40003f25270 */
[----:B------:R-:W-:Y:S02]  /*4190*/  P2R R12, PR, RZ, 0x4 ;  /* 0x00000004ff0c7803 */ /* 0x000fe40000000000 */
[----:B------:R-:W-:Y:S02]  /*41a0*/  ISETP.NE.AND P0, PT, R14, RZ, PT ;  /* 0x000000ff0e00720c */ /* 0x000fe40003f05270 */
[----:B------:R-:W-:Y:S02]  /*41b0*/  FSEL R35, R35, -INF , P1 ;  /* 0xff80000023237808 */ /* 0x000fe40000800000 */
[----:B------:R-:W-:Y:S01]  /*41c0*/  ISETP.NE.AND P1, PT, R80, RZ, PT ;  /* 0x000000ff5000720c */ /* 0x000fe20003f25270 */
[----:B------:R-:W-:Y:S01]  /*41d0*/  IMAD.MOV.U32 R80, RZ, RZ, R119 ;  /* 0x000000ffff507224 */ /* 0x000fe200078e0077 */
[----:B------:R-:W-:-:S11]  /*41e0*/  MOV R46, R119 ;  /* 0x00000077002e7202 */ /* 0x000fd60000000f00 */
[----:B------:R-:W-:Y:S01]  /*41f0*/  @!P1 VIADD R2, R2, 0x36840 ;  /* 0x0003684002029836 */ /* 0x000fe20000000000 */
[----:B------:R-:W-:Y:S02]  /*4200*/  WARPGROUP.DEPBAR.LE gsb0, 0x0 ;  /* 0x00008000000079c5 */ /* 0x000fe40000010000 */
[----:B------:R-:W-:Y:S02]  /*4210*/  FSEL R125, R24, -INF , P3 ;  /* 0xff800000187d7808 */ /* 0x000fe40001800000 */
        /* <DEDUP_REMOVED lines=11> */
[----:B------:R-:W0:Y:S01]  /*42d0*/  SHFL.BFLY PT, R25, R6, 0x2, 0x1f ;  /* 0x0c401f0006197f89 */ /* 0x000e2200000e0000 */
[----:B------:R-:W-:-:S02]  /*42e0*/  @!P1 PRMT R2, RZ, 0x654, R2 ;  /* 0x00000654ff029816 */ /* 0x000fc40000000002 */
[----:B------:R-:W-:Y:S01]  /*42f0*/  ISETP.NE.AND P0, PT, R84, RZ, PT ;  /* 0x000000ff5400720c */ /* 0x000fe20003f05270 */
[----:B------:R-:W-:Y:S01]  /*4300*/  IMAD.MOV.U32 R84, RZ, RZ, R119 ;  /* 0x000000ffff547224 */ /* 0x000fe200078e0077 */
[----:B------:R1:W-:Y:S01]  /*4310*/  @!P1 SYNCS.ARRIVE.TRANS64.RED.A1T0 RZ, [R2+URZ], RZ ;  /* 0x000000ff02ff99a7 */ /* 0x0003e2000810043f */
[----:B0-----:R-:W-:Y:S02]  /*4320*/  FMNMX.FTZ R25, R6, R25, !PT ;  /* 0x0000001906197209 */ /* 0x001fe40007810000 */
[----:B------:R-:W-:-:S03]  /*4330*/  FMNMX.FTZ R6, R7, R75, !PT ;  /* 0x0000004b07067209 */ /* 0x000fc60007810000 */
[----:B------:R-:W0:Y:S01]  /*4340*/  SHFL.BFLY PT, R4, R25, 0x1, 0x1f ;  /* 0x0c201f0019047f89 */ /* 0x000e2200000e0000 */
[----:B------:R-:W-:-:S04]  /*4350*/  FMNMX.FTZ R6, R11, R6, !PT ;  /* 0x000000060b067209 */ /* 0x000fc80007810000 */
[----:B------:R-:W-:-:S04]  /*4360*/  FMNMX.FTZ R6, R79, R6, !PT ;  /* 0x000000064f067209 */ /* 0x000fc80007810000 */
[----:B------:R-:W-:-:S04]  /*4370*/  FMNMX.FTZ R6, R13, R6, !PT ;  /* 0x000000060d067209 */ /* 0x000fc80007810000 */
[----:B------:R-:W-:-:S04]  /*4380*/  FMNMX.FTZ R6, R67, R6, !PT ;  /* 0x0000000643067209 */ /* 0x000fc80007810000 */
[----:B------:R-:W-:-:S04]  /*4390*/  FMNMX.FTZ R6, R15, R6, !PT ;  /* 0x000000060f067209 */ /* 0x000fc80007810000 */
[----:B------:R-:W-:Y:S02]  /*43a0*/  FMNMX.FTZ R6, R71, R6, !PT ;  /* 0x0000000647067209 */ /* 0x000fe40007810000 */
[----:B0-----:R-:W-:Y:S02]  /*43b0*/  FMNMX.FTZ R4, R25, R4, !PT ;  /* 0x0000000419047209 */ /* 0x001fe40007810000 */
        /* <DEDUP_REMOVED lines=14> */
[-CC-:B------:R-:W-:Y:S01]  /*44a0*/  FFMA.FTZ R25, R73, R0.reuse, -R10.reuse ;  /* 0x0000000049197223 */ /* 0x180fe2000001080a */
[----:B------:R-:W-:Y:S01]  /*44b0*/  FSEL R65, R26, -INF , P3 ;  /* 0xff8000001a417808 */ /* 0x000fe20001800000 */
[--C-:B------:R-:W-:Y:S01]  /*44c0*/  FFMA.FTZ R202, R83, R0, -R10.reuse ;  /* 0x0000000053ca7223 */ /* 0x100fe2000001080a */
[----:B------:R-:W-:Y:S01]  /*44d0*/  FMNMX.FTZ R6, R41, R6, !PT ;  /* 0x0000000629067209 */ /* 0x000fe20007810000 */
[----:B------:R-:W-:Y:S01]  /*44e0*/  MUFU.EX2 R200, R200 ;  /* 0x000000c800c87308 */ /* 0x000fe20000000800 */
[----:B------:R-:W-:Y:S01]  /*44f0*/  FSEL R69, R30, -INF , P5 ;  /* 0xff8000001e457808 */ /* 0x000fe20002800000 */
[--C-:B------:R-:W-:Y:S01]  /*4500*/  FFMA.FTZ R37, R77, R0, -R10.reuse ;  /* 0x000000004d257223 */ /* 0x100fe2000001080a */
[----:B------:R-:W-:Y:S01]  /*4510*/  FMNMX.FTZ R6, R55, R6, !PT ;  /* 0x0000000637067209 */ /* 0x000fe20007810000 */
[-CC-:B------:R-:W-:Y:S01]  /*4520*/  FFMA.FTZ R196, R85, R0.reuse, -R10.reuse ;  /* 0x0000000055c47223 */ /* 0x180fe2000001080a */
[-CC-:B------:R-:W-:Y:S01]  /*4530*/  FFMA.FTZ R198, R87, R0.reuse, -R10.reuse ;  /* 0x0000000057c67223 */ /* 0x180fe2000001080a */
[--C-:B------:R-:W-:Y:S01]  /*4540*/  FFMA.FTZ R192, R89, R0, -R10.reuse ;  /* 0x0000000059c07223 */ /* 0x100fe2000001080a */
[----:B------:R-:W-:Y:S01]  /*4550*/  FMNMX.FTZ R6, R45, R6, !PT ;  /* 0x000000062d067209 */ /* 0x000fe20007810000 */
[----:B------:R-:W0:Y:S01]  /*4560*/  MUFU.EX2 R25, R25 ;  /* 0x0000001900197308 */ /* 0x000e220000000800 */
[-CC-:B------:R-:W-:Y:S01]  /*4570*/  FFMA.FTZ R91, R91, R0.reuse, -R10.reuse ;  /* 0x000000005b5b7223 */ /* 0x180fe2000001080a */
[--C-:B------:R-:W-:Y:S01]  /*4580*/  FFMA.FTZ R93, R93, R0, -R10.reuse ;  /* 0x000000005d5d7223 */ /* 0x100fe2000001080a */
[----:B------:R-:W-:Y:S01]  /*4590*/  FMNMX.FTZ R6, R43, R6, !PT ;  /* 0x000000062b067209 */ /* 0x000fe20007810000 */
[-CC-:B------:R-:W-:Y:S01]  /*45a0*/  FFMA.FTZ R95, R95, R0.reuse, -R10.reuse ;  /* 0x000000005f5f7223 */ /* 0x180fe2000001080a */
[-CC-:B------:R-:W-:Y:S01]  /*45b0*/  FFMA.FTZ R97, R97, R0.reuse, -R10.reuse ;  /* 0x0000000061617223 */ /* 0x180fe2000001080a */
[--C-:B------:R-:W-:Y:S01]  /*45c0*/  FFMA.FTZ R99, R99, R0, -R10.reuse ;  /* 0x0000000063637223 */ /* 0x100fe2000001080a */
[----:B------:R-:W-:Y:S01]  /*45d0*/  FMNMX.FTZ R6, R33, R6, !PT ;  /* 0x0000000621067209 */ /* 0x000fe20007810000 */
[----:B------:R-:W2:Y:S01]  /*45e0*/  MUFU.EX2 R202, R202 ;  /* 0x000000ca00ca7308 */ /* 0x000ea20000000800 */
[-CC-:B------:R-:W-:Y:S01]  /*45f0*/  FFMA.FTZ R101, R101, R0.reuse, -R10.reuse ;  /* 0x0000000065657223 */ /* 0x180fe2000001080a */
[--C-:B------:R-:W-:Y:S01]  /*4600*/  FFMA.FTZ R103, R103, R0, -R10.reuse ;  /* 0x0000000067677223 */ /* 0x100fe2000001080a */
[----:B------:R-:W-:Y:S01]  /*4610*/  FMNMX.FTZ R6, R111, R6, !PT ;  /* 0x000000066f067209 */ /* 0x000fe20007810000 */
[-CC-:B------:R-:W-:Y:S01]  /*4620*/  FFMA.FTZ R105, R105, R0.reuse, -R10.reuse ;  /* 0x0000000069697223 */ /* 0x180fe2000001080a */
[-CC-:B------:R-:W-:Y:S01]  /*4630*/  FFMA.FTZ R107, R107, R0.reuse, -R10.reuse ;  /* 0x000000006b6b7223 */ /* 0x180fe2000001080a */
[--C-:B------:R-:W-:Y:S01]  /*4640*/  FFMA.FTZ R109, R109, R0, -R10.reuse ;  /* 0x000000006d6d7223 */ /* 0x100fe2000001080a */
[----:B------:R-:W-:Y:S01]  /*4650*/  FMNMX.FTZ R6, R47, R6, !PT ;  /* 0x000000062f067209 */ /* 0x000fe20007810000 */
[----:B------:R-:W3:Y:S01]  /*4660*/  MUFU.EX2 R37, R37 ;  /* 0x0000002500257308 */ /* 0x000ee20000000800 */
[-CC-:B------:R-:W-:Y:S01]  /*4670*/  FFMA.FTZ R113, R113, R0.reuse, -R10.reuse ;  /* 0x0000000071717223 */ /* 0x180fe2000001080a */
[--C-:B------:R-:W-:Y:S01]  /*4680*/  FFMA.FTZ R115, R115, R0, -R10.reuse ;  /* 0x0000000073737223 */ /* 0x100fe2000001080a */
[----:B------:R-:W-:Y:S01]  /*4690*/  FMNMX.FTZ R6, R35, R6, !PT ;  /* 0x0000000623067209 */ /* 0x000fe20007810000 */
[-CC-:B------:R-:W-:Y:S01]  /*46a0*/  FFMA.FTZ R117, R117, R0.reuse, -R10.reuse ;  /* 0x0000000075757223 */ /* 0x180fe2000001080a */
[-CC-:B------:R-:W-:Y:S01]  /*46b0*/  FFMA.FTZ R121, R121, R0.reuse, -R10.reuse ;  /* 0x0000000079797223 */ /* 0x180fe2000001080a */
[--C-:B------:R-:W-:Y:S01]  /*46c0*/  FFMA.FTZ R123, R123, R0, -R10.reuse ;  /* 0x000000007b7b7223 */ /* 0x100fe2000001080a */
[----:B------:R-:W-:Y:S01]  /*46d0*/  FMNMX.FTZ R6, R29, R6, !PT ;  /* 0x000000061d067209 */ /* 0x000fe20007810000 */
[----:B------:R-:W4:Y:S01]  /*46e0*/  MUFU.EX2 R196, R196 ;  /* 0x000000c400c47308 */ /* 0x000f220000000800 */
[-CC-:B------:R-:W-:Y:S01]  /*46f0*/  FFMA.FTZ R125, R125, R0.reuse, -R10.reuse ;  /* 0x000000007d7d7223 */ /* 0x180fe2000001080a */
[--C-:B------:R-:W-:Y:S01]  /*4700*/  FFMA.FTZ R127, R127, R0, -R10.reuse ;  /* 0x000000007f7f7223 */ /* 0x100fe2000001080a */
[----:B------:R-:W-:Y:S01]  /*4710*/  FMNMX.FTZ R6, R39, R6, !PT ;  /* 0x0000000627067209 */ /* 0x000fe20007810000 */
[-CC-:B------:R-:W-:Y:S01]  /*4720*/  FFMA.FTZ R129, R129, R0.reuse, -R10.reuse ;  /* 0x0000000081817223 */ /* 0x180fe2000001080a */
[----:B------:R-:W-:Y:S01]  /*4730*/  FFMA.FTZ R10, R131, R0, -R10 ;  /* 0x00000000830a7223 */ /* 0x000fe2000001080a */
[--C-:B------:R-:W-:Y:S01]  /*4740*/  IMAD.MOV.U32 R89, RZ, RZ, R119.reuse ;  /* 0x000000ffff597224 */ /* 0x100fe200078e0077 */
[----:B------:R-:W-:Y:S01]  /*4750*/  FMNMX.FTZ R6, R65, R6, !PT ;  /* 0x0000000641067209 */ /* 0x000fe20007810000 */
[----:B------:R-:W5:Y:S01]  /*4760*/  MUFU.EX2 R57, R57 ;  /* 0x0000003900397308 */ /* 0x000f620000000800 */
[----:B------:R-:W-:-:S02]  /*4770*/  IMAD.MOV.U32 R87, RZ, RZ, R119 ;  /* 0x000000ffff577224 */ /* 0x000fc400078e0077 */
[----:B------:R-:W-:Y:S01]  /*4780*/  FMNMX.FTZ R6, R27, R6, !PT ;  /* 0x000000061b067209 */ /* 0x000fe20007810000 */
[--C-:B------:R-:W-:Y:S02]  /*4790*/  IMAD.MOV.U32 R85, RZ, RZ, R119.reuse ;  /* 0x000000ffff557224 */ /* 0x100fe400078e0077 */
[--C-:B------:R-:W-:Y:S01]  /*47a0*/  IMAD.MOV.U32 R83, RZ, RZ, R119.reuse ;  /* 0x000000ffff537224 */ /* 0x100fe200078e0077 */
[----:B------:R-:W-:Y:S01]  /*47b0*/  FMNMX.FTZ R6, R69, R6, !PT ;  /* 0x0000000645067209 */ /* 0x000fe20007810000 */
[----:B------:R-:W-:Y:S01]  /*47c0*/  MUFU.EX2 R198, R198 ;  /* 0x000000c600c67308 */ /* 0x000fe20000000800 */
[--C-:B------:R-:W-:Y:S02]  /*47d0*/  IMAD.MOV.U32 R81, RZ, RZ, R119.reuse ;  /* 0x000000ffff517224 */ /* 0x100fe400078e0077 */
[----:B------:R-:W-:Y:S01]  /*47e0*/  FMNMX.FTZ R6, R31, R6, !PT ;  /* 0x000000061f067209 */ /* 0x000fe20007810000 */
[--C-:B------:R-:W-:Y:S02]  /*47f0*/  IMAD.MOV.U32 R77, RZ, RZ, R119.reuse ;  /* 0x000000ffff4d7224 */ /* 0x100fe400078e0077 */
[----:B------:R-:W-:-:S02]  /*4800*/  IMAD.MOV.U32 R73, RZ, RZ, R119 ;  /* 0x000000ffff497224 */ /* 0x000fc400078e0077 */
[----:B------:R-:W1:Y:S01]  /*4810*/  SHFL.BFLY PT, R3, R6, 0x2, 0x1f ;  /* 0x0c401f0006037f89 */ /* 0x000e6200000e0000 */
[----:B------:R-:W-:Y:S08]  /*4820*/  MUFU.EX2 R61, R61 ;  /* 0x0000003d003d7308 */ /* 0x000ff00000000800 */
[----:B------:R-:W-:Y:S08]  /*4830*/  MUFU.EX2 R192, R192 ;  /* 0x000000c000c07308 */ /* 0x000ff00000000800 */
[----:B------:R-:W-:Y:S01]  /*4840*/  MUFU.EX2 R91, R91 ;  /* 0x0000005b005b7308 */ /* 0x000fe20000000800 */
[----:B-1----:R-:W-:-:S07]  /*4850*/  FMNMX.FTZ R8, R6, R3, !PT ;  /* 0x0000000306087209 */ /* 0x002fce0007810000 */
[----:B------:R-:W-:Y:S01]  /*4860*/  MUFU.EX2 R93, R93 ;  /* 0x0000005d005d7308 */ /* 0x000fe20000000800 */
[----:B------:R-:W1:Y:S07]  /*4870*/  SHFL.BFLY PT, R3, R8, 0x1, 0x1f ;  /* 0x0c201f0008037f89 */ /* 0x000e6e00000e0000 */
[----:B------:R0:W-:Y:S08]  /*4880*/  MUFU.EX2 R194, R95 ;  /* 0x0000005f00c27308 */ /* 0x0001f00000000800 */
[----:B------:R-:W-:Y:S01]  /*4890*/  MUFU.EX2 R97, R97 ;  /* 0x0000006100617308 */ /* 0x000fe20000000800 */
[----:B0-----:R-:W-:-:S07]  /*48a0*/  IMAD.MOV.U32 R95, RZ, RZ, R119 ;  /* 0x000000ffff5f7224 */ /* 0x001fce00078e0077 */
[----:B------:R0:W-:Y:S01]  /*48b0*/  MUFU.EX2 R188, R99 ;  /* 0x0000006300bc7308 */ /* 0x0001e20000000800 */
[----:B-1----:R-:W-:-:S04]  /*48c0*/  FMNMX.FTZ R3, R8, R3, !PT ;  /* 0x0000000308037209 */ /* 0x002fc80007810000 */
[C---:B------:R-:W-:Y:S01]  /*48d0*/  FSETP.NEU.FTZ.AND P2, PT, R3.reuse, -INF , PT ;  /* 0xff8000000300780b */ /* 0x040fe20003f5d000 */
[----:B------:R-:W-:Y:S02]  /*48e0*/  FMUL.FTZ R6, R3, R0 ;  /* 0x0000000003067220 */ /* 0x000fe40000410000 */
[----:B------:R-:W-:Y:S01]  /*48f0*/  MUFU.EX2 R101, R101 ;  /* 0x0000006500657308 */ /* 0x000fe20000000800 */
[----:B0-----:R-:W-:Y:S02]  /*4900*/  IMAD.MOV.U32 R99, RZ, RZ, R119 ;  /* 0x000000ffff637224 */ /* 0x001fe400078e0077 */
[----:B------:R-:W-:Y:S02]  /*4910*/  FSEL R6, R6, RZ, P2 ;  /* 0x000000ff06067208 */ /* 0x000fe40001000000 */
[----:B------:R-:W-:-:S03]  /*4920*/  ISETP.GE.AND P2, PT, R82, 0x71, PT ;  /* 0x000000715200780c */ /* 0x000fc60003f46270 */
        /* <DEDUP_REMOVED lines=16> */
[----:B------:R-:W1:Y:S01]  /*4a30*/  MUFU.EX2 R8, R75 ;  /* 0x0000004b00087308 */ /* 0x000e620000000800 */
[----:B0-----:R-:W-:Y:S01]  /*4a40*/  FADD.FTZ R7, R200, R25 ;  /* 0x00000019c8077221 */ /* 0x001fe20000010000 */
[-CC-:B------:R-:W-:Y:S01]  /*4a50*/  FFMA.FTZ R43, R43, R0.reuse, -R6.reuse ;  /* 0x000000002b2b7223 */ /* 0x180fe20000010806 */
[-CC-:B------:R-:W-:Y:S01]  /*4a60*/  FFMA.FTZ R41, R41, R0.reuse, -R6.reuse ;  /* 0x0000000029297223 */ /* 0x180fe20000010806 */
[-CC-:B------:R-:W-:Y:S01]  /*4a70*/  FFMA.FTZ R55, R55, R0.reuse, -R6.reuse ;  /* 0x0000000037377223 */ /* 0x180fe20000010806 */
[----:B--2---:R-:W-:Y:S01]  /*4a80*/  FADD.FTZ R30, R202, R7 ;  /* 0x00000007ca1e7221 */ /* 0x004fe20000010000 */
[-CC-:B------:R-:W-:Y:S01]  /*4a90*/  FFMA.FTZ R45, R45, R0.reuse, -R6.reuse ;  /* 0x000000002d2d7223 */ /* 0x180fe20000010806 */
[-C--:B------:R-:W-:Y:S01]  /*4aa0*/  FFMA.FTZ R33, R33, R0.reuse, -R6 ;  /* 0x0000000021217223 */ /* 0x080fe20000010806 */
[----:B------:R-:W0:Y:S01]  /*4ab0*/  MUFU.EX2 R11, R11 ;  /* 0x0000000b000b7308 */ /* 0x000e220000000800 */
[----:B---3--:R-:W-:Y:S01]  /*4ac0*/  FADD.FTZ R7, R37, R30 ;  /* 0x0000001e25077221 */ /* 0x008fe20000010000 */
[-CC-:B------:R-:W-:Y:S01]  /*4ad0*/  FFMA.FTZ R111, R111, R0.reuse, -R6.reuse ;  /* 0x000000006f6f7223 */ /* 0x180fe20000010806 */
[--C-:B------:R-:W-:Y:S01]  /*4ae0*/  FFMA.FTZ R47, R47, R0, -R6.reuse ;  /* 0x000000002f2f7223 */ /* 0x100fe20000010806 */
[----:B------:R-:W-:Y:S01]  /*4af0*/  F2FP.F16.F32.PACK_AB R200, R25, R200 ;  /* 0x000000c819c8723e */ /* 0x000fe200000000ff */
[----:B----4-:R-:W-:Y:S01]  /*4b00*/  FADD.FTZ R32, R196, R7 ;  /* 0x00000007c4207221 */ /* 0x010fe20000010000 */
[-CC-:B------:R-:W-:Y:S01]  /*4b10*/  FFMA.FTZ R35, R35, R0.reuse, -R6.reuse ;  /* 0x0000000023237223 */ /* 0x180fe20000010806 */
[-C--:B------:R-:W-:Y:S01]  /*4b20*/  FFMA.FTZ R29, R29, R0.reuse, -R6 ;  /* 0x000000001d1d7223 */ /* 0x080fe20000010806 */
[----:B------:R2:W3:Y:S01]  /*4b30*/  MUFU.EX2 R12, R79 ;  /* 0x0000004f000c7308 */ /* 0x0004e20000000800 */
[----:B-----5:R-:W-:Y:S01]  /*4b40*/  FADD.FTZ R7, R57, R32 ;  /* 0x0000002039077221 */ /* 0x020fe20000010000 */
[----:B-1----:R-:W-:Y:S01]  /*4b50*/  FADD.FTZ R32, R201, R8 ;  /* 0x00000008c9207221 */ /* 0x002fe20000010000 */
[-CC-:B------:R-:W-:Y:S01]  /*4b60*/  FFMA.FTZ R39, R39, R0.reuse, -R6.reuse ;  /* 0x0000000027277223 */ /* 0x180fe20000010806 */
[-CC-:B------:R-:W-:Y:S01]  /*4b70*/  FFMA.FTZ R65, R65, R0.reuse, -R6.reuse ;  /* 0x0000000041417223 */ /* 0x180fe20000010806 */
[----:B------:R-:W-:Y:S01]  /*4b80*/  FADD.FTZ R34, R198, R7 ;  /* 0x00000007c6227221 */ /* 0x000fe20000010000 */
[-CC-:B------:R-:W-:Y:S01]  /*4b90*/  FFMA.FTZ R27, R27, R0.reuse, -R6.reuse ;  /* 0x000000001b1b7223 */ /* 0x180fe20000010806 */
[-C--:B------:R-:W-:Y:S01]  /*4ba0*/  FFMA.FTZ R69, R69, R0.reuse, -R6 ;  /* 0x0000000045457223 */ /* 0x080fe20000010806 */
[----:B------:R-:W-:Y:S01]  /*4bb0*/  MUFU.EX2 R13, R13 ;  /* 0x0000000d000d7308 */ /* 0x000fe20000000800 */
[----:B0-----:R-:W-:Y:S01]  /*4bc0*/  FADD.FTZ R7, R11, R32 ;  /* 0x000000200b077221 */ /* 0x001fe20000010000 */
[----:B------:R-:W-:Y:S01]  /*4bd0*/  FFMA.FTZ R31, R31, R0, -R6 ;  /* 0x000000001f1f7223 */ /* 0x000fe20000010806 */
[----:B------:R-:W-:Y:S01]  /*4be0*/  F2FP.F16.F32.PACK_AB R201, R8, R201 ;  /* 0x000000c908c9723e */ /* 0x000fe200000000ff */
[--C-:B------:R-:W-:Y:S01]  /*4bf0*/  IMAD.MOV.U32 R103, RZ, RZ, R119.reuse ;  /* 0x000000ffff677224 */ /* 0x100fe200078e0077 */
[----:B------:R-:W-:Y:S01]  /*4c00*/  F2FP.F16.F32.PACK_AB R202, R37, R202 ;  /* 0x000000ca25ca723e */ /* 0x000fe200000000ff */
[--C-:B--2---:R-:W-:Y:S01]  /*4c10*/  IMAD.MOV.U32 R79, RZ, RZ, R119.reuse ;  /* 0x000000ffff4f7224 */ /* 0x104fe200078e0077 */
[----:B------:R-:W-:Y:S01]  /*4c20*/  F2FP.F16.F32.PACK_AB R196, R57, R196 ;  /* 0x000000c439c4723e */ /* 0x000fe200000000ff */
[----:B------:R0:W1:Y:S01]  /*4c30*/  MUFU.EX2 R14, R67 ;  /* 0x00000043000e7308 */ /* 0x0000620000000800 */
[----:B---3--:R-:W-:Y:S01]  /*4c40*/  F2FP.F16.F32.PACK_AB R203, R12, R11 ;  /* 0x0000000b0ccb723e */ /* 0x008fe200000000ff */
[--C-:B------:R-:W-:Y:S01]  /*4c50*/  IMAD.MOV.U32 R75, RZ, RZ, R119.reuse ;  /* 0x000000ffff4b7224 */ /* 0x100fe200078e0077 */
[----:B------:R-:W-:Y:S01]  /*4c60*/  F2FP.F16.F32.PACK_AB R198, R61, R198 ;  /* 0x000000c63dc6723e */ /* 0x000fe200000000ff */
[--C-:B------:R-:W-:Y:S01]  /*4c70*/  IMAD.MOV.U32 R57, RZ, RZ, R119.reuse ;  /* 0x000000ffff397224 */ /* 0x100fe200078e0077 */
[----:B------:R-:W-:Y:S01]  /*4c80*/  MOV R82, R119 ;  /* 0x0000007700527202 */ /* 0x000fe20000000f00 */
[----:B------:R-:W-:-:S02]  /*4c90*/  IMAD.MOV.U32 R37, RZ, RZ, R119 ;  /* 0x000000ffff257224 */ /* 0x000fc400078e0077 */
[----:B------:R-:W2:Y:S01]  /*4ca0*/  MUFU.EX2 R15, R15 ;  /* 0x0000000f000f7308 */ /* 0x000ea20000000800 */
[----:B0-----:R-:W-:-:S07]  /*4cb0*/  IMAD.MOV.U32 R67, RZ, RZ, R119 ;  /* 0x000000ffff437224 */ /* 0x001fce00078e0077 */
[----:B------:R0:W-:Y:S01]  /*4cc0*/  MUFU.EX2 R28, R51 ;  /* 0x00000033001c7308 */ /* 0x0001e20000000800 */
[----:B-1----:R-:W-:-:S07]  /*4cd0*/  F2FP.F16.F32.PACK_AB R197, R14, R13 ;  /* 0x0000000d0ec5723e */ /* 0x002fce00000000ff */
[----:B------:R1:W3:Y:S01]  /*4ce0*/  MUFU.EX2 R20, R71 ;  /* 0x0000004700147308 */ /* 0x0002e20000000800 */
[----:B0-----:R-:W-:Y:S01]  /*4cf0*/  FADD.FTZ R51, R61, R34 ;  /* 0x000000223d337221 */ /* 0x001fe20000010000 */
[----:B------:R-:W-:Y:S01]  /*4d00*/  FADD.FTZ R34, R12, R7 ;  /* 0x000000070c227221 */ /* 0x000fe20000010000 */
[----:B------:R-:W-:Y:S02]  /*4d10*/  IMAD.MOV.U32 R61, RZ, RZ, R119 ;  /* 0x000000ffff3d7224 */ /* 0x000fe400078e0077 */
[----:B------:R-:W-:Y:S01]  /*4d20*/  FADD.FTZ R36, R192, R51 ;  /* 0x00000033c0247221 */ /* 0x000fe20000010000 */
[----:B------:R-:W-:Y:S01]  /*4d30*/  FADD.FTZ R7, R13, R34 ;  /* 0x000000220d077221 */ /* 0x000fe20000010000 */
[C---:B------:R-:W-:Y:S01]  /*4d40*/  F2FP.F16.F32.PACK_AB R192, R91.reuse, R192 ;  /* 0x000000c05bc0723e */ /* 0x040fe200000000ff */
[----:B------:R-:W0:Y:S01]  /*4d50*/  MUFU.EX2 R21, R21 ;  /* 0x0000001500157308 */ /* 0x000e220000000800 */
[----:B------:R-:W-:Y:S01]  /*4d60*/  FADD.FTZ R36, R91, R36 ;  /* 0x000000245b247221 */ /* 0x000fe20000010000 */
[----:B------:R-:W-:Y:S01]  /*4d70*/  FADD.FTZ R34, R14, R7 ;  /* 0x000000070e227221 */ /* 0x000fe20000010000 */
[----:B------:R-:W-:-:S02]  /*4d80*/  IMAD.MOV.U32 R91, RZ, RZ, R119 ;  /* 0x000000ffff5b7224 */ /* 0x000fc400078e0077 */
[----:B------:R-:W-:Y:S01]  /*4d90*/  FADD.FTZ R51, R93, R36 ;  /* 0x000000245d337221 */ /* 0x000fe20000010000 */
[----:B--2---:R-:W-:Y:S01]  /*4da0*/  FADD.FTZ R7, R15, R34 ;  /* 0x000000220f077221 */ /* 0x004fe20000010000 */
[----:B-1----:R-:W-:Y:S01]  /*4db0*/  IMAD.MOV.U32 R71, RZ, RZ, R119 ;  /* 0x000000ffff477224 */ /* 0x002fe200078e0077 */
[----:B------:R1:W2:Y:S01]  /*4dc0*/  MUFU.EX2 R24, R59 ;  /* 0x0000003b00187308 */ /* 0x0002a20000000800 */
[----:B------:R-:W-:Y:S01]  /*4dd0*/  FADD.FTZ R38, R194, R51 ;  /* 0x00000033c2267221 */ /* 0x000fe20000010000 */
[----:B---3--:R-:W-:Y:S01]  /*4de0*/  FADD.FTZ R36, R20, R7 ;  /* 0x0000000714247221 */ /* 0x008fe20000010000 */
[----:B------:R-:W-:Y:S01]  /*4df0*/  F2FP.F16.F32.PACK_AB R194, R194, R93 ;  /* 0x0000005dc2c2723e */ /* 0x000fe200000000ff */
[--C-:B------:R-:W-:Y:S01]  /*4e00*/  IMAD.MOV.U32 R93, RZ, RZ, R119.reuse ;  /* 0x000000ffff5d7224 */ /* 0x100fe200078e0077 */
[----:B------:R-:W-:Y:S01]  /*4e10*/  F2FP.F16.F32.PACK_AB R199, R20, R15 ;  /* 0x0000000f14c7723e */ /* 0x000fe200000000ff */
[--C-:B------:R-:W-:Y:S02]  /*4e20*/  IMAD.MOV.U32 R51, RZ, RZ, R119.reuse ;  /* 0x000000ffff337224 */ /* 0x100fe400078e0077 */
[----:B------:R-:W3:Y:S01]  /*4e30*/  MUFU.EX2 R49, R49 ;  /* 0x0000003100317308 */ /* 0x000ee20000000800 */
[----:B0-----:R-:W-:Y:S01]  /*4e40*/  FADD.FTZ R7, R21, R36 ;  /* 0x0000002415077221 */ /* 0x001fe20000010000 */
[----:B-1----:R-:W-:-:S06]  /*4e50*/  IMAD.MOV.U32 R59, RZ, RZ, R119 ;  /* 0x000000ffff3b7224 */ /* 0x002fcc00078e0077 */
[----:B------:R0:W1:Y:S01]  /*4e60*/  MUFU.EX2 R26, R63 ;  /* 0x0000003f001a7308 */ /* 0x0000620000000800 */
[C---:B--2---:R-:W-:Y:S01]  /*4e70*/  FADD.FTZ R2, R24.reuse, R7 ;  /* 0x0000000718027221 */ /* 0x044fe20000010000 */
[----:B------:R-:W-:Y:S01]  /*4e80*/  F2FP.F16.F32.PACK_AB R193, R24, R21 ;  /* 0x0000001518c1723e */ /* 0x000fe200000000ff */
[----:B------:R-:W-:-:S05]  /*4e90*/  IMAD.MOV.U32 R24, RZ, RZ, R119 ;  /* 0x000000ffff187224 */ /* 0x000fca00078e0077 */
[----:B------:R-:W2:Y:S01]  /*4ea0*/  MUFU.EX2 R105, R105 ;  /* 0x0000006900697308 */ /* 0x000ea20000000800 */
[----:B---3--:R-:W-:Y:S01]  /*4eb0*/  FADD.FTZ R7, R49, R2 ;  /* 0x0000000231077221 */ /* 0x008fe20000010000 */
[----:B0-----:R-:W-:-:S06]  /*4ec0*/  IMAD.MOV.U32 R63, RZ, RZ, R119 ;  /* 0x000000ffff3f7224 */ /* 0x001fcc00078e0077 */
[----:B------:R0:W-:Y:S01]  /*4ed0*/  MUFU.EX2 R32, R43 ;  /* 0x0000002b00207308 */ /* 0x0001e20000000800 */
[----:B-1----:R-:W-:Y:S01]  /*4ee0*/  F2FP.F16.F32.PACK_AB R195, R26, R49 ;  /* 0x000000311ac3723e */ /* 0x002fe200000000ff */
[----:B------:R-:W-:-:S06]  /*4ef0*/  IMAD.MOV.U32 R49, RZ, RZ, R119 ;  /* 0x000000ffff317224 */ /* 0x000fcc00078e0077 */
[----:B------:R-:W1:Y:S01]  /*4f00*/  MUFU.EX2 R53, R53 ;  /* 0x0000003500357308 */ /* 0x000e620000000800 */
[----:B0-----:R-:W-:-:S04]  /*4f10*/  FADD.FTZ R43, R97, R38 ;  /* 0x00000026612b7221 */ /* 0x001fc80000010000 */
        /* <DEDUP_REMOVED lines=11> */
[----:B--2---:R-:W-:Y:S01]  /*4fd0*/  FADD.FTZ R43, R105, R38 ;  /* 0x00000026692b7221 */ /* 0x004fe20000010000 */
[----:B-1----:R-:W-:Y:S01]  /*4fe0*/  FADD.FTZ R7, R53, R36 ;  /* 0x0000002435077221 */ /* 0x002fe20000010000 */
[----:B------:R-:W-:Y:S01]  /*4ff0*/  F2FP.F16.F32.PACK_AB R189, R28, R53 ;  /* 0x000000351cbd723e */ /* 0x000fe200000000ff */
[----:B0-----:R-:W-:-:S02]  /*5000*/  IMAD.MOV.U32 R107, RZ, RZ, R119 ;  /* 0x000000ffff6b7224 */ /* 0x001fc400078e0077 */
[----:B------:R-:W-:Y:S01]  /*5010*/  FADD.FTZ R36, R28, R7 ;  /* 0x000000071c247221 */ /* 0x000fe20000010000 */
[----:B------:R-:W-:Y:S01]  /*5020*/  IMAD.MOV.U32 R53, RZ, RZ, R119 ;  /* 0x000000ffff357224 */ /* 0x000fe200078e0077 */
[----:B------:R-:W0:Y:S01]  /*5030*/  MUFU.EX2 R41, R41 ;  /* 0x0000002900297308 */ /* 0x000e220000000800 */
[C---:B---3--:R-:W-:Y:S01]  /*5040*/  FADD.FTZ R38, R184.reuse, R43 ;  /* 0x0000002bb8267221 */ /* 0x048fe20000010000 */
[----:B------:R-:W-:Y:S01]  /*5050*/  F2FP.F16.F32.PACK_AB R184, R184, R105 ;  /* 0x00000069b8b8723e */ /* 0x000fe200000000ff */
[----:B------:R-:W-:Y:S01]  /*5060*/  IMAD.MOV.U32 R105, RZ, RZ, R119 ;  /* 0x000000ffff697224 */ /* 0x000fe200078e0077 */
[----:B------:R-:W-:-:S04]  /*5070*/  MOV R28, R119 ;  /* 0x00000077001c7202 */ /* 0x000fc80000000f00 */
[----:B------:R1:W2:Y:S01]  /*5080*/  MUFU.EX2 R186, R113 ;  /* 0x0000007100ba7308 */ /* 0x0002a20000000800 */
[----:B----4-:R-:W-:-:S07]  /*5090*/  FADD.FTZ R43, R109, R38 ;  /* 0x000000266d2b7221 */ /* 0x010fce0000010000 */
[----:B------:R3:W4:Y:S01]  /*50a0*/  MUFU.EX2 R30, R55 ;  /* 0x00000037001e7308 */ /* 0x0007220000000800 */
[----:B0-----:R-:W-:Y:S01]  /*50b0*/  FADD.FTZ R7, R41, R36 ;  /* 0x0000002429077221 */ /* 0x001fe20000010000 */
[----:B-1----:R-:W-:-:S06]  /*50c0*/  IMAD.MOV.U32 R113, RZ, RZ, R119 ;  /* 0x000000ffff717224 */ /* 0x002fcc00078e0077 */
[----:B------:R-:W0:Y:S01]  /*50d0*/  MUFU.EX2 R115, R115 ;  /* 0x0000007300737308 */ /* 0x000e220000000800 */
[C---:B--2---:R-:W-:Y:S01]  /*50e0*/  FADD.FTZ R38, R186.reuse, R43 ;  /* 0x0000002bba267221 */ /* 0x044fe20000010000 */
[----:B------:R-:W-:Y:S01]  /*50f0*/  F2FP.F16.F32.PACK_AB R186, R186, R109 ;  /* 0x0000006dbaba723e */ /* 0x000fe200000000ff */
[--C-:B------:R-:W-:Y:S02]  /*5100*/  IMAD.MOV.U32 R109, RZ, RZ, R119.reuse ;  /* 0x000000ffff6d7224 */ /* 0x100fe400078e0077 */
[--C-:B---3--:R-:W-:Y:S02]  /*5110*/  IMAD.MOV.U32 R55, RZ, RZ, R119.reuse ;  /* 0x000000ffff377224 */ /* 0x108fe400078e0077 */
[----:B------:R-:W-:Y:S01]  /*5120*/  IMAD.MOV.U32 R43, RZ, RZ, R119 ;  /* 0x000000ffff2b7224 */ /* 0x000fe200078e0077 */
[----:B------:R-:W1:Y:S01]  /*5130*/  MUFU.EX2 R45, R45 ;  /* 0x0000002d002d7308 */ /* 0x000e620000000800 */
[C---:B----4-:R-:W-:Y:S01]  /*5140*/  FADD.FTZ R36, R30.reuse, R7 ;  /* 0x000000071e247221 */ /* 0x050fe20000010000 */
[----:B------:R-:W-:Y:S01]  /*5150*/  F2FP.F16.F32.PACK_AB R191, R30, R41 ;  /* 0x000000291ebf723e */ /* 0x000fe200000000ff */
[----:B------:R-:W-:-:S02]  /*5160*/  IMAD.MOV.U32 R41, RZ, RZ, R119 ;  /* 0x000000ffff297224 */ /* 0x000fc400078e0077 */
[----:B------:R-:W-:-:S03]  /*5170*/  IMAD.MOV.U32 R30, RZ, RZ, R119 ;  /* 0x000000ffff1e7224 */ /* 0x000fc600078e0077 */
[----:B------:R2:W3:Y:S01]  /*5180*/  MUFU.EX2 R180, R117 ;  /* 0x0000007500b47308 */ /* 0x0004e20000000800 */
[----:B0-----:R-:W-:-:S07]  /*5190*/  FADD.FTZ R25, R115, R38 ;  /* 0x0000002673197221 */ /* 0x001fce0000010000 */
[----:B------:R-:W0:Y:S01]  /*51a0*/  MUFU.EX2 R121, R121 ;  /* 0x0000007900797308 */ /* 0x000e220000000800 */
[----:B-1----:R-:W-:Y:S01]  /*51b0*/  FADD.FTZ R7, R45, R36 ;  /* 0x000000242d077221 */ /* 0x002fe20000010000 */
[C---:B------:R-:W-:Y:S01]  /*51c0*/  F2FP.F16.F32.PACK_AB R185, R32.reuse, R45 ;  /* 0x0000002d20b9723e */ /* 0x040fe200000000ff */
[----:B--2---:R-:W-:Y:S02]  /*51d0*/  IMAD.MOV.U32 R117, RZ, RZ, R119 ;  /* 0x000000ffff757224 */ /* 0x004fe400078e0077 */
[----:B------:R-:W-:Y:S01]  /*51e0*/  FADD.FTZ R36, R32, R7 ;  /* 0x0000000720247221 */ /* 0x000fe20000010000 */
[----:B------:R-:W-:Y:S02]  /*51f0*/  IMAD.MOV.U32 R45, RZ, RZ, R119 ;  /* 0x000000ffff2d7224 */ /* 0x000fe400078e0077 */
[----:B------:R-:W1:Y:S01]  /*5200*/  MUFU.EX2 R33, R33 ;  /* 0x0000002100217308 */ /* 0x000e620000000800 */
[C---:B---3--:R-:W-:Y:S01]  /*5210*/  FADD.FTZ R38, R180.reuse, R25 ;  /* 0x00000019b4267221 */ /* 0x048fe20000010000 */
[----:B------:R-:W-:Y:S01]  /*5220*/  F2FP.F16.F32.PACK_AB R180, R180, R115 ;  /* 0x00000073b4b4723e */ /* 0x000fe200000000ff */
[----:B------:R-:W-:-:S02]  /*5230*/  IMAD.MOV.U32 R115, RZ, RZ, R119 ;  /* 0x000000ffff737224 */ /* 0x000fc400078e0077 */
[----:B------:R-:W-:-:S03]  /*5240*/  IMAD.MOV.U32 R32, RZ, RZ, R119 ;  /* 0x000000ffff207224 */ /* 0x000fc600078e0077 */
[----:B------:R-:W2:Y:S01]  /*5250*/  MUFU.EX2 R182, R123 ;  /* 0x0000007b00b67308 */ /* 0x000ea20000000800 */
[----:B0-----:R-:W-:-:S07]  /*5260*/  FADD.FTZ R25, R121, R38 ;  /* 0x0000002679197221 */ /* 0x001fce0000010000 */
[----:B------:R0:W3:Y:S01]  /*5270*/  MUFU.EX2 R34, R111 ;  /* 0x0000006f00227308 */ /* 0x0000e20000000800 */
[----:B-1----:R-:W-:-:S07]  /*5280*/  FADD.FTZ R7, R33, R36 ;  /* 0x0000002421077221 */ /* 0x002fce0000010000 */
[----:B------:R-:W1:Y:S01]  /*5290*/  MUFU.EX2 R125, R125 ;  /* 0x0000007d007d7308 */ /* 0x000e620000000800 */
[C---:B--2---:R-:W-:Y:S01]  /*52a0*/  FADD.FTZ R40, R182.reuse, R25 ;  /* 0x00000019b6287221 */ /* 0x044fe20000010000 */
[----:B------:R-:W-:Y:S01]  /*52b0*/  F2FP.F16.F32.PACK_AB R182, R182, R121 ;  /* 0x00000079b6b6723e */ /* 0x000fe200000000ff */
[----:B0-----:R-:W-:-:S05]  /*52c0*/  IMAD.MOV.U32 R111, RZ, RZ, R119 ;  /* 0x000000ffff6f7224 */ /* 0x001fca00078e0077 */
[----:B------:R-:W0:Y:S01]  /*52d0*/  MUFU.EX2 R47, R47 ;  /* 0x0000002f002f7308 */ /* 0x000e220000000800 */
[C---:B---3--:R-:W-:Y:S01]  /*52e0*/  FADD.FTZ R38, R34.reuse, R7 ;  /* 0x0000000722267221 */ /* 0x048fe20000010000 */
[----:B------:R-:W-:Y:S01]  /*52f0*/  F2FP.F16.F32.PACK_AB R187, R34, R33 ;  /* 0x0000002122bb723e */ /* 0x000fe200000000ff */
[--C-:B------:R-:W-:Y:S02]  /*5300*/  IMAD.MOV.U32 R34, RZ, RZ, R119.reuse ;  /* 0x000000ffff227224 */ /* 0x100fe400078e0077 */
[----:B------:R-:W-:-:S03]  /*5310*/  IMAD.MOV.U32 R33, RZ, RZ, R119 ;  /* 0x000000ffff217224 */ /* 0x000fc600078e0077 */
[----:B------:R-:W2:Y:S01]  /*5320*/  MUFU.EX2 R176, R127 ;  /* 0x0000007f00b07308 */ /* 0x000ea20000000800 */
[----:B-1----:R-:W-:-:S07]  /*5330*/  FADD.FTZ R25, R125, R40 ;  /* 0x000000287d197221 */ /* 0x002fce0000010000 */
[----:B------:R1:W3:Y:S01]  /*5340*/  MUFU.EX2 R2, R35 ;  /* 0x0000002300027308 */ /* 0x0002e20000000800 */
[----:B0-----:R-:W-:-:S07]  /*5350*/  FADD.FTZ R7, R47, R38 ;  /* 0x000000262f077221 */ /* 0x001fce0000010000 */
[----:B------:R-:W0:Y:S01]  /*5360*/  MUFU.EX2 R129, R129 ;  /* 0x0000008100817308 */ /* 0x000e220000000800 */
[C---:B--2---:R-:W-:Y:S01]  /*5370*/  FADD.FTZ R40, R176.reuse, R25 ;  /* 0x00000019b0287221 */ /* 0x044fe20000010000 */
[----:B------:R-:W-:Y:S01]  /*5380*/  F2FP.F16.F32.PACK_AB R176, R176, R125 ;  /* 0x0000007db0b0723e */ /* 0x000fe200000000ff */
[----:B-1----:R-:W-:-:S05]  /*5390*/  IMAD.MOV.U32 R35, RZ, RZ, R119 ;  /* 0x000000ffff237224 */ /* 0x002fca00078e0077 */
[----:B------:R-:W1:Y:S01]  /*53a0*/  MUFU.EX2 R29, R29 ;  /* 0x0000001d001d7308 */ /* 0x000e620000000800 */
[C---:B---3--:R-:W-:Y:S01]  /*53b0*/  FADD.FTZ R38, R2.reuse, R7 ;  /* 0x0000000702267221 */ /* 0x048fe20000010000 */
[----:B------:R-:W-:Y:S01]  /*53c0*/  F2FP.F16.F32.PACK_AB R181, R2, R47 ;  /* 0x0000002f02b5723e */ /* 0x000fe200000000ff */
[----:B------:R-:W-:Y:S02]  /*53d0*/  IMAD.MOV.U32 R2, RZ, RZ, 0x3f800000 ;  /* 0x3f800000ff027424 */ /* 0x000fe400078e00ff */
[----:B------:R-:W-:-:S03]  /*53e0*/  IMAD.MOV.U32 R47, RZ, RZ, R119 ;  /* 0x000000ffff2f7224 */ /* 0x000fc600078e0077 */
[----:B------:R-:W2:Y:S01]  /*53f0*/  MUFU.EX2 R10, R10 ;  /* 0x0000000a000a7308 */ /* 0x000ea20000000800 */
[----:B0-----:R-:W-:Y:S01]  /*5400*/  FADD.FTZ R7, R129, R40 ;  /* 0x0000002881077221 */ /* 0x001fe20000010000 */
[----:B------:R-:W-:-:S06]  /*5410*/  IMAD.MOV.U32 R40, RZ, RZ, R119 ;  /* 0x000000ffff287224 */ /* 0x000fcc00078e0077 */
[----:B------:R0:W3:Y:S01]  /*5420*/  MUFU.EX2 R6, R39 ;  /* 0x0000002700067308 */ /* 0x0000e20000000800 */
[----:B-1----:R-:W-:Y:S01]  /*5430*/  FADD.FTZ R25, R29, R38 ;  /* 0x000000261d197221 */ /* 0x002fe20000010000 */
[----:B------:R-:W-:-:S06]  /*5440*/  IMAD.MOV.U32 R38, RZ, RZ, R119 ;  /* 0x000000ffff267224 */ /* 0x000fcc00078e0077 */
[----:B------:R-:W1:Y:S01]  /*5450*/  MUFU.EX2 R65, R65 ;  /* 0x0000004100417308 */ /* 0x000e620000000800 */
[C---:B--2---:R-:W-:Y:S01]  /*5460*/  FADD.FTZ R7, R10.reuse, R7 ;  /* 0x000000070a077221 */ /* 0x044fe20000010000 */
[----:B------:R-:W-:Y:S01]  /*5470*/  F2FP.F16.F32.PACK_AB R178, R10, R129 ;  /* 0x000000810ab2723e */ /* 0x000fe200000000ff */
[----:B0-----:R-:W-:-:S05]  /*5480*/  IMAD.MOV.U32 R39, RZ, RZ, R119 ;  /* 0x000000ffff277224 */ /* 0x001fca00078e0077 */
[----:B------:R0:W2:Y:S01]  /*5490*/  MUFU.EX2 R36, R27 ;  /* 0x0000001b00247308 */ /* 0x0000a20000000800 */
[C---:B---3--:R-:W-:Y:S01]  /*54a0*/  FADD.FTZ R10, R6.reuse, R25 ;  /* 0x00000019060a7221 */ /* 0x048fe20000010000 */
[----:B------:R-:W-:Y:S01]  /*54b0*/  F2FP.F16.F32.PACK_AB R183, R6, R29 ;  /* 0x0000001d06b7723e */ /* 0x000fe200000000ff */
[--C-:B------:R-:W-:Y:S02]  /*54c0*/  IMAD.MOV.U32 R29, RZ, RZ, R119.reuse ;  /* 0x000000ffff1d7224 */ /* 0x100fe400078e0077 */
[----:B------:R-:W-:-:S03]  /*54d0*/  IMAD.MOV.U32 R25, RZ, RZ, R119 ;  /* 0x000000ffff197224 */ /* 0x000fc600078e0077 */
[----:B------:R-:W3:Y:S01]  /*54e0*/  MUFU.EX2 R69, R69 ;  /* 0x0000004500457308 */ /* 0x000ee20000000800 */
[----:B-1----:R-:W-:Y:S01]  /*54f0*/  FADD.FTZ R11, R65, R10 ;  /* 0x0000000a410b7221 */ /* 0x002fe20000010000 */
[----:B0-----:R-:W-:-:S06]  /*5500*/  IMAD.MOV.U32 R27, RZ, RZ, R119 ;  /* 0x000000ffff1b7224 */ /* 0x001fcc00078e0077 */
[----:B------:R0:W1:Y:S01]  /*5510*/  MUFU.EX2 R8, R31 ;  /* 0x0000001f00087308 */ /* 0x0000620000000800 */
[C---:B--2---:R-:W-:Y:S01]  /*5520*/  FADD.FTZ R10, R36.reuse, R11 ;  /* 0x0000000b240a7221 */ /* 0x044fe20000010000 */
[----:B------:R-:W-:Y:S01]  /*5530*/  F2FP.F16.F32.PACK_AB R177, R36, R65 ;  /* 0x0000004124b1723e */ /* 0x000fe200000000ff */
[--C-:B------:R-:W-:Y:S02]  /*5540*/  IMAD.MOV.U32 R65, RZ, RZ, R119.reuse ;  /* 0x000000ffff417224 */ /* 0x100fe400078e0077 */
[--C-:B------:R-:W-:Y:S02]  /*5550*/  IMAD.MOV.U32 R36, RZ, RZ, R119.reuse ;  /* 0x000000ffff247224 */ /* 0x100fe400078e0077 */
[----:B---3--:R-:W-:Y:S01]  /*5560*/  FADD.FTZ R11, R69, R10 ;  /* 0x0000000a450b7221 */ /* 0x008fe20000010000 */
[----:B0-----:R-:W-:-:S03]  /*5570*/  IMAD.MOV.U32 R31, RZ, RZ, R119 ;  /* 0x000000ffff1f7224 */ /* 0x001fc600078e0077 */
[C---:B-1----:R-:W-:Y:S01]  /*5580*/  FADD.FTZ R6, R8.reuse, R11 ;  /* 0x0000000b08067221 */ /* 0x042fe20000010000 */
[----:B------:R-:W-:Y:S01]  /*5590*/  F2FP.F16.F32.PACK_AB R179, R8, R69 ;  /* 0x0000004508b3723e */ /* 0x000fe200000000ff */
[----:B------:R-:W-:Y:S02]  /*55a0*/  IMAD.MOV.U32 R8, RZ, RZ, 0x3f800000 ;  /* 0x3f800000ff087424 */ /* 0x000fe400078e00ff */
[----:B------:R-:W-:Y:S01]  /*55b0*/  IMAD.MOV.U32 R69, RZ, RZ, R119 ;  /* 0x000000ffff457224 */ /* 0x000fe200078e0077 */
[----:B------:R-:W-:Y:S06]  /*55c0*/  @!P2 BRA `(.L_x_266) ;  /* 0x0000003c00a0a947 */ /* 0x000fec0003800000 */
[----:B------:R-:W-:Y:S01]  /*55d0*/  R2UR UR4, R16 ;  /* 0x00000000100472ca */ /* 0x000fe200000e0000 */
[----:B------:R-:W-:Y:S01]  /*55e0*/  VIADD R11, R120, 0xfffffffe ;  /* 0xfffffffe780b7836 */ /* 0x000fe20000000000 */
[----:B------:R-:W-:Y:S01]  /*55f0*/  CS2R R118, SRZ ;  /* 0x0000000000767805 */ /* 0x000fe2000001ff00 */
[----:B------:R-:W-:Y:S01]  /*5600*/  IMAD.MOV.U32 R10, RZ, RZ, R3 ;  /* 0x000000ffff0a7224 */ /* 0x000fe200078e0003 */
[----:B------:R-:W-:Y:S01]  /*5610*/  CS2R R114, SRZ ;  /* 0x0000000000727805 */ /* 0x000fe2000001ff00 */
[----:B------:R-:W-:Y:S01]  /*5620*/  IMAD.MOV.U32 R15, RZ, RZ, R4 ;  /* 0x000000ffff0f7224 */ /* 0x000fe200078e0004 */
[----:B------:R-:W-:Y:S01]  /*5630*/  CS2R R110, SRZ ;  /* 0x00000000006e7805 */ /* 0x000fe2000001ff00 */
[----:B------:R-:W-:Y:S01]  /*5640*/  IMAD.MOV.U32 R13, RZ, RZ, R17 ;  /* 0x000000ffff0d7224 */ /* 0x000fe200078e0011 */
[----:B------:R-:W-:Y:S01]  /*5650*/  CS2R R106, SRZ ;  /* 0x00000000006a7805 */ /* 0x000fe2000001ff00 */
[----:B------:R-:W-:Y:S01]  /*5660*/  IMAD.MOV.U32 R2, RZ, RZ, 0x3f800000 ;  /* 0x3f800000ff027424 */ /* 0x000fe200078e00ff */
        /* <DEDUP_REMOVED lines=43> */
[----:B------:R-:W-:-:S07]  /*5920*/  CS2R R24, SRZ ;  /* 0x0000000000187805 */ /* 0x000fce000001ff00 */
.L_x_275:
[----:B------:R-:W-:-:S04]  /*5930*/  UIADD3 UR5, UR4, 0x1, URZ ;  /* 0x0000000104057890 */ /* 0x000fc8000fffe03f */
[----:B------:R-:W-:-:S04]  /*5940*/  UISETP.NE.AND UP0, UPT, UR5, 0x2, UPT ;  /* 0x000000020500788c */ /* 0x000fc8000bf05270 */
[----:B------:R-:W-:Y:S02]  /*5950*/  USEL UR6, URZ, 0x1, UP0 ;  /* 0x000000013f067887 */ /* 0x000fe40008000000 */
[----:B------:R-:W-:-:S04]  /*5960*/  USEL UR5, UR5, URZ, UP0 ;  /* 0x0000003f05057287 */ /* 0x000fc80008000000 */
[----:B------:R-:W-:Y:S02]  /*5970*/  LOP3.LUT R17, R13, UR6, RZ, 0x3c, !PT ;  /* 0x000000060d117c12 */ /* 0x000fe4000f8e3cff */
[----:B------:R-:W-:Y:S01]  /*5980*/  IMAD.U32 R16, RZ, RZ, UR5 ;  /* 0x00000005ff107e24 */ /* 0x000fe2000f8e00ff */
[----:B------:R-:W-:Y:S06]  /*5990*/  @!P0 BRA `(.L_x_267) ;  /* 0x0000000000048947 */ /* 0x000fec0003800000 */
[----:B------:R-:W-:Y:S01]  /*59a0*/  BPT.TRAP 0x1 ;  /* 0x000000040000795c */ /* 0x000fe20000300000 */
.L_x_267:
[----:B------:R-:W0:Y:S01]  /*59b0*/  S2UR UR7, SR_CgaCtaId ;  /* 0x00000000000779c3 */ /* 0x000e220000008800 */
[----:B------:R-:W-:Y:S01]  /*59c0*/  UMOV UR6, 0x400 ;  /* 0x0000040000067882 */ /* 0x000fe20000000000 */
[----:B------:R-:W-:Y:S01]  /*59d0*/  IMAD.U32 R12, RZ, RZ, UR5 ;  /* 0x00000005ff0c7e24 */ /* 0x000fe2000f8e00ff */
[----:B------:R-:W-:Y:S01]  /*59e0*/  SHF.L.U32 R3, R17, 0x1f, RZ ;  /* 0x0000001f11037819 */ /* 0x000fe200000006ff */
[----:B0-----:R-:W-:-:S06]  /*59f0*/  ULEA UR6, UR7, UR6, 0x18 ;  /* 0x0000000607067291 */ /* 0x001fcc000f8ec03f */
[----:B------:R-:W-:-:S04]  /*5a00*/  IMAD.U32 R5, RZ, RZ, UR6 ;  /* 0x00000006ff057e24 */ /* 0x000fc8000f8e00ff */
[----:B------:R-:W-:-:S04]  /*5a10*/  IMAD R12, R12, 0x8, R5 ;  /* 0x000000080c0c7824 */ /* 0x000fc800078e0205 */
[----:B------:R0:W1:Y:S01]  /*5a20*/  SYNCS.PHASECHK.TRANS64.TRYWAIT P2, [R12+URZ+0x36830], R3 ;  /* 0x036830030c0075a7 */ /* 0x000062000804017f */
[----:B------:R-:W-:Y:S05]  /*5a30*/  @!P0 BRA `(.L_x_268) ;  /* 0x0000000000048947 */ /* 0x000fea0003800000 */
[----:B------:R-:W-:Y:S01]  /*5a40*/  BPT.TRAP 0x1 ;  /* 0x000000040000795c */ /* 0x000fe20000300000 */
.L_x_268:
[----:B------:R-:W-:Y:S01]  /*5a50*/  IMAD R0, R16, 0xa80, R9 ;  /* 0x00000a8010007824 */ /* 0x000fe200078e0209 */
[----:B-1----:R-:W-:Y:S06]  /*5a60*/  @P2 BRA `(.L_x_269) ;  /* 0x0000000000082947 */ /* 0x002fec0003800000 */
[----:B------:R-:W1:Y:S02]  /*5a70*/  SYNCS.PHASECHK.TRANS64.TRYWAIT P2, [R12+URZ+0x36830], R3 ;  /* 0x036830030c0075a7 */ /* 0x000e64000804017f */
[----:B-1----:R-:W-:Y:S05]  /*5a80*/  @!P2 BRA `(.L_x_270) ;  /* 0x000000bc0084a947 */ /* 0x002fea0003800000 */
.L_x_269:
        /* <DEDUP_REMOVED lines=13> */
[----:B------:R-:W-:Y:S01]  /*5b60*/  UMOV UR10, UR6 ;  /* 0x00000006000a7c82 */ /* 0x000fe20008000000 */
[----:B------:R-:W-:Y:S01]  /*5b70*/  UIADD3 UR5, UR6, 0x80, URZ ;  /* 0x0000008006057890 */ /* 0x000fe2000fffe03f */
[----:B------:R-:W-:Y:S01]  /*5b80*/  HGMMA.64x16x16.F32 R168, gdesc[UR8], RZ, !UPT, gsb0 ;  /* 0x0020000008a879f0 */ /* 0x000fe2000c0008ff */
[----:B------:R-:W-:Y:S01]  /*5b90*/  UMOV UR11, 0x40000040 ;  /* 0x40000040000b7882 */ /* 0x000fe20000000000 */
[----:B------:R-:W-:Y:S01]  /*5ba0*/  UIADD3 UR7, UR6, 0x100, URZ ;  /* 0x0000010006077890 */ /* 0x000fe2000fffe03f */
[-C--:B------:R-:W-:Y:S01]  /*5bb0*/  FMUL.FTZ R24, R24, R8.reuse ;  /* 0x0000000818187220 */ /* 0x080fe20000410000 */
[----:B------:R-:W-:Y:S01]  /*5bc0*/  UIADD3 UR14, UR6, 0x2, URZ ;  /* 0x00000002060e7890 */ /* 0x000fe2000fffe03f */
[-C--:B------:R-:W-:Y:S01]  /*5bd0*/  FMUL.FTZ R25, R25, R8.reuse ;  /* 0x0000000819197220 */ /* 0x080fe20000410000 */
[----:B------:R-:W-:Y:S01]  /*5be0*/  UMOV UR10, UR5 ;  /* 0x00000005000a7c82 */ /* 0x000fe20008000000 */
        /* <DEDUP_REMOVED lines=22> */
[----:B------:R-:W-:Y:S01]  /*5d50*/  UMOV UR55, 0x40000040 ;  /* 0x4000004000377882 */ /* 0x000fe20000000000 */
        /* <DEDUP_REMOVED lines=94> */
[----:B------:R-:W-:Y:S01]  /*6340*/  FMUL.FTZ R119, R119, R2 ;  /* 0x0000000277777220 */ /* 0x000fe20000410000 */
[----:B------:R-:W-:-:S02]  /*6350*/  WARPGROUP.DEPBAR.LE gsb0, 0x0 ;  /* 0x00008000000079c5 */ /* 0x000fc40000010000 */
        /* <DEDUP_REMOVED lines=427> */
[----:B------:R-:W-:Y:S02]  /*7e10*/  UIADD3 UR5, UR6, 0x986, URZ ;  /* 0x0000098606057890 */ /* 0x000fe4000fffe03f */
[----:B------:R-:W-:Y:S01]  /*7e20*/  UIADD3 UR6, UR6, 0xa06, URZ ;  /* 0x00000a0606067890 */ /* 0x000fe2000fffe03f */
[----:B------:R-:W-:Y:S02]  /*7e30*/  WARPGROUP.DEPBAR.LE gsb0, 0x0 ;  /* 0x00008000000079c5 */ /* 0x000fe40000010000 */
[----:B------:R-:W-:-:S06]  /*7e40*/  WARPGROUP.ARRIVE ;  /* 0x00000000000079c5 */ /* 0x000fcc0000000000 */
[----:B------:R-:W-:Y:S01]  /*7e50*/  HGMMA.64x16x16.F32 R144, gdesc[UR52], R144, gsb0 ;  /* 0x00200000349079f0 */ /* 0x000fe20008000890 */
[----:B------:R-:W-:Y:S01]  /*7e60*/  UMOV UR54, UR7 ;  /* 0x0000000700367c82 */ /* 0x000fe20008000000 */
[----:B------:R-:W-:Y:S01]  /*7e70*/  UMOV UR55, 0x40000040 ;  /* 0x4000004000377882 */ /* 0x000fe20000000000 */
        /* <DEDUP_REMOVED lines=16> */
.L_x_271:
[----:B------:R-:W-:Y:S01]  /*7f80*/  IMAD.U32 R2, RZ, RZ, UR4 ;  /* 0x00000004ff027e24 */ /* 0x000fe2000f8e00ff */
[----:B------:R-:W-:-:S03]  /*7f90*/  SHF.L.U32 R0, R13, 0x1f, RZ ;  /* 0x0000001f0d007819 */ /* 0x000fc600000006ff */
[----:B------:R-:W-:-:S04]  /*7fa0*/  IMAD R13, R2, 0x8, R5 ;  /* 0x00000008020d7824 */ /* 0x000fc800078e0205 */
[----:B------:R2:W3:Y:S01]  /*7fb0*/  SYNCS.PHASECHK.TRANS64.TRYWAIT P2, [R13+URZ+0x36850], R0 ;  /* 0x036850000d0075a7 */ /* 0x0004e2000804017f */
[----:B------:R-:W-:Y:S05]  /*7fc0*/  @!P0 BRA `(.L_x_272) ;  /* 0x0000000000048947 */ /* 0x000fea0003800000 */
[----:B------:R-:W-:Y:S01]  /*7fd0*/  BPT.TRAP 0x1 ;  /* 0x000000040000795c */ /* 0x000fe20000300000 */
.L_x_272:
[----:B---3--:R-:W-:Y:S05]  /*7fe0*/  @P2 BRA `(.L_x_273) ;  /* 0x0000000000082947 */ /* 0x008fea0003800000 */
[----:B------:R-:W3:Y:S02]  /*7ff0*/  SYNCS.PHASECHK.TRANS64.TRYWAIT P2, [R13+URZ+0x36850], R0 ;  /* 0x036850000d0075a7 */ /* 0x000ee4000804017f */
[----:B---3--:R-:W-:Y:S05]  /*8000*/  @!P2 BRA `(.L_x_274) ;  /* 0x000000980038a947 */ /* 0x008fea0003800000 */
.L_x_273:
[----:B------:R-:W-:Y:S01]  /*8010*/  R2UR UR5, R5 ;  /* 0x00000000050572ca */ /* 0x000fe200000e0000 */
[----:B------:R-:W-:Y:S01]  /*8020*/  WARPGROUP.ARRIVE ;  /* 0x00000000000079c5 */ /* 0x000fe20000000000 */
[----:B------:R-:W-:Y:S01]  /*8030*/  UMOV UR7, 0x40000040 ;  /* 0x4000004000077882 */ /* 0x000fe20000000000 */
[----:B--23--:R-:W-:Y:S01]  /*8040*/  FMNMX.FTZ R0, R168, R15, !PT ;  /* 0x0000000fa8007209 */ /* 0x00cfe20007810000 */
[----:B01----:R-:W-:Y:S01]  /*8050*/  @!P1 VIADD R12, R12, 0x36840 ;  /* 0x000368400c0c9836 */ /* 0x003fe20000000000 */
[C---:B------:R-:W-:Y:S01]  /*8060*/  ISETP.GT.AND P2, PT, R11.reuse, RZ, PT ;  /* 0x000000ff0b00720c */ /* 0x040fe20003f44270 */
[----:B------:R-:W-:Y:S01]  /*8070*/  VIADD R11, R11, 0xffffffff ;  /* 0xffffffff0b0b7836 */ /* 0x000fe20000000000 */
[----:B------:R-:W-:-:S04]  /*8080*/  FMNMX.FTZ R3, R169, R0, !PT ;  /* 0x00000000a9037209 */ /* 0x000fc80007810000 */
[----:B------:R-:W-:Y:S02]  /*8090*/  FMNMX.FTZ R0, R172, R3, !PT ;  /* 0x00000003ac007209 */ /* 0x000fe40007810000 */
[----:B------:R-:W-:Y:S02]  /*80a0*/  UIADD3 UR5, UR5, 0x400, URZ ;  /* 0x0000040005057890 */ /* 0x000fe4000fffe03f */
[----:B------:R-:W-:Y:S02]  /*80b0*/  FMNMX.FTZ R3, R173, R0, !PT ;  /* 0x00000000ad037209 */ /* 0x000fe40007810000 */
[----:B------:R-:W-:Y:S02]  /*80c0*/  USHF.R.U32.HI UR5, URZ, 0x4, UR5 ;  /* 0x000000043f057899 */ /* 0x000fe40008011605 */
[----:B------:R-:W-:Y:S02]  /*80d0*/  FMNMX.FTZ R0, R160, R3, !PT ;  /* 0x00000003a0007209 */ /* 0x000fe40007810000 */
[----:B------:R-:W-:-:S02]  /*80e0*/  ULOP3.LUT UR5, UR5, 0x3fff, URZ, 0xc0, !UPT ;  /* 0x00003fff05057892 */ /* 0x000fc4000f8ec03f */
[----:B------:R-:W-:Y:S02]  /*80f0*/  FMNMX.FTZ R3, R161, R0, !PT ;  /* 0x00000000a1037209 */ /* 0x000fe40007810000 */
[----:B------:R-:W-:Y:S02]  /*8100*/  ULOP3.LUT UR5, UR5, 0x3800000, URZ, 0xfc, !UPT ;  /* 0x0380000005057892 */ /* 0x000fe4000f8efc3f */
[----:B------:R-:W-:Y:S02]  /*8110*/  FMNMX.FTZ R0, R164, R3, !PT ;  /* 0x00000003a4007209 */ /* 0x000fe40007810000 */
[----:B------:R-:W-:Y:S02]  /*8120*/  UIMAD UR4, UR4, 0xa80, UR5 ;  /* 0x00000a80040478a4 */ /* 0x000fe4000f8e0205 */
[----:B------:R-:W-:-:S04]  /*8130*/  FMNMX.FTZ R3, R165, R0, !PT ;  /* 0x00000000a5037209 */ /* 0x000fc80007810000 */
        /* <DEDUP_REMOVED lines=24> */
[----:B------:R-:W0:Y:S03]  /*82c0*/  LDC R0, c[0x0][0x988] ;  /* 0x00026200ff007b82 */ /* 0x000e260000000800 */
[----:B------:R-:W1:Y:S02]  /*82d0*/  SHFL.BFLY PT, R3, R2, 0x2, 0x1f ;  /* 0x0c401f0002037f89 */ /* 0x000e6400000e0000 */
[----:B-1----:R-:W-:Y:S02]  /*82e0*/  FMNMX.FTZ R3, R2, R3, !PT ;  /* 0x0000000302037209 */ /* 0x002fe40007810000 */
[----:B------:R-:W-:-:S03]  /*82f0*/  FMNMX.FTZ R2, R170, R10, !PT ;  /* 0x0000000aaa027209 */ /* 0x000fc60007810000 */
[----:B------:R-:W1:Y:S02]  /*8300*/  SHFL.BFLY PT, R4, R3, 0x1, 0x1f ;  /* 0x0c201f0003047f89 */ /* 0x000e6400000e0000 */
[----:B-1----:R-:W-:Y:S02]  /*8310*/  FMNMX.FTZ R4, R3, R4, !PT ;  /* 0x0000000403047209 */ /* 0x002fe40007810000 */
[----:B------:R-:W-:-:S03]  /*8320*/  FMNMX.FTZ R3, R171, R2, !PT ;  /* 0x00000002ab037209 */ /* 0x000fc60007810000 */
[----:B------:R-:W-:Y:S01]  /*8330*/  FADD.FTZ R15, -R4, R15 ;  /* 0x0000000f040f7221 */ /* 0x000fe20000010100 */
[----:B------:R-:W-:-:S03]  /*8340*/  FMNMX.FTZ R2, R174, R3, !PT ;  /* 0x00000003ae027209 */ /* 0x000fc60007810000 */
[----:B0-----:R-:W-:Y:S01]  /*8350*/  FMUL.FTZ R8, R15, R0 ;  /* 0x000000000f087220 */ /* 0x001fe20000410000 */
        /* <DEDUP_REMOVED lines=31> */
[----:B------:R-:W0:Y:S02]  /*8550*/  SHFL.BFLY PT, R3, R2, 0x2, 0x1f ;  /* 0x0c401f0002037f89 */ /* 0x000e2400000e0000 */
[----:B0-----:R-:W-:-:S05]  /*8560*/  FMNMX.FTZ R20, R2, R3, !PT ;  /* 0x0000000302147209 */ /* 0x001fca0007810000 */
[----:B------:R-:W0:Y:S02]  /*8570*/  SHFL.BFLY PT, R3, R20, 0x1, 0x1f ;  /* 0x0c201f0014037f89 */ /* 0x000e2400000e0000 */
[----:B0-----:R-:W-:Y:S01]  /*8580*/  FMNMX.FTZ R3, R20, R3, !PT ;  /* 0x0000000314037209 */ /* 0x001fe20007810000 */
        /* <DEDUP_REMOVED lines=18> */
[----:B------:R-:W-:Y:S01]  /*86b0*/  UIADD3 UR4, UR4, 0x300, URZ ;  /* 0x0000030004047890 */ /* 0x000fe2000fffe03f */
[-CC-:B------:R-:W-:Y:S01]  /*86c0*/  FFMA.FTZ R157, R145, R0.reuse, -R189.reuse ;  /* 0x00000000919d7223 */ /* 0x180fe200000108bd */
[-CC-:B------:R-:W-:Y:S01]  /*86d0*/  FFMA.FTZ R145, R149, R0.reuse, -R189.reuse ;  /* 0x0000000095917223 */ /* 0x180fe200000108bd */
[----:B------:R-:W-:Y:S01]  /*86e0*/  FADD.FTZ R149, -R3, R10 ;  /* 0x0000000a03957221 */ /* 0x000fe20000010100 */
[-CC-:B------:R-:W-:Y:S01]  /*86f0*/  FFMA.FTZ R15, R168, R0.reuse, -R189.reuse ;  /* 0x00000000a80f7223 */ /* 0x180fe200000108bd */
[-CC-:B------:R-:W-:Y:S01]  /*8700*/  FFMA.FTZ R200, R169, R0.reuse, -R189.reuse ;  /* 0x00000000a9c87223 */ /* 0x180fe200000108bd */
[-CC-:B------:R-:W-:Y:S01]  /*8710*/  FFMA.FTZ R202, R172, R0.reuse, -R189.reuse ;  /* 0x00000000acca7223 */ /* 0x180fe200000108bd */
[-C--:B------:R-:W-:Y:S01]  /*8720*/  FMUL.FTZ R2, R149, R0.reuse ;  /* 0x0000000095027220 */ /* 0x080fe20000410000 */
[-C--:B------:R-:W-:Y:S01]  /*8730*/  FMUL.FTZ R149, R3, R0.reuse ;  /* 0x0000000003957220 */ /* 0x080fe20000410000 */
[-CC-:B------:R-:W-:Y:S01]  /*8740*/  FFMA.FTZ R169, R173, R0.reuse, -R189.reuse ;  /* 0x00000000ada97223 */ /* 0x180fe200000108bd */
[----:B------:R-:W0:Y:S01]  /*8750*/  MUFU.EX2 R15, R15 ;  /* 0x0000000f000f7308 */ /* 0x000e220000000800 */
        /* <DEDUP_REMOVED lines=8> */
[-C--:B------:R-:W-:Y:S01]  /*87e0*/  FFMA.FTZ R124, R124, R0.reuse, -R189 ;  /* 0x000000007c7c7223 */ /* 0x080fe200000108bd */
[-C--:B------:R-:W-:Y:S01]  /*87f0*/  FFMA.FTZ R197, R162, R0.reuse, -R149 ;  /* 0x00000000a2c57223 */ /* 0x080fe20000010895 */
[----:B------:R-:W-:Y:S01]  /*8800*/  @!P1 PRMT R144, RZ, 0x654, R12 ;  /* 0x00000654ff909816 */ /* 0x000fe2000000000c */
[-CC-:B------:R-:W-:Y:S01]  /*8810*/  FFMA.FTZ R173, R161, R0.reuse, -R189.reuse ;  /* 0x00000000a1ad7223 */ /* 0x180fe200000108bd */
[-C--:B------:R-:W-:Y:S01]  /*8820*/  FFMA.FTZ R198, R164, R0.reuse, -R189 ;  /* 0x00000000a4c67223 */ /* 0x080fe200000108bd */
[-C--:B------:R-:W-:Y:S01]  /*8830*/  FFMA.FTZ R199, R166, R0.reuse, -R149 ;  /* 0x00000000a6c77223 */ /* 0x080fe20000010895 */
[-C--:B------:R-:W-:Y:S01]  /*8840*/  FFMA.FTZ R161, R165, R0.reuse, -R189 ;  /* 0x00000000a5a17223 */ /* 0x080fe200000108bd */
[----:B------:R-:W-:Y:S01]  /*8850*/  MUFU.EX2 R2, R2 ;  /* 0x0000000200027308 */ /* 0x000fe20000000800 */
[----:B0-----:R-:W-:Y:S01]  /*8860*/  FFMA.FTZ R7, R8, R7, R15 ;  /* 0x0000000708077223 */ /* 0x001fe2000001000f */
[-C--:B------:R-:W-:Y:S01]  /*8870*/  FFMA.FTZ R192, R152, R0.reuse, -R189 ;  /* 0x0000000098c07223 */ /* 0x080fe200000108bd */
[-C--:B------:R-:W-:Y:S01]  /*8880*/  FFMA.FTZ R193, R154, R0.reuse, -R149 ;  /* 0x000000009ac17223 */ /* 0x080fe20000010895 */
[-C--:B------:R-:W-:Y:S01]  /*8890*/  FFMA.FTZ R194, R156, R0.reuse, -R189 ;  /* 0x000000009cc27223 */ /* 0x080fe200000108bd */
        /* <DEDUP_REMOVED lines=20> */
[----:B------:R-:W-:-:S07]  /*89e0*/  FFMA.FTZ R127, R127, R0, -R149 ;  /* 0x000000007f7f7223 */ /* 0x000fce0000010895 */
[----:B------:R-:W-:Y:S08]  /*89f0*/  MUFU.EX2 R203, R203 ;  /* 0x000000cb00cb7308 */ /* 0x000ff00000000800 */
[----:B------:R-:W-:Y:S08]  /*8a00*/  MUFU.EX2 R169, R169 ;  /* 0x000000a900a97308 */ /* 0x000ff00000000800 */
[----:B------:R-:W-:Y:S08]  /*8a10*/  MUFU.EX2 R120, R120 ;  /* 0x0000007800787308 */ /* 0x000ff00000000800 */
[----:B------:R0:W-:Y:S08]  /*8a20*/  MUFU.EX2 R20, R124 ;  /* 0x0000007c00147308 */ /* 0x0001f00000000800 */
[----:B------:R-:W-:Y:S01]  /*8a30*/  MUFU.EX2 R196, R196 ;  /* 0x000000c400c47308 */ /* 0x000fe20000000800 */
[----:B0-----:R-:W-:-:S07]  /*8a40*/  FFMA.FTZ R124, R163, R0, -R149 ;  /* 0x00000000a37c7223 */ /* 0x001fce0000010895 */
        /* <DEDUP_REMOVED lines=16> */
[-C--:B------:R-:W-:Y:S01]  /*8b50*/  FFMA.FTZ R187, R142, R0.reuse, -R149 ;  /* 0x000000008ebb7223 */ /* 0x080fe20000010895 */
[-C--:B------:R-:W-:Y:S01]  /*8b60*/  FFMA.FTZ R184, R136, R0.reuse, -R189 ;  /* 0x0000000088b87223 */ /* 0x080fe200000108bd */
[-C--:B------:R-:W-:Y:S01]  /*8b70*/  FFMA.FTZ R136, R159, R0.reuse, -R149 ;  /* 0x000000009f887223 */ /* 0x080fe20000010895 */
[-C--:B------:R-:W-:Y:S01]  /*8b80*/  FFMA.FTZ R186, R140, R0.reuse, -R189 ;  /* 0x000000008cba7223 */ /* 0x080fe200000108bd */
[----:B------:R-:W-:Y:S01]  /*8b90*/  HGMMA.64x192x16.F32 R24, R180, gdesc[UR4].tnspB, R24, gsb0 ;  /* 0x42e00004b4187df0 */ /* 0x000fe20008000818 */
[----:B------:R-:W-:Y:S01]  /*8ba0*/  UMOV UR6, UR4 ;  /* 0x0000000400067c82 */ /* 0x000fe20008000000 */
[----:B------:R-:W-:Y:S01]  /*8bb0*/  UMOV UR7, 0x40000040 ;  /* 0x4000004000077882 */ /* 0x000fe20000000000 */
[----:B------:R-:W-:Y:S01]  /*8bc0*/  FFMA.FTZ R140, R147, R0, -R149 ;  /* 0x00000000938c7223 */ /* 0x000fe20000010895 */
[----:B------:R-:W-:Y:S01]  /*8bd0*/  MUFU.EX2 R136, R136 ;  /* 0x0000008800887308 */ /* 0x000fe20000000800 */
[----:B------:R-:W-:-:S07]  /*8be0*/  R2UR UR4, R16 ;  /* 0x00000000100472ca */ /* 0x000fce00000e0000 */
        /* <DEDUP_REMOVED lines=14> */
[----:B------:R-:W0:Y:S08]  /*8cd0*/  MUFU.EX2 R131, R131 ;  /* 0x0000008300837308 */ /* 0x000e300000000800 */
[----:B------:R-:W-:Y:S08]  /*8ce0*/  MUFU.EX2 R134, R134 ;  /* 0x0000008600867308 */ /* 0x000ff00000000800 */
[----:B------:R-:W-:Y:S08]  /*8cf0*/  MUFU.EX2 R133, R133 ;  /* 0x0000008500857308 */ /* 0x000ff00000000800 */
[----:B------:R-:W1:Y:S08]  /*8d00*/  MUFU.EX2 R135, R135 ;  /* 0x0000008700877308 */ /* 0x000e700000000800 */
[----:B------:R-:W-:Y:S08]  /*8d10*/  MUFU.EX2 R14, R14 ;  /* 0x0000000e000e7308 */ /* 0x000ff00000000800 */
[----:B------:R-:W2:Y:S08]  /*8d20*/  MUFU.EX2 R121, R121 ;  /* 0x0000007900797308 */ /* 0x000eb00000000800 */
[----:B------:R-:W-:Y:S08]  /*8d30*/  MUFU.EX2 R123, R123 ;  /* 0x0000007b007b7308 */ /* 0x000ff00000000800 */
[----:B------:R-:W-:Y:S08]  /*8d40*/  MUFU.EX2 R126, R126 ;  /* 0x0000007e007e7308 */ /* 0x000ff00000000800 */
[----:B------:R-:W3:Y:S08]  /*8d50*/  MUFU.EX2 R125, R125 ;  /* 0x0000007d007d7308 */ /* 0x000ef00000000800 */
[----:B------:R-:W4:Y:S01]  /*8d60*/  MUFU.EX2 R127, R127 ;  /* 0x0000007f007f7308 */ /* 0x000f220000000800 */
[----:B------:R-:W-:-:S02]  /*8d70*/  WARPGROUP.DEPBAR.LE gsb0, 0x0 ;  /* 0x00008000000079c5 */ /* 0x000fc40000010000 */
[----:B------:R-:W-:Y:S01]  /*8d80*/  WARPGROUP.ARRIVE ;  /* 0x00000000000079c5 */ /* 0x000fe20000000000 */
[-C--:B------:R-:W-:Y:S01]  /*8d90*/  FFMA.FTZ R180, R128, R0.reuse, -R189 ;  /* 0x0000000080b47223 */ /* 0x080fe200000108bd */
[-C--:B------:R-:W-:Y:S01]  /*8da0*/  FFMA.FTZ R128, R167, R0.reuse, -R149 ;  /* 0x00000000a7807223 */ /* 0x080fe20000010895 */
[-C--:B------:R-:W-:Y:S01]  /*8db0*/  FFMA.FTZ R182, R132, R0.reuse, -R189 ;  /* 0x0000000084b67223 */ /* 0x080fe200000108bd */
[-CC-:B------:R-:W-:Y:S01]  /*8dc0*/  FFMA.FTZ R132, R155, R0.reuse, -R149.reuse ;  /* 0x000000009b847223 */ /* 0x180fe20000010895 */
[----:B------:R-:W-:Y:S01]  /*8dd0*/  FFMA.FTZ R189, R146, R0, -R149 ;  /* 0x0000000092bd7223 */ /* 0x000fe20000010895 */
[----:B------:R-:W-:Y:S01]  /*8de0*/  HGMMA.64x192x16.F32 R24, R176, gdesc[UR4].tnspB, R24, gsb0 ;  /* 0x42e00004b0187df0 */ /* 0x000fe20008000818 */
[----:B------:R-:W-:Y:S01]  /*8df0*/  MUFU.EX2 R180, R180 ;  /* 0x000000b400b47308 */ /* 0x000fe20000000800 */
[----:B0-----:R-:W-:Y:S02]  /*8e00*/  F2FP.F16.F32.PACK_AB R181, R131, R130 ;  /* 0x0000008283b5723e */ /* 0x001fe400000000ff */
[----:B-1----:R-:W-:-:S05]  /*8e10*/  F2FP.F16.F32.PACK_AB R183, R135, R134 ;  /* 0x0000008687b7723e */ /* 0x002fca00000000ff */
[----:B------:R-:W0:Y:S08]  /*8e20*/  MUFU.EX2 R128, R128 ;  /* 0x0000008000807308 */ /* 0x000e300000000800 */
[----:B------:R-:W1:Y:S08]  /*8e30*/  MUFU.EX2 R132, R132 ;  /* 0x0000008400847308 */ /* 0x000e700000000800 */
[----:B------:R-:W5:Y:S08]  /*8e40*/  MUFU.EX2 R189, R189 ;  /* 0x000000bd00bd7308 */ /* 0x000f700000000800 */
[----:B------:R-:W-:Y:S01]  /*8e50*/  MUFU.EX2 R182, R182 ;  /* 0x000000b600b67308 */ /* 0x000fe20000000800 */
[----:B------:R-:W-:-:S02]  /*8e60*/  WARPGROUP.DEPBAR.LE gsb0, 0x0 ;  /* 0x00008000000079c5 */ /* 0x000fc40000010000 */
[----:B------:R0:W-:Y:S01]  /*8e70*/  @!P1 SYNCS.ARRIVE.TRANS64.RED.A1T0 RZ, [R144+URZ], RZ ;  /* 0x000000ff90ff99a7 */ /* 0x0001e2000810043f */
[----:B--2---:R-:W-:Y:S02]  /*8e80*/  F2FP.F16.F32.PACK_AB R176, R121, R14 ;  /* 0x0000000e79b0723e */ /* 0x004fe400000000ff */
[----:B---3--:R-:W-:Y:S02]  /*8e90*/  F2FP.F16.F32.PACK_AB R178, R125, R20 ;  /* 0x000000147db2723e */ /* 0x008fe400000000ff */
[----:B----4-:R-:W-:Y:S02]  /*8ea0*/  F2FP.F16.F32.PACK_AB R179, R127, R126 ;  /* 0x0000007e7fb3723e */ /* 0x010fe400000000ff */
[----:B0-----:R-:W-:Y:S01]  /*8eb0*/  @!P1 IADD3 R144, R13, 0x36860, RZ ;  /* 0x000368600d909810 */ /* 0x001fe20007ffe0ff */
[----:B------:R-:W-:Y:S01]  /*8ec0*/  FADD.FTZ R13, R200, R7 ;  /* 0x00000007c80d7221 */ /* 0x000fe20000010000 */
[----:B------:R-:W-:Y:S01]  /*8ed0*/  FFMA.FTZ R7, R2, R6, R201 ;  /* 0x0000000602077223 */ /* 0x000fe200000100c9 */
[----:B------:R-:W-:-:S02]  /*8ee0*/  F2FP.F16.F32.PACK_AB R200, R200, R15 ;  /* 0x0000000fc8c8723e */ /* 0x000fc400000000ff */
[----:B------:R-:W-:Y:S01]  /*8ef0*/  FADD.FTZ R6, R202, R13 ;  /* 0x0000000dca067221 */ /* 0x000fe20000010000 */
[C---:B------:R-:W-:Y:S01]  /*8f00*/  FADD.FTZ R138, R10.reuse, R7 ;  /* 0x000000070a8a7221 */ /* 0x040fe20000010000 */
[----:B------:R-:W-:Y:S02]  /*8f10*/  F2FP.F16.F32.PACK_AB R201, R10, R201 ;  /* 0x000000c90ac9723e */ /* 0x000fe400000000ff */
[----:B------:R-:W-:Y:S01]  /*8f20*/  FADD.FTZ R13, R169, R6 ;  /* 0x00000006a90d7221 */ /* 0x000fe20000010000 */
[----:B------:R-:W-:Y:S01]  /*8f30*/  FADD.FTZ R7, R203, R138 ;  /* 0x0000008acb077221 */ /* 0x000fe20000010000 */
[----:B------:R-:W-:Y:S01]  /*8f40*/  FFMA.FTZ R6, R139, R0, -R149 ;  /* 0x000000008b067223 */ /* 0x000fe20000010895 */
[----:B------:R-:W-:Y:S01]  /*8f50*/  F2FP.F16.F32.PACK_AB R203, R120, R203 ;  /* 0x000000cb78cb723e */ /* 0x000fe200000000ff */
[----:B------:R-:W-:Y:S01]  /*8f60*/  FADD.FTZ R142, R196, R13 ;  /* 0x0000000dc48e7221 */ /* 0x000fe20000010000 */
[----:B------:R-:W-:Y:S01]  /*8f70*/  FADD.FTZ R138, R120, R7 ;  /* 0x00000007788a7221 */ /* 0x000fe20000010000 */
[----:B------:R-:W-:-:S02]  /*8f80*/  @!P1 PRMT R144, RZ, 0x654, R144 ;  /* 0x00000654ff909816 */ /* 0x000fc40000000090 */
[----:B------:R-:W-:Y:S01]  /*8f90*/  FADD.FTZ R13, R173, R142 ;  /* 0x0000008ead0d7221 */ /* 0x000fe20000010000 */
[----:B------:R-:W-:Y:S01]  /*8fa0*/  FADD.FTZ R7, R197, R138 ;  /* 0x0000008ac5077221 */ /* 0x000fe20000010000 */
[----:B------:R-:W0:Y:S01]  /*8fb0*/  MUFU.EX2 R6, R6 ;  /* 0x0000000600067308 */ /* 0x000e220000000800 */
[----:B------:R-:W-:Y:S01]  /*8fc0*/  F2FP.F16.F32.PACK_AB R197, R124, R197 ;  /* 0x000000c57cc5723e */ /* 0x000fe200000000ff */
[----:B------:R-:W-:Y:S01]  /*8fd0*/  FADD.FTZ R142, R198, R13 ;  /* 0x0000000dc68e7221 */ /* 0x000fe20000010000 */
[----:B------:R-:W-:Y:S01]  /*8fe0*/  FADD.FTZ R138, R124, R7 ;  /* 0x000000077c8a7221 */ /* 0x000fe20000010000 */
[----:B------:R-:W-:Y:S01]  /*8ff0*/  FFMA.FTZ R7, R122, R0, -R149 ;  /* 0x000000007a077223 */ /* 0x000fe20000010895 */
[----:B------:R2:W-:Y:S01]  /*9000*/  @!P1 SYNCS.ARRIVE.TRANS64.RED.A1T0 RZ, [R144+URZ], RZ ;  /* 0x000000ff90ff99a7 */ /* 0x0005e2000810043f */
[----:B------:R-:W-:Y:S01]  /*9010*/  FADD.FTZ R139, R161, R142 ;  /* 0x0000008ea18b7221 */ /* 0x000fe20000010000 */
[----:B------:R-:W-:Y:S01]  /*9020*/  FADD.FTZ R13, R199, R138 ;  /* 0x0000008ac70d7221 */ /* 0x000fe20000010000 */
[----:B------:R-:W3:Y:S01]  /*9030*/  MUFU.EX2 R122, R143 ;  /* 0x0000008f007a7308 */ /* 0x000ee20000000800 */
[----:B------:R-:W-:Y:S01]  /*9040*/  F2FP.F16.F32.PACK_AB R202, R169, R202 ;  /* 0x000000caa9ca723e */ /* 0x000fe200000000ff */
[----:B------:R-:W-:Y:S01]  /*9050*/  FADD.FTZ R142, R192, R139 ;  /* 0x0000008bc08e7221 */ /* 0x000fe20000010000 */
[----:B------:R-:W-:Y:S01]  /*9060*/  FADD.FTZ R138, R128, R13 ;  /* 0x0000000d808a7221 */ /* 0x000fe20000010000 */
[----:B------:R-:W-:-:S02]  /*9070*/  F2FP.F16.F32.PACK_AB R196, R173, R196 ;  /* 0x000000c4adc4723e */ /* 0x000fc400000000ff */
[----:B------:R-:W-:Y:S01]  /*9080*/  FADD.FTZ R139, R21, R142 ;  /* 0x0000008e158b7221 */ /* 0x000fe20000010000 */
[----:B------:R-:W-:Y:S01]  /*9090*/  FADD.FTZ R13, R193, R138 ;  /* 0x0000008ac10d7221 */ /* 0x000fe20000010000 */
[----:B------:R4:W2:Y:S01]  /*90a0*/  MUFU.EX2 R124, R7 ;  /* 0x00000007007c7308 */ /* 0x0008a20000000800 */
[----:B------:R-:W-:Y:S01]  /*90b0*/  F2FP.F16.F32.PACK_AB R198, R161, R198 ;  /* 0x000000c6a1c6723e */ /* 0x000fe200000000ff */
[----:B------:R-:W-:Y:S01]  /*90c0*/  FADD.FTZ R142, R194, R139 ;  /* 0x0000008bc28e7221 */ /* 0x000fe20000010000 */
[----:B-1----:R-:W-:Y:S01]  /*90d0*/  FADD.FTZ R138, R132, R13 ;  /* 0x0000000d848a7221 */ /* 0x002fe20000010000 */
[----:B------:R-:W-:Y:S02]  /*90e0*/  F2FP.F16.F32.PACK_AB R199, R128, R199 ;  /* 0x000000c780c7723e */ /* 0x000fe400000000ff */
[----:B------:R-:W-:Y:S01]  /*90f0*/  FADD.FTZ R15, R153, R142 ;  /* 0x0000008e990f7221 */ /* 0x000fe20000010000 */
[----:B------:R-:W-:Y:S01]  /*9100*/  FADD.FTZ R13, R195, R138 ;  /* 0x0000008ac30d7221 */ /* 0x000fe20000010000 */
[----:B------:R-:W-:-:S02]  /*9110*/  F2FP.F16.F32.PACK_AB R192, R21, R192 ;  /* 0x000000c015c0723e */ /* 0x000fc400000000ff */
[----:B------:R-:W-:Y:S01]  /*9120*/  FADD.FTZ R142, R188, R15 ;  /* 0x0000000fbc8e7221 */ /* 0x000fe20000010000 */
[----:B------:R-:W-:Y:S01]  /*9130*/  FADD.FTZ R138, R136, R13 ;  /* 0x0000000d888a7221 */ /* 0x000fe20000010000 */
[----:B------:R-:W-:Y:S02]  /*9140*/  F2FP.F16.F32.PACK_AB R193, R132, R193 ;  /* 0x000000c184c1723e */ /* 0x000fe400000000ff */
[----:B------:R-:W-:Y:S01]  /*9150*/  FADD.FTZ R15, R157, R142 ;  /* 0x0000008e9d0f7221 */ /* 0x000fe20000010000 */
[----:B-----5:R-:W-:Y:S01]  /*9160*/  FADD.FTZ R13, R189, R138 ;  /* 0x0000008abd0d7221 */ /* 0x020fe20000010000 */
        /* <DEDUP_REMOVED lines=8> */
[----:B------:R-:W-:Y:S01]  /*91f0*/  FADD.FTZ R10, R12, R13 ;  /* 0x0000000d0c0a7221 */ /* 0x000fe20000010000 */
[----:B------:R-:W-:Y:S02]  /*9200*/  F2FP.F16.F32.PACK_AB R189, R140, R189 ;  /* 0x000000bd8cbd723e */ /* 0x000fe400000000ff */
[----:B------:R-:W-:Y:S01]  /*9210*/  FADD.FTZ R15, R137, R120 ;  /* 0x00000078890f7221 */ /* 0x000fe20000010000 */
[----:B------:R-:W-:Y:S01]  /*9220*/  FADD.FTZ R13, R185, R10 ;  /* 0x0000000ab90d7221 */ /* 0x000fe20000010000 */
[----:B0-----:R-:W-:-:S02]  /*9230*/  F2FP.F16.F32.PACK_AB R185, R6, R185 ;  /* 0x000000b906b9723e */ /* 0x001fc400000000ff */
[----:B------:R-:W-:Y:S01]  /*9240*/  FADD.FTZ R120, R186, R15 ;  /* 0x0000000fba787221 */ /* 0x000fe20000010000 */
[----:B------:R-:W-:Y:S01]  /*9250*/  FADD.FTZ R10, R6, R13 ;  /* 0x0000000d060a7221 */ /* 0x000fe20000010000 */
[----:B------:R-:W-:Y:S02]  /*9260*/  F2FP.F16.F32.PACK_AB R190, R145, R190 ;  /* 0x000000be91be723e */ /* 0x000fe400000000ff */
[----:B------:R-:W-:Y:S01]  /*9270*/  FADD.FTZ R15, R141, R120 ;  /* 0x000000788d0f7221 */ /* 0x000fe20000010000 */
[----:B------:R-:W-:Y:S01]  /*9280*/  FADD.FTZ R13, R187, R10 ;  /* 0x0000000abb0d7221 */ /* 0x000fe20000010000 */
[----:B------:R-:W-:Y:S02]  /*9290*/  F2FP.F16.F32.PACK_AB R191, R12, R191 ;  /* 0x000000bf0cbf723e */ /* 0x000fe400000000ff */
[----:B------:R-:W-:Y:S01]  /*92a0*/  FADD.FTZ R10, R180, R15 ;  /* 0x0000000fb40a7221 */ /* 0x000fe20000010000 */
[----:B---3--:R-:W-:Y:S01]  /*92b0*/  FADD.FTZ R13, R122, R13 ;  /* 0x0000000d7a0d7221 */ /* 0x008fe20000010000 */
[----:B------:R-:W-:Y:S01]  /*92c0*/  F2FP.F16.F32.PACK_AB R184, R137, R184 ;  /* 0x000000b889b8723e */ /* 0x000fe200000000ff */
[----:B------:R-:W-:-:S02]  /*92d0*/  IMAD.MOV.U32 R15, RZ, RZ, R4 ;  /* 0x000000ffff0f7224 */ /* 0x000fc400078e0004 */
[----:B----4-:R-:W-:Y:S01]  /*92e0*/  FADD.FTZ R7, R129, R10 ;  /* 0x0000000a81077221 */ /* 0x010fe20000010000 */
[----:B------:R-:W-:Y:S01]  /*92f0*/  FADD.FTZ R13, R130, R13 ;  /* 0x0000000d820d7221 */ /* 0x000fe20000010000 */
[----:B------:R-:W-:Y:S01]  /*9300*/  F2FP.F16.F32.PACK_AB R186, R141, R186 ;  /* 0x000000ba8dba723e */ /* 0x000fe200000000ff */
[----:B------:R-:W-:Y:S02]  /*9310*/  IMAD.MOV.U32 R10, RZ, RZ, R3 ;  /* 0x000000ffff0a7224 */ /* 0x000fe400078e0003 */
[----:B------:R-:W-:Y:S01]  /*9320*/  FADD.FTZ R6, R182, R7 ;  /* 0x00000007b6067221 */ /* 0x000fe20000010000 */
[----:B------:R-:W-:Y:S01]  /*9330*/  FADD.FTZ R13, R131, R13 ;  /* 0x0000000d830d7221 */ /* 0x000fe20000010000 */
        /* <DEDUP_REMOVED lines=8> */
[----:B--2---:R-:W-:Y:S01]  /*93c0*/  FADD.FTZ R13, R124, R13 ;  /* 0x0000000d7c0d7221 */ /* 0x004fe20000010000 */
[C---:B------:R-:W-:Y:S02]  /*93d0*/  F2FP.F16.F32.PACK_AB R177, R123.reuse, R124 ;  /* 0x0000007c7bb1723e */ /* 0x040fe400000000ff */
[----:B------:R-:W-:Y:S01]  /*93e0*/  FADD.FTZ R6, R20, R7 ;  /* 0x0000000714067221 */ /* 0x000fe20000010000 */
[----:B------:R-:W-:-:S03]  /*93f0*/  FADD.FTZ R13, R123, R13 ;  /* 0x0000000d7b0d7221 */ /* 0x000fc60000010000 */
[----:B------:R-:W-:Y:S01]  /*9400*/  FADD.FTZ R7, R125, R6 ;  /* 0x000000067d077221 */ /* 0x000fe20000010000 */
[----:B------:R-:W-:-:S04]  /*9410*/  FADD.FTZ R13, R126, R13 ;  /* 0x0000000d7e0d7221 */ /* 0x000fc80000010000 */
[----:B------:R-:W-:Y:S01]  /*9420*/  FADD.FTZ R6, R127, R13 ;  /* 0x0000000d7f067221 */ /* 0x000fe20000010000 */
[----:B------:R-:W-:Y:S01]  /*9430*/  IMAD.MOV.U32 R13, RZ, RZ, R17 ;  /* 0x000000ffff0d7224 */ /* 0x000fe200078e0011 */
[----:B------:R-:W-:Y:S06]  /*9440*/  @P2 BRA `(.L_x_275) ;  /* 0xffffffc400382947 */ /* 0x000fec000383ffff */
.L_x_266:
        /* <DEDUP_REMOVED lines=99> */
.L_x_276:
[----:B------:R-:W-:Y:S01]  /*9a80*/  IMAD R11, R16, 0x8, R5 ;  /* 0x00000008100b7824 */ /* 0x000fe200078e0205 */
[----:B------:R-:W-:-:S04]  /*9a90*/  SHF.L.U32 R2, R17, 0x1f, RZ ;  /* 0x0000001f11027819 */ /* 0x000fc800000006ff */
[----:B------:R0:W1:Y:S01]  /*9aa0*/  SYNCS.PHASECHK.TRANS64.TRYWAIT P2, [R11+URZ+0x36850], R2 ;  /* 0x036850020b0075a7 */ /* 0x000062000804017f */
[----:B------:R-:W-:Y:S05]  /*9ab0*/  @!P0 BRA `(.L_x_277) ;  /* 0x0000000000048947 */ /* 0x000fea0003800000 */
[----:B------:R-:W-:Y:S01]  /*9ac0*/  BPT.TRAP 0x1 ;  /* 0x000000040000795c */ /* 0x000fe20000300000 */
.L_x_277:
[----:B-1----:R-:W-:Y:S05]  /*9ad0*/  @P2 BRA `(.L_x_278) ;  /* 0x0000000000082947 */ /* 0x002fea0003800000 */
[----:B------:R-:W1:Y:S02]  /*9ae0*/  SYNCS.PHASECHK.TRANS64.TRYWAIT P0, [R11+URZ+0x36850], R2 ;  /* 0x036850020b0075a7 */ /* 0x000e64000800017f */
[----:B-1----:R-:W-:Y:S05]  /*9af0*/  @!P0 BRA `(.L_x_279) ;  /* 0x0000007c00908947 */ /* 0x002fea0003800000 */
.L_x_278:
[----:B------:R-:W-:Y:S05]  /*9b00*/  WARPSYNC.ALL ;  /* 0x0000000000007948 */ /* 0x000fea0003800000 */
[----:B------:R-:W-:Y:S01]  /*9b10*/  VIADD R5, R5, 0x400 ;  /* 0x0000040005057836 */ /* 0x000fe20000000000 */
[----:B------:R-:W-:Y:S01]  /*9b20*/  WARPGROUP.ARRIVE ;  /* 0x00000000000079c5 */ /* 0x000fe20000000000 */
[----:B------:R-:W-:Y:S01]  /*9b30*/  IMAD.MOV.U32 R9, RZ, RZ, 0x40000040 ;  /* 0x40000040ff097424 */ /* 0x000fe200078e00ff */
[----:B01----:R-:W0:Y:S01]  /*9b40*/  SHFL.BFLY PT, R2, R7, 0x2, 0x1f ;  /* 0x0c401f0007027f89 */ /* 0x003e2200000e0000 */
[----:B------:R-:W-:Y:S01]  /*9b50*/  IMAD.MOV.U32 R13, RZ, RZ, 0x40000040 ;  /* 0x40000040ff0d7424 */ /* 0x000fe200078e00ff */
[----:B------:R-:W-:Y:S01]  /*9b60*/  SHF.R.U32.HI R5, RZ, 0x4, R5 ;  /* 0x00000004ff057819 */ /* 0x000fe20000011605 */
[----:B------:R-:W-:Y:S01]  /*9b70*/  @!P1 VIADD R10, R11, 0x36860 ;  /* 0x000368600b0a9836 */ /* 0x000fe20000000000 */
[----:B------:R-:W-:Y:S01]  /*9b80*/  R2UR UR7, R9 ;  /* 0x00000000090772ca */ /* 0x000fe200000e0000 */
[----:B------:R-:W-:Y:S01]  /*9b90*/  IMAD.MOV.U32 R9, RZ, RZ, 0x40000040 ;  /* 0x40000040ff097424 */ /* 0x000fe200078e00ff */
[----:B------:R-:W-:Y:S01]  /*9ba0*/  LOP3.LUT R5, R5, 0x3fff, RZ, 0xc0, !PT ;  /* 0x00003fff05057812 */ /* 0x000fe200078ec0ff */
[----:B------:R-:W-:Y:S01]  /*9bb0*/  IMAD.MOV.U32 R20, RZ, RZ, -0x800000 ;  /* 0xff800000ff147424 */ /* 0x000fe200078e00ff */
[----:B------:R-:W-:Y:S01]  /*9bc0*/  @!P1 PRMT R10, RZ, 0x654, R10 ;  /* 0x00000654ff0a9816 */ /* 0x000fe2000000000a */
[----:B------:R-:W-:Y:S01]  /*9bd0*/  VIADD R208, R208, 0x1 ;  /* 0x00000001d0d07836 */ /* 0x000fe20000000000 */
[----:B------:R-:W-:-:S05]  /*9be0*/  LOP3.LUT R5, R5, 0x3800000, RZ, 0xfc, !PT ;  /* 0x0380000005057812 */ /* 0x000fca00078efcff */
[C---:B------:R-:W-:Y:S02]  /*9bf0*/  IMAD R8, R16.reuse, 0xa80, R5 ;  /* 0x00000a8010087824 */ /* 0x040fe400078e0205 */
[----:B------:R-:W1:Y:S01]  /*9c00*/  SHFL.BFLY PT, R5, R6, 0x2, 0x1f ;  /* 0x0c401f0006057f89 */ /* 0x000e6200000e0000 */
[----:B------:R-:W-:Y:S02]  /*9c10*/  VIADD R16, R16, 0x1 ;  /* 0x0000000110107836 */ /* 0x000fe40000000000 */
[C---:B------:R-:W-:Y:S01]  /*9c20*/  R2UR UR6, R8.reuse ;  /* 0x00000000080672ca */ /* 0x040fe200000e0000 */
[----:B------:R-:W-:Y:S02]  /*9c30*/  VIADD R12, R8, 0x80 ;  /* 0x00000080080c7836 */ /* 0x000fe40000000000 */
[----:B------:R-:W-:Y:S01]  /*9c40*/  ISETP.NE.AND P2, PT, R16, 0x2, PT ;  /* 0x000000021000780c */ /* 0x000fe20003f45270 */
[----:B0-----:R-:W-:-:S03]  /*9c50*/  FADD.FTZ R2, R2, R7 ;  /* 0x0000000702027221 */ /* 0x001fc60000010000 */
[----:B------:R-:W-:-:S06]  /*9c60*/  SEL R16, R16, RZ, P2 ;  /* 0x000000ff10107207 */ /* 0x000fcc0001000000 */
[----:B------:R-:W-:Y:S01]  /*9c70*/  HGMMA.64x192x16.F32 R24, R200, gdesc[UR4].tnspB, R24, gsb0 ;  /* 0x42e00004c8187df0 */ /* 0x000fe20008000818 */
[----:B------:R-:W-:Y:S01]  /*9c80*/  R2UR UR6, R12 ;  /* 0x000000000c0672ca */ /* 0x000fe200000e0000 */
[----:B------:R-:W-:Y:S01]  /*9c90*/  VIADD R12, R8, 0x100 ;  /* 0x00000100080c7836 */ /* 0x000fe20000000000 */
[----:B------:R-:W-:Y:S01]  /*9ca0*/  R2UR UR7, R13 ;  /* 0x000000000d0772ca */ /* 0x000fe200000e0000 */
[----:B------:R-:W-:Y:S01]  /*9cb0*/  IMAD.MOV.U32 R13, RZ, RZ, 0x40000040 ;  /* 0x40000040ff0d7424 */ /* 0x000fe200078e00ff */
[----:B------:R-:W-:Y:S02]  /*9cc0*/  WARPGROUP.DEPBAR.LE gsb0, 0x0 ;  /* 0x00008000000079c5 */ /* 0x000fe40000010000 */
[----:B------:R-:W-:-:S13]  /*9cd0*/  WARPGROUP.ARRIVE ;  /* 0x00000000000079c5 */ /* 0x000fda0000000000 */
        /* <DEDUP_REMOVED lines=16> */
[C---:B------:R-:W-:Y:S01]  /*9de0*/  VIADD R12, R8.reuse, 0x280 ;  /* 0x00000280080c7836 */ /* 0x040fe20000000000 */
[----:B------:R-:W-:Y:S01]  /*9df0*/  R2UR UR7, R13 ;  /* 0x000000000d0772ca */ /* 0x000fe200000e0000 */
[----:B------:R-:W-:Y:S01]  /*9e00*/  VIADD R8, R8, 0x300 ;  /* 0x0000030008087836 */ /* 0x000fe20000000000 */
[----:B------:R-:W-:Y:S01]  /*9e10*/  MOV R13, 0x40000040 ;  /* 0x40000040000d7802 */ /* 0x000fe20000000f00 */
[----:B------:R-:W-:Y:S02]  /*9e20*/  WARPGROUP.DEPBAR.LE gsb0, 0x0 ;  /* 0x00008000000079c5 */ /* 0x000fe40000010000 */
[----:B------:R-:W-:-:S12]  /*9e30*/  WARPGROUP.ARRIVE ;  /* 0x00000000000079c5 */ /* 0x000fd80000000000 */
[----:B------:R-:W-:Y:S01]  /*9e40*/  HGMMA.64x192x16.F32 R24, R184, gdesc[UR4].tnspB, R24, gsb0 ;  /* 0x42e00004b8187df0 */ /* 0x000fe20008000818 */
[----:B------:R-:W-:Y:S02]  /*9e50*/  R2UR UR6, R12 ;  /* 0x000000000c0672ca */ /* 0x000fe400000e0000 */
[----:B------:R-:W-:Y:S01]  /*9e60*/  R2UR UR7, R13 ;  /* 0x000000000d0772ca */ /* 0x000fe200000e0000 */
[----:B------:R-:W-:Y:S02]  /*9e70*/  WARPGROUP.DEPBAR.LE gsb0, 0x0 ;  /* 0x00008000000079c5 */ /* 0x000fe40000010000 */
[----:B------:R-:W-:-:S14]  /*9e80*/  WARPGROUP.ARRIVE ;  /* 0x00000000000079c5 */ /* 0x000fdc0000000000 */
[----:B------:R-:W-:Y:S01]  /*9e90*/  HGMMA.64x192x16.F32 R24, R180, gdesc[UR4].tnspB, R24, gsb0 ;  /* 0x42e00004b4187df0 */ /* 0x000fe20008000818 */
[----:B------:R-:W-:Y:S01]  /*9ea0*/  R2UR UR6, R8 ;  /* 0x00000000080672ca */ /* 0x000fe200000e0000 */
[----:B-1----:R-:W-:Y:S01]  /*9eb0*/  FADD.FTZ R8, R5, R6 ;  /* 0x0000000605087221 */ /* 0x002fe20000010000 */
[----:B------:R-:W-:Y:S01]  /*9ec0*/  R2UR UR7, R9 ;  /* 0x00000000090772ca */ /* 0x000fe200000e0000 */
[----:B------:R-:W0:Y:S04]  /*9ed0*/  SHFL.BFLY PT, R5, R2, 0x1, 0x1f ;  /* 0x0c201f0002057f89 */ /* 0x000e2800000e0000 */
[----:B------:R-:W1:Y:S01]  /*9ee0*/  SHFL.BFLY PT, R9, R8, 0x1, 0x1f ;  /* 0x0c201f0008097f89 */ /* 0x000e6200000e0000 */
[----:B0-----:R-:W-:Y:S01]  /*9ef0*/  FADD.FTZ R12, R2, R5 ;  /* 0x00000005020c7221 */ /* 0x001fe20000010000 */
[----:B------:R-:W-:Y:S01]  /*9f00*/  IMAD.MOV.U32 R5, RZ, RZ, RZ ;  /* 0x000000ffff057224 */ /* 0x000fe200078e00ff */
[----:B------:R-:W-:Y:S01]  /*9f10*/  SEL R2, RZ, 0x1, P2 ;  /* 0x00000001ff027807 */ /* 0x000fe20001000000 */
[----:B-1----:R-:W-:-:S02]  /*9f20*/  FADD.FTZ R13, R8, R9 ;  /* 0x00000009080d7221 */ /* 0x002fc40000010000 */
[----:B------:R-:W-:Y:S01]  /*9f30*/  FSETP.NE.FTZ.AND P0, PT, R12, RZ, PT ;  /* 0x000000ff0c00720b */ /* 0x000fe20003f15000 */
[----:B------:R-:W-:Y:S01]  /*9f40*/  IMAD.MOV.U32 R8, RZ, RZ, RZ ;  /* 0x000000ffff087224 */ /* 0x000fe200078e00ff */
[----:B------:R-:W-:Y:S01]  /*9f50*/  LOP3.LUT R17, R17, R2, RZ, 0x3c, !PT ;  /* 0x0000000211117212 */ /* 0x000fe200078e3cff */
[----:B------:R-:W-:Y:S01]  /*9f60*/  IMAD.MOV.U32 R2, RZ, RZ, -0x800000 ;  /* 0xff800000ff027424 */ /* 0x000fe200078e00ff */
[----:B------:R-:W-:-:S09]  /*9f70*/  FSETP.NE.FTZ.AND P3, PT, R13, RZ, PT ;  /* 0x000000ff0d00720b */ /* 0x000fd20003f75000 */
[----:B------:R-:W0:Y:S01]  /*9f80*/  @P0 MUFU.LG2 R9, R12 ;  /* 0x0000000c00090308 */ /* 0x000e220000000c00 */
[----:B------:R-:W-:-:S03]  /*9f90*/  @P0 FMUL.FTZ R7, R0, 0.69314718246459960938 ;  /* 0x3f31721800070820 */ /* 0x000fc60000410000 */
[----:B------:R-:W-:-:S04]  /*9fa0*/  @P3 FMUL.FTZ R11, R0, 0.69314718246459960938 ;  /* 0x3f317218000b3820 */ /* 0x000fc80000410000 */
[----:B------:R-:W1:Y:S08]  /*9fb0*/  @P3 MUFU.LG2 R6, R13 ;  /* 0x0000000d00063308 */ /* 0x000e700000000c00 */
[----:B------:R-:W2:Y:S01]  /*9fc0*/  @P3 MUFU.RCP R8, R13 ;  /* 0x0000000d00083308 */ /* 0x000ea20000001000 */
[----:B0-----:R-:W-:-:S04]  /*9fd0*/  @P0 FMUL.FTZ R0, R9, 0.69314718246459960938 ;  /* 0x3f31721809000820 */ /* 0x001fc80000410000 */
[----:B------:R-:W-:-:S03]  /*9fe0*/  @P0 FFMA.FTZ R20, R7, R4, R0 ;  /* 0x0000000407140223 */ /* 0x000fc60000010000 */
[----:B------:R-:W0:Y:S01]  /*9ff0*/  @P0 MUFU.RCP R5, R12 ;  /* 0x0000000c00050308 */ /* 0x000e220000001000 */
[----:B-1----:R-:W-:Y:S01]  /*a000*/  @P3 FMUL.FTZ R6, R6, 0.69314718246459960938 ;  /* 0x3f31721806063820 */ /* 0x002fe20000410000 */
[----:B------:R-:W-:-:S03]  /*a010*/  PLOP3.LUT P0, PT, PT, PT, PT, 0x8, 0x0 ;  /* 0x000000000000781c */ /* 0x000fc60003f0e170 */
[----:B------:R-:W-:Y:S01]  /*a020*/  @P3 FFMA.FTZ R2, R11, R3, R6 ;  /* 0x000000030b023223 */ /* 0x000fe20000010006 */
[----:B------:R-:W-:Y:S02]  /*a030*/  WARPGROUP.DEPBAR.LE gsb0, 0x0 ;  /* 0x00008000000079c5 */ /* 0x000fe40000010000 */
[----:B------:R-:W-:-:S06]  /*a040*/  WARPGROUP.ARRIVE ;  /* 0x00000000000079c5 */ /* 0x000fcc0000000000 */
[----:B------:R-:W-:Y:S03]  /*a050*/  HGMMA.64x192x16.F32 R24, R176, gdesc[UR4].tnspB, R24, gsb0 ;  /* 0x42e00004b0187df0 */ /* 0x000fe60008000818 */
[----:B------:R-:W-:Y:S02]  /*a060*/  WARPGROUP.DEPBAR.LE gsb0, 0x0 ;  /* 0x00008000000079c5 */ /* 0x000fe40000010000 */
[----:B------:R1:W-:Y:S01]  /*a070*/  @!P1 SYNCS.ARRIVE.TRANS64.RED.A1T0 RZ, [R10+URZ], RZ ;  /* 0x000000ff0aff99a7 */ /* 0x0003e2000810043f */
[-C--:B--2---:R-:W-:Y:S01]  /*a080*/  FMUL.FTZ R131, R47, R8.reuse ;  /* 0x000000082f837220 */ /* 0x084fe20000410000 */
[-C--:B------:R-:W-:Y:S01]  /*a090*/  FMUL.FTZ R130, R51, R8.reuse ;  /* 0x0000000833827220 */ /* 0x080fe20000410000 */
[-C--:B0-----:R-:W-:Y:S01]  /*a0a0*/  FMUL.FTZ R0, R36, R5.reuse ;  /* 0x0000000524007220 */ /* 0x081fe20000410000 */
        /* <DEDUP_REMOVED lines=92> */
[----:B-1----:R-:W-:-:S07]  /*a670*/  FMUL.FTZ R119, R119, R8 ;  /* 0x0000000877777220 */ /* 0x002fce0000410000 */
.L_x_258:
[----:B------:R-:W0:Y:S01]  /*a680*/  S2R R5, SR_CgaCtaId ;  /* 0x0000000000057919 */ /* 0x000e220000008800 */
[----:B------:R-:W-:Y:S01]  /*a690*/  MOV R42, 0x400 ;  /* 0x00000400002a7802 */ /* 0x000fe20000000f00 */
[----:B------:R-:W-:Y:S01]  /*a6a0*/  BSSY B0, `(.L_x_280) ;  /* 0x0000234000007945 */ /* 0x000fe20003800000 */
[----:B------:R-:W-:Y:S02]  /*a6b0*/  BAR.SYNC.DEFER_BLOCKING 0x5, 0x120 ;  /* 0x0144800000007b1d */ /* 0x000fe40000010000 */
[----:B0-----:R-:W-:-:S05]  /*a6c0*/  LEA R42, R5, R42, 0x18 ;  /* 0x0000002a052a7211 */ /* 0x001fca00078ec0ff */
[----:B------:R0:W1:Y:S01]  /*a6d0*/  LDS.128 R100, [R42+0x368d0] ;  /* 0x0368d0002a647984 */ /* 0x0000620000000c00 */
[----:B------:R-:W-:Y:S06]  /*a6e0*/  BAR.ARV 0x4, 0x120 ;  /* 0x0104800000007b1d */ /* 0x000fec0000002000 */
[----:B------:R-:W-:Y:S05]  /*a6f0*/  @P0 BRA `(.L_x_281) ;  /* 0x0000001800080947 */ /* 0x000fea0003800000 */
[----:B------:R-:W2:Y:S01]  /*a700*/  S2R R5, SR_SWINHI ;  /* 0x0000000000057919 */ /* 0x000ea20000002f00 */
[----:B------:R-:W-:Y:S01]  /*a710*/  F2FP.F16.F32.PACK_AB R6, R7, R6 ;  /* 0x000000060706723e */ /* 0x000fe200000000ff */
[----:B------:R-:W-:Y:S01]  /*a720*/  ULDC.64 UR4, c[0x0][0xbe0] ;  /* 0x0002f80000047ab9 */ /* 0x000fe20000000a00 */
        /* <DEDUP_REMOVED lines=16> */
[----:B--2---:R-:W-:-:S02]  /*a830*/  MOV R33, R5 ;  /* 0x0000000500217202 */ /* 0x004fc40000000f00 */
[----:B------:R-:W-:Y:S02]  /*a840*/  F2FP.F16.F32.PACK_AB R114, R117, R116 ;  /* 0x000000747572723e */ /* 0x000fe400000000ff */
[----:B------:R-:W-:Y:S01]  /*a850*/  F2FP.F16.F32.PACK_AB R115, R119, R118 ;  /* 0x000000767773723e */ /* 0x000fe200000000ff */
[----:B------:R-:W-:-:S03]  /*a860*/  IMAD.WIDE R4, R213, 0x2, R32 ;  /* 0x00000002d5047825 */ /* 0x000fc600078e0220 */
[C---:B------:R-:W-:Y:S02]  /*a870*/  IADD3 R55, P2, R4.reuse, 0x20, RZ ;  /* 0x0000002004377810 */ /* 0x040fe40007f5e0ff */
[C---:B------:R-:W-:Y:S02]  /*a880*/  IADD3 R139, P6, R4.reuse, 0x60, RZ ;  /* 0x00000060048b7810 */ /* 0x040fe40007fde0ff */
[C---:B------:R-:W-:Y:S01]  /*a890*/  LOP3.LUT R25, R4.reuse, 0x380, RZ, 0xc0, !PT ;  /* 0x0000038004197812 */ /* 0x040fe200078ec0ff */
[--C-:B------:R-:W-:Y:S01]  /*a8a0*/  IMAD.X R9, RZ, RZ, R5.reuse, P2 ;  /* 0x000000ffff097224 */ /* 0x100fe200010e0605 */
[C---:B------:R-:W-:Y:S01]  /*a8b0*/  IADD3 R95, P1, R4.reuse, 0x40, RZ ;  /* 0x00000040045f7810 */ /* 0x040fe20007f3e0ff */
[--C-:B------:R-:W-:Y:S01]  /*a8c0*/  IMAD.X R13, RZ, RZ, R5.reuse, P6 ;  /* 0x000000ffff0d7224 */ /* 0x100fe200030e0605 */
[----:B------:R-:W-:Y:S02]  /*a8d0*/  IADD3 R141, P5, R4, 0x4000, RZ ;  /* 0x00004000048d7810 */ /* 0x000fe40007fbe0ff */
[----:B------:R-:W-:Y:S01]  /*a8e0*/  LOP3.LUT R8, R55, 0x380, RZ, 0xc0, !PT ;  /* 0x0000038037087812 */ /* 0x000fe200078ec0ff */
[--C-:B------:R-:W-:Y:S01]  /*a8f0*/  IMAD.X R11, RZ, RZ, R5.reuse, P1 ;  /* 0x000000ffff0b7224 */ /* 0x100fe200008e0605 */
[----:B------:R-:W-:Y:S01]  /*a900*/  LOP3.LUT R12, R139, 0x380, RZ, 0xc0, !PT ;  /* 0x000003808b0c7812 */ /* 0x000fe200078ec0ff */
[----:B------:R-:W-:Y:S01]  /*a910*/  IMAD.X R15, RZ, RZ, R5, P5 ;  /* 0x000000ffff0f7224 */ /* 0x000fe200028e0605 */
[----:B------:R-:W-:-:S02]  /*a920*/  SHF.R.U64 R25, R25, 0x3, RZ ;  /* 0x0000000319197819 */ /* 0x000fc400000012ff */
[C---:B------:R-:W-:Y:S02]  /*a930*/  IADD3 R143, P0, R4.reuse, 0x4020, RZ ;  /* 0x00004020048f7810 */ /* 0x040fe40007f1e0ff */
[C---:B------:R-:W-:Y:S02]  /*a940*/  IADD3 R145, P4, R4.reuse, 0x4040, RZ ;  /* 0x0000404004917810 */ /* 0x040fe40007f9e0ff */
[C---:B------:R-:W-:Y:S01]  /*a950*/  IADD3 R147, P3, R4.reuse, 0x4060, RZ ;  /* 0x0000406004937810 */ /* 0x040fe20007f7e0ff */
[--C-:B------:R-:W-:Y:S01]  /*a960*/  IMAD.X R27, RZ, RZ, R5.reuse, P0 ;  /* 0x000000ffff1b7224 */ /* 0x100fe200000e0605 */
[C---:B------:R-:W-:Y:S01]  /*a970*/  IADD3 R149, P2, R4.reuse, 0x8000, RZ ;  /* 0x0000800004957810 */ /* 0x040fe20007f5e0ff */
[--C-:B------:R-:W-:Y:S01]  /*a980*/  IMAD.X R29, RZ, RZ, R5.reuse, P4 ;  /* 0x000000ffff1d7224 */ /* 0x100fe200020e0605 */
[C---:B------:R-:W-:Y:S01]  /*a990*/  IADD3 R151, P1, R4.reuse, 0x8020, RZ ;  /* 0x0000802004977810 */ /* 0x040fe20007f3e0ff */
[----:B------:R-:W-:Y:S01]  /*a9a0*/  IMAD.X R31, RZ, RZ, R5, P3 ;  /* 0x000000ffff1f7224 */ /* 0x000fe200018e0605 */
[----:B------:R-:W-:-:S02]  /*a9b0*/  IADD3 R153, P6, R4, 0x8040, RZ ;  /* 0x0000804004997810 */ /* 0x000fc40007fde0ff */
[----:B------:R-:W-:Y:S01]  /*a9c0*/  IADD3 R82, P5, R4, 0x8060, RZ ;  /* 0x0000806004527810 */ /* 0x000fe20007fbe0ff */
[--C-:B------:R-:W-:Y:S01]  /*a9d0*/  IMAD.X R37, RZ, RZ, R5.reuse, P1 ;  /* 0x000000ffff257224 */ /* 0x100fe200008e0605 */
[----:B------:R-:W-:Y:S01]  /*a9e0*/  SHF.R.U64 R8, R8, 0x3, RZ ;  /* 0x0000000308087819 */ /* 0x000fe200000012ff */
[--C-:B------:R-:W-:Y:S01]  /*a9f0*/  IMAD.X R39, RZ, RZ, R5.reuse, P6 ;  /* 0x000000ffff277224 */ /* 0x100fe200030e0605 */
[----:B------:R-:W-:Y:S02]  /*aa00*/  SHF.R.U64 R12, R12, 0x3, RZ ;  /* 0x000000030c0c7819 */ /* 0x000fe400000012ff */
[----:B------:R-:W-:Y:S01]  /*aa10*/  LOP3.LUT R4, R25, R4, RZ, 0x3c, !PT ;  /* 0x0000000419047212 */ /* 0x000fe200078e3cff */
[----:B------:R-:W-:Y:S01]  /*aa20*/  IMAD.X R25, RZ, RZ, R5, P5 ;  /* 0x000000ffff197224 */ /* 0x000fe200028e0605 */
[----:B------:R-:W-:Y:S02]  /*aa30*/  LOP3.LUT R8, R8, R55, RZ, 0x3c, !PT ;  /* 0x0000003708087212 */ /* 0x000fe400078e3cff */
[----:B------:R-:W-:-:S02]  /*aa40*/  LOP3.LUT R12, R12, R139, RZ, 0x3c, !PT ;  /* 0x0000008b0c0c7212 */ /* 0x000fc400078e3cff */
[----:B------:R-:W-:Y:S02]  /*aa50*/  MOV R139, R4 ;  /* 0x00000004008b7202 */ /* 0x000fe40000000f00 */
[----:B------:R-:W-:Y:S02]  /*aa60*/  LOP3.LUT R10, R95, 0x380, RZ, 0xc0, !PT ;  /* 0x000003805f0a7812 */ /* 0x000fe400078ec0ff */
[----:B------:R-:W-:Y:S02]  /*aa70*/  F2FP.F16.F32.PACK_AB R4, R121, R24 ;  /* 0x000000187904723e */ /* 0x000fe400000000ff */
[----:B------:R-:W-:Y:S02]  /*aa80*/  LOP3.LUT R14, R141, 0x380, RZ, 0xc0, !PT ;  /* 0x000003808d0e7812 */ /* 0x000fe400078ec0ff */
[----:B------:R-:W-:Y:S02]  /*aa90*/  LOP3.LUT R24, R151, 0x380, RZ, 0xc0, !PT ;  /* 0x0000038097187812 */ /* 0x000fe400078ec0ff */
[----:B------:R-:W-:-:S02]  /*aaa0*/  LOP3.LUT R26, R143, 0x380, RZ, 0xc0, !PT ;  /* 0x000003808f1a7812 */ /* 0x000fc400078ec0ff */
[----:B------:R-:W-:Y:S02]  /*aab0*/  LOP3.LUT R55, R82, 0x380, RZ, 0xc0, !PT ;  /* 0x0000038052377812 */ /* 0x000fe400078ec0ff */
[----:B------:R-:W-:Y:S02]  /*aac0*/  MOV R121, R8 ;  /* 0x0000000800797202 */ /* 0x000fe40000000f00 */
[----:B------:R-:W-:Y:S02]  /*aad0*/  LOP3.LUT R28, R145, 0x380, RZ, 0xc0, !PT ;  /* 0x00000380911c7812 */ /* 0x000fe400078ec0ff */
[----:B------:R-:W-:Y:S02]  /*aae0*/  LOP3.LUT R30, R147, 0x380, RZ, 0xc0, !PT ;  /* 0x00000380931e7812 */ /* 0x000fe400078ec0ff */
[----:B------:R-:W-:Y:S02]  /*aaf0*/  F2FP.F16.F32.PACK_AB R8, R41, R40 ;  /* 0x000000282908723e */ /* 0x000fe400000000ff */
[----:B------:R-:W-:Y:S01]  /*ab00*/  IADD3.X R35, RZ, R5, RZ, P2, !PT ;  /* 0x00000005ff237210 */ /* 0x000fe200017fe4ff */
[----:B------:R-:W2:Y:S01]  /*ab10*/  LDC.64 R40, c[0x0][0xbd8] ;  /* 0x0002f600ff287b82 */ /* 0x000ea20000000a00 */
[----:B------:R-:W-:-:S02]  /*ab20*/  SHF.R.U64 R10, R10, 0x3, RZ ;  /* 0x000000030a0a7819 */ /* 0x000fc400000012ff */
[----:B------:R-:W-:Y:S02]  /*ab30*/  SHF.R.U64 R14, R14, 0x3, RZ ;  /* 0x000000030e0e7819 */ /* 0x000fe400000012ff */
[----:B------:R-:W-:-:S03]  /*ab40*/  F2FP.F16.F32.PACK_AB R5, R137, R138 ;  /* 0x0000008a8905723e */ /* 0x000fc600000000ff */
[----:B------:R-:W-:Y:S01]  /*ab50*/  BAR.SYNC.DEFER_BLOCKING 0x1, 0x100 ;  /* 0x0044000000007b1d */ /* 0x000fe20000010000 */
[----:B------:R-:W-:Y:S02]  /*ab60*/  SHF.R.U64 R24, R24, 0x3, RZ ;  /* 0x0000000318187819 */ /* 0x000fe400000012ff */
[----:B------:R-:W-:Y:S02]  /*ab70*/  SHF.R.U64 R26, R26, 0x3, RZ ;  /* 0x000000031a1a7819 */ /* 0x000fe400000012ff */
[----:B------:R-:W-:Y:S02]  /*ab80*/  SHF.R.U64 R55, R55, 0x3, RZ ;  /* 0x0000000337377819 */ /* 0x000fe400000012ff */
[----:B------:R-:W-:Y:S02]  /*ab90*/  SHF.R.U64 R28, R28, 0x3, RZ ;  /* 0x000000031c1c7819 */ /* 0x000fe400000012ff */
[----:B------:R-:W-:Y:S02]  /*aba0*/  SHF.R.U64 R30, R30, 0x3, RZ ;  /* 0x000000031e1e7819 */ /* 0x000fe400000012ff */
[----:B------:R-:W-:-:S02]  /*abb0*/  LOP3.LUT R10, R10, R95, RZ, 0x3c, !PT ;  /* 0x0000005f0a0a7212 */ /* 0x000fc400078e3cff */
[----:B------:R-:W-:Y:S02]  /*abc0*/  LOP3.LUT R14, R14, R141, RZ, 0x3c, !PT ;  /* 0x0000008d0e0e7212 */ /* 0x000fe400078e3cff */
[----:B------:R-:W-:Y:S02]  /*abd0*/  LOP3.LUT R36, R24, R151, RZ, 0x3c, !PT ;  /* 0x0000009718247212 */ /* 0x000fe400078e3cff */
[----:B------:R-:W-:Y:S02]  /*abe0*/  LOP3.LUT R26, R26, R143, RZ, 0x3c, !PT ;  /* 0x0000008f1a1a7212 */ /* 0x000fe400078e3cff */
[----:B------:R-:W-:Y:S02]  /*abf0*/  LOP3.LUT R24, R55, R82, RZ, 0x3c, !PT ;  /* 0x0000005237187212 */ /* 0x000fe400078e3cff */
[----:B------:R-:W-:Y:S02]  /*ac00*/  LOP3.LUT R28, R28, R145, RZ, 0x3c, !PT ;  /* 0x000000911c1c7212 */ /* 0x000fe400078e3cff */
[----:B------:R-:W-:Y:S01]  /*ac10*/  LOP3.LUT R30, R30, R147, RZ, 0x3c, !PT ;  /* 0x000000931e1e7212 */ /* 0x000fe200078e3cff */
[----:B------:R3:W-:Y:S01]  /*ac20*/  STSM.16.M88.4 [R139], R4 ;  /* 0x000000048b007844 */ /* 0x0007e20000000200 */
[----:B------:R-:W-:-:S02]  /*ac30*/  MOV R120, R10 ;  /* 0x0000000a00787202 */ /* 0x000fc40000000f00 */
[----:B-1----:R-:W-:Y:S02]  /*ac40*/  MOV R100, R12 ;  /* 0x0000000c00647202 */ /* 0x002fe40000000f00 */
[----:B------:R-:W-:Y:S02]  /*ac50*/  MOV R95, R14 ;  /* 0x0000000e005f7202 */ /* 0x000fe40000000f00 */
[----:B------:R-:W-:Y:S02]  /*ac60*/  F2FP.F16.F32.PACK_AB R9, R134, R127 ;  /* 0x0000007f8609723e */ /* 0x000fe400000000ff */
[----:B------:R-:W-:Y:S02]  /*ac70*/  F2FP.F16.F32.PACK_AB R10, R45, R44 ;  /* 0x0000002c2d0a723e */ /* 0x000fe400000000ff */
[----:B------:R-:W-:Y:S02]  /*ac80*/  F2FP.F16.F32.PACK_AB R11, R131, R126 ;  /* 0x0000007e830b723e */ /* 0x000fe400000000ff */
[----:B------:R-:W-:-:S02]  /*ac90*/  MOV R94, R26 ;  /* 0x0000001a005e7202 */ /* 0x000fc40000000f00 */
[----:B------:R-:W-:Y:S02]  /*aca0*/  F2FP.F16.F32.PACK_AB R12, R49, R48 ;  /* 0x00000030310c723e */ /* 0x000fe400000000ff */
[----:B---3--:R-:W-:Y:S02]  /*acb0*/  F2FP.F16.F32.PACK_AB R4, R122, R3 ;  /* 0x000000037a04723e */ /* 0x008fe400000000ff */
[----:B------:R-:W-:Y:S02]  /*acc0*/  F2FP.F16.F32.PACK_AB R5, R136, R129 ;  /* 0x000000818805723e */ /* 0x000fe400000000ff */
[----:B------:R-:W-:Y:S02]  /*acd0*/  F2FP.F16.F32.PACK_AB R6, R21, R0 ;  /* 0x000000001506723e */ /* 0x000fe400000000ff */
[----:B------:R-:W-:Y:S02]  /*ace0*/  F2FP.F16.F32.PACK_AB R7, R133, R128 ;  /* 0x000000808507723e */ /* 0x000fe400000000ff */
[----:B------:R-:W-:-:S02]  /*acf0*/  F2FP.F16.F32.PACK_AB R13, R130, R125 ;  /* 0x0000007d820d723e */ /* 0x000fc400000000ff */
[----:B------:R-:W-:Y:S01]  /*ad00*/  F2FP.F16.F32.PACK_AB R14, R53, R52 ;  /* 0x00000034350e723e */ /* 0x000fe200000000ff */
[----:B------:R1:W-:Y:S01]  /*ad10*/  STSM.16.M88.4 [R121], R4 ;  /* 0x0000000479007844 */ /* 0x0003e20000000200 */
[----:B------:R-:W-:Y:S02]  /*ad20*/  F2FP.F16.F32.PACK_AB R15, R132, R51 ;  /* 0x00000033840f723e */ /* 0x000fe400000000ff */
[----:B------:R-:W-:Y:S01]  /*ad30*/  MOV R0, R24 ;  /* 0x0000001800007202 */ /* 0x000fe20000000f00 */
[----:B------:R3:W-:Y:S01]  /*ad40*/  STSM.16.M88.4 [R120], R8 ;  /* 0x0000000878007844 */ /* 0x0007e20000000200 */
[----:B------:R-:W-:Y:S02]  /*ad50*/  LOP3.LUT R34, R149, 0x380, RZ, 0xc0, !PT ;  /* 0x0000038095227812 */ /* 0x000fe400078ec0ff */
[----:B------:R-:W-:Y:S01]  /*ad60*/  MOV R82, R28 ;  /* 0x0000001c00527202 */ /* 0x000fe20000000f00 */
[----:B------:R-:W-:Y:S01]  /*ad70*/  STSM.16.M88.4 [R100], R12 ;  /* 0x0000000c64007844 */ /* 0x000fe20000000200 */
[----:B------:R-:W-:-:S02]  /*ad80*/  MOV R55, R30 ;  /* 0x0000001e00377202 */ /* 0x000fc40000000f00 */
[----:B------:R-:W-:Y:S02]  /*ad90*/  F2FP.F16.F32.PACK_AB R24, R57, R56 ;  /* 0x000000383918723e */ /* 0x000fe400000000ff */
        /* <DEDUP_REMOVED lines=8> */
[----:B------:R-:W-:Y:S02]  /*ae20*/  LOP3.LUT R38, R153, 0x380, RZ, 0xc0, !PT ;  /* 0x0000038099267812 */ /* 0x000fe400078ec0ff */
[----:B-1----:R-:W-:Y:S01]  /*ae30*/  F2FP.F16.F32.PACK_AB R4, R73, R72 ;  /* 0x000000484904723e */ /* 0x002fe200000000ff */
[----:B------:R-:W-:Y:S01]  /*ae40*/  STSM.16.M88.4 [R94], R28 ;  /* 0x0000001c5e007844 */ /* 0x000fe20000000200 */
[----:B------:R-:W-:Y:S02]  /*ae50*/  F2FP.F16.F32.PACK_AB R5, R75, R74 ;  /* 0x0000004a4b05723e */ /* 0x000fe400000000ff */
[----:B------:R-:W-:Y:S02]  /*ae60*/  F2FP.F16.F32.PACK_AB R6, R77, R76 ;  /* 0x0000004c4d06723e */ /* 0x000fe400000000ff */
[----:B------:R-:W-:-:S02]  /*ae70*/  F2FP.F16.F32.PACK_AB R7, R79, R78 ;  /* 0x0000004e4f07723e */ /* 0x000fc400000000ff */
[----:B------:R-:W-:Y:S02]  /*ae80*/  SHF.R.U64 R34, R34, 0x3, RZ ;  /* 0x0000000322227819 */ /* 0x000fe400000012ff */
[----:B------:R-:W-:Y:S01]  /*ae90*/  SHF.R.U64 R38, R38, 0x3, RZ ;  /* 0x0000000326267819 */ /* 0x000fe200000012ff */
[----:B------:R1:W-:Y:S01]  /*aea0*/  STSM.16.M88.4 [R82], R4 ;  /* 0x0000000452007844 */ /* 0x0003e20000000200 */
[----:B---3--:R-:W-:Y:S02]  /*aeb0*/  F2FP.F16.F32.PACK_AB R8, R81, R80 ;  /* 0x000000505108723e */ /* 0x008fe400000000ff */
[----:B------:R-:W-:Y:S02]  /*aec0*/  F2FP.F16.F32.PACK_AB R9, R83, R46 ;  /* 0x0000002e5309723e */ /* 0x000fe400000000ff */
[----:B------:R-:W-:Y:S02]  /*aed0*/  F2FP.F16.F32.PACK_AB R10, R85, R84 ;  /* 0x00000054550a723e */ /* 0x000fe400000000ff */
[----:B------:R-:W-:-:S02]  /*aee0*/  F2FP.F16.F32.PACK_AB R11, R87, R86 ;  /* 0x00000056570b723e */ /* 0x000fc400000000ff */
[----:B------:R-:W-:Y:S02]  /*aef0*/  LOP3.LUT R34, R34, R149, RZ, 0x3c, !PT ;  /* 0x0000009522227212 */ /* 0x000fe400078e3cff */
[----:B------:R-:W-:Y:S01]  /*af00*/  LOP3.LUT R38, R38, R153, RZ, 0x3c, !PT ;  /* 0x0000009926267212 */ /* 0x000fe200078e3cff */
[----:B------:R3:W-:Y:S01]  /*af10*/  STSM.16.M88.4 [R55], R8 ;  /* 0x0000000837007844 */ /* 0x0007e20000000200 */
[----:B------:R-:W-:Y:S02]  /*af20*/  MOV R34, R34 ;  /* 0x0000002200227202 */ /* 0x000fe40000000f00 */
[----:B------:R-:W-:Y:S01]  /*af30*/  MOV R36, R36 ;  /* 0x0000002400247202 */ /* 0x000fe20000000f00 */
[----:B-1----:R-:W-:Y:S01]  /*af40*/  IMAD.SHL.U32 R5, R204, 0x4, RZ ;  /* 0x00000004cc057824 */ /* 0x002fe200078e00ff */
[----:B------:R-:W-:Y:S01]  /*af50*/  MOV R38, R38 ;  /* 0x0000002600267202 */ /* 0x000fe20000000f00 */
[----:B------:R1:W-:Y:S01]  /*af60*/  STSM.16.M88.4 [R34], R88 ;  /* 0x0000005822007844 */ /* 0x0003e20000000200 */
[----:B--2---:R-:W-:-:S02]  /*af70*/  ISETP.NE.U32.AND P0, PT, R40, RZ, PT ;  /* 0x000000ff2800720c */ /* 0x004fc40003f05070 */
[----:B------:R-:W-:Y:S01]  /*af80*/  IADD3 R6, P1, R5, R40, RZ ;  /* 0x0000002805067210 */ /* 0x000fe20007f3e0ff */
[----:B------:R1:W-:Y:S01]  /*af90*/  STSM.16.M88.4 [R36], R96 ;  /* 0x0000006024007844 */ /* 0x0003e20000000200 */
[----:B------:R-:W2:Y:S01]  /*afa0*/  LDC R21, c[0x0][0xa88] ;  /* 0x0002a200ff157b82 */ /* 0x000ea20000000800 */
[----:B------:R-:W-:Y:S01]  /*afb0*/  ISETP.NE.AND.EX P0, PT, R41, RZ, PT, P0 ;  /* 0x000000ff2900720c */ /* 0x000fe20003f05300 */
[----:B------:R-:W-:Y:S01]  /*afc0*/  IMAD.MOV.U32 R40, RZ, RZ, RZ ;  /* 0x000000ffff287224 */ /* 0x000fe200078e00ff */
[----:B------:R1:W-:Y:S01]  /*afd0*/  STSM.16.M88.4 [R38], R104 ;  /* 0x0000006826007844 */ /* 0x0003e20000000200 */
[----:B---3--:R-:W-:-:S03]  /*afe0*/  SHF.L.U64.HI R8, R204, 0x2, R207 ;  /* 0x00000002cc087819 */ /* 0x008fc600000102cf */
[----:B------:R1:W-:Y:S02]  /*aff0*/  STSM.16.M88.4 [R0], R112 ;  /* 0x0000007000007844 */ /* 0x0003e40000000200 */
[----:B------:R-:W-:Y:S01]  /*b000*/  IMAD.X R7, R8, 0x1, R41, P1 ;  /* 0x0000000108077824 */ /* 0x000fe200008e0629 */
[----:B------:R-:W-:Y:S01]  /*b010*/  BAR.SYNC.DEFER_BLOCKING 0x1, 0x100 ;  /* 0x0044000000007b1d */ /* 0x000fe20000010000 */
[----:B------:R-:W-:-:S04]  /*b020*/  ISETP.NE.U32.AND P1, PT, RZ, UR4, PT ;  /* 0x00000004ff007c0c */ /* 0x000fc8000bf25070 */
[----:B------:R-:W-:-:S13]  /*b030*/  ISETP.NE.AND.EX P1, PT, RZ, UR5, PT, P1 ;  /* 0x00000005ff007c0c */ /* 0x000fda000bf25310 */
[----:B------:R-:W-:-:S04]  /*b040*/  @P1 IADD3 R4, P2, R5, UR4, RZ ;  /* 0x0000000405041c10 */ /* 0x000fc8000ff5e0ff */
[----:B------:R-:W-:Y:S01]  /*b050*/  @P1 IADD3.X R5, R8, UR5, RZ, P2, !PT ;  /* 0x0000000508051c10 */ /* 0x000fe200097fe4ff */
[----:B------:R1:W5:Y:S01]  /*b060*/  @P0 LDG.E R40, desc[UR60][R6.64] ;  /* 0x0000003c06280981 */ /* 0x000362000c1e1900 */
[----:B------:R-:W-:-:S03]  /*b070*/  IMAD R3, R22, 0x40, R18 ;  /* 0x0000004016037824 */ /* 0x000fc600078e0212 */
[----:B--2---:R1:W5:Y:S01]  /*b080*/  @P1 LDG.E R21, desc[UR60][R4.64] ;  /* 0x0000003c04151981 */ /* 0x004362000c1e1900 */
[----:B------:R-:W-:-:S03]  /*b090*/  IMAD.WIDE R32, R3, 0x2, R32 ;  /* 0x0000000203207825 */ /* 0x000fc600078e0220 */
[----:B------:R-:W-:-:S04]  /*b0a0*/  IADD3 R13, P4, R32, 0x1000, RZ ;  /* 0x00001000200d7810 */ /* 0x000fc80007f9e0ff */
[----:B------:R-:W-:Y:S01]  /*b0b0*/  LOP3.LUT R12, R13, 0x380, RZ, 0xc0, !PT ;  /* 0x000003800d0c7812 */ /* 0x000fe200078ec0ff */
[----:B------:R-:W-:Y:S08]  /*b0c0*/  @P1 BRA `(.L_x_282) ;  /* 0x0000000000101947 */ /* 0x000ff00003800000 */
[----:B------:R-:W-:Y:S05]  /*b0d0*/  @!P0 BRA `(.L_x_282) ;  /* 0x00000000000c8947 */ /* 0x000fea0003800000 */
[----:B-1----:R-:W2:Y:S04]  /*b0e0*/  LDG.E R0, desc[UR60][R6.64] ;  /* 0x0000003c06007981 */ /* 0x002ea8000c1e1900 */
[----:B-----5:R-:W2:Y:S02]  /*b0f0*/  LDG.E R21, desc[UR60][R6.64+0x4] ;  /* 0x0000043c06157981 */ /* 0x020ea4000c1e1900 */
[----:B--2---:R-:W-:-:S07]  /*b100*/  IMAD.IADD R21, R21, 0x1, -R0 ;  /* 0x0000000115157824 */ /* 0x004fce00078e0a00 */
.L_x_282:
[----:B------:R-:W-:Y:S01]  /*b110*/  SHF.R.S32.HI R43, RZ, 0x1f, R205 ;  /* 0x0000001fff2b7819 */ /* 0x000fe200000114cd */
[----:B------:R-:W-:Y:S01]  /*b120*/  ULDC.64 UR4, c[0x0][0xb70] ;  /* 0x0002dc0000047ab9 */ /* 0x000fe20000000a00 */
[----:B-----5:R-:W-:Y:S01]  /*b130*/  SHF.R.S32.HI R41, RZ, 0x1f, R40 ;  /* 0x0000001fff297819 */ /* 0x020fe20000011428 */
[----:B------:R-:W-:Y:S01]  /*b140*/  IMAD R10, R206, 0x80, R212 ;  /* 0x00000080ce0a7824 */ /* 0x000fe200078e02d4 */
[----:B-1----:R-:W-:Y:S01]  /*b150*/  IADD3 R7, P6, R32, 0x3000, RZ ;  /* 0x0000300020077810 */ /* 0x002fe20007fde0ff */
[----:B------:R-:W-:Y:S01]  /*b160*/  IMAD R0, R43, UR4, RZ ;  /* 0x000000042b007c24 */ /* 0x000fe2000f8e02ff */
[----:B------:R-:W-:Y:S01]  /*b170*/  SEL R207, R207, RZ, !P0 ;  /* 0x000000ffcfcf7207 */ /* 0x000fe20004000000 */
[----:B------:R-:W-:Y:S01]  /*b180*/  IMAD.WIDE.U32 R4, R205, UR4, R40 ;  /* 0x00000004cd047c25 */ /* 0x000fe2000f8e0028 */
[----:B------:R-:W-:Y:S02]  /*b190*/  LOP3.LUT R6, R7, 0x380, RZ, 0xc0, !PT ;  /* 0x0000038007067812 */ /* 0x000fe400078ec0ff */
[----:B------:R-:W-:Y:S01]  /*b1a0*/  SEL R65, R204, RZ, !P0 ;  /* 0x000000ffcc417207 */ /* 0x000fe20004000000 */
[----:B------:R-:W-:Y:S01]  /*b1b0*/  IMAD R3, R205, UR5, R0 ;  /* 0x00000005cd037c24 */ /* 0x000fe2000f8e0200 */
[----:B------:R-:W-:Y:S01]  /*b1c0*/  ULDC.64 UR4, c[0x0][0xb78] ;  /* 0x0002de0000047ab9 */ /* 0x000fe20000000a00 */
[----:B------:R-:W-:Y:S01]  /*b1d0*/  SHF.R.U64 R6, R6, 0x3, RZ ;  /* 0x0000000306067819 */ /* 0x000fe200000012ff */
[----:B------:R-:W-:Y:S01]  /*b1e0*/  IMAD R0, R207, UR4, RZ ;  /* 0x00000004cf007c24 */ /* 0x000fe2000f8e02ff */
[C---:B------:R-:W-:Y:S01]  /*b1f0*/  IADD3 R57, P0, R32.reuse, 0x4000, RZ ;  /* 0x0000400020397810 */ /* 0x040fe20007f1e0ff */
[----:B------:R-:W-:Y:S01]  /*b200*/  IMAD.IADD R5, R5, 0x1, R3 ;  /* 0x0000000105057824 */ /* 0x000fe200078e0203 */
[----:B------:R-:W-:-:S02]  /*b210*/  IADD3 R9, P5, R32, 0x2000, RZ ;  /* 0x0000200020097810 */ /* 0x000fc40007fbe0ff */
[----:B------:R-:W-:Y:S01]  /*b220*/  LOP3.LUT R6, R6, R7, RZ, 0x3c, !PT ;  /* 0x0000000706067212 */ /* 0x000fe200078e3cff */
[C---:B------:R-:W-:Y:S01]  /*b230*/  IMAD.WIDE.U32 R4, R65.reuse, UR4, R4 ;  /* 0x0000000441047c25 */ /* 0x040fe2000f8e0004 */
[C---:B------:R-:W-:Y:S02]  /*b240*/  IADD3 R35, P2, R32.reuse, 0x6000, RZ ;  /* 0x0000600020237810 */ /* 0x040fe40007f5e0ff */
[----:B------:R-:W-:Y:S01]  /*b250*/  SHF.R.S32.HI R3, RZ, 0x1f, R10 ;  /* 0x0000001fff037819 */ /* 0x000fe2000001140a */
[----:B------:R-:W-:Y:S01]  /*b260*/  IMAD R7, R65, UR5, R0 ;  /* 0x0000000541077c24 */ /* 0x000fe2000f8e0200 */
[----:B------:R-:W-:Y:S01]  /*b270*/  IADD3 R45, P1, R32, 0x5000, RZ ;  /* 0x00005000202d7810 */ /* 0x000fe20007f3e0ff */
[----:B------:R-:W-:Y:S01]  /*b280*/  ULDC.64 UR4, c[0x0][0xb40] ;  /* 0x0002d00000047ab9 */ /* 0x000fe20000000a00 */
[----:B------:R-:W-:Y:S02]  /*b290*/  IADD3 R0, P3, R10, R4, RZ ;  /* 0x000000040a007210 */ /* 0x000fe40007f7e0ff */
[----:B------:R-:W-:-:S02]  /*b2a0*/  LOP3.LUT R56, R57, 0x380, RZ, 0xc0, !PT ;  /* 0x0000038039387812 */ /* 0x000fc400078ec0ff */
[----:B------:R-:W-:Y:S02]  /*b2b0*/  LOP3.LUT R8, R9, 0x380, RZ, 0xc0, !PT ;  /* 0x0000038009087812 */ /* 0x000fe400078ec0ff */
[----:B------:R-:W-:Y:S02]  /*b2c0*/  LOP3.LUT R34, R35, 0x380, RZ, 0xc0, !PT ;  /* 0x0000038023227812 */ /* 0x000fe400078ec0ff */
[----:B------:R-:W-:Y:S02]  /*b2d0*/  LOP3.LUT R44, R45, 0x380, RZ, 0xc0, !PT ;  /* 0x000003802d2c7812 */ /* 0x000fe400078ec0ff */
[----:B------:R-:W-:Y:S01]  /*b2e0*/  IADD3.X R3, R3, R5, R7, P3, !PT ;  /* 0x0000000503037210 */ /* 0x000fe20001ffe407 */
[----:B------:R-:W-:Y:S01]  /*b2f0*/  IMAD.X R7, RZ, RZ, R33, P6 ;  /* 0x000000ffff077224 */ /* 0x000fe200030e0621 */
[----:B------:R-:W-:Y:S02]  /*b300*/  SHF.R.U64 R56, R56, 0x3, RZ ;  /* 0x0000000338387819 */ /* 0x000fe400000012ff */
[----:B------:R-:W-:-:S02]  /*b310*/  SHF.R.U64 R12, R12, 0x3, RZ ;  /* 0x000000030c0c7819 */ /* 0x000fc400000012ff */
[----:B------:R-:W-:Y:S02]  /*b320*/  SHF.R.U64 R8, R8, 0x3, RZ ;  /* 0x0000000308087819 */ /* 0x000fe400000012ff */
[----:B------:R-:W-:Y:S02]  /*b330*/  LEA R30, P3, R0, UR4, 0x2 ;  /* 0x00000004001e7c11 */ /* 0x000fe4000f8610ff */
[----:B------:R-:W-:Y:S02]  /*b340*/  SHF.R.U64 R34, R34, 0x3, RZ ;  /* 0x0000000322227819 */ /* 0x000fe400000012ff */
[----:B------:R-:W-:Y:S02]  /*b350*/  SHF.R.U64 R44, R44, 0x3, RZ ;  /* 0x000000032c2c7819 */ /* 0x000fe400000012ff */
[----:B------:R-:W-:Y:S01]  /*b360*/  LOP3.LUT R56, R56, R57, RZ, 0x3c, !PT ;  /* 0x0000003938387212 */ /* 0x000fe200078e3cff */
[--C-:B------:R-:W-:Y:S01]  /*b370*/  IMAD.X R57, RZ, RZ, R33.reuse, P0 ;  /* 0x000000ffff397224 */ /* 0x100fe200000e0621 */
[----:B------:R-:W-:Y:S01]  /*b380*/  LOP3.LUT R12, R12, R13, RZ, 0x3c, !PT ;  /* 0x0000000d0c0c7212 */ /* 0x000fe200078e3cff */
[--C-:B------:R-:W-:Y:S01]  /*b390*/  IMAD.X R13, RZ, RZ, R33.reuse, P4 ;  /* 0x000000ffff0d7224 */ /* 0x100fe200020e0621 */
[----:B------:R-:W-:Y:S01]  /*b3a0*/  LOP3.LUT R8, R8, R9, RZ, 0x3c, !PT ;  /* 0x0000000908087212 */ /* 0x000fe200078e3cff */
[----:B------:R-:W-:Y:S01]  /*b3b0*/  IMAD.X R9, RZ, RZ, R33, P5 ;  /* 0x000000ffff097224 */ /* 0x000fe200028e0621 */
[----:B------:R-:W-:Y:S01]  /*b3c0*/  LEA.HI.X R31, R0, UR5, R3, 0x2, P3 ;  /* 0x00000005001f7c11 */ /* 0x000fe200098f1403 */
[----:B------:R-:W-:Y:S01]  /*b3d0*/  VIADD R0, R10, 0x8 ;  /* 0x000000080a007836 */ /* 0x000fe20000000000 */
[----:B------:R-:W-:Y:S01]  /*b3e0*/  LOP3.LUT R34, R34, R35, RZ, 0x3c, !PT ;  /* 0x0000002322227212 */ /* 0x000fe200078e3cff */
[----:B------:R-:W-:Y:S01]  /*b3f0*/  ULDC.64 UR4, c[0x0][0xaa0] ;  /* 0x0002a80000047ab9 */ /* 0x000fe20000000a00 */
[----:B------:R-:W-:-:S02]  /*b400*/  LOP3.LUT P0, RZ, R209, 0x3, RZ, 0xc0, !PT ;  /* 0x00000003d1ff7812 */ /* 0x000fc4000780c0ff */
[C---:B------:R-:W-:Y:S02]  /*b410*/  IADD3 R25, P3, R32.reuse, 0x7000, RZ ;  /* 0x0000700020197810 */ /* 0x040fe40007f7e0ff */
[C---:B------:R-:W-:Y:S02]  /*b420*/  IADD3 R61, P4, R32.reuse, 0x8000, RZ ;  /* 0x00008000203d7810 */ /* 0x040fe40007f9e0ff */
[C---:B------:R-:W-:Y:S02]  /*b430*/  IADD3 R53, P5, R32.reuse, 0x9000, RZ ;  /* 0x0000900020357810 */ /* 0x040fe40007fbe0ff */
[----:B------:R-:W-:Y:S02]  /*b440*/  IADD3 R37, P6, R32, 0xa000, RZ ;  /* 0x0000a00020257810 */ /* 0x000fe40007fde0ff */
[----:B------:R-:W-:Y:S02]  /*b450*/  IADD3.X R35, RZ, R33, RZ, P2, !PT ;  /* 0x00000021ff237210 */ /* 0x000fe400017fe4ff */
[----:B------:R-:W-:Y:S01]  /*b460*/  LOP3.LUT R44, R44, R45, RZ, 0x3c, !PT ;  /* 0x0000002d2c2c7212 */ /* 0x000fe200078e3cff */
[----:B------:R-:W-:Y:S01]  /*b470*/  IMAD.X R45, RZ, RZ, R33, P1 ;  /* 0x000000ffff2d7224 */ /* 0x000fe200008e0621 */
[----:B------:R-:W-:-:S02]  /*b480*/  IADD3 R3, P2, R32, 0xb000, RZ ;  /* 0x0000b00020037810 */ /* 0x000fc40007f5e0ff */
[----:B------:R-:W-:Y:S02]  /*b490*/  ISETP.GE.OR P1, PT, R10, R21, P0 ;  /* 0x000000150a00720c */ /* 0x000fe40000726670 */
[----:B------:R-:W-:Y:S01]  /*b4a0*/  LOP3.LUT R24, R25, 0x380, RZ, 0xc0, !PT ;  /* 0x0000038019187812 */ /* 0x000fe200078ec0ff */
[----:B------:R-:W-:Y:S01]  /*b4b0*/  IMAD.X R29, RZ, RZ, R33, P2 ;  /* 0x000000ffff1d7224 */ /* 0x000fe200010e0621 */
[----:B------:R-:W-:Y:S02]  /*b4c0*/  LOP3.LUT R60, R61, 0x380, RZ, 0xc0, !PT ;  /* 0x000003803d3c7812 */ /* 0x000fe400078ec0ff */
[----:B------:R-:W-:Y:S02]  /*b4d0*/  LOP3.LUT R52, R53, 0x380, RZ, 0xc0, !PT ;  /* 0x0000038035347812 */ /* 0x000fe400078ec0ff */
[----:B------:R-:W-:Y:S02]  /*b4e0*/  LOP3.LUT R36, R37, 0x380, RZ, 0xc0, !PT ;  /* 0x0000038025247812 */ /* 0x000fe400078ec0ff */
[----:B------:R-:W-:-:S02]  /*b4f0*/  LOP3.LUT R49, R32, 0x380, RZ, 0xc0, !PT ;  /* 0x0000038020317812 */ /* 0x000fc400078ec0ff */
[----:B------:R-:W-:Y:S01]  /*b500*/  ISETP.GE.OR P0, PT, R0, R21, P0 ;  /* 0x000000150000720c */ /* 0x000fe20000706670 */
[----:B------:R-:W-:Y:S01]  /*b510*/  @!P1 STG.E desc[UR60][R30.64], R20 ;  /* 0x000000141e009986 */ /* 0x000fe2000c10193c */
[----:B------:R-:W-:Y:S02]  /*b520*/  LOP3.LUT R0, R3, 0x380, RZ, 0xc0, !PT ;  /* 0x0000038003007812 */ /* 0x000fe400078ec0ff */
[----:B------:R-:W-:Y:S02]  /*b530*/  SHF.R.U64 R24, R24, 0x3, RZ ;  /* 0x0000000318187819 */ /* 0x000fe400000012ff */
[----:B------:R-:W-:Y:S02]  /*b540*/  SHF.R.U64 R60, R60, 0x3, RZ ;  /* 0x000000033c3c7819 */ /* 0x000fe400000012ff */
[----:B------:R-:W-:Y:S02]  /*b550*/  SHF.R.U64 R52, R52, 0x3, RZ ;  /* 0x0000000334347819 */ /* 0x000fe400000012ff */
[----:B------:R-:W-:-:S02]  /*b560*/  SHF.R.U64 R36, R36, 0x3, RZ ;  /* 0x0000000324247819 */ /* 0x000fc400000012ff */
[----:B------:R-:W-:Y:S01]  /*b570*/  SHF.R.U64 R49, R49, 0x3, RZ ;  /* 0x0000000331317819 */ /* 0x000fe200000012ff */
[----:B------:R1:W-:Y:S01]  /*b580*/  @!P0 STG.E desc[UR60][R30.64+0x20], R2 ;  /* 0x000020021e008986 */ /* 0x0003e2000c10193c */
[----:B------:R-:W-:Y:S02]  /*b590*/  SHF.R.U64 R0, R0, 0x3, RZ ;  /* 0x0000000300007819 */ /* 0x000fe400000012ff */
[----:B------:R-:W-:Y:S01]  /*b5a0*/  LOP3.LUT R24, R24, R25, RZ, 0x3c, !PT ;  /* 0x0000001918187212 */ /* 0x000fe200078e3cff */
[--C-:B------:R-:W-:Y:S01]  /*b5b0*/  IMAD.X R25, RZ, RZ, R33.reuse, P3 ;  /* 0x000000ffff197224 */ /* 0x100fe200018e0621 */
[----:B------:R-:W-:Y:S01]  /*b5c0*/  LOP3.LUT R60, R60, R61, RZ, 0x3c, !PT ;  /* 0x0000003d3c3c7212 */ /* 0x000fe200078e3cff */
[--C-:B------:R-:W-:Y:S01]  /*b5d0*/  IMAD.X R61, RZ, RZ, R33.reuse, P4 ;  /* 0x000000ffff3d7224 */ /* 0x100fe200020e0621 */
[----:B------:R-:W-:Y:S01]  /*b5e0*/  LOP3.LUT R52, R52, R53, RZ, 0x3c, !PT ;  /* 0x0000003534347212 */ /* 0x000fe200078e3cff */
[--C-:B------:R-:W-:Y:S01]  /*b5f0*/  IMAD.X R53, RZ, RZ, R33.reuse, P5 ;  /* 0x000000ffff357224 */ /* 0x100fe200028e0621 */
[----:B------:R-:W-:Y:S01]  /*b600*/  LOP3.LUT R36, R36, R37, RZ, 0x3c, !PT ;  /* 0x0000002524247212 */ /* 0x000fe200078e3cff */
[--C-:B------:R-:W-:Y:S01]  /*b610*/  IMAD.X R37, RZ, RZ, R33.reuse, P6 ;  /* 0x000000ffff257224 */ /* 0x100fe200030e0621 */
[----:B------:R-:W-:Y:S01]  /*b620*/  LOP3.LUT R48, R49, R32, RZ, 0x3c, !PT ;  /* 0x0000002031307212 */ /* 0x000fe200078e3cff */
[----:B------:R-:W-:Y:S01]  /*b630*/  IMAD.MOV.U32 R49, RZ, RZ, R33 ;  /* 0x000000ffff317224 */ /* 0x000fe200078e0021 */
[----:B------:R-:W-:Y:S01]  /*b640*/  LOP3.LUT R28, R0, R3, RZ, 0x3c, !PT ;  /* 0x00000003001c7212 */ /* 0x000fe200078e3cff */
[----:B------:R-:W5:Y:S01]  /*b650*/  LD.E.128 R12, desc[UR60][R12.64] ;  /* 0x0000003c0c0c7980 */ /* 0x000f62000c101d00 */
[----:B------:R-:W-:-:S03]  /*b660*/  SHF.R.S32.HI R3, RZ, 0x1f, R18 ;  /* 0x0000001fff037819 */ /* 0x000fc60000011412 */
[----:B------:R-:W5:Y:S04]  /*b670*/  LD.E.128 R48, desc[UR60][R48.64] ;  /* 0x0000003c30307980 */ /* 0x000f68000c101d00 */
        /* <DEDUP_REMOVED lines=9> */
[----:B-1----:R-:W5:Y:S01]  /*b710*/  LD.E.128 R28, desc[UR60][R28.64] ;  /* 0x0000003c1c1c7980 */ /* 0x002f62000c101d00 */
[----:B------:R-:W-:Y:S01]  /*b720*/  IMAD R23, R41, UR4, RZ ;  /* 0x0000000429177c24 */ /* 0x000fe2000f8e02ff */
[----:B------:R-:W-:Y:S01]  /*b730*/  @!PT LDS RZ, [RZ] ;  /* 0x00000000fffff984 */ /* 0x000fe20000000800 */
[----:B------:R-:W-:Y:S01]  /*b740*/  @!PT LDS RZ, [RZ] ;  /* 0x00000000fffff984 */ /* 0x000fe20000000800 */
[----:B------:R-:W-:Y:S01]  /*b750*/  @!PT LDS RZ, [RZ] ;  /* 0x00000000fffff984 */ /* 0x000fe20000000800 */
[----:B------:R-:W-:Y:S01]  /*b760*/  @!PT LDS RZ, [RZ] ;  /* 0x00000000fffff984 */ /* 0x000fe20000000800 */
[----:B------:R1:W-:Y:S06]  /*b770*/  MEMBAR.ALL.CTA ;  /* 0x0000000000007992 */ /* 0x0003ec0000008000 */
[----:B-1----:R-:W1:Y:S01]  /*b780*/  FENCE.VIEW.ASYNC.S ;  /* 0x00000000000073c6 */ /* 0x002e620000000000 */
[----:B------:R-:W-:-:S02]  /*b790*/  IMAD.MOV.U32 R2, RZ, RZ, R18 ;  /* 0x000000ffff027224 */ /* 0x000fc400078e0012 */
[C---:B------:R-:W-:Y:S02]  /*b7a0*/  IMAD R23, R40.reuse, UR5, R23 ;  /* 0x0000000528177c24 */ /* 0x040fe4000f8e0217 */
[----:B------:R-:W-:Y:S01]  /*b7b0*/  IMAD.WIDE.U32 R2, R40, UR4, R2 ;  /* 0x0000000428027c25 */ /* 0x000fe2000f8e0002 */
[----:B------:R-:W-:-:S03]  /*b7c0*/  ULDC.64 UR4, c[0x0][0xae0] ;  /* 0x0002b80000047ab9 */ /* 0x000fc60000000a00 */
[----:B------:R-:W-:Y:S02]  /*b7d0*/  IMAD R41, R206, -0x80, R21 ;  /* 0xffffff80ce297824 */ /* 0x000fe400078e0215 */
[----:B------:R-:W-:Y:S02]  /*b7e0*/  IMAD.IADD R3, R3, 0x1, R23 ;  /* 0x0000000103037824 */ /* 0x000fe400078e0217 */
[----:B------:R-:W-:Y:S01]  /*b7f0*/  IMAD R40, R43, UR4, RZ ;  /* 0x000000042b287c24 */ /* 0x000fe2000f8e02ff */
[C---:B------:R-:W-:Y:S01]  /*b800*/  ISETP.GE.AND P3, PT, R22.reuse, R41, PT ;  /* 0x000000291600720c */ /* 0x040fe20003f66270 */
[----:B------:R-:W-:Y:S02]  /*b810*/  VIADD R0, R22, 0x20 ;  /* 0x0000002016007836 */ /* 0x000fe40000000000 */
[C---:B------:R-:W-:Y:S02]  /*b820*/  IMAD R23, R205.reuse, UR5, R40 ;  /* 0x00000005cd177c24 */ /* 0x040fe4000f8e0228 */
[----:B------:R-:W-:Y:S01]  /*b830*/  IMAD.WIDE.U32 R2, R205, UR4, R2 ;  /* 0x00000004cd027c25 */ /* 0x000fe2000f8e0002 */
[----:B------:R-:W-:-:S03]  /*b840*/  ULDC.64 UR4, c[0x0][0xae8] ;  /* 0x0002ba0000047ab9 */ /* 0x000fc60000000a00 */
[----:B0-----:R-:W-:Y:S01]  /*b850*/  VIADD R42, R42, 0x36820 ;  /* 0x000368202a2a7836 */ /* 0x001fe20000000000 */
[-C--:B------:R-:W-:Y:S01]  /*b860*/  ISETP.GE.AND P0, PT, R0, R41.reuse, PT ;  /* 0x000000290000720c */ /* 0x080fe20003f06270 */
[C---:B------:R-:W-:Y:S02]  /*b870*/  VIADD R20, R22.reuse, 0x40 ;  /* 0x0000004016147836 */ /* 0x040fe40000000000 */
[----:B------:R-:W-:Y:S01]  /*b880*/  VIADD R21, R22, 0x60 ;  /* 0x0000006016157836 */ /* 0x000fe20000000000 */
[----:B------:R-:W-:Y:S01]  /*b890*/  PRMT R42, RZ, 0x654, R42 ;  /* 0x00000654ff2a7816 */ /* 0x000fe2000000002a */
[----:B------:R-:W-:Y:S02]  /*b8a0*/  IMAD.IADD R3, R3, 0x1, R23 ;  /* 0x0000000103037824 */ /* 0x000fe400078e0217 */
[----:B------:R-:W-:Y:S01]  /*b8b0*/  IMAD R0, R207, UR4, RZ ;  /* 0x00000004cf007c24 */ /* 0x000fe2000f8e02ff */
[-C--:B------:R-:W-:Y:S01]  /*b8c0*/  ISETP.GE.AND P1, PT, R20, R41.reuse, PT ;  /* 0x000000291400720c */ /* 0x080fe20003f26270 */
[----:B-1----:R0:W-:Y:S01]  /*b8d0*/  SYNCS.ARRIVE.TRANS64.RED.A1T0 RZ, [R42+URZ], RZ ;  /* 0x000000ff2aff79a7 */ /* 0x0021e2000810043f */
[----:B------:R-:W-:Y:S01]  /*b8e0*/  ISETP.GE.AND P2, PT, R21, R41, PT ;  /* 0x000000291500720c */ /* 0x000fe20003f46270 */
[C---:B------:R-:W-:Y:S01]  /*b8f0*/  IMAD R43, R65.reuse, UR5, R0 ;  /* 0x00000005412b7c24 */ /* 0x040fe2000f8e0200 */
[----:B------:R-:W-:Y:S01]  /*b900*/  SHF.R.S32.HI R23, RZ, 0x1f, R22 ;  /* 0x0000001fff177819 */ /* 0x000fe20000011416 */
[----:B------:R-:W-:Y:S01]  /*b910*/  IMAD.WIDE.U32 R40, R65, UR4, R2 ;  /* 0x0000000441287c25 */ /* 0x000fe2000f8e0002 */
[----:B------:R-:W-:Y:S03]  /*b920*/  BSSY B1, `(.L_x_283) ;  /* 0x0000017000017945 */ /* 0x000fe60003800000 */
[----:B------:R-:W-:-:S04]  /*b930*/  IMAD.WIDE R20, R206, 0x80, R22 ;  /* 0x00000080ce147825 */ /* 0x000fc800078e0216 */
[----:B------:R-:W-:Y:S01]  /*b940*/  IMAD.IADD R65, R41, 0x1, R43 ;  /* 0x0000000129417824 */ /* 0x000fe200078e022b */
[----:B0-----:R-:W-:Y:S06]  /*b950*/  @P3 BRA `(.L_x_284) ;  /* 0x00000000004c3947 */ /* 0x001fec0003800000 */
[----:B------:R-:W-:Y:S01]  /*b960*/  ULDC.64 UR6, c[0x0][0xad8] ;  /* 0x0002b60000067ab9 */ /* 0x000fe20000000a00 */
[----:B------:R-:W-:Y:S01]  /*b970*/  MOV R2, R40 ;  /* 0x0000002800027202 */ /* 0x000fe20000000f00 */
[C---:B------:R-:W-:Y:S01]  /*b980*/  VIADD R0, R18.reuse, 0x40 ;  /* 0x0000004012007836 */ /* 0x040fe20000000000 */
[----:B------:R-:W-:Y:S01]  /*b990*/  ULDC UR4, c[0x0][0xa8c] ;  /* 0x0002a30000047ab9 */ /* 0x000fe20000000800 */
[C---:B------:R-:W-:Y:S01]  /*b9a0*/  VIADD R42, R18.reuse, 0x80 ;  /* 0x00000080122a7836 */ /* 0x040fe20000000000 */
[----:B------:R-:W-:Y:S01]  /*b9b0*/  ISETP.GE.AND P3, PT, R18, UR4, PT ;  /* 0x0000000412007c0c */ /* 0x000fe2000bf66270 */
[----:B------:R-:W-:Y:S01]  /*b9c0*/  IMAD R43, R21, UR6, RZ ;  /* 0x00000006152b7c24 */ /* 0x000fe2000f8e02ff */
[----:B------:R-:W-:Y:S01]  /*b9d0*/  ISETP.GE.AND P4, PT, R0, UR4, PT ;  /* 0x0000000400007c0c */ /* 0x000fe2000bf86270 */
[----:B------:R-:W-:Y:S01]  /*b9e0*/  IMAD.MOV.U32 R3, RZ, RZ, R65 ;  /* 0x000000ffff037224 */ /* 0x000fe200078e0041 */
[----:B------:R-:W-:Y:S01]  /*b9f0*/  ISETP.GE.AND P5, PT, R42, UR4, PT ;  /* 0x000000042a007c0c */ /* 0x000fe2000bfa6270 */
[----:B------:R-:W-:-:S02]  /*ba00*/  IMAD R43, R20, UR7, R43 ;  /* 0x00000007142b7c24 */ /* 0x000fc4000f8e022b */
[----:B------:R-:W-:Y:S01]  /*ba10*/  IMAD.WIDE.U32 R2, R20, UR6, R2 ;  /* 0x0000000614027c25 */ /* 0x000fe2000f8e0002 */
[----:B------:R-:W-:-:S03]  /*ba20*/  ULDC.64 UR6, c[0x0][0xa80] ;  /* 0x0002a00000067ab9 */ /* 0x000fc60000000a00 */
[----:B------:R-:W-:Y:S01]  /*ba30*/  IMAD.IADD R3, R3, 0x1, R43 ;  /* 0x0000000103037824 */ /* 0x000fe200078e022b */
[----:B------:R-:W-:-:S04]  /*ba40*/  LEA R42, P6, R2, UR6, 0x1 ;  /* 0x00000006022a7c11 */ /* 0x000fc8000f8c08ff */
[----:B------:R-:W-:-:S05]  /*ba50*/  LEA.HI.X R43, R2, UR7, R3, 0x1, P6 ;  /* 0x00000007022b7c11 */ /* 0x000fca000b0f0c03 */
[----:B-----5:R0:W-:Y:S04]  /*ba60*/  @!P3 STG.E.128 desc[UR60][R42.64], R48 ;  /* 0x000000302a00b986 */ /* 0x0201e8000c101d3c */
[----:B------:R0:W-:Y:S04]  /*ba70*/  @!P4 STG.E.128 desc[UR60][R42.64+0x80], R56 ;  /* 0x000080382a00c986 */ /* 0x0001e8000c101d3c */
[----:B------:R0:W-:Y:S02]  /*ba80*/  @!P5 STG.E.128 desc[UR60][R42.64+0x100], R60 ;  /* 0x0001003c2a00d986 */ /* 0x0001e4000c101d3c */
.L_x_284:
[----:B------:R-:W-:Y:S05]  /*ba90*/  BSYNC B1 ;  /* 0x0000000000017941 */ /* 0x000fea0003800000 */
.L_x_283:
[----:B------:R-:W-:Y:S04]  /*baa0*/  BSSY B1, `(.L_x_285) ;  /* 0x0000017000017945 */ /* 0x000fe80003800000 */
[----:B------:R-:W-:Y:S05]  /*bab0*/  @P0 BRA `(.L_x_286) ;  /* 0x0000000000540947 */ /* 0x000fea0003800000 */
[----:B0-----:R-:W-:Y:S01]  /*bac0*/  IADD3 R43, P0, R20, 0x20, RZ ;  /* 0x00000020142b7810 */ /* 0x001fe20007f1e0ff */
[C---:B------:R-:W-:Y:S01]  /*bad0*/  VIADD R2, R18.reuse, 0x40 ;  /* 0x0000004012027836 */ /* 0x040fe20000000000 */
[----:B------:R-:W-:Y:S01]  /*bae0*/  ULDC UR4, c[0x0][0xa8c] ;  /* 0x0002a30000047ab9 */ /* 0x000fe20000000800 */
[----:B------:R-:W-:Y:S01]  /*baf0*/  ULDC.64 UR6, c[0x0][0xad8] ;  /* 0x0002b60000067ab9 */ /* 0x000fe20000000a00 */
[----:B------:R-:W-:Y:S01]  /*bb00*/  IMAD.MOV.U32 R3, RZ, RZ, R65 ;  /* 0x000000ffff037224 */ /* 0x000fe200078e0041 */
[----:B------:R-:W-:Y:S01]  /*bb10*/  ISETP.GE.AND P3, PT, R18, UR4, PT ;  /* 0x0000000412007c0c */ /* 0x000fe2000bf66270 */
[----:B------:R-:W-:Y:S01]  /*bb20*/  IMAD.X R0, RZ, RZ, R21, P0 ;  /* 0x000000ffff007224 */ /* 0x000fe200000e0615 */
[----:B------:R-:W-:Y:S01]  /*bb30*/  ISETP.GE.AND P4, PT, R2, UR4, PT ;  /* 0x0000000402007c0c */ /* 0x000fe2000bf86270 */
[----:B------:R-:W-:Y:S02]  /*bb40*/  IMAD.MOV.U32 R2, RZ, RZ, R40 ;  /* 0x000000ffff027224 */ /* 0x000fe400078e0028 */
[----:B------:R-:W-:-:S02]  /*bb50*/  VIADD R42, R18, 0x80 ;  /* 0x00000080122a7836 */ /* 0x000fc40000000000 */
[----:B------:R-:W-:Y:S02]  /*bb60*/  IMAD R0, R0, UR6, RZ ;  /* 0x0000000600007c24 */ /* 0x000fe4000f8e02ff */
[----:B------:R-:W-:Y:S01]  /*bb70*/  IMAD.WIDE.U32 R2, R43, UR6, R2 ;  /* 0x000000062b027c25 */ /* 0x000fe2000f8e0002 */
[----:B------:R-:W-:-:S03]  /*bb80*/  ISETP.GE.AND P5, PT, R42, UR4, PT ;  /* 0x000000042a007c0c */ /* 0x000fc6000bfa6270 */
[----:B------:R-:W-:Y:S01]  /*bb90*/  IMAD R43, R43, UR7, R0 ;  /* 0x000000072b2b7c24 */ /* 0x000fe2000f8e0200 */
[----:B------:R-:W-:Y:S02]  /*bba0*/  ULDC.64 UR6, c[0x0][0xa80] ;  /* 0x0002a00000067ab9 */ /* 0x000fe40000000a00 */
[----:B------:R-:W-:Y:S01]  /*bbb0*/  LEA R42, P0, R2, UR6, 0x1 ;  /* 0x00000006022a7c11 */ /* 0x000fe2000f8008ff */
[----:B------:R-:W-:-:S05]  /*bbc0*/  IMAD.IADD R3, R3, 0x1, R43 ;  /* 0x0000000103037824 */ /* 0x000fca00078e022b */
[----:B------:R-:W-:-:S05]  /*bbd0*/  LEA.HI.X R43, R2, UR7, R3, 0x1, P0 ;  /* 0x00000007022b7c11 */ /* 0x000fca00080f0c03 */
[----:B-----5:R1:W-:Y:S04]  /*bbe0*/  @!P3 STG.E.128 desc[UR60][R42.64], R12 ;  /* 0x0000000c2a00b986 */ /* 0x0203e8000c101d3c */
[----:B------:R1:W-:Y:S04]  /*bbf0*/  @!P4 STG.E.128 desc[UR60][R42.64+0x80], R44 ;  /* 0x0000802c2a00c986 */ /* 0x0003e8000c101d3c */
[----:B------:R1:W-:Y:S02]  /*bc00*/  @!P5 STG.E.128 desc[UR60][R42.64+0x100], R52 ;  /* 0x000100342a00d986 */ /* 0x0003e4000c101d3c */
.L_x_286:
[----:B------:R-:W-:Y:S05]  /*bc10*/  BSYNC B1 ;  /* 0x0000000000017941 */ /* 0x000fea0003800000 */
.L_x_285:
[----:B------:R-:W-:Y:S04]  /*bc20*/  BSSY B1, `(.L_x_287) ;  /* 0x0000017000017945 */ /* 0x000fe80003800000 */
[----:B------:R-:W-:Y:S05]  /*bc30*/  @P1 BRA `(.L_x_288) ;  /* 0x0000000000541947 */ /* 0x000fea0003800000 */
[----:B-1---5:R-:W-:Y:S01]  /*bc40*/  IADD3 R13, P0, R20, 0x40, RZ ;  /* 0x00000040140d7810 */ /* 0x022fe20007f1e0ff */
        /* <DEDUP_REMOVED lines=17> */
[----:B------:R2:W-:Y:S04]  /*bd60*/  @!P1 STG.E.128 desc[UR60][R12.64], R8 ;  /* 0x000000080c009986 */ /* 0x0005e8000c101d3c */
[----:B------:R2:W-:Y:S04]  /*bd70*/  @!P3 STG.E.128 desc[UR60][R12.64+0x80], R32 ;  /* 0x000080200c00b986 */ /* 0x0005e8000c101d3c */
[----:B------:R2:W-:Y:S02]  /*bd80*/  @!P4 STG.E.128 desc[UR60][R12.64+0x100], R36 ;  /* 0x000100240c00c986 */ /* 0x0005e4000c101d3c */
.L_x_288:
[----:B------:R-:W-:Y:S05]  /*bd90*/  BSYNC B1 ;  /* 0x0000000000017941 */ /* 0x000fea0003800000 */
.L_x_287:
[----:B------:R-:W-:Y:S05]  /*bda0*/  @P2 BRA `(.L_x_289) ;  /* 0x0000000c000c2947 */ /* 0x000fea0003800000 */
[----:B--2--5:R-:W-:Y:S01]  /*bdb0*/  IADD3 R9, P0, R20, 0x60, RZ ;  /* 0x0000006014097810 */ /* 0x024fe20007f1e0ff */
[----:B------:R-:W-:Y:S01]  /*bdc0*/  ULDC.64 UR4, c[0x0][0xad8] ;  /* 0x0002b60000047ab9 */ /* 0x000fe20000000a00 */
[----:B------:R-:W-:Y:S01]  /*bdd0*/  MOV R3, R65 ;  /* 0x0000004100037202 */ /* 0x000fe20000000f00 */
[----:B------:R-:W-:Y:S01]  /*bde0*/  IMAD.MOV.U32 R2, RZ, RZ, R40 ;  /* 0x000000ffff027224 */ /* 0x000fe200078e0028 */
[----:B------:R-:W-:Y:S01]  /*bdf0*/  ULDC.64 UR6, c[0x0][0xa80] ;  /* 0x0002a00000067ab9 */ /* 0x000fe20000000a00 */
[----:B------:R-:W-:Y:S02]  /*be00*/  IMAD.X R20, RZ, RZ, R21, P0 ;  /* 0x000000ffff147224 */ /* 0x000fe400000e0615 */
[----:B------:R-:W-:Y:S02]  /*be10*/  VIADD R0, R18, 0x40 ;  /* 0x0000004012007836 */ /* 0x000fe40000000000 */
[----:B------:R-:W-:Y:S02]  /*be20*/  IMAD R20, R20, UR4, RZ ;  /* 0x0000000414147c24 */ /* 0x000fe4000f8e02ff */
[----:B------:R-:W-:Y:S01]  /*be30*/  IMAD.WIDE.U32 R2, R9, UR4, R2 ;  /* 0x0000000409027c25 */ /* 0x000fe2000f8e0002 */
[----:B------:R-:W-:-:S02]  /*be40*/  ULDC UR4, c[0x0][0xa8c] ;  /* 0x0002a30000047ab9 */ /* 0x000fc40000000800 */
[----:B------:R-:W-:Y:S01]  /*be50*/  ISETP.GE.AND P1, PT, R18, UR4, PT ;  /* 0x0000000412007c0c */ /* 0x000fe2000bf26270 */
[----:B------:R-:W-:Y:S01]  /*be60*/  IMAD R9, R9, UR5, R20 ;  /* 0x0000000509097c24 */ /* 0x000fe2000f8e0214 */
[----:B------:R-:W-:Y:S01]  /*be70*/  ISETP.GE.AND P2, PT, R0, UR4, PT ;  /* 0x0000000400007c0c */ /* 0x000fe2000bf46270 */
[----:B------:R-:W-:Y:S01]  /*be80*/  VIADD R0, R18, 0x80 ;  /* 0x0000008012007836 */ /* 0x000fe20000000000 */
[----:B------:R-:W-:Y:S01]  /*be90*/  LEA R8, P0, R2, UR6, 0x1 ;  /* 0x0000000602087c11 */ /* 0x000fe2000f8008ff */
[----:B------:R-:W-:-:S05]  /*bea0*/  IMAD.IADD R3, R3, 0x1, R9 ;  /* 0x0000000103037824 */ /* 0x000fca00078e0209 */
[----:B------:R-:W-:Y:S02]  /*beb0*/  LEA.HI.X R9, R2, UR7, R3, 0x1, P0 ;  /* 0x0000000702097c11 */ /* 0x000fe400080f0c03 */
[----:B------:R-:W-:-:S03]  /*bec0*/  ISETP.GE.AND P0, PT, R0, UR4, PT ;  /* 0x0000000400007c0c */ /* 0x000fc6000bf06270 */
[----:B------:R3:W-:Y:S04]  /*bed0*/  @!P1 STG.E.128 desc[UR60][R8.64], R4 ;  /* 0x0000000408009986 */ /* 0x0007e8000c101d3c */
[----:B------:R3:W-:Y:S06]  /*bee0*/  @!P2 STG.E.128 desc[UR60][R8.64+0x80], R24 ;  /* 0x000080180800a986 */ /* 0x0007ec000c101d3c */
[----:B------:R-:W-:Y:S05]  /*bef0*/  @P0 BRA `(.L_x_289) ;  /* 0x0000000800b80947 */ /* 0x000fea0003800000 */
[----:B------:R4:W-:Y:S01]  /*bf00*/  STG.E.128 desc[UR60][R8.64+0x100], R28 ;  /* 0x0001001c08007986 */ /* 0x0009e2000c101d3c */
[----:B------:R-:W-:Y:S05]  /*bf10*/  BRA `(.L_x_289) ;  /* 0x0000000800b07947 */ /* 0x000fea0003800000 */
.L_x_281:
[----:B------:R-:W2:Y:S01]  /*bf20*/  LDC.64 R4, c[0x0][0xbd8] ;  /* 0x0002f600ff047b82 */ /* 0x000ea20000000a00 */
[C---:B------:R-:W-:Y:S01]  /*bf30*/  IMAD.SHL.U32 R3, R204.reuse, 0x4, RZ ;  /* 0x00000004cc037824 */ /* 0x040fe200078e00ff */
[----:B------:R-:W-:Y:S01]  /*bf40*/  SHF.L.U64.HI R0, R204, 0x2, R207 ;  /* 0x00000002cc007819 */ /* 0x000fe200000102cf */
[----:B------:R-:W-:Y:S01]  /*bf50*/  ULDC.64 UR4, c[0x0][0xbe0] ;  /* 0x0002f80000047ab9 */ /* 0x000fe20000000a00 */
[----:B------:R-:W-:-:S04]  /*bf60*/  IMAD.MOV.U32 R9, RZ, RZ, RZ ;  /* 0x000000ffff097224 */ /* 0x000fc800078e00ff */
[----:B------:R-:W3:Y:S01]  /*bf70*/  LDC R7, c[0x0][0xa88] ;  /* 0x0002a200ff077b82 */ /* 0x000ee20000000800 */
[----:B--2---:R-:W-:Y:S02]  /*bf80*/  ISETP.NE.U32.AND P0, PT, R4, RZ, PT ;  /* 0x000000ff0400720c */ /* 0x004fe40003f05070 */
[----:B------:R-:W-:Y:S02]  /*bf90*/  IADD3 R4, P1, R3, R4, RZ ;  /* 0x0000000403047210 */ /* 0x000fe40007f3e0ff */
[----:B------:R-:W-:-:S03]  /*bfa0*/  ISETP.NE.AND.EX P0, PT, R5, RZ, PT, P0 ;  /* 0x000000ff0500720c */ /* 0x000fc60003f05300 */
[----:B------:R-:W-:Y:S01]  /*bfb0*/  IMAD.X R5, R0, 0x1, R5, P1 ;  /* 0x0000000100057824 */ /* 0x000fe200008e0605 */
[----:B------:R-:W-:-:S04]  /*bfc0*/  ISETP.NE.U32.AND P1, PT, RZ, UR4, PT ;  /* 0x00000004ff007c0c */ /* 0x000fc8000bf25070 */
[----:B------:R-:W-:-:S05]  /*bfd0*/  ISETP.NE.AND.EX P1, PT, RZ, UR5, PT, P1 ;  /* 0x00000005ff007c0c */ /* 0x000fca000bf25310 */
[----:B------:R2:W5:Y:S08]  /*bfe0*/  @P0 LDG.E R9, desc[UR60][R4.64] ;  /* 0x0000003c04090981 */ /* 0x000570000c1e1900 */
[----:B------:R-:W-:-:S04]  /*bff0*/  @P1 IADD3 R2, P2, R3, UR4, RZ ;  /* 0x0000000403021c10 */ /* 0x000fc8000ff5e0ff */
[----:B------:R-:W-:-:S05]  /*c000*/  @P1 IADD3.X R3, R0, UR5, RZ, P2, !PT ;  /* 0x0000000500031c10 */ /* 0x000fca00097fe4ff */
[----:B---3--:R2:W5:Y:S01]  /*c010*/  @P1 LDG.E R7, desc[UR60][R2.64] ;  /* 0x0000003c02071981 */ /* 0x008562000c1e1900 */
[----:B------:R-:W-:Y:S01]  /*c020*/  ISETP.GE.AND P2, PT, R214, 0x80, PT ;  /* 0x00000080d600780c */ /* 0x000fe20003f46270 */
[----:B------:R-:W-:-:S12]  /*c030*/  @P1 BRA `(.L_x_290) ;  /* 0x0000000000101947 */ /* 0x000fd80003800000 */
[----:B------:R-:W-:Y:S05]  /*c040*/  @!P0 BRA `(.L_x_290) ;  /* 0x00000000000c8947 */ /* 0x000fea0003800000 */
[----:B------:R-:W3:Y:S04]  /*c050*/  LDG.E R0, desc[UR60][R4.64] ;  /* 0x0000003c04007981 */ /* 0x000ee8000c1e1900 */
[----:B-----5:R-:W3:Y:S02]  /*c060*/  LDG.E R7, desc[UR60][R4.64+0x4] ;  /* 0x0000043c04077981 */ /* 0x020ee4000c1e1900 */
[----:B---3--:R-:W-:-:S07]  /*c070*/  IMAD.IADD R7, R7, 0x1, -R0 ;  /* 0x0000000107077824 */ /* 0x008fce00078e0a00 */
.L_x_290:
[----:B------:R-:W-:Y:S01]  /*c080*/  BSSY B1, `(.L_x_291) ;  /* 0x000001d000017945 */ /* 0x000fe20003800000 */
[----:B------:R-:W-:Y:S02]  /*c090*/  SHF.R.S32.HI R8, RZ, 0x1f, R205 ;  /* 0x0000001fff087819 */ /* 0x000fe400000114cd */
[----:B------:R-:W-:Y:S02]  /*c0a0*/  SHF.R.S32.HI R13, RZ, 0x1f, R18 ;  /* 0x0000001fff0d7819 */ /* 0x000fe40000011412 */
[----:B------:R-:W-:Y:S02]  /*c0b0*/  SEL R11, R204, RZ, !P0 ;  /* 0x000000ffcc0b7207 */ /* 0x000fe40004000000 */
[----:B------:R-:W-:Y:S02]  /*c0c0*/  SEL R207, R207, RZ, !P0 ;  /* 0x000000ffcfcf7207 */ /* 0x000fe40004000000 */
[----:B-----5:R-:W-:Y:S01]  /*c0d0*/  SHF.R.S32.HI R6, RZ, 0x1f, R9 ;  /* 0x0000001fff067819 */ /* 0x020fe20000011409 */
[----:B------:R-:W-:Y:S06]  /*c0e0*/  @P2 BRA `(.L_x_292) ;  /* 0x0000000000582947 */ /* 0x000fec0003800000 */
[----:B------:R-:W3:Y:S02]  /*c0f0*/  S2R R0, SR_TID.X ;  /* 0x0000000000007919 */ /* 0x000ee40000002100 */
[----:B---3--:R-:W-:-:S04]  /*c100*/  IMAD R0, R206, 0x80, R0 ;  /* 0x00000080ce007824 */ /* 0x008fc800078e0200 */
[----:B------:R-:W-:-:S05]  /*c110*/  VIADD R0, R0, 0xffffff80 ;  /* 0xffffff8000007836 */ /* 0x000fca0000000000 */
[----:B------:R-:W-:-:S13]  /*c120*/  ISETP.GE.AND P0, PT, R0, R7, PT ;  /* 0x000000070000720c */ /* 0x000fda0003f06270 */
[----:B------:R-:W-:Y:S05]  /*c130*/  @P0 BRA `(.L_x_292) ;  /* 0x0000000000440947 */ /* 0x000fea0003800000 */
[----:B--2---:R-:W-:Y:S01]  /*c140*/  IADD3 R2, P0, R0, R9, RZ ;  /* 0x0000000900027210 */ /* 0x004fe20007f1e0ff */
[----:B------:R-:W-:-:S03]  /*c150*/  ULDC.64 UR4, c[0x0][0xb70] ;  /* 0x0002dc0000047ab9 */ /* 0x000fc60000000a00 */
[----:B------:R-:W-:Y:S01]  /*c160*/  LEA.HI.X.SX32 R3, R0, R6, 0x1, P0 ;  /* 0x0000000600037211 */ /* 0x000fe200000f0eff */
[----:B------:R-:W-:-:S04]  /*c170*/  IMAD R0, R8, UR4, RZ ;  /* 0x0000000408007c24 */ /* 0x000fc8000f8e02ff */
[C---:B------:R-:W-:Y:S02]  /*c180*/  IMAD R5, R205.reuse, UR5, R0 ;  /* 0x00000005cd057c24 */ /* 0x040fe4000f8e0200 */
[----:B------:R-:W-:Y:S01]  /*c190*/  IMAD.WIDE.U32 R2, R205, UR4, R2 ;  /* 0x00000004cd027c25 */ /* 0x000fe2000f8e0002 */
[----:B------:R-:W-:-:S03]  /*c1a0*/  ULDC.64 UR4, c[0x0][0xb78] ;  /* 0x0002de0000047ab9 */ /* 0x000fc60000000a00 */
[----:B------:R-:W-:Y:S02]  /*c1b0*/  IMAD R0, R207, UR4, RZ ;  /* 0x00000004cf007c24 */ /* 0x000fe4000f8e02ff */
[----:B------:R-:W-:Y:S02]  /*c1c0*/  IMAD.IADD R3, R3, 0x1, R5 ;  /* 0x0000000103037824 */ /* 0x000fe400078e0205 */
[C---:B------:R-:W-:Y:S02]  /*c1d0*/  IMAD R5, R11.reuse, UR5, R0 ;  /* 0x000000050b057c24 */ /* 0x040fe4000f8e0200 */
[----:B------:R-:W-:Y:S01]  /*c1e0*/  IMAD.WIDE.U32 R2, R11, UR4, R2 ;  /* 0x000000040b027c25 */ /* 0x000fe2000f8e0002 */
[----:B------:R-:W-:-:S03]  /*c1f0*/  ULDC.64 UR4, c[0x0][0xb40] ;  /* 0x0002d00000047ab9 */ /* 0x000fc60000000a00 */
[----:B------:R-:W-:Y:S01]  /*c200*/  IMAD.IADD R3, R3, 0x1, R5 ;  /* 0x0000000103037824 */ /* 0x000fe200078e0205 */
[----:B------:R-:W-:-:S04]  /*c210*/  LEA R4, P0, R2, UR4, 0x2 ;  /* 0x0000000402047c11 */ /* 0x000fc8000f8010ff */
[----:B------:R-:W-:Y:S01]  /*c220*/  LEA.HI.X R5, R2, UR5, R3, 0x2, P0 ;  /* 0x0000000502057c11 */ /* 0x000fe200080f1403 */
[----:B------:R-:W-:-:S05]  /*c230*/  IMAD.MOV.U32 R3, RZ, RZ, -0x800000 ;  /* 0xff800000ff037424 */ /* 0x000fca00078e00ff */
[----:B------:R3:W-:Y:S03]  /*c240*/  STG.E desc[UR60][R4.64], R3 ;  /* 0x0000000304007986 */ /* 0x0007e6000c10193c */
.L_x_292:
[----:B------:R-:W-:Y:S05]  /*c250*/  BSYNC B1 ;  /* 0x0000000000017941 */ /* 0x000fea0003800000 */
.L_x_291:
[----:B------:R-:W-:Y:S01]  /*c260*/  ULDC.64 UR4, c[0x0][0xaa0] ;  /* 0x0002a80000047ab9 */ /* 0x000fe20000000a00 */
[----:B--2---:R-:W-:Y:S01]  /*c270*/  IMAD.MOV.U32 R2, RZ, RZ, R18 ;  /* 0x000000ffff027224 */ /* 0x004fe200078e0012 */
[----:B------:R-:W-:Y:S01]  /*c280*/  BSSY B1, `(.L_x_293) ;  /* 0x000002f000017945 */ /* 0x000fe20003800000 */
[----:B---3--:R-:W-:Y:S02]  /*c290*/  IMAD.MOV.U32 R3, RZ, RZ, R13 ;  /* 0x000000ffff037224 */ /* 0x008fe400078e000d */
[----:B------:R-:W-:Y:S02]  /*c2a0*/  IMAD R0, R6, UR4, RZ ;  /* 0x0000000406007c24 */ /* 0x000fe4000f8e02ff */
[----:B------:R-:W-:-:S04]  /*c2b0*/  IMAD.WIDE.U32 R2, R9, UR4, R2 ;  /* 0x0000000409027c25 */ /* 0x000fc8000f8e0002 */
[----:B------:R-:W-:Y:S01]  /*c2c0*/  IMAD R9, R9, UR5, R0 ;  /* 0x0000000509097c24 */ /* 0x000fe2000f8e0200 */
[----:B------:R-:W-:Y:S01]  /*c2d0*/  ULDC.64 UR4, c[0x0][0xae0] ;  /* 0x0002b80000047ab9 */ /* 0x000fe20000000a00 */
[----:B------:R-:W-:Y:S02]  /*c2e0*/  IMAD R7, R206, -0x80, R7 ;  /* 0xffffff80ce077824 */ /* 0x000fe400078e0207 */
[----:B------:R-:W-:Y:S02]  /*c2f0*/  IMAD R0, R8, UR4, RZ ;  /* 0x0000000408007c24 */ /* 0x000fe4000f8e02ff */
[C---:B------:R-:W-:Y:S01]  /*c300*/  VIADD R4, R22.reuse, 0x20 ;  /* 0x0000002016047836 */ /* 0x040fe20000000000 */
[CC--:B------:R-:W-:Y:S01]  /*c310*/  ISETP.GE.AND P3, PT, R22.reuse, R7.reuse, PT ;  /* 0x000000071600720c */ /* 0x0c0fe20003f66270 */
[----:B------:R-:W-:Y:S02]  /*c320*/  IMAD.IADD R3, R3, 0x1, R9 ;  /* 0x0000000103037824 */ /* 0x000fe400078e0209 */
[C---:B------:R-:W-:Y:S01]  /*c330*/  IMAD R5, R205.reuse, UR5, R0 ;  /* 0x00000005cd057c24 */ /* 0x040fe2000f8e0200 */
[----:B------:R-:W-:Y:S01]  /*c340*/  IADD3 R0, R22, 0x40, RZ ;  /* 0x0000004016007810 */ /* 0x000fe20007ffe0ff */
[----:B------:R-:W-:Y:S01]  /*c350*/  IMAD.WIDE.U32 R2, R205, UR4, R2 ;  /* 0x00000004cd027c25 */ /* 0x000fe2000f8e0002 */
[-C--:B------:R-:W-:Y:S01]  /*c360*/  ISETP.GE.AND P2, PT, R4, R7.reuse, PT ;  /* 0x000000070400720c */ /* 0x080fe20003f46270 */
[----:B------:R-:W-:Y:S01]  /*c370*/  ULDC.64 UR4, c[0x0][0xae8] ;  /* 0x0002ba0000047ab9 */ /* 0x000fe20000000a00 */
[----:B------:R-:W-:Y:S01]  /*c380*/  ISETP.GE.AND P1, PT, R0, R7, PT ;  /* 0x000000070000720c */ /* 0x000fe20003f26270 */
[----:B------:R-:W-:-:S02]  /*c390*/  VIADD R4, R22, 0x60 ;  /* 0x0000006016047836 */ /* 0x000fc40000000000 */
[----:B------:R-:W-:Y:S02]  /*c3a0*/  IMAD.IADD R3, R3, 0x1, R5 ;  /* 0x0000000103037824 */ /* 0x000fe400078e0205 */
[----:B------:R-:W-:Y:S01]  /*c3b0*/  IMAD R0, R207, UR4, RZ ;  /* 0x00000004cf007c24 */ /* 0x000fe2000f8e02ff */
[----:B------:R-:W-:Y:S01]  /*c3c0*/  ISETP.GE.AND P0, PT, R4, R7, PT ;  /* 0x000000070400720c */ /* 0x000fe20003f06270 */
[----:B------:R-:W-:Y:S01]  /*c3d0*/  IMAD.WIDE.U32 R4, R11, UR4, R2 ;  /* 0x000000040b047c25 */ /* 0x000fe2000f8e0002 */
[----:B------:R-:W-:-:S03]  /*c3e0*/  SHF.R.S32.HI R7, RZ, 0x1f, R22 ;  /* 0x0000001fff077819 */ /* 0x000fc60000011416 */
[----:B------:R-:W-:Y:S02]  /*c3f0*/  IMAD R9, R11, UR5, R0 ;  /* 0x000000050b097c24 */ /* 0x000fe4000f8e0200 */
[----:B------:R-:W-:Y:S02]  /*c400*/  IMAD.MOV.U32 R6, RZ, RZ, R22 ;  /* 0x000000ffff067224 */ /* 0x000fe400078e0016 */
[----:B------:R-:W-:Y:S02]  /*c410*/  IMAD.IADD R11, R5, 0x1, R9 ;  /* 0x00000001050b7824 */ /* 0x000fe400078e0209 */
[----:B------:R-:W-:Y:S01]  /*c420*/  IMAD.WIDE R6, R206, 0x80, R6 ;  /* 0x00000080ce067825 */ /* 0x000fe200078e0206 */
[----:B------:R-:W-:Y:S06]  /*c430*/  @P3 BRA `(.L_x_294) ;  /* 0x00000000004c3947 */ /* 0x000fec0003800000 */
[----:B------:R-:W-:Y:S01]  /*c440*/  ULDC.64 UR6, c[0x0][0xad8] ;  /* 0x0002b60000067ab9 */ /* 0x000fe20000000a00 */
        /* <DEDUP_REMOVED lines=8> */
[----:B------:R-:W-:Y:S02]  /*c4d0*/  IMAD.MOV.U32 R3, RZ, RZ, R11 ;  /* 0x000000ffff037224 */ /* 0x000fe400078e000b */
[----:B------:R-:W-:-:S02]  /*c4e0*/  IMAD R9, R6, UR7, R9 ;  /* 0x0000000706097c24 */ /* 0x000fc4000f8e0209 */
[----:B------:R-:W-:Y:S01]  /*c4f0*/  IMAD.WIDE.U32 R2, R6, UR6, R2 ;  /* 0x0000000606027c25 */ /* 0x000fe2000f8e0002 */
[----:B------:R-:W-:-:S03]  /*c500*/  ULDC.64 UR6, c[0x0][0xa80] ;  /* 0x0002a00000067ab9 */ /* 0x000fc60000000a00 */
[----:B------:R-:W-:Y:S01]  /*c510*/  IMAD.IADD R3, R3, 0x1, R9 ;  /* 0x0000000103037824 */ /* 0x000fe200078e0209 */
[----:B------:R-:W-:-:S04]  /*c520*/  LEA R8, P3, R2, UR6, 0x1 ;  /* 0x0000000602087c11 */ /* 0x000fc8000f8608ff */
[----:B------:R-:W-:-:S05]  /*c530*/  LEA.HI.X R9, R2, UR7, R3, 0x1, P3 ;  /* 0x0000000702097c11 */ /* 0x000fca00098f0c03 */
[----:B------:R2:W-:Y:S04]  /*c540*/  @!P4 STG.E.128 desc[UR60][R8.64], RZ ;  /* 0x000000ff0800c986 */ /* 0x0005e8000c101d3c */
[----:B------:R2:W-:Y:S04]  /*c550*/  @!P5 STG.E.128 desc[UR60][R8.64+0x80], RZ ;  /* 0x000080ff0800d986 */ /* 0x0005e8000c101d3c */
[----:B------:R2:W-:Y:S02]  /*c560*/  @!P6 STG.E.128 desc[UR60][R8.64+0x100], RZ ;  /* 0x000100ff0800e986 */ /* 0x0005e4000c101d3c */
.L_x_294:
[----:B------:R-:W-:Y:S05]  /*c570*/  BSYNC B1 ;  /* 0x0000000000017941 */ /* 0x000fea0003800000 */
.L_x_293:
[----:B------:R-:W-:Y:S04]  /*c580*/  BSSY B1, `(.L_x_295) ;  /* 0x0000017000017945 */ /* 0x000fe80003800000 */
[----:B------:R-:W-:Y:S05]  /*c590*/  @P2 BRA `(.L_x_296) ;  /* 0x0000000000542947 */ /* 0x000fea0003800000 */
[----:B--2---:R-:W-:Y:S01]  /*c5a0*/  IADD3 R9, P2, R6, 0x20, RZ ;  /* 0x0000002006097810 */ /* 0x004fe20007f5e0ff */
        /* <DEDUP_REMOVED lines=17> */
[----:B------:R3:W-:Y:S04]  /*c6c0*/  @!P3 STG.E.128 desc[UR60][R8.64], RZ ;  /* 0x000000ff0800b986 */ /* 0x0007e8000c101d3c */
[----:B------:R3:W-:Y:S04]  /*c6d0*/  @!P4 STG.E.128 desc[UR60][R8.64+0x80], RZ ;  /* 0x000080ff0800c986 */ /* 0x0007e8000c101d3c */
[----:B------:R3:W-:Y:S02]  /*c6e0*/  @!P5 STG.E.128 desc[UR60][R8.64+0x100], RZ ;  /* 0x000100ff0800d986 */ /* 0x0007e4000c101d3c */
.L_x_296:
[----:B------:R-:W-:Y:S05]  /*c6f0*/  BSYNC B1 ;  /* 0x0000000000017941 */ /* 0x000fea0003800000 */
.L_x_295:
[----:B------:R-:W-:Y:S04]  /*c700*/  BSSY B1, `(.L_x_297) ;  /* 0x0000017000017945 */ /* 0x000fe80003800000 */
[----:B------:R-:W-:Y:S05]  /*c710*/  @P1 BRA `(.L_x_298) ;  /* 0x0000000000541947 */ /* 0x000fea0003800000 */
[----:B--23--:R-:W-:Y:S01]  /*c720*/  IADD3 R9, P1, R6, 0x40, RZ ;  /* 0x0000004006097810 */ /* 0x00cfe20007f3e0ff */
[----:B------:R-:W-:Y:S01]  /*c730*/  ULDC UR4, c[0x0][0xa8c] ;  /* 0x0002a30000047ab9 */ /* 0x000fe20000000800 */
[C---:B------:R-:W-:Y:S01]  /*c740*/  IADD3 R2, R18.reuse, 0x40, RZ ;  /* 0x0000004012027810 */ /* 0x040fe20007ffe0ff */
        /* <DEDUP_REMOVED lines=18> */
.L_x_298:
[----:B------:R-:W-:Y:S05]  /*c870*/  BSYNC B1 ;  /* 0x0000000000017941 */ /* 0x000fea0003800000 */
.L_x_297:
[----:B------:R-:W-:Y:S05]  /*c880*/  @P0 BRA `(.L_x_289) ;  /* 0x0000000000540947 */ /* 0x000fea0003800000 */
[----:B------:R-:W-:Y:S01]  /*c890*/  IADD3 R5, P0, R6, 0x60, RZ ;  /* 0x0000006006057810 */ /* 0x000fe20007f1e0ff */
        /* <DEDUP_REMOVED lines=8> */
[----:B------:R-:W-:-:S02]  /*c920*/  IMAD R6, R6, UR6, RZ ;  /* 0x0000000606067c24 */ /* 0x000fc4000f8e02ff */
[----:B------:R-:W-:Y:S02]  /*c930*/  VIADD R0, R18, 0x80 ;  /* 0x0000008012007836 */ /* 0x000fe40000000000 */
[----:B------:R-:W-:-:S03]  /*c940*/  IMAD.WIDE.U32 R2, R5, UR6, R2 ;  /* 0x0000000605027c25 */ /* 0x000fc6000f8e0002 */
[----:B------:R-:W-:Y:S01]  /*c950*/  ISETP.GE.AND P3, PT, R0, UR4, PT ;  /* 0x0000000400007c0c */ /* 0x000fe2000bf66270 */
        /* <DEDUP_REMOVED lines=8> */
.L_x_289:
[----:B------:R-:W-:Y:S05]  /*c9e0*/  BSYNC B0 ;  /* 0x0000000000007941 */ /* 0x000fea0003800000 */
.L_x_280:
[----:B------:R-:W-:Y:S02]  /*c9f0*/  ULDC UR4, c[0x0][0xc14] ;  /* 0x0003050000047ab9 */ /* 0x000fe40000000800 */
[----:B-1----:R-:W-:-:S13]  /*ca00*/  ISETP.GE.AND P0, PT, R103, UR4, PT ;  /* 0x0000000467007c0c */ /* 0x002fda000bf06270 */
[----:B------:R-:W-:Y:S05]  /*ca10*/  @!P0 BRA `(.L_x_299) ;  /* 0xffffff4000cc8947 */ /* 0x000fea000383ffff */
[----:B------:R-:W-:Y:S05]  /*ca20*/  EXIT ;  /* 0x000000000000794d */ /* 0x000fea0003800000 */
.L_x_255:
[----:B------:R-:W-:-:S08]  /*ca30*/  NOP ;  /* 0x0000000000007918 */ /* 0x000fd00000000000 */
[----:B0-----:R-:W0:-:S00]  /*ca40*/  USETMAXREG.DEALLOC.CTAPOOL 0x18 ;  /* 0x00000018000079c8 */ /* 0x001e0000080e0500 */
[----:B0-----:R-:W-:-:S06]  /*ca50*/  LOP3.LUT R0, R0, 0x3, RZ, 0xc0, !PT ;  /* 0x0000000300007812 */ /* 0x001fcc00078ec0ff */
[----:B------:R-:W0:Y:S02]  /*ca60*/  SHFL.IDX PT, R0, R0, RZ, 0x1f ;  /* 0x00001fff00007589 */ /* 0x000e2400000e0000 */
[----:B0-----:R-:W-:-:S13]  /*ca70*/  ISETP.NE.AND P0, PT, R0, RZ, PT ;  /* 0x000000ff0000720c */ /* 0x001fda0003f05270 */
[----:B------:R-:W-:Y:S05]  /*ca80*/  @P0 EXIT ;  /* 0x000000000000094d */ /* 0x000fea0003800000 */
[----:B------:R-:W0:Y:S01]  /*ca90*/  S2R R2, SR_TID.X ;  /* 0x0000000000027919 */ /* 0x000e220000002100 */
[----:B------:R-:W-:Y:S01]  /*caa0*/  LOP3.LUT R4, R4, 0xffffffdf, RZ, 0xc0, !PT ;  /* 0xffffffdf04047812 */ /* 0x000fe200078ec0ff */
[----:B------:R-:W-:Y:S01]  /*cab0*/  ULDC UR5, c[0x0][0xc14] ;  /* 0x0003050000057ab9 */ /* 0x000fe20000000800 */
[----:B------:R-:W-:Y:S01]  /*cac0*/  IMAD.MOV.U32 R0, RZ, RZ, RZ ;  /* 0x000000ffff007224 */ /* 0x000fe200078e00ff */
[----:B------:R-:W1:Y:S01]  /*cad0*/  S2UR UR6, SR_CTAID.X ;  /* 0x00000000000679c3 */ /* 0x000e620000002500 */
[----:B------:R-:W-:Y:S01]  /*cae0*/  ULDC UR4, c[0x0][0xc10] ;  /* 0x0003040000047ab9 */ /* 0x000fe20000000800 */
[----:B0-----:R-:W-:-:S04]  /*caf0*/  LOP3.LUT R8, R2, 0x1f, RZ, 0xc0, !PT ;  /* 0x0000001f02087812 */ /* 0x001fc800078ec0ff */
[----:B------:R-:W-:-:S13]  /*cb00*/  ISETP.NE.AND P0, PT, R8, 0x1f, PT ;  /* 0x0000001f0800780c */ /* 0x000fda0003f05270 */
[----:B------:R-:W-:Y:S02]  /*cb10*/  @P0 LOP3.LUT R4, R4, 0x20, RZ, 0xfc, !PT ;  /* 0x0000002004040812 */ /* 0x000fe400078efcff */
[----:B------:R-:W-:-:S13]  /*cb20*/  ISETP.GE.OR P0, PT, R8, UR5, !P0 ;  /* 0x0000000508007c0c */ /* 0x000fda000c706670 */
[----:B------:R-:W0:Y:S02]  /*cb30*/  @!P0 LDC.64 R2, c[0x0][0xc58] ;  /* 0x00031600ff028b82 */ /* 0x000e240000000a00 */
[----:B0-----:R-:W-:-:S05]  /*cb40*/  @!P0 IMAD.WIDE.U32 R2, R8, 0x4, R2 ;  /* 0x0000000408028825 */ /* 0x001fca00078e0002 */
[----:B------:R-:W2:Y:S01]  /*cb50*/  @!P0 LDG.E R0, desc[UR60][R2.64] ;  /* 0x0000003c02008981 */ /* 0x000ea2000c1e1900 */
[C---:B------:R-:W-:Y:S01]  /*cb60*/  ISETP.NE.AND P1, PT, R8.reuse, RZ, PT ;  /* 0x000000ff0800720c */ /* 0x040fe20003f25270 */
[----:B------:R-:W-:Y:S01]  /*cb70*/  IMAD.MOV.U32 R19, RZ, RZ, RZ ;  /* 0x000000ffff137224 */ /* 0x000fe200078e00ff */
[----:B------:R-:W-:Y:S02]  /*cb80*/  ISETP.GE.U32.AND P0, PT, R8, 0x2, PT ;  /* 0x000000020800780c */ /* 0x000fe40003f06070 */
[----:B------:R-:W-:Y:S02]  /*cb90*/  LOP3.LUT R4, R4, 0xfffffffe, RZ, 0xc0, !PT ;  /* 0xfffffffe04047812 */ /* 0x000fe400078ec0ff */
[----:B------:R-:W-:-:S07]  /*cba0*/  MOV R16, RZ ;  /* 0x000000ff00107202 */ /* 0x000fce0000000f00 */
[----:B------:R-:W-:-:S04]  /*cbb0*/  @P1 LOP3.LUT R4, R4, 0x1, RZ, 0xfc, !PT ;  /* 0x0000000104041812 */ /* 0x000fc800078efcff */
[----:B------:R-:W-:-:S04]  /*cbc0*/  LOP3.LUT R4, R4, 0xffffffef, RZ, 0xc0, !PT ;  /* 0xffffffef04047812 */ /* 0x000fc800078ec0ff */
[----:B------:R-:W-:-:S04]  /*cbd0*/  @P0 LOP3.LUT R4, R4, 0x10, RZ, 0xfc, !PT ;  /* 0x0000001004040812 */ /* 0x000fc800078efcff */
[----:B------:R-:W-:Y:S01]  /*cbe0*/  LOP3.LUT R4, R4, 0xfffffff7, RZ, 0xc0, !PT ;  /* 0xfffffff704047812 */ /* 0x000fe200078ec0ff */
[----:B--2---:R-:W0:Y:S02]  /*cbf0*/  SHFL.UP PT, R5, R0, 0x1, RZ ;  /* 0x0420000000057989 */ /* 0x004e2400000e00ff */
[----:B0-----:R-:W-:-:S05]  /*cc00*/  SEL R5, R5, RZ, P1 ;  /* 0x000000ff05057207 */ /* 0x001fca0000800000 */
[----:B------:R-:W-:-:S05]  /*cc10*/  IMAD.IADD R5, R0, 0x1, R5 ;  /* 0x0000000100057824 */ /* 0x000fca00078e0205 */
[----:B------:R-:W0:Y:S02]  /*cc20*/  SHFL.UP PT, R6, R5, 0x2, RZ ;  /* 0x0440000005067989 */ /* 0x000e2400000e00ff */
[----:B0-----:R-:W-:Y:S02]  /*cc30*/  SEL R6, R6, RZ, P0 ;  /* 0x000000ff06067207 */ /* 0x001fe40000000000 */
[----:B------:R-:W-:-:S03]  /*cc40*/  ISETP.GE.U32.AND P0, PT, R8, 0x4, PT ;  /* 0x000000040800780c */ /* 0x000fc60003f06070 */
[----:B------:R-:W-:-:S05]  /*cc50*/  IMAD.IADD R6, R5, 0x1, R6 ;  /* 0x0000000105067824 */ /* 0x000fca00078e0206 */
[----:B------:R-:W0:Y:S05]  /*cc60*/  SHFL.UP PT, R7, R6, 0x4, RZ ;  /* 0x0480000006077989 */ /* 0x000e2a00000e00ff */
[----:B------:R-:W-:-:S04]  /*cc70*/  @P0 LOP3.LUT R4, R4, 0x8, RZ, 0xfc, !PT ;  /* 0x0000000804040812 */ /* 0x000fc800078efcff */
[----:B------:R-:W-:Y:S02]  /*cc80*/  LOP3.LUT R4, R4, 0xfffffffb, RZ, 0xc0, !PT ;  /* 0xfffffffb04047812 */ /* 0x000fe400078ec0ff */
        /* <DEDUP_REMOVED lines=10> */
[----:B------:R-:W-:Y:S02]  /*cd30*/  @P0 LOP3.LUT R4, R4, 0x2, RZ, 0xfc, !PT ;  /* 0x0000000204040812 */ /* 0x000fe400078efcff */
[----:B0-----:R-:W-:-:S05]  /*cd40*/  SEL R2, R2, RZ, P0 ;  /* 0x000000ff02027207 */ /* 0x001fca0000000000 */
[----:B------:R-:W-:-:S05]  /*cd50*/  IMAD.IADD R2, R3, 0x1, R2 ;  /* 0x0000000103027824 */ /* 0x000fca00078e0202 */
[----:B------:R-:W0:Y:S02]  /*cd60*/  SHFL.IDX PT, R5, R2, 0x1f, 0x1f ;  /* 0x03e01f0002057f89 */ /* 0x000e2400000e0000 */
[----:B0-----:R-:W-:-:S04]  /*cd70*/  IMAD R5, R5, UR4, RZ ;  /* 0x0000000405057c24 */ /* 0x001fc8000f8e02ff */
[----:B------:R-:W-:Y:S01]  /*cd80*/  IMAD.MOV.U32 R6, RZ, RZ, R5 ;  /* 0x000000ffff067224 */ /* 0x000fe200078e0005 */
[----:B-1----:R-:W-:-:S13]  /*cd90*/  ISETP.GT.AND P0, PT, R5, UR6, PT ;  /* 0x0000000605007c0c */ /* 0x002fda000bf04270 */
[----:B------:R-:W-:Y:S05]  /*cda0*/  @P0 BRA `(.L_x_300) ;  /* 0x0000000000c00947 */ /* 0x000fea0003800000 */
[----:B------:R-:W-:Y:S01]  /*cdb0*/  IMAD.MOV.U32 R5, RZ, RZ, R6 ;  /* 0x000000ffff057224 */ /* 0x000fe200078e0006 */
[----:B------:R-:W-:Y:S01]  /*cdc0*/  ULDC UR5, c[0x0][0xc14] ;  /* 0x0003050000057ab9 */ /* 0x000fe20000000800 */
[----:B------:R-:W-:Y:S01]  /*cdd0*/  IMAD.MOV.U32 R19, RZ, RZ, RZ ;  /* 0x000000ffff137224 */ /* 0x000fe200078e00ff */
[----:B------:R-:W-:Y:S01]  /*cde0*/  ULDC UR7, c[0x0][0xc14] ;  /* 0x0003050000077ab9 */ /* 0x000fe20000000800 */
[----:B------:R-:W-:-:S05]  /*cdf0*/  ULDC UR4, c[0x0][0xc10] ;  /* 0x0003040000047ab9 */ /* 0x000fca0000000800 */
.L_x_304:
[----:B------:R-:W-:Y:S02]  /*ce00*/  VIADD R0, R19, 0x1f ;  /* 0x0000001f13007836 */ /* 0x000fe40000000000 */
[----:B------:R-:W-:-:S03]  /*ce10*/  IMAD.U32 R19, RZ, RZ, UR7 ;  /* 0x00000007ff137e24 */ /* 0x000fc6000f8e00ff */
[----:B------:R-:W-:-:S13]  /*ce20*/  ISETP.GE.AND P0, PT, R0, UR5, PT ;  /* 0x0000000500007c0c */ /* 0x000fda000bf06270 */
[----:B------:R-:W-:Y:S05]  /*ce30*/  @P0 BRA `(.L_x_301) ;  /* 0x0000000400400947 */ /* 0x000fea0003800000 */
[----:B------:R-:W0:Y:S01]  /*ce40*/  S2R R2, SR_TID.X ;  /* 0x0000000000027919 */ /* 0x000e220000002100 */
[----:B------:R-:W-:Y:S01]  /*ce50*/  IMAD.MOV.U32 R19, RZ, RZ, R0 ;  /* 0x000000ffff137224 */ /* 0x000fe200078e0000 */
[----:B------:R-:W-:Y:S01]  /*ce60*/  BSSY B0, `(.L_x_302) ;  /* 0x000000a000007945 */ /* 0x000fe20003800000 */
[----:B------:R-:W-:Y:S01]  /*ce70*/  IMAD.MOV.U32 R0, RZ, RZ, RZ ;  /* 0x000000ffff007224 */ /* 0x000fe200078e00ff */
[----:B0-----:R-:W-:-:S04]  /*ce80*/  LOP3.LUT R8, R2, 0x1f, RZ, 0xc0, !PT ;  /* 0x0000001f02087812 */ /* 0x001fc800078ec0ff */
[C---:B------:R-:W-:Y:S01]  /*ce90*/  ISETP.NE.AND P1, PT, R8.reuse, 0x1f, PT ;  /* 0x0000001f0800780c */ /* 0x040fe20003f25270 */
[----:B------:R-:W-:-:S05]  /*cea0*/  IMAD.IADD R7, R8, 0x1, R19 ;  /* 0x0000000108077824 */ /* 0x000fca00078e0213 */
[----:B------:R-:W-:-:S13]  /*ceb0*/  ISETP.GE.OR P0, PT, R7, UR5, !P1 ;  /* 0x0000000507007c0c */ /* 0x000fda000cf06670 */
[----:B------:R-:W-:Y:S05]  /*cec0*/  @P0 BRA `(.L_x_303) ;  /* 0x00000000000c0947 */ /* 0x000fea0003800000 */
[----:B------:R-:W0:Y:S02]  /*ced0*/  LDC.64 R2, c[0x0][0xc58] ;  /* 0x00031600ff027b82 */ /* 0x000e240000000a00 */
[----:B0-----:R-:W-:-:S05]  /*cee0*/  IMAD.WIDE R2, R7, 0x4, R2 ;  /* 0x0000000407027825 */ /* 0x001fca00078e0202 */
[----:B------:R0:W5:Y:S02]  /*cef0*/  LDG.E R0, desc[UR60][R2.64] ;  /* 0x0000003c02007981 */ /* 0x000164000c1e1900 */
.L_x_303:
[----:B------:R-:W-:Y:S05]  /*cf00*/  BSYNC B0 ;  /* 0x0000000000007941 */ /* 0x000fea0003800000 */
.L_x_302:
[----:B0----5:R-:W0:Y:S01]  /*cf10*/  SHFL.UP PT, R2, R0, 0x1, RZ ;  /* 0x0420000000027989 */ /* 0x021e2200000e00ff */
[C---:B------:R-:W-:Y:S02]  /*cf20*/  ISETP.NE.AND P0, PT, R8.reuse, RZ, PT ;  /* 0x000000ff0800720c */ /* 0x040fe40003f05270 */
[----:B------:R-:W-:Y:S02]  /*cf30*/  ISETP.GE.U32.AND P1, PT, R8, 0x2, PT ;  /* 0x000000020800780c */ /* 0x000fe40003f26070 */
[----:B0-----:R-:W-:Y:S02]  /*cf40*/  SEL R3, R2, RZ, P0 ;  /* 0x000000ff02037207 */ /* 0x001fe40000000000 */
[----:B------:R-:W-:-:S03]  /*cf50*/  ISETP.GE.U32.AND P0, PT, R8, 0x4, PT ;  /* 0x000000040800780c */ /* 0x000fc60003f06070 */
[----:B------:R-:W-:-:S05]  /*cf60*/  IMAD.IADD R3, R0, 0x1, R3 ;  /* 0x0000000100037824 */ /* 0x000fca00078e0203 */
[----:B------:R-:W0:Y:S02]  /*cf70*/  SHFL.UP PT, R2, R3, 0x2, RZ ;  /* 0x0440000003027989 */ /* 0x000e2400000e00ff */
        /* <DEDUP_REMOVED lines=8> */
[----:B0-----:R-:W-:-:S05]  /*d000*/  SEL R6, R6, RZ, P1 ;  /* 0x000000ff06067207 */ /* 0x001fca0000800000 */
[----:B------:R-:W-:-:S05]  /*d010*/  IMAD.IADD R6, R7, 0x1, R6 ;  /* 0x0000000107067824 */ /* 0x000fca00078e0206 */
[----:B------:R-:W0:Y:S02]  /*d020*/  SHFL.UP PT, R8, R6, 0x10, RZ ;  /* 0x0600000006087989 */ /* 0x000e2400000e00ff */
[----:B0-----:R-:W-:-:S05]  /*d030*/  SEL R9, R8, RZ, P0 ;  /* 0x000000ff08097207 */ /* 0x001fca0000000000 */
[----:B------:R-:W-:-:S05]  /*d040*/  IMAD.IADD R9, R6, 0x1, R9 ;  /* 0x0000000106097824 */ /* 0x000fca00078e0209 */
[----:B------:R-:W0:Y:S02]  /*d050*/  SHFL.IDX PT, R3, R9, 0x1f, 0x1f ;  /* 0x03e01f0009037f89 */ /* 0x000e2400000e0000 */
[----:B0-----:R-:W-:-:S04]  /*d060*/  IMAD R6, R3, UR4, RZ ;  /* 0x0000000403067c24 */ /* 0x001fc8000f8e02ff */
[----:B------:R-:W-:-:S05]  /*d070*/  IMAD.IADD R5, R6, 0x1, R5 ;  /* 0x0000000106057824 */ /* 0x000fca00078e0205 */
[----:B------:R-:W-:-:S13]  /*d080*/  ISETP.GT.AND P0, PT, R5, UR6, PT ;  /* 0x0000000605007c0c */ /* 0x000fda000bf04270 */
[----:B------:R-:W-:Y:S05]  /*d090*/  @!P0 BRA `(.L_x_304) ;  /* 0xfffffffc00588947 */ /* 0x000fea000383ffff */
[----:B------:R-:W-:-:S07]  /*d0a0*/  IMAD.MOV.U32 R2, RZ, RZ, R9 ;  /* 0x000000ffff027224 */ /* 0x000fce00078e0009 */
.L_x_300:
[----:B------:R-:W-:-:S05]  /*d0b0*/  IADD3 R7, -R6, R5, RZ ;  /* 0x0000000506077210 */ /* 0x000fca0007ffe1ff */
[----:B------:R-:W-:-:S05]  /*d0c0*/  IMAD R3, R2, UR4, R7 ;  /* 0x0000000402037c24 */ /* 0x000fca000f8e0207 */
[----:B------:R-:W-:-:S13]  /*d0d0*/  ISETP.GT.AND P0, PT, R3, UR6, PT ;  /* 0x0000000603007c0c */ /* 0x000fda000bf04270 */
[----:B------:R-:W-:-:S04]  /*d0e0*/  VOTE.ANY R8, PT, !P0 ;  /* 0x0000000000087806 */ /* 0x000fc800040e0100 */
[----:B------:R-:W0:Y:S01]  /*d0f0*/  POPC R5, R8 ;  /* 0x0000000800057309 */ /* 0x000e220000000000 */
[----:B------:R-:W-:Y:S01]  /*d100*/  ISETP.NE.AND P0, PT, R8, RZ, PT ;  /* 0x000000ff0800720c */ /* 0x000fe20003f05270 */
[----:B0-----:R-:W0:Y:S02]  /*d110*/  SHFL.IDX PT, R0, R0, R5, 0x1f ;  /* 0x00001f0500007589 */ /* 0x001e2400000e0000 */
[----:B0-----:R-:W-:-:S04]  /*d120*/  IABS R6, R0 ;  /* 0x0000000000067213 */ /* 0x001fc80000000000 */
[----:B------:R-:W0:Y:S08]  /*d130*/  I2F.RP R9, R6 ;  /* 0x0000000600097306 */ /* 0x000e300000209400 */
[----:B0-----:R-:W0:Y:S02]  /*d140*/  MUFU.RCP R9, R9 ;  /* 0x0000000900097308 */ /* 0x001e240000001000 */
[----:B0-----:R-:W-:-:S06]  /*d150*/  VIADD R3, R9, 0xffffffe ;  /* 0x0ffffffe09037836 */ /* 0x001fcc0000000000 */
[----:B------:R-:W0:Y:S02]  /*d160*/  F2I.FTZ.U32.TRUNC.NTZ R3, R3 ;  /* 0x0000000300037305 */ /* 0x000e24000021f000 */
[----:B0-----:R-:W-:Y:S01]  /*d170*/  IMAD.MOV R11, RZ, RZ, -R3 ;  /* 0x000000ffff0b7224 */ /* 0x001fe200078e0a03 */
[----:B------:R-:W-:Y:S06]  /*d180*/  @!P0 BRA `(.L_x_305) ;  /* 0x0000000000088947 */ /* 0x000fec0003800000 */
[----:B------:R-:W-:-:S05]  /*d190*/  VIADD R9, R5, 0xffffffff ;  /* 0xffffffff05097836 */ /* 0x000fca0000000000 */
[----:B------:R0:W1:Y:S02]  /*d1a0*/  SHFL.IDX PT, R16, R2, R9, 0x1f ;  /* 0x00001f0902107589 */ /* 0x00006400000e0000 */
.L_x_305:
[----:B-1----:R-:W-:Y:S02]  /*d1b0*/  IMAD R16, R16, UR4, R7 ;  /* 0x0000000410107c24 */ /* 0x002fe4000f8e0207 */
[----:B------:R-:W-:Y:S02]  /*d1c0*/  IMAD R7, R11, R6, RZ ;  /* 0x000000060b077224 */ /* 0x000fe400078e02ff */
[----:B0-----:R-:W-:Y:S01]  /*d1d0*/  IMAD.MOV.U32 R2, RZ, RZ, RZ ;  /* 0x000000ffff027224 */ /* 0x001fe200078e00ff */
[----:B------:R-:W-:Y:S01]  /*d1e0*/  IADD3 R17, -R16, UR6, RZ ;  /* 0x0000000610117c10 */ /* 0x000fe2000fffe1ff */
[----:B------:R-:W-:Y:S02]  /*d1f0*/  IMAD.IADD R19, R5, 0x1, R19 ;  /* 0x0000000105137824 */ /* 0x000fe400078e0213 */
[----:B------:R-:W-:Y:S01]  /*d200*/  IMAD.HI.U32 R2, R3, R7, R2 ;  /* 0x0000000703027227 */ /* 0x000fe200078e0002 */
[----:B------:R-:W-:Y:S02]  /*d210*/  IABS R7, R0 ;  /* 0x0000000000077213 */ /* 0x000fe40000000000 */
[----:B------:R-:W-:-:S03]  /*d220*/  IABS R3, R17 ;  /* 0x0000001100037213 */ /* 0x000fc60000000000 */
[----:B------:R-:W-:Y:S02]  /*d230*/  IMAD.MOV R7, RZ, RZ, -R7 ;  /* 0x000000ffff077224 */ /* 0x000fe400078e0a07 */
[----:B------:R-:W-:-:S04]  /*d240*/  IMAD.HI.U32 R2, R2, R3, RZ ;  /* 0x0000000302027227 */ /* 0x000fc800078e00ff */
[----:B------:R-:W-:-:S05]  /*d250*/  IMAD R3, R2, R7, R3 ;  /* 0x0000000702037224 */ /* 0x000fca00078e0203 */
[----:B------:R-:W-:-:S13]  /*d260*/  ISETP.GT.U32.AND P0, PT, R6, R3, PT ;  /* 0x000000030600720c */ /* 0x000fda0003f04070 */
[----:B------:R-:W-:Y:S02]  /*d270*/  @!P0 IMAD.IADD R3, R3, 0x1, -R6 ;  /* 0x0000000103038824 */ /* 0x000fe400078e0a06 */
[----:B------:R-:W-:-:S03]  /*d280*/  @!P0 VIADD R2, R2, 0x1 ;  /* 0x0000000102028836 */ /* 0x000fc60000000000 */
[----:B------:R-:W-:Y:S02]  /*d290*/  ISETP.GE.U32.AND P0, PT, R3, R6, PT ;  /* 0x000000060300720c */ /* 0x000fe40003f06070 */
[----:B------:R-:W-:-:S11]  /*d2a0*/  LOP3.LUT R3, R17, R0, RZ, 0x3c, !PT ;  /* 0x0000000011037212 */ /* 0x000fd600078e3cff */
[----:B------:R-:W-:Y:S01]  /*d2b0*/  @P0 VIADD R2, R2, 0x1 ;  /* 0x0000000102020836 */ /* 0x000fe20000000000 */
[----:B------:R-:W-:-:S13]  /*d2c0*/  ISETP.GE.AND P0, PT, R3, RZ, PT ;  /* 0x000000ff0300720c */ /* 0x000fda0003f06270 */
[----:B------:R-:W-:Y:S01]  /*d2d0*/  @!P0 IMAD.MOV R2, RZ, RZ, -R2 ;  /* 0x000000ffff028224 */ /* 0x000fe200078e0a02 */
[----:B------:R-:W-:-:S13]  /*d2e0*/  ISETP.NE.AND P0, PT, R0, RZ, PT ;  /* 0x000000ff0000720c */ /* 0x000fda0003f05270 */
[----:B------:R-:W-:-:S05]  /*d2f0*/  @!P0 LOP3.LUT R2, RZ, R0, RZ, 0x33, !PT ;  /* 0x00000000ff028212 */ /* 0x000fca00078e33ff */
[--C-:B------:R-:W-:Y:S02]  /*d300*/  IMAD.MOV R3, RZ, RZ, -R2.reuse ;  /* 0x000000ffff037224 */ /* 0x100fe400078e0a02 */
[----:B------:R-:W-:Y:S02]  /*d310*/  IMAD.MOV.U32 R18, RZ, RZ, R2 ;  /* 0x000000ffff127224 */ /* 0x000fe400078e0002 */
[----:B------:R-:W-:Y:S01]  /*d320*/  IMAD R17, R0, R3, R17 ;  /* 0x0000000300117224 */ /* 0x000fe200078e0211 */
[----:B------:R-:W-:Y:S06]  /*d330*/  BRA `(.L_x_306) ;  /* 0x00000000000c7947 */ /* 0x000fec0003800000 */
.L_x_301:
[----:B------:R-:W-:Y:S02]  /*d340*/  IMAD.MOV.U32 R17, RZ, RZ, RZ ;  /* 0x000000ffff117224 */ /* 0x000fe400078e00ff */
[----:B------:R-:W-:Y:S02]  /*d350*/  IMAD.U32 R16, RZ, RZ, UR6 ;  /* 0x00000006ff107e24 */ /* 0x000fe4000f8e00ff */
[----:B------:R-:W-:-:S07]  /*d360*/  IMAD.MOV.U32 R18, RZ, RZ, RZ ;  /* 0x000000ffff127224 */ /* 0x000fce00078e00ff */
.L_x_306:
[----:B------:R-:W0:Y:S01]  /*d370*/  S2R R0, SR_TID.X ;  /* 0x0000000000007919 */ /* 0x000e220000002100 */
[----:B------:R-:W-:Y:S01]  /*d380*/  STL [R1+0x28], RZ ;  /* 0x000028ff01007387 */ /* 0x000fe20000100800 */
[----:B0-----:R-:W-:-:S04]  /*d390*/  LOP3.LUT R0, R0, 0x1f, RZ, 0xc0, !PT ;  /* 0x0000001f00007812 */ /* 0x001fc800078ec0ff */
[----:B------:R-:W-:-:S13]  /*d3a0*/  ISETP.NE.AND P0, PT, R0, RZ, PT ;  /* 0x000000ff0000720c */ /* 0x000fda0003f05270 */
[----:B------:R-:W0:Y:S01]  /*d3b0*/  @!P0 S2R R3, SR_CgaCtaId ;  /* 0x0000000000038919 */ /* 0x000e220000008800 */
[----:B------:R-:W-:-:S04]  /*d3c0*/  @!P0 MOV R0, 0x400 ;  /* 0x0000040000008802 */ /* 0x000fc80000000f00 */
[----:B0-----:R-:W-:-:S05]  /*d3d0*/  @!P0 LEA R0, R3, R0, 0x18 ;  /* 0x0000000003008211 */ /* 0x001fca00078ec0ff */
[----:B------:R0:W-:Y:S01]  /*d3e0*/  @!P0 STS.128 [R0+0x368d0], R16 ;  /* 0x0368d01000008388 */ /* 0x0001e20000000c00 */
[----:B------:R-:W-:Y:S06]  /*d3f0*/  BAR.ARV 0x5, 0x120 ;  /* 0x0144800000007b1d */ /* 0x000fec0000002000 */
[----:B------:R-:W-:Y:S01]  /*d400*/  ISETP.GE.AND P0, PT, R19, UR5, PT ;  /* 0x0000000513007c0c */ /* 0x000fe2000bf06270 */
[----:B0-----:R-:W-:-:S05]  /*d410*/  IMAD.MOV.U32 R0, RZ, RZ, 0x1 ;  /* 0x00000001ff007424 */ /* 0x001fca00078e00ff */
[----:B------:R0:W-:Y:S04]  /*d420*/  STL [R1+0x8], R0 ;  /* 0x0000080001007387 */ /* 0x0001e80000100800 */
[----:B------:R0:W-:Y:S03]  /*d430*/  STL [R1], RZ ;  /* 0x000000ff01007387 */ /* 0x0001e60000100800 */
[----:B------:R-:W-:Y:S05]  /*d440*/  @P0 BRA `(.L_x_307) ;  /* 0x0000003c00f80947 */ /* 0x000fea0003800000 */
[----:B0-----:R-:W-:Y:S01]  /*d450*/  MOV R0, 0x1 ;  /* 0x0000000100007802 */ /* 0x001fe20000000f00 */
[----:B------:R0:W-:Y:S01]  /*d460*/  STL [R1], RZ ;  /* 0x000000ff01007387 */ /* 0x0001e20000100800 */
[----:B------:R-:W-:Y:S01]  /*d470*/  ULDC UR36, c[0x0][0xc] ;  /* 0x0000030000247ab9 */ /* 0x000fe20000000800 */
[----:B------:R-:W-:Y:S02]  /*d480*/  ULDC.64 UR38, c[0x0][0x198] ;  /* 0x0000660000267ab9 */ /* 0x000fe40000000a00 */
[----:B------:R0:W-:Y:S04]  /*d490*/  STL [R1+0x8], R0 ;  /* 0x0000080001007387 */ /* 0x0001e80000100800 */
[----:B------:R0:W-:Y:S02]  /*d4a0*/  STL [R1+0x28], RZ ;  /* 0x000028ff01007387 */ /* 0x0001e40000100800 */
.L_x_372:
[----:B-1----:R-:W1:Y:S02]  /*d4b0*/  LDC.64 R2, c[0x0][0xc60] ;  /* 0x00031800ff027b82 */ /* 0x002e640000000a00 */
[----:B-1----:R-:W-:-:S05]  /*d4c0*/  IMAD.WIDE R2, R19, 0x4, R2 ;  /* 0x0000000413027825 */ /* 0x002fca00078e0202 */
[----:B------:R-:W2:Y:S01]  /*d4d0*/  LDG.E R5, desc[UR60][R2.64] ;  /* 0x0000003c02057981 */ /* 0x000ea2000c1e1900 */
[----:B------:R-:W-:Y:S05]  /*d4e0*/  YIELD ;  /* 0x0000000000007946 */ /* 0x000fea0003800000 */
[----:B------:R-:W-:Y:S01]  /*d4f0*/  ULDC.64 UR4, c[0x0][0xa28] ;  /* 0x00028a0000047ab9 */ /* 0x000fe20000000a00 */
[----:B0-----:R-:W-:Y:S01]  /*d500*/  IMAD.MOV.U32 R0, RZ, RZ, RZ ;  /* 0x000000ffff007224 */ /* 0x001fe200078e00ff */
[----:B------:R-:W-:-:S04]  /*d510*/  ISETP.NE.U32.AND P0, PT, RZ, UR4, PT ;  /* 0x00000004ff007c0c */ /* 0x000fc8000bf05070 */
[----:B------:R-:W-:Y:S01]  /*d520*/  ISETP.NE.AND.EX P0, PT, RZ, UR5, PT, P0 ;  /* 0x00000005ff007c0c */ /* 0x000fe2000bf05300 */
[----:B------:R-:W-:Y:S01]  /*d530*/  IMAD.MOV.U32 R6, RZ, RZ, RZ ;  /* 0x000000ffff067224 */ /* 0x000fe200078e00ff */
[----:B--2---:R-:W-:Y:S01]  /*d540*/  SHF.R.S32.HI R4, RZ, 0x1f, R5 ;  /* 0x0000001fff047819 */ /* 0x004fe20000011405 */
[----:B------:R-:W-:-:S10]  /*d550*/  IMAD.SHL.U32 R7, R5, 0x4, RZ ;  /* 0x0000000405077824 */ /* 0x000fd400078e00ff */
[C---:B------:R-:W-:Y:S01]  /*d560*/  @P0 LEA R2, P1, R5.reuse, UR4, 0x2 ;  /* 0x0000000405020c11 */ /* 0x040fe2000f8210ff */
[----:B------:R-:W-:Y:S03]  /*d570*/  STL [R1+0x14], R5 ;  /* 0x0000140501007387 */ /* 0x000fe60000100800 */
[----:B------:R-:W-:Y:S01]  /*d580*/  @P0 LEA.HI.X R3, R5, UR5, R4, 0x2, P1 ;  /* 0x0000000505030c11 */ /* 0x000fe200088f1404 */
[----:B------:R-:W-:-:S04]  /*d590*/  ULDC.64 UR4, c[0x0][0xa00] ;  /* 0x0002800000047ab9 */ /* 0x000fc80000000a00 */
[----:B------:R0:W5:Y:S01]  /*d5a0*/  @P0 LDG.E R0, desc[UR60][R2.64] ;  /* 0x0000003c02000981 */ /* 0x000162000c1e1900 */
[----:B------:R-:W-:-:S04]  /*d5b0*/  ISETP.NE.U32.AND P0, PT, RZ, UR4, PT ;  /* 0x00000004ff007c0c */ /* 0x000fc8000bf05070 */
[----:B------:R-:W-:-:S13]  /*d5c0*/  ISETP.NE.AND.EX P0, PT, RZ, UR5, PT, P0 ;  /* 0x00000005ff007c0c */ /* 0x000fda000bf05300 */
[----:B0-----:R-:W-:-:S04]  /*d5d0*/  @P0 LEA R2, P1, R5, UR4, 0x2 ;  /* 0x0000000405020c11 */ /* 0x001fc8000f8210ff */
[----:B------:R-:W-:Y:S01]  /*d5e0*/  @P0 LEA.HI.X R3, R5, UR5, R4, 0x2, P1 ;  /* 0x0000000505030c11 */ /* 0x000fe200088f1404 */
[----:B------:R-:W-:-:S04]  /*d5f0*/  ULDC.64 UR4, c[0x0][0xa20] ;  /* 0x0002880000047ab9 */ /* 0x000fc80000000a00 */
[----:B------:R-:W2:Y:S01]  /*d600*/  @P0 LDG.E R6, desc[UR60][R2.64] ;  /* 0x0000003c02060981 */ /* 0x000ea2000c1e1900 */
[----:B------:R-:W-:-:S04]  /*d610*/  ISETP.NE.U32.AND P0, PT, RZ, UR4, PT ;  /* 0x00000004ff007c0c */ /* 0x000fc8000bf05070 */
[----:B------:R-:W-:Y:S01]  /*d620*/  ISETP.NE.AND.EX P0, PT, RZ, UR5, PT, P0 ;  /* 0x00000005ff007c0c */ /* 0x000fe2000bf05300 */
[----:B--2---:R0:W-:Y:S04]  /*d630*/  STL [R1+0x2c], R6 ;  /* 0x00002c0601007387 */ /* 0x0041e80000100800 */
[----:B------:R1:W-:Y:S01]  /*d640*/  STL [R1+0x1c], R7 ;  /* 0x00001c0701007387 */ /* 0x0003e20000100800 */
[----:B0-----:R-:W-:-:S07]  /*d650*/  SHF.L.U64.HI R6, R5, 0x2, R4 ;  /* 0x0000000205067819 */ /* 0x001fce0000010204 */
[C---:B------:R-:W-:Y:S01]  /*d660*/  @P0 IADD3 R4, P1, R7.reuse, UR4, RZ ;  /* 0x0000000407040c10 */ /* 0x040fe2000ff3e0ff */
[----:B------:R0:W-:Y:S03]  /*d670*/  STL [R1+0x20], R6 ;  /* 0x0000200601007387 */ /* 0x0001e60000100800 */
[----:B------:R-:W-:Y:S01]  /*d680*/  @P0 IADD3.X R5, R6, UR5, RZ, P1, !PT ;  /* 0x0000000506050c10 */ /* 0x000fe20008ffe4ff */
[----:B------:R-:W-:Y:S02]  /*d690*/  ULDC.64 UR4, c[0x0][0xa08] ;  /* 0x0002820000047ab9 */ /* 0x000fe40000000a00 */
[----:B------:R-:W-:Y:S01]  /*d6a0*/  IADD3 R2, P1, R7, UR4, RZ ;  /* 0x0000000407027c10 */ /* 0x000fe2000ff3e0ff */
[----:B-1----:R-:W-:-:S03]  /*d6b0*/  IMAD.MOV.U32 R7, RZ, RZ, RZ ;  /* 0x000000ffff077224 */ /* 0x002fc600078e00ff */
[----:B------:R-:W-:Y:S02]  /*d6c0*/  IADD3.X R3, R6, UR5, RZ, P1, !PT ;  /* 0x0000000506037c10 */ /* 0x000fe40008ffe4ff */
[----:B------:R-:W-:-:S04]  /*d6d0*/  ISETP.NE.U32.AND P1, PT, RZ, UR4, PT ;  /* 0x00000004ff007c0c */ /* 0x000fc8000bf25070 */
[----:B------:R-:W-:Y:S01]  /*d6e0*/  ISETP.NE.AND.EX P1, PT, RZ, UR5, PT, P1 ;  /* 0x00000005ff007c0c */ /* 0x000fe2000bf25310 */
[----:B------:R-:W-:Y:S02]  /*d6f0*/  ULDC.64 UR4, c[0x0][0x3f8] ;  /* 0x0000fe0000047ab9 */ /* 0x000fe40000000a00 */
[----:B------:R-:W-:-:S03]  /*d700*/  UISETP.NE.U32.AND UP0, UPT, UR4, URZ, UPT ;  /* 0x0000003f0400728c */ /* 0x000fc6000bf05070 */
[----:B------:R-:W-:Y:S01]  /*d710*/  ULDC UR4, c[0x0][0x404] ;  /* 0x0001010000047ab9 */ /* 0x000fe20000000800 */
[----:B------:R-:W-:-:S03]  /*d720*/  UISETP.NE.AND.EX UP0, UPT, UR5, URZ, UPT, UP0 ;  /* 0x0000003f0500728c */ /* 0x000fc6000bf05300 */
[----:B------:R-:W-:Y:S01]  /*d730*/  ULDC UR5, c[0x0][0x2e0] ;  /* 0x0000b80000057ab9 */ /* 0x000fe20000000800 */
[----:B------:R-:W-:Y:S02]  /*d740*/  USEL UR4, UR4, 0x1, UP0 ;  /* 0x0000000104047887 */ /* 0x000fe40008000000 */
[----:B------:R1:W5:Y:S02]  /*d750*/  @P1 LDG.E R7, desc[UR60][R2.64] ;  /* 0x0000003c02071981 */ /* 0x000364000c1e1900 */
[----:B------:R-:W-:-:S06]  /*d760*/  UIMAD UR4, UR4, UR5, URZ ;  /* 0x00000005040472a4 */ /* 0x000fcc000f8e023f */
[----:B0-----:R-:W-:-:S06]  /*d770*/  IMAD.U32 R6, RZ, RZ, UR4 ;  /* 0x00000004ff067e24 */ /* 0x001fcc000f8e00ff */
[----:B------:R1:W5:Y:S01]  /*d780*/  @P0 LDG.E R6, desc[UR60][R4.64] ;  /* 0x0000003c04060981 */ /* 0x000362000c1e1900 */
[----:B------:R-:W-:Y:S05]  /*d790*/  @P0 BRA `(.L_x_308) ;  /* 0x0000000000100947 */ /* 0x000fea0003800000 */
[----:B------:R-:W-:Y:S05]  /*d7a0*/  @!P1 BRA `(.L_x_308) ;  /* 0x00000000000c9947 */ /* 0x000fea0003800000 */
[----:B-----5:R-:W2:Y:S04]  /*d7b0*/  LDG.E R6, desc[UR60][R2.64] ;  /* 0x0000003c02067981 */ /* 0x020ea8000c1e1900 */
[----:B-1----:R-:W2:Y:S02]  /*d7c0*/  LDG.E R5, desc[UR60][R2.64+0x4] ;  /* 0x0000043c02057981 */ /* 0x002ea4000c1e1900 */
[----:B--2---:R-:W-:-:S07]  /*d7d0*/  IMAD.IADD R6, R5, 0x1, -R6 ;  /* 0x0000000105067824 */ /* 0x004fce00078e0a06 */
.L_x_308:
[--C-:B-1---5:R-:W-:Y:S01]  /*d7e0*/  IMAD.IADD R4, R6, 0x1, -R0.reuse ;  /* 0x0000000106047824 */ /* 0x122fe200078e0a00 */
[----:B------:R-:W-:Y:S01]  /*d7f0*/  BSSY B6, `(.L_x_309) ;  /* 0x0000326000067945 */ /* 0x000fe20003800000 */
[----:B------:R-:W-:Y:S02]  /*d800*/  IMAD.IADD R3, R7, 0x1, R0 ;  /* 0x0000000107037824 */ /* 0x000fe400078e0200 */
[----:B------:R-:W-:Y:S01]  /*d810*/  IMAD.MOV.U32 R2, RZ, RZ, RZ ;  /* 0x000000ffff027224 */ /* 0x000fe200078e00ff */
[----:B------:R-:W-:Y:S01]  /*d820*/  STL [R1+0x24], R4 ;  /* 0x0000240401007387 */ /* 0x000fe20000100800 */
[----:B------:R-:W-:-:S03]  /*d830*/  ISETP.GT.AND P0, PT, R4, RZ, PT ;  /* 0x000000ff0400720c */ /* 0x000fc60003f04270 */
[----:B------:R0:W-:Y:S02]  /*d840*/  STL [R1+0x4], R3 ;  /* 0x0000040301007387 */ /* 0x0001e40000100800 */
[----:B0-----:R-:W-:-:S04]  /*d850*/  VIADD R3, R4, 0x6f ;  /* 0x0000006f04037836 */ /* 0x001fc80000000000 */
[----:B------:R-:W-:-:S05]  /*d860*/  IMAD.HI R2, R3, -0x6db6db6d, R2 ;  /* 0x9249249303027827 */ /* 0x000fca00078e0202 */
[----:B------:R-:W-:-:S04]  /*d870*/  SHF.R.U32.HI R3, RZ, 0x1f, R2 ;  /* 0x0000001fff037819 */ /* 0x000fc80000011602 */
[----:B------:R-:W-:-:S05]  /*d880*/  LEA.HI.SX32 R0, R2, R3, 0x1a ;  /* 0x0000000302007211 */ /* 0x000fca00078fd2ff */
[----:B------:R0:W-:Y:S01]  /*d890*/  STL [R1+0x18], R0 ;  /* 0x0000180001007387 */ /* 0x0001e20000100800 */
[----:B------:R-:W-:Y:S05]  /*d8a0*/  @P0 BRA `(.L_x_310) ;  /* 0x0000000000440947 */ /* 0x000fea0003800000 */
[----:B------:R-:W1:Y:S02]  /*d8b0*/  S2R R4, SR_TID.X ;  /* 0x0000000000047919 */ /* 0x000e640000002100 */
[----:B-1----:R-:W-:-:S04]  /*d8c0*/  LOP3.LUT R4, R4, 0x1f, RZ, 0xc0, !PT ;  /* 0x0000001f04047812 */ /* 0x002fc800078ec0ff */
[----:B------:R-:W-:-:S13]  /*d8d0*/  ISETP.NE.AND P1, PT, R4, RZ, PT ;  /* 0x000000ff0400720c */ /* 0x000fda0003f25270 */
[----:B------:R-:W-:Y:S05]  /*d8e0*/  @P1 BRA `(.L_x_311) ;  /* 0x0000003000581947 */ /* 0x000fea0003800000 */
[----:B------:R-:W1:Y:S01]  /*d8f0*/  S2R R7, SR_LANEID ;  /* 0x0000000000077919 */ /* 0x000e620000000000 */
[----:B------:R-:W-:Y:S01]  /*d900*/  VOTEU.ANY UR4, UPT, PT ;  /* 0x0000000000047886 */ /* 0x000fe200038e0100 */
[----:B------:R-:W2:Y:S01]  /*d910*/  LDC.64 R2, c[0x0][0xc38] ;  /* 0x00030e00ff027b82 */ /* 0x000ea20000000a00 */
[----:B0-----:R-:W1:Y:S08]  /*d920*/  FLO.U32 R0, UR4 ;  /* 0x0000000400007d00 */ /* 0x001e7000080e0000 */
[----:B------:R-:W2:Y:S01]  /*d930*/  POPC R5, UR4 ;  /* 0x0000000400057d09 */ /* 0x000ea20008000000 */
[----:B-1----:R-:W-:-:S13]  /*d940*/  ISETP.EQ.U32.AND P0, PT, R0, R7, PT ;  /* 0x000000070000720c */ /* 0x002fda0003f02070 */
[----:B--2---:R-:W2:Y:S01]  /*d950*/  @P0 ATOMG.E.ADD.STRONG.GPU PT, R3, desc[UR60][R2.64], R5 ;  /* 0x00000005020309a8 */ /* 0x004ea200081ee1fc */
[----:B------:R-:W0:Y:S02]  /*d960*/  S2R R4, SR_LTMASK ;  /* 0x0000000000047919 */ /* 0x000e240000003900 */
[----:B0-----:R-:W-:-:S04]  /*d970*/  LOP3.LUT R4, R4, UR4, RZ, 0xc0, !PT ;  /* 0x0000000404047c12 */ /* 0x001fc8000f8ec0ff */
[----:B------:R-:W0:Y:S01]  /*d980*/  POPC R7, R4 ;  /* 0x0000000400077309 */ /* 0x000e220000000000 */
[----:B--2---:R-:W0:Y:S02]  /*d990*/  SHFL.IDX PT, R0, R3, R0, 0x1f ;  /* 0x00001f0003007589 */ /* 0x004e2400000e0000 */
[----:B0-----:R-:W-:Y:S01]  /*d9a0*/  IADD3 R16, R0, UR36, R7 ;  /* 0x0000002400107c10 */ /* 0x001fe2000fffe007 */
[----:B------:R-:W-:Y:S06]  /*d9b0*/  BRA `(.L_x_311) ;  /* 0x0000003000247947 */ /* 0x000fec0003800000 */
.L_x_310:
[----:B------:R-:W1:Y:S01]  /*d9c0*/  S2R R3, SR_CgaCtaId ;  /* 0x0000000000037919 */ /* 0x000e620000008800 */
[----:B0-----:R-:W-:-:S04]  /*d9d0*/  MOV R0, 0x400 ;  /* 0x0000040000007802 */ /* 0x001fc80000000f00 */
[----:B-1----:R-:W-:-:S05]  /*d9e0*/  LEA R2, R3, R0, 0x18 ;  /* 0x0000000003027211 */ /* 0x002fca00078ec0ff */
[----:B------:R0:W-:Y:S01]  /*d9f0*/  STL [R1+0x10], R2 ;  /* 0x0000100201007387 */ /* 0x0001e20000100800 */
[----:B------:R-:W-:-:S05]  /*da00*/  VIADD R0, R2, 0x21400 ;  /* 0x0002140002007836 */ /* 0x000fca0000000000 */
[----:B------:R-:W-:-:S13]  /*da10*/  LOP3.LUT P0, RZ, R0, 0x3ff, RZ, 0xc0, !PT ;  /* 0x000003ff00ff7812 */ /* 0x000fda000780c0ff */
[----:B0-----:R-:W-:Y:S05]  /*da20*/  @!P0 BRA `(.L_x_312) ;  /* 0x0000000000408947 */ /* 0x001fea0003800000 */
[----:B------:R-:W-:Y:S01]  /*da30*/  MOV R2, 0x0 ;  /* 0x0000000000027802 */ /* 0x000fe20000000f00 */
[----:B------:R-:W-:Y:S01]  /*da40*/  ULDC.64 UR6, c[0x4][0xa8] ;  /* 0x01002a0000067ab9 */ /* 0x000fe20000000a00 */
[----:B------:R-:W-:Y:S01]  /*da50*/  ULDC.64 UR8, c[0x4][0xb0] ;  /* 0x01002c0000087ab9 */ /* 0x000fe20000000a00 */
[----:B------:R-:W-:Y:S01]  /*da60*/  ULDC.64 UR4, c[0x4][0x8] ;  /* 0x0100020000047ab9 */ /* 0x000fe20000000a00 */
[----:B------:R-:W-:Y:S01]  /*da70*/  IMAD.U32 R4, RZ, RZ, UR6 ;  /* 0x00000006ff047e24 */ /* 0x000fe2000f8e00ff */
[----:B------:R-:W-:Y:S01]  /*da80*/  MOV R11, UR5 ;  /* 0x00000005000b7c02 */ /* 0x000fe20008000f00 */
[----:B------:R-:W0:Y:S01]  /*da90*/  LDC.64 R2, c[0x4][R2] ;  /* 0x0100000002027b82 */ /* 0x000e220000000a00 */
        /* <DEDUP_REMOVED lines=8> */
[----:B0-----:R-:W-:Y:S05]  /*db20*/  CALL.ABS.NOINC R2 ;  /* 0x0000000002007343 */ /* 0x001fea0003c00000 */
.L_x_312:
        /* <DEDUP_REMOVED lines=8> */
[----:B------:R0:W1:Y:S01]  /*dbb0*/  LDC.64 R2, c[0x4][R0] ;  /* 0x0100000000027b82 */ /* 0x0000620000000a00 */
        /* <DEDUP_REMOVED lines=8> */
[----:B0-----:R-:W-:-:S07]  /*dc40*/  IMAD.MOV.U32 R13, RZ, RZ, RZ ;  /* 0x000000ffff0d7224 */ /* 0x001fce00078e00ff */
[----:B------:R-:W-:-:S07]  /*dc50*/  LEPC R20, `(.L_x_314) ;  /* 0x000000001014794e */ /* 0x000fce0000000000 */
[----:B-1----:R-:W-:Y:S05]  /*dc60*/  CALL.ABS.NOINC R2 ;  /* 0x0000000002007343 */ /* 0x002fea0003c00000 */
.L_x_314:
        /* <DEDUP_REMOVED lines=16> */
.L_x_313:
[----:B------:R-:W2:Y:S01]  /*dd70*/  LDL.LU R2, [R1+0x1c] ;  /* 0x00001c0001027983 */ /* 0x000ea20000300800 */
[----:B------:R-:W-:-:S03]  /*dd80*/  ULDC.64 UR4, c[0x0][0x9f8] ;  /* 0x00027e0000047ab9 */ /* 0x000fc60000000a00 */
[----:B------:R-:W3:Y:S04]  /*dd90*/  LDL.LU R0, [R1+0x20] ;  /* 0x0000200001007983 */ /* 0x000ee80000300800 */
[----:B------:R-:W4:Y:S04]  /*dda0*/  LDL.LU R4, [R1+0x2c] ;  /* 0x00002c0001047983 */ /* 0x000f280000300800 */
[----:B------:R-:W4:Y:S01]  /*ddb0*/  LDL.LU R8, [R1+0x14] ;  /* 0x0000140001087983 */ /* 0x000f220000300800 */
[----:B------:R-:W-:-:S04]  /*ddc0*/  ISETP.NE.U32.AND P0, PT, RZ, UR4, PT ;  /* 0x00000004ff007c0c */ /* 0x000fc8000bf05070 */
[----:B------:R-:W-:Y:S01]  /*ddd0*/  ISETP.NE.AND.EX P0, PT, RZ, UR5, PT, P0 ;  /* 0x00000005ff007c0c */ /* 0x000fe2000bf05300 */
[----:B------:R-:W0:Y:S02]  /*dde0*/  S2R R9, SR_TID.X ;  /* 0x0000000000097919 */ /* 0x000e240000002100 */
[----:B0-----:R-:W-:-:S04]  /*ddf0*/  LOP3.LUT R9, R9, 0x1f, RZ, 0xc0, !PT ;  /* 0x0000001f09097812 */ /* 0x001fc800078ec0ff */
[----:B------:R-:W-:-:S13]  /*de00*/  ISETP.NE.AND P6, PT, R9, RZ, PT ;  /* 0x000000ff0900720c */ /* 0x000fda0003fc5270 */
[----:B------:R-:W-:-:S05]  /*de10*/  VOTEU.ALL UP1, P6 ;  /* 0x00000000003f7886 */ /* 0x000fca0003020000 */
[----:B------:R-:W-:-:S04]  /*de20*/  @!UP1 UIADD3 UR8, UP0, UR38, 0x270, URZ ;  /* 0x0000027026089890 */ /* 0x000fc8000ff1e03f */
[----:B------:R-:W-:-:S03]  /*de30*/  @!UP1 UIADD3.X UR9, URZ, UR39, URZ, UP0, !UPT ;  /* 0x000000273f099290 */ /* 0x000fc600087fe43f */
[----:B------:R-:W-:Y:S01]  /*de40*/  VOTEU.ALL UP0, P6 ;  /* 0x00000000003f7886 */ /* 0x000fe20003000000 */
[----:B--2---:R-:W-:-:S04]  /*de50*/  @P0 IADD3 R2, P1, R2, UR4, RZ ;  /* 0x0000000402020c10 */ /* 0x004fc8000ff3e0ff */
[----:B---3--:R-:W-:Y:S01]  /*de60*/  @P0 IADD3.X R3, R0, UR5, RZ, P1, !PT ;  /* 0x0000000500030c10 */ /* 0x008fe20008ffe4ff */
[----:B------:R-:W-:Y:S01]  /*de70*/  ULDC.64 UR4, c[0x0][0xa00] ;  /* 0x0002800000047ab9 */ /* 0x000fe20000000a00 */
[----:B----4-:R-:W-:Y:S02]  /*de80*/  IMAD R17, R17, 0x80, R4 ;  /* 0x0000008011117824 */ /* 0x010fe400078e0204 */
[----:B------:R-:W0:Y:S01]  /*de90*/  LDC R4, c[0x0][0x428] ;  /* 0x00010a00ff047b82 */ /* 0x000e220000000800 */
[----:B------:R-:W-:-:S06]  /*dea0*/  IMAD.MOV.U32 R0, RZ, RZ, R8 ;  /* 0x000000ffff007224 */ /* 0x000fcc00078e0008 */
[----:B------:R1:W5:Y:S01]  /*deb0*/  @P0 LDG.E R0, desc[UR60][R2.64] ;  /* 0x0000003c02000981 */ /* 0x000362000c1e1900 */
[----:B------:R-:W-:Y:S02]  /*dec0*/  PLOP3.LUT P1, PT, P6, PT, PT, 0x8, 0x0 ;  /* 0x000000000000781c */ /* 0x000fe4000372e170 */
[----:B0-----:R-:W-:Y:S01]  /*ded0*/  ISETP.NE.AND P0, PT, R4, 0x1, PT ;  /* 0x000000010400780c */ /* 0x001fe20003f05270 */
[----:B------:R-:W-:-:S12]  /*dee0*/  IMAD.MOV.U32 R4, RZ, RZ, R18 ;  /* 0x000000ffff047224 */ /* 0x000fd800078e0012 */
[----:B------:R-:W0:Y:S08]  /*def0*/  @P0 LDC R7, c[0x0][0x42c] ;  /* 0x00010b00ff070b82 */ /* 0x000e300000000800 */
[----:B------:R-:W2:Y:S01]  /*df00*/  @P0 LDC R5, c[0x0][0x430] ;  /* 0x00010c00ff050b82 */ /* 0x000ea20000000800 */
[----:B0-----:R-:W-:-:S05]  /*df10*/  @P0 IMAD.HI.U32 R6, R18, R7, RZ ;  /* 0x0000000712060227 */ /* 0x001fca00078e00ff */
[----:B--2---:R-:W-:Y:S02]  /*df20*/  @P0 SHF.R.U32.HI R4, RZ, R5, R6 ;  /* 0x00000005ff040219 */ /* 0x004fe40000011606 */
[----:B------:R-:W-:-:S04]  /*df30*/  ISETP.NE.U32.AND P0, PT, RZ, UR4, PT ;  /* 0x00000004ff007c0c */ /* 0x000fc8000bf05070 */
[----:B------:R-:W-:-:S04]  /*df40*/  ISETP.NE.AND.EX P0, PT, RZ, UR5, PT, P0 ;  /* 0x00000005ff007c0c */ /* 0x000fc8000bf05300 */
[----:B-1----:R-:W-:-:S09]  /*df50*/  SEL R6, R8, RZ, !P0 ;  /* 0x000000ff08067207 */ /* 0x002fd20004000000 */
.L_x_315:
[----:B------:R-:W-:Y:S02]  /*df60*/  PLOP3.LUT P0, PT, P0, P1, PT, 0xa2, 0x0 ;  /* 0x000000000000781c */ /* 0x000fe40000703472 */
[----:B------:R-:W-:Y:S01]  /*df70*/  @P1 R2UR P0, UR7, R6 ;  /* 0x00000000060712ca */ /* 0x000fe20000000000 */
[----:B------:R-:W-:-:S07]  /*df80*/  UMOV UR4, URZ ;  /* 0x0000003f00047c82 */ /* 0x000fce0008000000 */
[----:B------:R-:W-:Y:S02]  /*df90*/  PLOP3.LUT P0, PT, P0, P1, PT, 0xa2, 0x0 ;  /* 0x000000000000781c */ /* 0x000fe40000703472 */
[----:B------:R-:W-:-:S08]  /*dfa0*/  @P1 R2UR.OR P0, UR6, R18 ;  /* 0x00000000120612ca */ /* 0x000fd00000100000 */
[----:B------:R-:W-:Y:S02]  /*dfb0*/  PLOP3.LUT P0, PT, P0, P1, PT, 0xa2, 0x0 ;  /* 0x000000000000781c */ /* 0x000fe40000703472 */
[----:B------:R-:W-:-:S08]  /*dfc0*/  @P1 R2UR.OR P0, UR5, R17 ;  /* 0x00000000110512ca */ /* 0x000fd00000100000 */
[----:B------:R-:W-:-:S05]  /*dfd0*/  @P1 PLOP3.LUT P1, PT, P0, PT, PT, 0x80, 0x0 ;  /* 0x000000000000181c */ /* 0x000fca000072f070 */
[----:B------:R0:W-:Y:S08]  /*dfe0*/  @!UP0 UTMAPF.L2.4D [UR4], [UR8] ;  /* 0x00000004080085b8 */ /* 0x0001f00008018000 */
[----:B0-----:R-:W-:Y:S05]  /*dff0*/  @P1 BRA.U.ANY `(.L_x_315) ;  /* 0xfffffffd00d81947 */ /* 0x001fea000393ffff */
[----:B------:R-:W0:Y:S01]  /*e000*/  S2R R2, SR_TID.X ;  /* 0x0000000000027919 */ /* 0x000e220000002100 */
[----:B------:R-:W-:Y:S01]  /*e010*/  UMOV UR4, 0x40 ;  /* 0x0000004000047882 */ /* 0x000fe20000000000 */
[----:B0-----:R-:W-:-:S04]  /*e020*/  LOP3.LUT R2, R2, 0x1f, RZ, 0xc0, !PT ;  /* 0x0000001f02027812 */ /* 0x001fc800078ec0ff */
[----:B------:R-:W-:-:S04]  /*e030*/  ISETP.NE.AND P2, PT, R2, RZ, PT ;  /* 0x000000ff0200720c */ /* 0x000fc80003f45270 */
[----:B------:R-:W-:-:S09]  /*e040*/  PLOP3.LUT P1, PT, P2, PT, PT, 0x8, 0x0 ;  /* 0x000000000000781c */ /* 0x000fd2000172e170 */
[----:B------:R-:W-:-:S05]  /*e050*/  VOTEU.ALL UP0, P2 ;  /* 0x00000000003f7886 */ /* 0x000fca0001000000 */
.L_x_316:
[----:B------:R-:W-:Y:S02]  /*e060*/  PLOP3.LUT P0, PT, P0, P1, PT, 0xa2, 0x0 ;  /* 0x000000000000781c */ /* 0x000fe40000703472 */
[----:B------:R-:W-:-:S08]  /*e070*/  @P1 R2UR P0, UR7, R6 ;  /* 0x00000000060712ca */ /* 0x000fd00000000000 */
        /* <DEDUP_REMOVED lines=13> */
.L_x_317:
        /* <DEDUP_REMOVED lines=9> */
[----:B------:R-:W0:Y:S01]  /*e1e0*/  LDC.64 R2, c[0x0][0x3f8] ;  /* 0x0000fe00ff027b82 */ /* 0x000e220000000a00 */
[----:B------:R-:W-:Y:S02]  /*e1f0*/  ULDC.64 UR4, c[0x0][0xa08] ;  /* 0x0002820000047ab9 */ /* 0x000fe40000000a00 */
[----:B0-----:R-:W-:Y:S01]  /*e200*/  LOP3.LUT P0, RZ, R2, UR4, RZ, 0xfc, !PT ;  /* 0x0000000402ff7c12 */ /* 0x001fe2000f80fcff */
[----:B------:R-:W-:-:S03]  /*e210*/  UMOV UR4, 0xffffffff ;  /* 0xffffffff00047882 */ /* 0x000fc60000000000 */
[----:B------:R-:W-:-:S04]  /*e220*/  LOP3.LUT P0, RZ, R3, UR5, RZ, 0xfc, P0 ;  /* 0x0000000503ff7c12 */ /* 0x000fc8000800fcff */
[----:B-----5:R-:W-:Y:S01]  /*e230*/  SEL R5, R0, RZ, !P0 ;  /* 0x000000ff00057207 */ /* 0x020fe20004000000 */
[----:B------:R-:W-:Y:S08]  /*e240*/  BRA.DIV UR4, `(.L_x_318) ;  /* 0x0000003604d07947 */ /* 0x000ff0000b800000 */
.L_x_388:
[----:B------:R-:W2:Y:S01]  /*e250*/  LDL R7, [R1+0x18] ;  /* 0x0000180001077983 */ /* 0x000ea20000100800 */
[----:B------:R-:W-:Y:S01]  /*e260*/  UMOV UR4, 0xffffffff ;  /* 0xffffffff00047882 */ /* 0x000fe20000000000 */
[----:B------:R-:W-:Y:S01]  /*e270*/  SHF.R.S32.HI R12, RZ, 0x1f, R0 ;  /* 0x0000001fff0c7819 */ /* 0x000fe20000011400 */
[----:B--2---:R-:W-:Y:S01]  /*e280*/  VIADD R7, R7, 0xffffffff ;  /* 0xffffffff07077836 */ /* 0x004fe20000000000 */
[----:B------:R-:W-:Y:S06]  /*e290*/  BRA.DIV UR4, `(.L_x_319) ;  /* 0x0000003604f07947 */ /* 0x000fec000b800000 */
[----:B------:R-:W-:-:S13]  /*e2a0*/  ELECT P6, URZ, PT ;  /* 0x00000000003f782f */ /* 0x000fda00038c0000 */
.L_x_391:
[----:B------:R-:W-:Y:S05]  /*e2b0*/  @!P6 BRA `(.L_x_320) ;  /* 0x000000040034e947 */ /* 0x000fea0003800000 */
[----:B------:R0:W-:Y:S01]  /*e2c0*/  STL [R1+0xc], R7 ;  /* 0x00000c0701007387 */ /* 0x0001e20000100800 */
[----:B------:R-:W-:-:S04]  /*e2d0*/  ISETP.NE.U32.AND P0, PT, R2, RZ, PT ;  /* 0x000000ff0200720c */ /* 0x000fc80003f05070 */
[----:B------:R-:W-:-:S13]  /*e2e0*/  ISETP.NE.AND.EX P0, PT, R3, RZ, PT, P0 ;  /* 0x000000ff0300720c */ /* 0x000fda0003f05300 */
[----:B0-----:R-:W-:Y:S05]  /*e2f0*/  @!P0 BRA `(.L_x_321) ;  /* 0x00000000004c8947 */ /* 0x001fea0003800000 */
[----:B------:R-:W0:Y:S01]  /*e300*/  LDC R10, c[0x0][0x41c] ;  /* 0x00010700ff0a7b82 */ /* 0x000e220000000800 */
[----:B------:R-:W-:Y:S01]  /*e310*/  IMAD.MOV.U32 R5, RZ, RZ, R7 ;  /* 0x000000ffff057224 */ /* 0x000fe200078e0007 */
[----:B------:R-:W-:Y:S01]  /*e320*/  ULDC.64 UR4, c[0x0][0x408] ;  /* 0x0001020000047ab9 */ /* 0x000fe20000000a00 */
[----:B0-----:R-:W-:-:S13]  /*e330*/  ISETP.NE.AND P0, PT, R10, 0x1, PT ;  /* 0x000000010a00780c */ /* 0x001fda0003f05270 */
[----:B------:R-:W0:Y:S02]  /*e340*/  @P0 LDC.64 R8, c[0x0][0x420] ;  /* 0x00010800ff080b82 */ /* 0x000e240000000a00 */
[----:B0-----:R-:W-:-:S05]  /*e350*/  @P0 IMAD.HI.U32 R8, R7, R8, RZ ;  /* 0x0000000807080227 */ /* 0x001fca00078e00ff */
[----:B------:R-:W-:-:S05]  /*e360*/  @P0 SHF.R.U32.HI R5, RZ, R9, R8 ;  /* 0x00000009ff050219 */ /* 0x000fca0000011608 */
[----:B------:R-:W-:-:S04]  /*e370*/  IMAD.MOV R8, RZ, RZ, -R5 ;  /* 0x000000ffff087224 */ /* 0x000fc800078e0a05 */
[----:B------:R-:W-:Y:S02]  /*e380*/  IMAD R9, R10, R8, R7 ;  /* 0x000000080a097224 */ /* 0x000fe400078e0207 */
[----:B------:R-:W-:-:S03]  /*e390*/  IMAD R8, R12, UR4, RZ ;  /* 0x000000040c087c24 */ /* 0x000fc6000f8e02ff */
[----:B------:R0:W-:Y:S01]  /*e3a0*/  STL [R1+0xc], R9 ;  /* 0x00000c0901007387 */ /* 0x0001e20000100800 */
[----:B------:R-:W-:Y:S02]  /*e3b0*/  IMAD R10, R0, UR5, R8 ;  /* 0x00000005000a7c24 */ /* 0x000fe4000f8e0208 */
[--C-:B------:R-:W-:Y:S01]  /*e3c0*/  IMAD.MOV.U32 R8, RZ, RZ, R5.reuse ;  /* 0x000000ffff087224 */ /* 0x100fe200078e0005 */
[----:B0-----:R-:W-:-:S03]  /*e3d0*/  SHF.R.S32.HI R9, RZ, 0x1f, R5 ;  /* 0x0000001fff097819 */ /* 0x001fc60000011405 */
[----:B------:R-:W-:-:S04]  /*e3e0*/  IMAD.WIDE.U32 R8, R0, UR4, R8 ;  /* 0x0000000400087c25 */ /* 0x000fc8000f8e0008 */
[----:B------:R-:W-:Y:S01]  /*e3f0*/  IMAD.IADD R5, R9, 0x1, R10 ;  /* 0x0000000109057824 */ /* 0x000fe200078e020a */
[----:B------:R-:W-:-:S04]  /*e400*/  LEA R10, P0, R8, R2, 0x2 ;  /* 0x00000002080a7211 */ /* 0x000fc800078010ff */
[----:B------:R-:W-:-:S05]  /*e410*/  LEA.HI.X R11, R8, R3, R5, 0x2, P0 ;  /* 0x00000003080b7211 */ /* 0x000fca00000f1405 */
[----:B------:R0:W5:Y:S04]  /*e420*/  LDG.E R5, desc[UR60][R10.64] ;  /* 0x0000003c0a057981 */ /* 0x000168000c1e1900 */
.L_x_321:
[----:B------:R-:W2:Y:S01]  /*e430*/  LDL R8, [R1] ;  /* 0x0000000001087983 */ /* 0x000ea20000100800 */
[----:B0-----:R-:W-:-:S03]  /*e440*/  MOV R10, 0x400 ;  /* 0x00000400000a7802 */ /* 0x001fc60000000f00 */
[----:B------:R-:W3:Y:S01]  /*e450*/  LDL R9, [R1+0x8] ;  /* 0x0000080001097983 */ /* 0x000ee20000100800 */
[----:B------:R-:W0:Y:S02]  /*e460*/  S2R R11, SR_CgaCtaId ;  /* 0x00000000000b7919 */ /* 0x000e240000008800 */
[----:B0-----:R-:W-:-:S05]  /*e470*/  LEA R10, R11, R10, 0x18 ;  /* 0x0000000a0b0a7211 */ /* 0x001fca00078ec0ff */
[----:B--2---:R-:W-:Y:S01]  /*e480*/  IMAD R8, R8, 0x8, R10 ;  /* 0x0000000808087824 */ /* 0x004fe200078e020a */
[----:B---3--:R-:W-:-:S04]  /*e490*/  SHF.L.U32 R9, R9, 0x1f, RZ ;  /* 0x0000001f09097819 */ /* 0x008fc800000006ff */
[----:B------:R-:W0:Y:S02]  /*e4a0*/  SYNCS.PHASECHK.TRANS64.TRYWAIT P0, [R8+URZ+0x36840], R9 ;  /* 0x03684009080075a7 */ /* 0x000e24000800017f */
[----:B0-----:R-:W-:Y:S05]  /*e4b0*/  @!P0 BRA `(.L_x_322) ;  /* 0x0000003400888947 */ /* 0x001fea0003800000 */
.L_x_392:
[----:B------:R-:W1:Y:S02]  /*e4c0*/  S2R R10, SR_TID.X ;  /* 0x00000000000a7919 */ /* 0x000e640000002100 */
[----:B-1----:R-:W-:-:S04]  /*e4d0*/  LOP3.LUT R10, R10, 0x7f, RZ, 0xc0, !PT ;  /* 0x0000007f0a0a7812 */ /* 0x002fc800078ec0ff */
[----:B------:R-:W-:-:S13]  /*e4e0*/  ISETP.NE.AND P0, PT, R10, RZ, PT ;  /* 0x000000ff0a00720c */ /* 0x000fda0003f05270 */
[----:B------:R-:W-:Y:S05]  /*e4f0*/  @P0 BRA `(.L_x_323) ;  /* 0x00000000001c0947 */ /* 0x000fea0003800000 */
[----:B------:R-:W1:Y:S01]  /*e500*/  S2R R10, SR_TID.X ;  /* 0x00000000000a7919 */ /* 0x000e620000002100 */
[----:B0-----:R-:W-:-:S04]  /*e510*/  IMAD.MOV.U32 R9, RZ, RZ, 0xa800 ;  /* 0x0000a800ff097424 */ /* 0x001fc800078e00ff */
[----:B------:R2:W-:Y:S01]  /*e520*/  SYNCS.ARRIVE.TRANS64 RZ, [R8+URZ+0x36830], R9 ;  /* 0x0368300908ff79a7 */ /* 0x0005e2000800003f */
[----:B-1----:R-:W-:-:S04]  /*e530*/  LOP3.LUT R10, R10, 0x1f, RZ, 0xc0, !PT ;  /* 0x0000001f0a0a7812 */ /* 0x002fc800078ec0ff */
[----:B------:R-:W-:-:S13]  /*e540*/  ISETP.NE.AND P1, PT, R10, RZ, PT ;  /* 0x000000ff0a00720c */ /* 0x000fda0003f25270 */
[----:B--2---:R-:W-:Y:S05]  /*e550*/  @!P1 BRA `(.L_x_323) ;  /* 0x0000000000049947 */ /* 0x004fea0003800000 */
[----:B------:R-:W-:Y:S01]  /*e560*/  BPT.TRAP 0x1 ;  /* 0x000000040000795c */ /* 0x000fe20000300000 */
.L_x_323:
[----:B------:R-:W2:Y:S01]  /*e570*/  LDL R11, [R1] ;  /* 0x00000000010b7983 */ /* 0x000ea20000100800 */
[----:B------:R-:W-:-:S03]  /*e580*/  MOV R13, 0x400 ;  /* 0x00000400000d7802 */ /* 0x000fc60000000f00 */
[----:B------:R-:W3:Y:S04]  /*e590*/  LDL R10, [R1+0xc] ;  /* 0x00000c00010a7983 */ /* 0x000ee80000100800 */
[----:B0-----:R-:W4:Y:S01]  /*e5a0*/  LDL R9, [R1+0x4] ;  /* 0x0000040001097983 */ /* 0x001f220000100800 */
[----:B------:R-:W0:Y:S01]  /*e5b0*/  S2R R14, SR_CgaCtaId ;  /* 0x00000000000e7919 */ /* 0x000e220000008800 */
[----:B------:R-:W-:Y:S01]  /*e5c0*/  R2UR UR9, R8 ;  /* 0x00000000080972ca */ /* 0x000fe200000e0000 */
[----:B------:R-:W-:Y:S01]  /*e5d0*/  UIADD3 UR4, UP0, UR38, 0x370, URZ ;  /* 0x0000037026047890 */ /* 0x000fe2000ff1e03f */
[----:B------:R-:W-:Y:S02]  /*e5e0*/  R2UR UR12, R4 ;  /* 0x00000000040c72ca */ /* 0x000fe400000e0000 */
[----:B-----5:R-:W-:-:S02]  /*e5f0*/  R2UR UR13, R5 ;  /* 0x00000000050d72ca */ /* 0x020fc400000e0000 */
[----:B0-----:R-:W-:-:S07]  /*e600*/  LEA R13, R14, R13, 0x18 ;  /* 0x0000000d0e0d7211 */ /* 0x001fce00078ec0ff */
[----:B------:R-:W-:Y:S01]  /*e610*/  UIADD3 UR9, UR9, 0x36830, URZ ;  /* 0x0003683009097890 */ /* 0x000fe2000fffe03f */
[----:B------:R-:W-:Y:S01]  /*e620*/  UMOV UR10, URZ ;  /* 0x0000003f000a7c82 */ /* 0x000fe20008000000 */
[----:B------:R-:W-:Y:S01]  /*e630*/  UMOV UR6, 0x0 ;  /* 0x0000000000067882 */ /* 0x000fe20000000000 */
[----:B------:R-:W-:Y:S01]  /*e640*/  UMOV UR7, 0x14f00000 ;  /* 0x14f0000000077882 */ /* 0x000fe20000000000 */
[----:B------:R-:W-:Y:S01]  /*e650*/  UMOV UR16, 0x40 ;  /* 0x0000004000107882 */ /* 0x000fe20000000000 */
[----:B--2---:R-:W-:Y:S01]  /*e660*/  IMAD R8, R11, 0xa800, R13 ;  /* 0x0000a8000b087824 */ /* 0x004fe200078e020d */
[----:B---3--:R-:W-:-:S04]  /*e670*/  R2UR UR11, R10 ;  /* 0x000000000a0b72ca */ /* 0x008fc800000e0000 */
[----:B------:R-:W-:Y:S02]  /*e680*/  R2UR UR8, R8 ;  /* 0x00000000080872ca */ /* 0x000fe400000e0000 */
[----:B----4-:R-:W-:-:S11]  /*e690*/  R2UR UR5, R9 ;  /* 0x00000000090572ca */ /* 0x010fd600000e0000 */
[----:B------:R-:W-:Y:S02]  /*e6a0*/  UIADD3 UR14, UR8, 0x21400, URZ ;  /* 0x00021400080e7890 */ /* 0x000fe4000fffe03f */
[----:B------:R-:W-:Y:S02]  /*e6b0*/  UIMAD UR11, UR11, 0x70, UR5 ;  /* 0x000000700b0b78a4 */ /* 0x000fe4000f8e0205 */
[----:B------:R-:W-:Y:S02]  /*e6c0*/  UIADD3.X UR5, URZ, UR39, URZ, UP0, !UPT ;  /* 0x000000273f057290 */ /* 0x000fe400087fe43f */
[----:B------:R-:W-:Y:S02]  /*e6d0*/  UIADD3 UR15, UR8, 0x24c00, URZ ;  /* 0x00024c00080f7890 */ /* 0x000fe4000fffe03f */
[----:B------:R-:W-:-:S03]  /*e6e0*/  UIADD3 UR17, UR8, 0x28400, URZ ;  /* 0x0002840008117890 */ /* 0x000fc6000fffe03f */
[----:B------:R-:W-:Y:S02]  /*e6f0*/  UMOV UR8, UR14 ;  /* 0x0000000e00087c82 */ /* 0x000fe40008000000 */
[----:B------:R0:W-:Y:S01]  /*e700*/  UTMALDG.4D [UR8], [UR4], desc[UR6] ;  /* 0x00000608040075b4 */ /* 0x0001e20008019000 */
[----:B------:R-:W-:Y:S01]  /*e710*/  UMOV UR14, 0x80 ;  /* 0x00000080000e7882 */ /* 0x000fe20000000000 */
[----:B0-----:R-:W-:Y:S01]  /*e720*/  UMOV UR8, UR15 ;  /* 0x0000000f00087c82 */ /* 0x001fe20008000000 */
[----:B------:R-:W-:Y:S02]  /*e730*/  UMOV UR10, UR16 ;  /* 0x00000010000a7c82 */ /* 0x000fe40008000000 */
[----:B------:R0:W-:Y:S02]  /*e740*/  UTMALDG.4D [UR8], [UR4], desc[UR6] ;  /* 0x00000608040075b4 */ /* 0x0001e40008019000 */
[----:B0-----:R-:W-:Y:S01]  /*e750*/  UMOV UR8, UR17 ;  /* 0x0000001100087c82 */ /* 0x001fe20008000000 */
[----:B------:R-:W-:-:S02]  /*e760*/  UMOV UR10, UR14 ;  /* 0x0000000e000a7c82 */ /* 0x000fc40008000000 */
[----:B------:R0:W-:Y:S02]  /*e770*/  UTMALDG.4D [UR8], [UR4], desc[UR6] ;  /* 0x00000608040075b4 */ /* 0x0001e40008019000 */
[----:B0-----:R-:W-:Y:S01]  /*e780*/  NOP ;  /* 0x0000000000007918 */ /* 0x001fe20000000000 */
.L_x_320:
[----:B------:R-:W2:Y:S01]  /*e790*/  LDL.LU R11, [R1+0x28] ;  /* 0x00002800010b7983 */ /* 0x000ea20000300800 */
[----:B------:R-:W-:Y:S01]  /*e7a0*/  MOV R9, 0x400 ;  /* 0x0000040000097802 */ /* 0x000fe20000000f00 */
[----:B------:R-:W-:Y:S05]  /*e7b0*/  WARPSYNC.ALL ;  /* 0x0000000000007948 */ /* 0x000fea0003800000 */
[----:B------:R-:W0:Y:S01]  /*e7c0*/  S2R R10, SR_CgaCtaId ;  /* 0x00000000000a7919 */ /* 0x000e220000008800 */
[----:B------:R-:W-:-:S13]  /*e7d0*/  ELECT P0, URZ, PT ;  /* 0x00000000003f782f */ /* 0x000fda0003800000 */
[----:B------:R-:W-:Y:S01]  /*e7e0*/  @P0 R2UR UR13, R6 ;  /* 0x00000000060d02ca */ /* 0x000fe200000e0000 */
[----:B------:R-:W-:Y:S01]  /*e7f0*/  UIADD3 UR4, UP0, UR38, 0x270, URZ ;  /* 0x0000027026047890 */ /* 0x000fe2000ff1e03f */
[----:B------:R-:W-:Y:S01]  /*e800*/  @P0 R2UR UR12, R18 ;  /* 0x00000000120c02ca */ /* 0x000fe200000e0000 */
[----:B------:R-:W-:Y:S01]  /*e810*/  UMOV UR6, 0x0 ;  /* 0x0000000000067882 */ /* 0x000fe20000000000 */
[C---:B------:R-:W-:Y:S01]  /*e820*/  @P0 R2UR UR11, R17.reuse ;  /* 0x00000000110b02ca */ /* 0x040fe200000e0000 */
[----:B------:R-:W-:Y:S01]  /*e830*/  UIADD3.X UR5, URZ, UR39, URZ, UP0, !UPT ;  /* 0x000000273f057290 */ /* 0x000fe200087fe43f */
[----:B------:R-:W-:Y:S01]  /*e840*/  @P0 R2UR UR21, R6 ;  /* 0x00000000061502ca */ /* 0x000fe200000e0000 */
[----:B------:R-:W-:Y:S01]  /*e850*/  UMOV UR7, 0x12f00000 ;  /* 0x12f0000000077882 */ /* 0x000fe20000000000 */
[----:B------:R-:W-:Y:S01]  /*e860*/  UMOV UR10, URZ ;  /* 0x0000003f000a7c82 */ /* 0x000fe20008000000 */
[----:B------:R-:W-:Y:S01]  /*e870*/  @P0 R2UR UR20, R18 ;  /* 0x00000000121402ca */ /* 0x000fe200000e0000 */
[----:B------:R-:W-:Y:S01]  /*e880*/  UMOV UR14, 0x0 ;  /* 0x00000000000e7882 */ /* 0x000fe20000000000 */
[----:B------:R-:W-:Y:S01]  /*e890*/  @P0 R2UR UR19, R17 ;  /* 0x00000000111302ca */ /* 0x000fe200000e0000 */
[----:B------:R-:W-:Y:S01]  /*e8a0*/  @P0 IMAD.MOV.U32 R8, RZ, RZ, 0xc000 ;  /* 0x0000c000ff080424 */ /* 0x000fe200078e00ff */
[----:B------:R-:W-:Y:S01]  /*e8b0*/  UMOV UR15, 0x12f00000 ;  /* 0x12f00000000f7882 */ /* 0x000fe20000000000 */
[----:B------:R-:W-:Y:S01]  /*e8c0*/  UMOV UR18, 0x40 ;  /* 0x0000004000127882 */ /* 0x000fe20000000000 */
[----:B------:R-:W-:Y:S01]  /*e8d0*/  UMOV UR22, 0x0 ;  /* 0x0000000000167882 */ /* 0x000fe20000000000 */
[----:B------:R-:W-:Y:S01]  /*e8e0*/  UMOV UR23, 0x12f00000 ;  /* 0x12f0000000177882 */ /* 0x000fe20000000000 */
[----:B------:R-:W-:Y:S01]  /*e8f0*/  BSSY B0, `(.L_x_324) ;  /* 0x0000019000007945 */ /* 0x000fe20003800000 */
[----:B0-----:R-:W-:Y:S01]  /*e900*/  LEA R9, R10, R9, 0x18 ;  /* 0x000000090a097211 */ /* 0x001fe200078ec0ff */
[----:B------:R-:W-:Y:S03]  /*e910*/  BAR.SYNC.DEFER_BLOCKING 0x8, 0x120 ;  /* 0x0204800000007b1d */ /* 0x000fe60000010000 */
[----:B------:R-:W-:-:S13]  /*e920*/  R2UR UR24, R9 ;  /* 0x00000000091872ca */ /* 0x000fda00000e0000 */
[----:B------:R-:W-:Y:S02]  /*e930*/  UIADD3 UR8, UR24, 0x15400, URZ ;  /* 0x0001540018087890 */ /* 0x000fe4000fffe03f */
[----:B------:R-:W-:Y:S02]  /*e940*/  UIADD3 UR9, UR24, 0x36800, URZ ;  /* 0x0003680018097890 */ /* 0x000fe4000fffe03f */
[----:B------:R-:W-:Y:S01]  /*e950*/  UIADD3 UR16, UR24, 0x19400, URZ ;  /* 0x0001940018107890 */ /* 0x000fe2000fffe03f */
[----:B------:R0:W-:Y:S04]  /*e960*/  @P0 SYNCS.ARRIVE.TRANS64 RZ, [R9+URZ+0x36800], R8 ;  /* 0x0368000809ff09a7 */ /* 0x0001e8000800003f */
[----:B------:R-:W-:Y:S02]  /*e970*/  UMOV UR17, UR9 ;  /* 0x0000000900117c82 */ /* 0x000fe40008000000 */
[----:B------:R1:W-:Y:S02]  /*e980*/  UTMALDG.4D [UR8], [UR4], desc[UR6] ;  /* 0x00000608040075b4 */ /* 0x0003e40008019000 */
[----:B------:R0:W-:Y:S01]  /*e990*/  UTMALDG.4D [UR16], [UR4], desc[UR14] ;  /* 0x00000e10040075b4 */ /* 0x0001e20008019000 */
[----:B-1----:R-:W-:Y:S01]  /*e9a0*/  @P0 R2UR UR13, R6 ;  /* 0x00000000060d02ca */ /* 0x002fe200000e0000 */
[----:B------:R-:W-:Y:S01]  /*e9b0*/  UIADD3 UR8, UR24, 0x1d400, URZ ;  /* 0x0001d40018087890 */ /* 0x000fe2000fffe03f */
[----:B------:R-:W-:Y:S01]  /*e9c0*/  @P0 R2UR UR12, R18 ;  /* 0x00000000120c02ca */ /* 0x000fe200000e0000 */
[----:B------:R-:W-:Y:S01]  /*e9d0*/  UMOV UR10, 0x80 ;  /* 0x00000080000a7882 */ /* 0x000fe20000000000 */
[----:B------:R-:W-:-:S13]  /*e9e0*/  @P0 R2UR UR11, R17 ;  /* 0x00000000110b02ca */ /* 0x000fda00000e0000 */
[----:B------:R0:W-:Y:S01]  /*e9f0*/  UTMALDG.4D [UR8], [UR4], desc[UR22] ;  /* 0x00001608040075b4 */ /* 0x0001e20008019000 */
[----:B--2---:R-:W-:-:S04]  /*ea00*/  IADD3 R11, R11, 0x1, RZ ;  /* 0x000000010b0b7810 */ /* 0x004fc80007ffe0ff */
[----:B------:R-:W-:Y:S01]  /*ea10*/  LEA.HI R6, R11, R11, RZ, 0x1 ;  /* 0x0000000b0b067211 */ /* 0x000fe200078f08ff */
[----:B------:R0:W-:Y:S03]  /*ea20*/  STL [R1+0x28], R11 ;  /* 0x0000280b01007387 */ /* 0x0001e60000100800 */
[----:B------:R-:W-:-:S05]  /*ea30*/  LOP3.LUT R6, R6, 0xfffffffe, RZ, 0xc0, !PT ;  /* 0xfffffffe06067812 */ /* 0x000fca00078ec0ff */
[----:B------:R-:W-:-:S05]  /*ea40*/  IMAD.IADD R6, R11, 0x1, -R6 ;  /* 0x000000010b067824 */ /* 0x000fca00078e0a06 */
[----:B------:R-:W-:-:S04]  /*ea50*/  SHF.L.U32 R6, R6, 0x1f, RZ ;  /* 0x0000001f06067819 */ /* 0x000fc800000006ff */
[----:B------:R-:W1:Y:S02]  /*ea60*/  SYNCS.PHASECHK.TRANS64.TRYWAIT P0, [R9+URZ+0x36820], R6 ;  /* 0x03682006090075a7 */ /* 0x000e64000800017f */
[----:B01----:R-:W-:Y:S05]  /*ea70*/  @!P0 BRA `(.L_x_325) ;  /* 0x00000030002c8947 */ /* 0x003fea0003800000 */
.L_x_393:
[----:B------:R-:W-:Y:S05]  /*ea80*/  BSYNC B0 ;  /* 0x0000000000007941 */ /* 0x000fea0003800000 */
.L_x_324:
[----:B0-----:R-:W2:Y:S01]  /*ea90*/  LDL.LU R8, [R1+0x24] ;  /* 0x0000240001087983 */ /* 0x001ea20000300800 */
[----:B------:R-:W-:Y:S01]  /*eaa0*/  BSSY B0, `(.L_x_326) ;  /* 0x00001a6000007945 */ /* 0x000fe20003800000 */
[----:B--2---:R-:W-:-:S13]  /*eab0*/  ISETP.GE.AND P0, PT, R8, 0x71, PT ;  /* 0x000000710800780c */ /* 0x004fda0003f06270 */
[----:B------:R-:W-:Y:S05]  /*eac0*/  @!P0 BRA `(.L_x_327) ;  /* 0x00000018008c8947 */ /* 0x000fea0003800000 */
[----:B------:R-:W2:Y:S01]  /*ead0*/  LDL R8, [R1+0x18] ;  /* 0x0000180001087983 */ /* 0x000ea20000100800 */
[----:B------:R-:W-:Y:S01]  /*eae0*/  IMAD.MOV.U32 R6, RZ, RZ, 0x1 ;  /* 0x00000001ff067424 */ /* 0x000fe200078e00ff */
[----:B------:R-:W-:Y:S01]  /*eaf0*/  BSSY B1, `(.L_x_328) ;  /* 0x0000093000017945 */ /* 0x000fe20003800000 */
[----:B--2---:R-:W-:-:S05]  /*eb00*/  IMAD.MOV R14, RZ, RZ, -R8 ;  /* 0x000000ffff0e7224 */ /* 0x004fca00078e0a08 */
[----:B------:R-:W-:-:S05]  /*eb10*/  VIADDMNMX R14, R14, R6, 0xffffffff, !PT ;  /* 0xffffffff0e0e7446 */ /* 0x000fca0007800106 */
[----:B------:R-:W-:-:S05]  /*eb20*/  IMAD.IADD R6, R8, 0x1, R14 ;  /* 0x0000000108067824 */ /* 0x000fca00078e020e */
[----:B------:R-:W-:-:S04]  /*eb30*/  LOP3.LUT R6, R6, 0x1, RZ, 0xc0, !PT ;  /* 0x0000000106067812 */ /* 0x000fc800078ec0ff */
[----:B------:R-:W-:Y:S01]  /*eb40*/  ISETP.NE.U32.AND P0, PT, R6, 0x1, PT ;  /* 0x000000010600780c */ /* 0x000fe20003f05070 */
[----:B------:R-:W-:-:S12]  /*eb50*/  VIADD R6, R8, 0xfffffffe ;  /* 0xfffffffe08067836 */ /* 0x000fd80000000000 */
[----:B------:R-:W-:Y:S05]  /*eb60*/  @P0 BRA `(.L_x_329) ;  /* 0x00000008002c0947 */ /* 0x000fea0003800000 */
[----:B------:R-:W2:Y:S04]  /*eb70*/  LDL R9, [R1] ;  /* 0x0000000001097983 */ /* 0x000ea80000100800 */
[----:B------:R-:W3:Y:S01]  /*eb80*/  LDL R8, [R1+0x8] ;  /* 0x0000080001087983 */ /* 0x000ee20000100800 */
[----:B------:R-:W-:Y:S01]  /*eb90*/  BSSY B2, `(.L_x_330) ;  /* 0x0000084000027945 */ /* 0x000fe20003800000 */
[----:B--2---:R-:W-:-:S05]  /*eba0*/  VIADD R13, R9, 0x1 ;  /* 0x00000001090d7836 */ /* 0x004fca0000000000 */
[----:B------:R-:W-:-:S04]  /*ebb0*/  ISETP.NE.AND P0, PT, R13, 0x2, PT ;  /* 0x000000020d00780c */ /* 0x000fc80003f05270 */
[----:B------:R-:W-:Y:S02]  /*ebc0*/  SEL R15, RZ, 0x1, P0 ;  /* 0x00000001ff0f7807 */ /* 0x000fe40000000000 */
[----:B------:R-:W-:Y:S02]  /*ebd0*/  SEL R13, R13, RZ, P0 ;  /* 0x000000ff0d0d7207 */ /* 0x000fe40000000000 */
[----:B---3--:R-:W-:Y:S01]  /*ebe0*/  LOP3.LUT R15, R8, R15, RZ, 0x3c, !PT ;  /* 0x0000000f080f7212 */ /* 0x008fe200078e3cff */
[----:B------:R-:W-:Y:S06]  /*ebf0*/  @!P6 BRA `(.L_x_331) ;  /* 0x0000000400f4e947 */ /* 0x000fec0003800000 */
[----:B------:R-:W-:Y:S01]  /*ec00*/  ISETP.NE.U32.AND P0, PT, R2, RZ, PT ;  /* 0x000000ff0200720c */ /* 0x000fe20003f05070 */
[----:B------:R-:W-:-:S03]  /*ec10*/  IMAD.MOV.U32 R8, RZ, RZ, R5 ;  /* 0x000000ffff087224 */ /* 0x000fc600078e0005 */
[----:B------:R-:W-:-:S13]  /*ec20*/  ISETP.NE.AND.EX P0, PT, R3, RZ, PT, P0 ;  /* 0x000000ff0300720c */ /* 0x000fda0003f05300 */
[----:B------:R-:W-:Y:S05]  /*ec30*/  @!P0 BRA `(.L_x_332) ;  /* 0x0000000000448947 */ /* 0x000fea0003800000 */
[----:B------:R-:W0:Y:S01]  /*ec40*/  LDC R18, c[0x0][0x41c] ;  /* 0x00010700ff127b82 */ /* 0x000e220000000800 */
[----:B------:R-:W-:Y:S01]  /*ec50*/  ULDC.64 UR4, c[0x0][0x408] ;  /* 0x0001020000047ab9 */ /* 0x000fe20000000a00 */
[----:B0-----:R-:W-:-:S13]  /*ec60*/  ISETP.NE.AND P0, PT, R18, 0x1, PT ;  /* 0x000000011200780c */ /* 0x001fda0003f05270 */
[----:B------:R-:W0:Y:S02]  /*ec70*/  @P0 LDC.64 R8, c[0x0][0x420] ;  /* 0x00010800ff080b82 */ /* 0x000e240000000a00 */
[----:B0-----:R-:W-:-:S04]  /*ec80*/  @P0 IMAD.HI.U32 R10, R6, R8, RZ ;  /* 0x00000008060a0227 */ /* 0x001fc800078e00ff */
[----:B------:R-:W-:Y:S01]  /*ec90*/  IMAD.MOV.U32 R8, RZ, RZ, R6 ;  /* 0x000000ffff087224 */ /* 0x000fe200078e0006 */
[----:B------:R-:W-:Y:S01]  /*eca0*/  @P0 SHF.R.U32.HI R8, RZ, R9, R10 ;  /* 0x00000009ff080219 */ /* 0x000fe2000001160a */
[----:B------:R-:W-:-:S03]  /*ecb0*/  IMAD R10, R12, UR4, RZ ;  /* 0x000000040c0a7c24 */ /* 0x000fc6000f8e02ff */
[----:B------:R-:W-:Y:S01]  /*ecc0*/  SHF.R.S32.HI R9, RZ, 0x1f, R8 ;  /* 0x0000001fff097819 */ /* 0x000fe20000011408 */
[C---:B------:R-:W-:Y:S02]  /*ecd0*/  IMAD R17, R0.reuse, UR5, R10 ;  /* 0x0000000500117c24 */ /* 0x040fe4000f8e020a */
[----:B------:R-:W-:-:S04]  /*ece0*/  IMAD.WIDE.U32 R10, R0, UR4, R8 ;  /* 0x00000004000a7c25 */ /* 0x000fc8000f8e0008 */
[----:B------:R-:W-:Y:S01]  /*ecf0*/  IMAD.IADD R17, R17, 0x1, R11 ;  /* 0x0000000111117824 */ /* 0x000fe200078e020b */
[----:B------:R-:W-:Y:S01]  /*ed00*/  LEA R2, P0, R10, R2, 0x2 ;  /* 0x000000020a027211 */ /* 0x000fe200078010ff */
[----:B------:R-:W-:-:S03]  /*ed10*/  IMAD.MOV R8, RZ, RZ, -R8 ;  /* 0x000000ffff087224 */ /* 0x000fc600078e0a08 */
[----:B------:R-:W-:Y:S01]  /*ed20*/  LEA.HI.X R3, R10, R3, R17, 0x2, P0 ;  /* 0x000000030a037211 */ /* 0x000fe200000f1411 */
[----:B------:R-:W-:-:S04]  /*ed30*/  IMAD R6, R18, R8, R6 ;  /* 0x0000000812067224 */ /* 0x000fc800078e0206 */
[----:B------:R0:W5:Y:S04]  /*ed40*/  LDG.E R8, desc[UR60][R2.64] ;  /* 0x0000003c02087981 */ /* 0x000168000c1e1900 */
.L_x_332:
[----:B0-----:R-:W0:Y:S01]  /*ed50*/  S2R R3, SR_CgaCtaId ;  /* 0x0000000000037919 */ /* 0x001e220000008800 */
[----:B------:R-:W-:-:S04]  /*ed60*/  MOV R2, 0x400 ;  /* 0x0000040000027802 */ /* 0x000fc80000000f00 */
[----:B0-----:R-:W-:Y:S02]  /*ed70*/  LEA R2, R3, R2, 0x18 ;  /* 0x0000000203027211 */ /* 0x001fe400078ec0ff */
[----:B------:R-:W-:-:S03]  /*ed80*/  SHF.L.U32 R3, R15, 0x1f, RZ ;  /* 0x0000001f0f037819 */ /* 0x000fc600000006ff */
[----:B------:R-:W-:-:S04]  /*ed90*/  IMAD R2, R13, 0x8, R2 ;  /* 0x000000080d027824 */ /* 0x000fc800078e0202 */
[----:B------:R-:W0:Y:S02]  /*eda0*/  SYNCS.PHASECHK.TRANS64.TRYWAIT P0, [R2+URZ+0x36840], R3 ;  /* 0x03684003020075a7 */ /* 0x000e24000800017f */
[----:B0-----:R-:W-:Y:S05]  /*edb0*/  @!P0 BRA `(.L_x_333) ;  /* 0x0000002c007c8947 */ /* 0x001fea0003800000 */
.L_x_394:
        /* <DEDUP_REMOVED lines=11> */
.L_x_334:
[----:B------:R-:W2:Y:S04]  /*ee70*/  LDL R17, [R1+0x4] ;  /* 0x0000040001117983 */ /* 0x000ea80000100800 */
[----:B------:R-:W3:Y:S01]  /*ee80*/  LDL.LU R11, [R1+0x8] ;  /* 0x00000800010b7983 */ /* 0x000ee20000300800 */
[----:B0-----:R-:W-:-:S03]  /*ee90*/  MOV R3, 0x400 ;  /* 0x0000040000037802 */ /* 0x001fc60000000f00 */
[----:B------:R-:W4:Y:S01]  /*eea0*/  LDL R9, [R1] ;  /* 0x0000000001097983 */ /* 0x000f220000100800 */
[----:B------:R-:W0:Y:S01]  /*eeb0*/  S2R R10, SR_CgaCtaId ;  /* 0x00000000000a7919 */ /* 0x000e220000008800 */
[----:B------:R-:W-:Y:S02]  /*eec0*/  R2UR UR9, R2 ;  /* 0x00000000020972ca */ /* 0x000fe400000e0000 */
[----:B------:R-:W-:Y:S01]  /*eed0*/  R2UR UR11, R6 ;  /* 0x00000000060b72ca */ /* 0x000fe200000e0000 */
[----:B------:R-:W-:Y:S01]  /*eee0*/  UIADD3 UR4, UP0, UR38, 0x370, URZ ;  /* 0x0000037026047890 */ /* 0x000fe2000ff1e03f */
[----:B------:R-:W-:Y:S02]  /*eef0*/  R2UR UR12, R4 ;  /* 0x00000000040c72ca */ /* 0x000fe400000e0000 */
[----:B-----5:R-:W-:Y:S02]  /*ef00*/  R2UR UR13, R8 ;  /* 0x00000000080d72ca */ /* 0x020fe400000e0000 */
[----:B0-----:R-:W-:-:S05]  /*ef10*/  LEA R3, R10, R3, 0x18 ;  /* 0x000000030a037211 */ /* 0x001fca00078ec0ff */
[----:B------:R-:W-:-:S05]  /*ef20*/  IMAD R2, R13, 0xa800, R3 ;  /* 0x0000a8000d027824 */ /* 0x000fca00078e0203 */
[----:B------:R-:W-:Y:S01]  /*ef30*/  R2UR UR14, R2 ;  /* 0x00000000020e72ca */ /* 0x000fe200000e0000 */
[----:B------:R-:W-:Y:S01]  /*ef40*/  UIADD3 UR9, UR9, 0x36830, URZ ;  /* 0x0003683009097890 */ /* 0x000fe2000fffe03f */
[----:B------:R-:W-:Y:S01]  /*ef50*/  VIADD R3, R3, 0x36800 ;  /* 0x0003680003037836 */ /* 0x000fe20000000000 */
[----:B------:R-:W-:Y:S01]  /*ef60*/  UMOV UR10, URZ ;  /* 0x0000003f000a7c82 */ /* 0x000fe20008000000 */
[----:B------:R-:W-:Y:S01]  /*ef70*/  UMOV UR6, 0x0 ;  /* 0x0000000000067882 */ /* 0x000fe20000000000 */
[----:B------:R-:W-:-:S08]  /*ef80*/  UMOV UR7, 0x14f00000 ;  /* 0x14f0000000077882 */ /* 0x000fd00000000000 */
[----:B------:R-:W-:Y:S02]  /*ef90*/  UIADD3 UR8, UR14, 0x21400, URZ ;  /* 0x000214000e087890 */ /* 0x000fe4000fffe03f */
[----:B------:R-:W-:Y:S02]  /*efa0*/  UIADD3 UR15, UR14, 0x24c00, URZ ;  /* 0x00024c000e0f7890 */ /* 0x000fe4000fffe03f */
[----:B------:R-:W-:Y:S01]  /*efb0*/  UIADD3 UR14, UR14, 0x28400, URZ ;  /* 0x000284000e0e7890 */ /* 0x000fe2000fffe03f */
[----:B------:R-:W-:Y:S01]  /*efc0*/  UMOV UR16, 0x40 ;  /* 0x0000004000107882 */ /* 0x000fe20000000000 */
[----:B------:R-:W-:Y:S01]  /*efd0*/  UMOV UR17, 0x80 ;  /* 0x0000008000117882 */ /* 0x000fe20000000000 */
[----:B--2---:R-:W-:-:S13]  /*efe0*/  R2UR UR5, R17 ;  /* 0x00000000110572ca */ /* 0x004fda00000e0000 */
[----:B------:R-:W-:Y:S02]  /*eff0*/  UIMAD UR11, UR11, 0x70, UR5 ;  /* 0x000000700b0b78a4 */ /* 0x000fe4000f8e0205 */
[----:B------:R-:W-:Y:S01]  /*f000*/  UIADD3.X UR5, URZ, UR39, URZ, UP0, !UPT ;  /* 0x000000273f057290 */ /* 0x000fe200087fe43f */
[----:B---3--:R-:W-:Y:S01]  /*f010*/  SHF.L.U32 R2, R11, 0x1f, RZ ;  /* 0x0000001f0b027819 */ /* 0x008fe200000006ff */
[----:B----4-:R-:W-:-:S07]  /*f020*/  IMAD R3, R9, 0x8, R3 ;  /* 0x0000000809037824 */ /* 0x010fce00078e0203 */
[----:B------:R0:W-:Y:S02]  /*f030*/  UTMALDG.4D [UR8], [UR4], desc[UR6] ;  /* 0x00000608040075b4 */ /* 0x0001e40008019000 */
[----:B0-----:R-:W-:Y:S01]  /*f040*/  UMOV UR8, UR15 ;  /* 0x0000000f00087c82 */ /* 0x001fe20008000000 */
[----:B------:R-:W-:Y:S02]  /*f050*/  UMOV UR10, UR16 ;  /* 0x00000010000a7c82 */ /* 0x000fe40008000000 */
[----:B------:R0:W-:Y:S02]  /*f060*/  UTMALDG.4D [UR8], [UR4], desc[UR6] ;  /* 0x00000608040075b4 */ /* 0x0001e40008019000 */
[----:B0-----:R-:W-:Y:S01]  /*f070*/  UMOV UR8, UR14 ;  /* 0x0000000e00087c82 */ /* 0x001fe20008000000 */
[----:B------:R-:W-:Y:S02]  /*f080*/  UMOV UR10, UR17 ;  /* 0x00000011000a7c82 */ /* 0x000fe40008000000 */
[----:B------:R0:W-:Y:S01]  /*f090*/  UTMALDG.4D [UR8], [UR4], desc[UR6] ;  /* 0x00000608040075b4 */ /* 0x0001e20008019000 */
[----:B------:R-:W1:Y:S02]  /*f0a0*/  SYNCS.PHASECHK.TRANS64.TRYWAIT P0, [R3+URZ+0x60], R2 ;  /* 0x00006002030075a7 */ /* 0x000e64000800017f */
[----:B01----:R-:W-:Y:S05]  /*f0b0*/  @!P0 BRA `(.L_x_335) ;  /* 0x0000002800d08947 */ /* 0x003fea0003800000 */
.L_x_395:
[----:B------:R-:W-:Y:S05]  /*f0c0*/  @P1 BRA `(.L_x_336) ;  /* 0x0000000000301947 */ /* 0x000fea0003800000 */
[----:B------:R-:W1:Y:S01]  /*f0d0*/  S2R R9, SR_TID.X ;  /* 0x0000000000097919 */ /* 0x000e620000002100 */
[----:B------:R-:W-:Y:S01]  /*f0e0*/  MOV R10, 0x400 ;  /* 0x00000400000a7802 */ /* 0x000fe20000000f00 */
[----:B------:R-:W2:Y:S01]  /*f0f0*/  S2R R11, SR_CgaCtaId ;  /* 0x00000000000b7919 */ /* 0x000ea20000008800 */
[----:B-1----:R-:W-:Y:S02]  /*f100*/  LOP3.LUT R17, R9, 0x1f, RZ, 0xc0, !PT ;  /* 0x0000001f09117812 */ /* 0x002fe400078ec0ff */
[----:B------:R-:W3:Y:S02]  /*f110*/  LDL R9, [R1] ;  /* 0x0000000001097983 */ /* 0x000ee40000100800 */
[----:B------:R-:W-:Y:S02]  /*f120*/  ISETP.NE.AND P0, PT, R17, RZ, PT ;  /* 0x000000ff1100720c */ /* 0x000fe40003f05270 */
[----:B--2---:R-:W-:Y:S01]  /*f130*/  LEA R10, R11, R10, 0x18 ;  /* 0x0000000a0b0a7211 */ /* 0x004fe200078ec0ff */
[----:B0-----:R-:W-:-:S04]  /*f140*/  IMAD.MOV.U32 R3, RZ, RZ, 0xa800 ;  /* 0x0000a800ff037424 */ /* 0x001fc800078e00ff */
[----:B---3--:R-:W-:-:S04]  /*f150*/  IMAD R2, R9, 0x8, R10 ;  /* 0x0000000809027824 */ /* 0x008fc800078e020a */
[----:B------:R1:W-:Y:S02]  /*f160*/  SYNCS.ARRIVE.TRANS64 RZ, [R2+URZ+0x36850], R3 ;  /* 0x0368500302ff79a7 */ /* 0x0003e4000800003f */
[----:B------:R-:W-:Y:S05]  /*f170*/  @!P0 BRA `(.L_x_336) ;  /* 0x0000000000048947 */ /* 0x000fea0003800000 */
[----:B------:R-:W-:Y:S01]  /*f180*/  BPT.TRAP 0x1 ;  /* 0x000000040000795c */ /* 0x000fe20000300000 */
.L_x_336:
[----:B01----:R-:W2:Y:S01]  /*f190*/  LDL.LU R2, [R1+0xc] ;  /* 0x00000c0001027983 */ /* 0x003ea20000300800 */
[----:B------:R-:W-:-:S03]  /*f1a0*/  MOV R10, 0x400 ;  /* 0x00000400000a7802 */ /* 0x000fc60000000f00 */
[----:B------:R-:W3:Y:S04]  /*f1b0*/  LDL.LU R9, [R1] ;  /* 0x0000000001097983 */ /* 0x000ee80000300800 */
[----:B------:R-:W4:Y:S01]  /*f1c0*/  LDL R3, [R1+0x4] ;  /* 0x0000040001037983 */ /* 0x000f220000100800 */
[----:B------:R-:W0:Y:S01]  /*f1d0*/  S2R R11, SR_CgaCtaId ;  /* 0x00000000000b7919 */ /* 0x000e220000008800 */
[----:B------:R-:W-:Y:S01]  /*f1e0*/  R2UR UR13, R5 ;  /* 0x00000000050d72ca */ /* 0x000fe200000e0000 */
[----:B------:R-:W-:Y:S01]  /*f1f0*/  UIADD3 UR4, UP0, UR38, 0x470, URZ ;  /* 0x0000047026047890 */ /* 0x000fe2000ff1e03f */
[----:B------:R-:W-:Y:S02]  /*f200*/  R2UR UR12, R4 ;  /* 0x00000000040c72ca */ /* 0x000fe400000e0000 */
[----:B0-----:R-:W-:Y:S01]  /*f210*/  LEA R10, R11, R10, 0x18 ;  /* 0x0000000a0b0a7211 */ /* 0x001fe200078ec0ff */
[----:B------:R-:W-:Y:S01]  /*f220*/  UMOV UR10, URZ ;  /* 0x0000003f000a7c82 */ /* 0x000fe20008000000 */
[----:B------:R-:W-:Y:S01]  /*f230*/  UMOV UR6, 0x0 ;  /* 0x0000000000067882 */ /* 0x000fe20000000000 */
[----:B------:R-:W-:Y:S01]  /*f240*/  UMOV UR7, 0x14f00000 ;  /* 0x14f0000000077882 */ /* 0x000fe20000000000 */
[----:B------:R-:W-:Y:S01]  /*f250*/  UMOV UR16, 0x40 ;  /* 0x0000004000107882 */ /* 0x000fe20000000000 */
[----:B------:R0:W-:Y:S01]  /*f260*/  STL [R1+0xc], R6 ;  /* 0x00000c0601007387 */ /* 0x0001e20000100800 */
[----:B------:R-:W-:Y:S01]  /*f270*/  IMAD.MOV.U32 R5, RZ, RZ, R8 ;  /* 0x000000ffff057224 */ /* 0x000fe200078e0008 */
[----:B--2---:R-:W-:-:S02]  /*f280*/  R2UR UR11, R2 ;  /* 0x00000000020b72ca */ /* 0x004fc400000e0000 */
[----:B---3--:R-:W-:-:S04]  /*f290*/  LEA R2, R9, R10, 0x3 ;  /* 0x0000000a09027211 */ /* 0x008fc800078e18ff */
[----:B------:R-:W-:Y:S01]  /*f2a0*/  R2UR UR9, R2 ;  /* 0x00000000020972ca */ /* 0x000fe200000e0000 */
[----:B------:R-:W-:Y:S01]  /*f2b0*/  IMAD R2, R9, 0xa800, R10 ;  /* 0x0000a80009027824 */ /* 0x000fe200078e020a */
[----:B----4-:R-:W-:-:S04]  /*f2c0*/  R2UR UR5, R3 ;  /* 0x00000000030572ca */ /* 0x010fc800000e0000 */
[----:B------:R-:W-:-:S07]  /*f2d0*/  R2UR UR15, R2 ;  /* 0x00000000020f72ca */ /* 0x000fce00000e0000 */
[----:B------:R-:W-:Y:S02]  /*f2e0*/  UIADD3 UR9, UR9, 0x36850, URZ ;  /* 0x0003685009097890 */ /* 0x000fe4000fffe03f */
[----:B------:R-:W-:Y:S02]  /*f2f0*/  UIMAD UR11, UR11, 0x70, UR5 ;  /* 0x000000700b0b78a4 */ /* 0x000fe4000f8e0205 */
[----:B------:R-:W-:Y:S02]  /*f300*/  UIADD3.X UR5, URZ, UR39, URZ, UP0, !UPT ;  /* 0x000000273f057290 */ /* 0x000fe400087fe43f */
        /* <DEDUP_REMOVED lines=11> */
[----:B0-----:R-:W-:Y:S01]  /*f3c0*/  NOP ;  /* 0x0000000000007918 */ /* 0x001fe20000000000 */
.L_x_331:
[----:B------:R-:W-:Y:S05]  /*f3d0*/  BSYNC B2 ;  /* 0x0000000000027941 */ /* 0x000fea0003800000 */
.L_x_330:
[----:B------:R-:W2:Y:S04]  /*f3e0*/  LDL.LU R2, [R1+0x18] ;  /* 0x0000180001027983 */ /* 0x000ea80000300800 */
[----:B------:R0:W-:Y:S04]  /*f3f0*/  STL [R1], R13 ;  /* 0x0000000d01007387 */ /* 0x0001e80000100800 */
[----:B------:R0:W-:Y:S02]  /*f400*/  STL [R1+0x8], R15 ;  /* 0x0000080f01007387 */ /* 0x0001e40000100800 */
[----:B0-2---:R-:W-:-:S07]  /*f410*/  VIADD R6, R2, 0xfffffffd ;  /* 0xfffffffd02067836 */ /* 0x005fce0000000000 */
.L_x_329:
[----:B------:R-:W-:Y:S05]  /*f420*/  BSYNC B1 ;  /* 0x0000000000017941 */ /* 0x000fea0003800000 */
.L_x_328:
[----:B------:R-:W-:-:S05]  /*f430*/  IMAD.MOV R14, RZ, RZ, -R14 ;  /* 0x000000ffff0e7224 */ /* 0x000fca00078e0a0e */
[----:B------:R-:W-:-:S13]  /*f440*/  ISETP.NE.AND P0, PT, R7, R14, PT ;  /* 0x0000000e0700720c */ /* 0x000fda0003f05270 */
[----:B------:R-:W-:Y:S05]  /*f450*/  @!P0 BRA `(.L_x_327) ;  /* 0x0000001000288947 */ /* 0x000fea0003800000 */
[----:B------:R-:W-:-:S07]  /*f460*/  IMAD.MOV.U32 R10, RZ, RZ, R5 ;  /* 0x000000ffff0a7224 */ /* 0x000fce00078e0005 */
.L_x_351:
[----:B------:R-:W2:Y:S04]  /*f470*/  LDL R3, [R1] ;  /* 0x0000000001037983 */ /* 0x000ea80000100800 */
[----:B------:R-:W3:Y:S01]  /*f480*/  LDL R2, [R1+0x8] ;  /* 0x0000080001027983 */ /* 0x000ee20000100800 */
[----:B------:R-:W-:Y:S05]  /*f490*/  YIELD ;  /* 0x0000000000007946 */ /* 0x000fea0003800000 */
[----:B------:R-:W-:Y:S01]  /*f4a0*/  BSSY B1, `(.L_x_337) ;  /* 0x0000080000017945 */ /* 0x000fe20003800000 */
[----:B--2---:R-:W-:-:S05]  /*f4b0*/  VIADD R7, R3, 0x1 ;  /* 0x0000000103077836 */ /* 0x004fca0000000000 */
[----:B------:R-:W-:-:S04]  /*f4c0*/  ISETP.NE.AND P0, PT, R7, 0x2, PT ;  /* 0x000000020700780c */ /* 0x000fc80003f05270 */
[----:B------:R-:W-:Y:S02]  /*f4d0*/  SEL R8, RZ, 0x1, P0 ;  /* 0x00000001ff087807 */ /* 0x000fe40000000000 */
[----:B------:R-:W-:Y:S02]  /*f4e0*/  SEL R7, R7, RZ, P0 ;  /* 0x000000ff07077207 */ /* 0x000fe40000000000 */
[----:B---3--:R-:W-:Y:S01]  /*f4f0*/  LOP3.LUT R8, R2, R8, RZ, 0x3c, !PT ;  /* 0x0000000802087212 */ /* 0x008fe200078e3cff */
[----:B0-----:R-:W-:Y:S06]  /*f500*/  @!P6 BRA `(.L_x_338) ;  /* 0x0000000400e4e947 */ /* 0x001fec0003800000 */
[----:B------:R-:W-:Y:S01]  /*f510*/  ULDC.64 UR4, c[0x0][0x3f8] ;  /* 0x0000fe0000047ab9 */ /* 0x000fe20000000a00 */
[----:B------:R-:W-:Y:S01]  /*f520*/  IMAD.MOV.U32 R9, RZ, RZ, R6 ;  /* 0x000000ffff097224 */ /* 0x000fe200078e0006 */
[----:B------:R-:W-:-:S04]  /*f530*/  ISETP.NE.U32.AND P0, PT, RZ, UR4, PT ;  /* 0x00000004ff007c0c */ /* 0x000fc8000bf05070 */
[----:B------:R-:W-:-:S13]  /*f540*/  ISETP.NE.AND.EX P0, PT, RZ, UR5, PT, P0 ;  /* 0x00000005ff007c0c */ /* 0x000fda000bf05300 */
        /* <DEDUP_REMOVED lines=8> */
[----:B------:R-:W-:-:S04]  /*f5d0*/  IMAD R10, R12, UR6, RZ ;  /* 0x000000060c0a7c24 */ /* 0x000fc8000f8e02ff */
[----:B------:R-:W-:Y:S02]  /*f5e0*/  IMAD.MOV R3, RZ, RZ, -R2 ;  /* 0x000000ffff037224 */ /* 0x000fe400078e0a02 */
[----:B------:R-:W-:Y:S02]  /*f5f0*/  IMAD R10, R0, UR7, R10 ;  /* 0x00000007000a7c24 */ /* 0x000fe4000f8e020a */
[----:B------:R-:W-:Y:S01]  /*f600*/  IMAD R9, R9, R3, R6 ;  /* 0x0000000309097224 */ /* 0x000fe200078e0206 */
[----:B------:R-:W-:-:S03]  /*f610*/  SHF.R.S32.HI R3, RZ, 0x1f, R2 ;  /* 0x0000001fff037819 */ /* 0x000fc60000011402 */
[----:B------:R-:W-:-:S04]  /*f620*/  IMAD.WIDE.U32 R2, R0, UR6, R2 ;  /* 0x0000000600027c25 */ /* 0x000fc8000f8e0002 */
[----:B------:R-:W-:Y:S01]  /*f630*/  IMAD.IADD R3, R10, 0x1, R3 ;  /* 0x000000010a037824 */ /* 0x000fe200078e0203 */
[----:B------:R-:W-:-:S04]  /*f640*/  LEA R10, P0, R2, UR4, 0x2 ;  /* 0x00000004020a7c11 */ /* 0x000fc8000f8010ff */
[----:B------:R-:W-:-:S05]  /*f650*/  LEA.HI.X R11, R2, UR5, R3, 0x2, P0 ;  /* 0x00000005020b7c11 */ /* 0x000fca00080f1403 */
[----:B------:R0:W5:Y:S04]  /*f660*/  LDG.E R10, desc[UR60][R10.64] ;  /* 0x0000003c0a0a7981 */ /* 0x000168000c1e1900 */
.L_x_339:
[----:B------:R-:W1:Y:S01]  /*f670*/  S2R R3, SR_CgaCtaId ;  /* 0x0000000000037919 */ /* 0x000e620000008800 */
[----:B------:R-:W-:-:S04]  /*f680*/  MOV R2, 0x400 ;  /* 0x0000040000027802 */ /* 0x000fc80000000f00 */
[----:B-1----:R-:W-:Y:S02]  /*f690*/  LEA R2, R3, R2, 0x18 ;  /* 0x0000000203027211 */ /* 0x002fe400078ec0ff */
[----:B------:R-:W-:-:S03]  /*f6a0*/  SHF.L.U32 R3, R8, 0x1f, RZ ;  /* 0x0000001f08037819 */ /* 0x000fc600000006ff */
[----:B------:R-:W-:-:S04]  /*f6b0*/  IMAD R2, R7, 0x8, R2 ;  /* 0x0000000807027824 */ /* 0x000fc800078e0202 */
[----:B------:R-:W1:Y:S02]  /*f6c0*/  SYNCS.PHASECHK.TRANS64.TRYWAIT P0, [R2+URZ+0x36840], R3 ;  /* 0x03684003020075a7 */ /* 0x000e64000800017f */
[----:B-1----:R-:W-:Y:S05]  /*f6d0*/  @!P0 BRA `(.L_x_340) ;  /* 0x00000024005c8947 */ /* 0x002fea0003800000 */
.L_x_396:
[----:B0-----:R-:W0:Y:S02]  /*f6e0*/  S2R R11, SR_TID.X ;  /* 0x00000000000b7919 */ /* 0x001e240000002100 */
[----:B0-----:R-:W-:-:S04]  /*f6f0*/  LOP3.LUT R11, R11, 0x7f, RZ, 0xc0, !PT ;  /* 0x0000007f0b0b7812 */ /* 0x001fc800078ec0ff */
[----:B------:R-:W-:-:S13]  /*f700*/  ISETP.NE.AND P0, PT, R11, RZ, PT ;  /* 0x000000ff0b00720c */ /* 0x000fda0003f05270 */
[----:B------:R-:W-:Y:S05]  /*f710*/  @P0 BRA `(.L_x_341) ;  /* 0x00000000001c0947 */ /* 0x000fea0003800000 */
[----:B------:R-:W0:Y:S01]  /*f720*/  S2R R11, SR_TID.X ;  /* 0x00000000000b7919 */ /* 0x000e220000002100 */
[----:B-1----:R-:W-:-:S04]  /*f730*/  IMAD.MOV.U32 R3, RZ, RZ, 0xa800 ;  /* 0x0000a800ff037424 */ /* 0x002fc800078e00ff */
[----:B------:R2:W-:Y:S01]  /*f740*/  SYNCS.ARRIVE.TRANS64 RZ, [R2+URZ+0x36830], R3 ;  /* 0x0368300302ff79a7 */ /* 0x0005e2000800003f */
[----:B0-----:R-:W-:-:S04]  /*f750*/  LOP3.LUT R11, R11, 0x1f, RZ, 0xc0, !PT ;  /* 0x0000001f0b0b7812 */ /* 0x001fc800078ec0ff */
[----:B------:R-:W-:-:S13]  /*f760*/  ISETP.NE.AND P1, PT, R11, RZ, PT ;  /* 0x000000ff0b00720c */ /* 0x000fda0003f25270 */
[----:B--2---:R-:W-:Y:S05]  /*f770*/  @!P1 BRA `(.L_x_341) ;  /* 0x0000000000049947 */ /* 0x004fea0003800000 */
[----:B------:R-:W-:Y:S01]  /*f780*/  BPT.TRAP 0x1 ;  /* 0x000000040000795c */ /* 0x000fe20000300000 */
.L_x_341:
[----:B------:R-:W2:Y:S04]  /*f790*/  LDL R15, [R1+0x4] ;  /* 0x00000400010f7983 */ /* 0x000ea80000100800 */
[----:B-1----:R-:W3:Y:S01]  /*f7a0*/  LDL.LU R3, [R1+0x8] ;  /* 0x0000080001037983 */ /* 0x002ee20000300800 */
[----:B------:R-:W-:-:S03]  /*f7b0*/  MOV R13, 0x400 ;  /* 0x00000400000d7802 */ /* 0x000fc60000000f00 */
        /* <DEDUP_REMOVED lines=34> */
.L_x_397:
        /* <DEDUP_REMOVED lines=8> */
.L_x_343:
[----:B------:R-:W2:Y:S01]  /*fa60*/  LDL.LU R15, [R1+0xc] ;  /* 0x00000c00010f7983 */ /* 0x000ea20000300800 */
[----:B------:R-:W-:-:S03]  /*fa70*/  MOV R13, 0x400 ;  /* 0x00000400000d7802 */ /* 0x000fc60000000f00 */
[----:B0-----:R-:W3:Y:S04]  /*fa80*/  LDL.LU R3, [R1] ;  /* 0x0000000001037983 */ /* 0x001ee80000300800 */
[----:B------:R-:W4:Y:S01]  /*fa90*/  LDL R11, [R1+0x4] ;  /* 0x00000400010b7983 */ /* 0x000f220000100800 */
[----:B------:R-:W0:Y:S01]  /*faa0*/  S2R R14, SR_CgaCtaId ;  /* 0x00000000000e7919 */ /* 0x000e220000008800 */
[----:B------:R-:W-:Y:S01]  /*fab0*/  R2UR UR9, R2 ;  /* 0x00000000020972ca */ /* 0x000fe200000e0000 */
[----:B------:R-:W-:Y:S01]  /*fac0*/  UIADD3 UR4, UP0, UR38, 0x470, URZ ;  /* 0x0000047026047890 */ /* 0x000fe2000ff1e03f */
[----:B------:R-:W-:Y:S02]  /*fad0*/  R2UR UR13, R5 ;  /* 0x00000000050d72ca */ /* 0x000fe400000e0000 */
[----:B------:R-:W-:-:S02]  /*fae0*/  R2UR UR12, R4 ;  /* 0x00000000040c72ca */ /* 0x000fc400000e0000 */
[----:B0-----:R-:W-:-:S07]  /*faf0*/  LEA R13, R14, R13, 0x18 ;  /* 0x0000000d0e0d7211 */ /* 0x001fce00078ec0ff */
[----:B------:R-:W-:Y:S01]  /*fb00*/  UIADD3 UR9, UR9, 0x50, URZ ;  /* 0x0000005009097890 */ /* 0x000fe2000fffe03f */
[----:B------:R-:W-:Y:S01]  /*fb10*/  UMOV UR10, URZ ;  /* 0x0000003f000a7c82 */ /* 0x000fe20008000000 */
[----:B------:R-:W-:Y:S01]  /*fb20*/  UMOV UR6, 0x0 ;  /* 0x0000000000067882 */ /* 0x000fe20000000000 */
[----:B------:R-:W-:Y:S01]  /*fb30*/  UMOV UR7, 0x14f00000 ;  /* 0x14f0000000077882 */ /* 0x000fe20000000000 */
[----:B------:R-:W-:Y:S01]  /*fb40*/  UMOV UR17, 0x40 ;  /* 0x0000004000117882 */ /* 0x000fe20000000000 */
[----:B------:R0:W-:Y:S01]  /*fb50*/  STL [R1+0xc], R9 ;  /* 0x00000c0901007387 */ /* 0x0001e20000100800 */
[----:B------:R-:W-:Y:S01]  /*fb60*/  IMAD.MOV.U32 R5, RZ, RZ, R10 ;  /* 0x000000ffff057224 */ /* 0x000fe200078e000a */
[----:B--2---:R-:W-:Y:S01]  /*fb70*/  R2UR UR11, R15 ;  /* 0x000000000f0b72ca */ /* 0x004fe200000e0000 */
[----:B---3--:R-:W-:Y:S01]  /*fb80*/  IMAD R3, R3, 0xa800, R13 ;  /* 0x0000a80003037824 */ /* 0x008fe200078e020d */
[----:B----4-:R-:W-:-:S04]  /*fb90*/  R2UR UR5, R11 ;  /* 0x000000000b0572ca */ /* 0x010fc800000e0000 */
[----:B------:R-:W-:-:S09]  /*fba0*/  R2UR UR8, R3 ;  /* 0x00000000030872ca */ /* 0x000fd200000e0000 */
[----:B------:R-:W-:-:S04]  /*fbb0*/  UIMAD UR11, UR11, 0x70, UR5 ;  /* 0x000000700b0b78a4 */ /* 0x000fc8000f8e0205 */
[----:B------:R-:W-:Y:S02]  /*fbc0*/  UIADD3 UR14, UR8, 0x400, URZ ;  /* 0x00000400080e7890 */ /* 0x000fe4000fffe03f */
[----:B------:R-:W-:Y:S02]  /*fbd0*/  UIADD3.X UR5, URZ, UR39, URZ, UP0, !UPT ;  /* 0x000000273f057290 */ /* 0x000fe400087fe43f */
[----:B------:R-:W-:Y:S02]  /*fbe0*/  UIADD3 UR15, UR8, 0x3c00, URZ ;  /* 0x00003c00080f7890 */ /* 0x000fe4000fffe03f */
[----:B------:R-:W-:-:S03]  /*fbf0*/  UIADD3 UR16, UR8, 0x7400, URZ ;  /* 0x0000740008107890 */ /* 0x000fc6000fffe03f */
[----:B------:R-:W-:Y:S02]  /*fc00*/  UMOV UR8, UR14 ;  /* 0x0000000e00087c82 */ /* 0x000fe40008000000 */
[----:B------:R1:W-:Y:S01]  /*fc10*/  UTMALDG.4D [UR8], [UR4], desc[UR6] ;  /* 0x00000608040075b4 */ /* 0x0003e20008019000 */
[----:B------:R-:W-:Y:S01]  /*fc20*/  UMOV UR14, 0x80 ;  /* 0x00000080000e7882 */ /* 0x000fe20000000000 */
[----:B-1----:R-:W-:Y:S01]  /*fc30*/  UMOV UR8, UR15 ;  /* 0x0000000f00087c82 */ /* 0x002fe20008000000 */
[----:B------:R-:W-:Y:S02]  /*fc40*/  UMOV UR10, UR17 ;  /* 0x00000011000a7c82 */ /* 0x000fe40008000000 */
[----:B------:R1:W-:Y:S02]  /*fc50*/  UTMALDG.4D [UR8], [UR4], desc[UR6] ;  /* 0x00000608040075b4 */ /* 0x0003e40008019000 */
[----:B-1----:R-:W-:Y:S01]  /*fc60*/  UMOV UR8, UR16 ;  /* 0x0000001000087c82 */ /* 0x002fe20008000000 */
[----:B------:R-:W-:-:S02]  /*fc70*/  UMOV UR10, UR14 ;  /* 0x0000000e000a7c82 */ /* 0x000fc40008000000 */
[----:B------:R0:W-:Y:S02]  /*fc80*/  UTMALDG.4D [UR8], [UR4], desc[UR6] ;  /* 0x00000608040075b4 */ /* 0x0001e40008019000 */
[----:B0-----:R-:W-:Y:S01]  /*fc90*/  NOP ;  /* 0x0000000000007918 */ /* 0x001fe20000000000 */
.L_x_338:
[----:B------:R-:W-:Y:S05]  /*fca0*/  BSYNC B1 ;  /* 0x0000000000017941 */ /* 0x000fea0003800000 */
.L_x_337:
[----:B------:R-:W-:Y:S01]  /*fcb0*/  VIADD R2, R7, 0x1 ;  /* 0x0000000107027836 */ /* 0x000fe20000000000 */
[----:B------:R-:W-:Y:S04]  /*fcc0*/  BSSY B1, `(.L_x_344) ;  /* 0x0000080000017945 */ /* 0x000fe80003800000 */
[----:B------:R-:W-:-:S04]  /*fcd0*/  ISETP.NE.AND P0, PT, R2, 0x2, PT ;  /* 0x000000020200780c */ /* 0x000fc80003f05270 */
[----:B------:R-:W-:Y:S02]  /*fce0*/  SEL R3, RZ, 0x1, P0 ;  /* 0x00000001ff037807 */ /* 0x000fe40000000000 */
[----:B------:R-:W-:Y:S02]  /*fcf0*/  SEL R14, R2, RZ, P0 ;  /* 0x000000ff020e7207 */ /* 0x000fe40000000000 */
[----:B------:R-:W-:-:S05]  /*fd00*/  LOP3.LUT R13, R8, R3, RZ, 0x3c, !PT ;  /* 0x00000003080d7212 */ /* 0x000fca00078e3cff */
[----:B------:R0:W-:Y:S04]  /*fd10*/  STL [R1+0x8], R13 ;  /* 0x0000080d01007387 */ /* 0x0001e80000100800 */
[----:B------:R0:W-:Y:S01]  /*fd20*/  STL [R1], R14 ;  /* 0x0000000e01007387 */ /* 0x0001e20000100800 */
[----:B------:R-:W-:Y:S05]  /*fd30*/  @!P6 BRA `(.L_x_345) ;  /* 0x0000000400e0e947 */ /* 0x000fea0003800000 */
[----:B------:R-:W-:Y:S01]  /*fd40*/  ULDC.64 UR4, c[0x0][0x3f8] ;  /* 0x0000fe0000047ab9 */ /* 0x000fe20000000a00 */
[----:B------:R-:W-:Y:S02]  /*fd50*/  IADD3 R9, R6, -0x1, RZ ;  /* 0xffffffff06097810 */ /* 0x000fe40007ffe0ff */
[----:B------:R-:W-:-:S04]  /*fd60*/  ISETP.NE.U32.AND P0, PT, RZ, UR4, PT ;  /* 0x00000004ff007c0c */ /* 0x000fc8000bf05070 */
[----:B------:R-:W-:-:S13]  /*fd70*/  ISETP.NE.AND.EX P0, PT, RZ, UR5, PT, P0 ;  /* 0x00000005ff007c0c */ /* 0x000fda000bf05300 */
[----:B------:R-:W-:Y:S05]  /*fd80*/  @!P0 BRA `(.L_x_346) ;  /* 0x0000000000448947 */ /* 0x000fea0003800000 */
[----:B------:R-:W1:Y:S01]  /*fd90*/  LDC R11, c[0x0][0x41c] ;  /* 0x00010700ff0b7b82 */ /* 0x000e620000000800 */
[----:B------:R-:W-:Y:S01]  /*fda0*/  ULDC.64 UR6, c[0x0][0x408] ;  /* 0x0001020000067ab9 */ /* 0x000fe20000000a00 */
[----:B-1----:R-:W-:-:S13]  /*fdb0*/  ISETP.NE.AND P0, PT, R11, 0x1, PT ;  /* 0x000000010b00780c */ /* 0x002fda0003f05270 */
[----:B------:R-:W1:Y:S02]  /*fdc0*/  @P0 LDC.64 R2, c[0x0][0x420] ;  /* 0x00010800ff020b82 */ /* 0x000e640000000a00 */
[----:B-1----:R-:W-:-:S04]  /*fdd0*/  @P0 IMAD.HI.U32 R10, R9, R2, RZ ;  /* 0x00000002090a0227 */ /* 0x002fc800078e00ff */
        /* <DEDUP_REMOVED lines=12> */
.L_x_346:
[----:B------:R-:W2:Y:S01]  /*fea0*/  S2R R3, SR_CgaCtaId ;  /* 0x0000000000037919 */ /* 0x000ea20000008800 */
[----:B------:R-:W-:-:S04]  /*feb0*/  MOV R2, 0x400 ;  /* 0x0000040000027802 */ /* 0x000fc80000000f00 */
[----:B--2---:R-:W-:Y:S02]  /*fec0*/  LEA R2, R3, R2, 0x18 ;  /* 0x0000000203027211 */ /* 0x004fe400078ec0ff */
[----:B------:R-:W-:-:S03]  /*fed0*/  SHF.L.U32 R3, R13, 0x1f, RZ ;  /* 0x0000001f0d037819 */ /* 0x000fc600000006ff */
[----:B------:R-:W-:-:S04]  /*fee0*/  IMAD R2, R14, 0x8, R2 ;  /* 0x000000080e027824 */ /* 0x000fc800078e0202 */
[----:B------:R-:W2:Y:S02]  /*fef0*/  SYNCS.PHASECHK.TRANS64.TRYWAIT P0, [R2+URZ+0x36840], R3 ;  /* 0x03684003020075a7 */ /* 0x000ea4000800017f */
[----:B--2---:R-:W-:Y:S05]  /*ff00*/  @!P0 BRA `(.L_x_347) ;  /* 0x0000001c00788947 */ /* 0x004fea0003800000 */
.L_x_398:
        /* <DEDUP_REMOVED lines=11> */
.L_x_348:
[----:B0-----:R-:W3:Y:S01]  /*ffc0*/  LDL R13, [R1] ;  /* 0x00000000010d7983 */ /* 0x001ee20000100800 */
[----:B------:R-:W-:-:S03]  /*ffd0*/  MOV R14, 0x400 ;  /* 0x00000400000e7802 */ /* 0x000fc60000000f00 */
[----:B------:R-:W4:Y:S01]  /*ffe0*/  LDL R11, [R1+0x4] ;  /* 0x00000400010b7983 */ /* 0x000f220000100800 */
[----:B------:R-:W0:Y:S01]  /*fff0*/  S2R R15, SR_CgaCtaId ;  /* 0x00000000000f7919 */ /* 0x000e220000008800 */
[----:B------:R-:W-:Y:S01]  /*10000*/  R2UR UR11, R9 ;  /* 0x00000000090b72ca */ /* 0x000fe200000e0000 */
[----:B------:R-:W-:Y:S01]  /*10010*/  UIADD3 UR4, UP0, UR38, 0x370, URZ ;  /* 0x0000037026047890 */ /* 0x000fe2000ff1e03f */
[----:B------:R-:W-:Y:S02]  /*10020*/  R2UR UR12, R4 ;  /* 0x00000000040c72ca */ /* 0x000fe400000e0000 */
[----:B0-----:R-:W-:-:S05]  /*10030*/  LEA R14, R15, R14, 0x18 ;  /* 0x0000000e0f0e7211 */ /* 0x001fca00078ec0ff */
[----:B--2---:R-:W-:Y:S01]  /*10040*/  VIADD R2, R14, 0x36800 ;  /* 0x000368000e027836 */ /* 0x004fe20000000000 */
[----:B-----5:R-:W-:Y:S01]  /*10050*/  R2UR UR13, R10 ;  /* 0x000000000a0d72ca */ /* 0x020fe200000e0000 */
[----:B------:R-:W-:Y:S01]  /*10060*/  UMOV UR10, URZ ;  /* 0x0000003f000a7c82 */ /* 0x000fe20008000000 */
[----:B------:R-:W-:Y:S01]  /*10070*/  UMOV UR6, 0x0 ;  /* 0x0000000000067882 */ /* 0x000fe20000000000 */
[----:B------:R-:W-:Y:S01]  /*10080*/  UMOV UR7, 0x14f00000 ;  /* 0x14f0000000077882 */ /* 0x000fe20000000000 */
[----:B------:R-:W-:Y:S01]  /*10090*/  UMOV UR17, 0x40 ;  /* 0x0000004000117882 */ /* 0x000fe20000000000 */
[----:B------:R-:W-:Y:S01]  /*100a0*/  UMOV UR18, 0x80 ;  /* 0x0000008000127882 */ /* 0x000fe20000000000 */
[----:B------:R-:W-:Y:S01]  /*100b0*/  SHF.L.U32 R8, R8, 0x1f, RZ ;  /* 0x0000001f08087819 */ /* 0x000fe200000006ff */
[----:B---3--:R-:W-:-:S05]  /*100c0*/  IMAD R3, R13, 0x8, R2 ;  /* 0x000000080d037824 */ /* 0x008fca00078e0202 */
        /* <DEDUP_REMOVED lines=9> */
[----:B------:R-:W-:-:S03]  /*10160*/  UIADD3 UR16, UR8, 0x28400, URZ ;  /* 0x0002840008107890 */ /* 0x000fc6000fffe03f */
[----:B------:R-:W-:Y:S02]  /*10170*/  UMOV UR8, UR14 ;  /* 0x0000000e00087c82 */ /* 0x000fe40008000000 */
[----:B------:R0:W-:Y:S01]  /*10180*/  UTMALDG.4D [UR8], [UR4], desc[UR6] ;  /* 0x00000608040075b4 */ /* 0x0001e20008019000 */
[----:B------:R-:W-:Y:S01]  /*10190*/  IMAD R2, R7, 0x8, R2 ;  /* 0x0000000807027824 */ /* 0x000fe200078e0202 */
[----:B0-----:R-:W-:Y:S01]  /*101a0*/  UMOV UR8, UR15 ;  /* 0x0000000f00087c82 */ /* 0x001fe20008000000 */
[----:B------:R-:W-:Y:S02]  /*101b0*/  UMOV UR10, UR17 ;  /* 0x00000011000a7c82 */ /* 0x000fe40008000000 */
[----:B------:R0:W-:Y:S02]  /*101c0*/  UTMALDG.4D [UR8], [UR4], desc[UR6] ;  /* 0x00000608040075b4 */ /* 0x0001e40008019000 */
[----:B0-----:R-:W-:Y:S01]  /*101d0*/  UMOV UR8, UR16 ;  /* 0x0000001000087c82 */ /* 0x001fe20008000000 */
[----:B------:R-:W-:-:S02]  /*101e0*/  UMOV UR10, UR18 ;  /* 0x00000012000a7c82 */ /* 0x000fc40008000000 */
[----:B------:R0:W-:Y:S01]  /*101f0*/  UTMALDG.4D [UR8], [UR4], desc[UR6] ;  /* 0x00000608040075b4 */ /* 0x0001e20008019000 */
[----:B------:R-:W1:Y:S02]  /*10200*/  SYNCS.PHASECHK.TRANS64.TRYWAIT P1, [R2+URZ+0x60], R8 ;  /* 0x00006008020075a7 */ /* 0x000e64000802017f */
[----:B01----:R-:W-:Y:S05]  /*10210*/  @!P1 BRA `(.L_x_349) ;  /* 0x0000001800c89947 */ /* 0x003fea0003800000 */
.L_x_399:
[----:B------:R-:W-:Y:S05]  /*10220*/  @P0 BRA `(.L_x_350) ;  /* 0x00000000001c0947 */ /* 0x000fea0003800000 */
[----:B------:R-:W1:Y:S02]  /*10230*/  S2R R3, SR_TID.X ;  /* 0x0000000000037919 */ /* 0x000e640000002100 */
[----:B-1----:R-:W-:-:S04]  /*10240*/  LOP3.LUT R3, R3, 0x1f, RZ, 0xc0, !PT ;  /* 0x0000001f03037812 */ /* 0x002fc800078ec0ff */
[----:B------:R-:W-:Y:S01]  /*10250*/  ISETP.NE.AND P1, PT, R3, RZ, PT ;  /* 0x000000ff0300720c */ /* 0x000fe20003f25270 */
[----:B------:R-:W-:-:S04]  /*10260*/  IMAD.MOV.U32 R3, RZ, RZ, 0xa800 ;  /* 0x0000a800ff037424 */ /* 0x000fc800078e00ff */
[----:B------:R1:W-:Y:S08]  /*10270*/  SYNCS.ARRIVE.TRANS64 RZ, [R2+URZ+0x50], R3 ;  /* 0x0000500302ff79a7 */ /* 0x0003f0000800003f */
[----:B------:R-:W-:Y:S05]  /*10280*/  @!P1 BRA `(.L_x_350) ;  /* 0x0000000000049947 */ /* 0x000fea0003800000 */
[----:B------:R-:W-:Y:S01]  /*10290*/  BPT.TRAP 0x1 ;  /* 0x000000040000795c */ /* 0x000fe20000300000 */
.L_x_350:
[----:B------:R-:W2:Y:S01]  /*102a0*/  LDL.LU R13, [R1+0xc] ;  /* 0x00000c00010d7983 */ /* 0x000ea20000300800 */
[----:B0-----:R-:W-:-:S03]  /*102b0*/  MOV R8, 0x400 ;  /* 0x0000040000087802 */ /* 0x001fc60000000f00 */
[----:B-1----:R-:W3:Y:S01]  /*102c0*/  LDL R3, [R1+0x4] ;  /* 0x0000040001037983 */ /* 0x002ee20000100800 */
[----:B------:R-:W0:Y:S01]  /*102d0*/  S2R R11, SR_CgaCtaId ;  /* 0x00000000000b7919 */ /* 0x000e220000008800 */
[----:B------:R-:W-:Y:S01]  /*102e0*/  R2UR UR9, R2 ;  /* 0x00000000020972ca */ /* 0x000fe200000e0000 */
[----:B------:R-:W-:Y:S01]  /*102f0*/  UIADD3 UR4, UP0, UR38, 0x470, URZ ;  /* 0x0000047026047890 */ /* 0x000fe2000ff1e03f */
[----:B------:R-:W-:Y:S02]  /*10300*/  R2UR UR13, R5 ;  /* 0x00000000050d72ca */ /* 0x000fe400000e0000 */
[----:B------:R-:W-:Y:S02]  /*10310*/  R2UR UR12, R4 ;  /* 0x00000000040c72ca */ /* 0x000fe400000e0000 */
[----:B0-----:R-:W-:-:S05]  /*10320*/  LEA R8, R11, R8, 0x18 ;  /* 0x000000080b087211 */ /* 0x001fca00078ec0ff */
[----:B------:R-:W-:-:S05]  /*10330*/  IMAD R7, R7, 0xa800, R8 ;  /* 0x0000a80007077824 */ /* 0x000fca00078e0208 */
[----:B------:R-:W-:Y:S01]  /*10340*/  R2UR UR15, R7 ;  /* 0x00000000070f72ca */ /* 0x000fe200000e0000 */
[----:B------:R-:W-:Y:S01]  /*10350*/  UIADD3 UR9, UR9, 0x50, URZ ;  /* 0x0000005009097890 */ /* 0x000fe2000fffe03f */
[----:B------:R-:W-:Y:S01]  /*10360*/  UMOV UR10, URZ ;  /* 0x0000003f000a7c82 */ /* 0x000fe20008000000 */
[----:B------:R-:W-:Y:S01]  /*10370*/  UMOV UR6, 0x0 ;  /* 0x0000000000067882 */ /* 0x000fe20000000000 */
[----:B------:R-:W-:-:S09]  /*10380*/  UMOV UR7, 0x14f00000 ;  /* 0x14f0000000077882 */ /* 0x000fd20000000000 */
[----:B------:R-:W-:Y:S02]  /*10390*/  UIADD3 UR8, UR15, 0x400, URZ ;  /* 0x000004000f087890 */ /* 0x000fe4000fffe03f */
[----:B------:R-:W-:Y:S02]  /*103a0*/  UIADD3 UR14, UR15, 0x3c00, URZ ;  /* 0x00003c000f0e7890 */ /* 0x000fe4000fffe03f */
[----:B------:R-:W-:Y:S01]  /*103b0*/  UIADD3 UR15, UR15, 0x7400, URZ ;  /* 0x000074000f0f7890 */ /* 0x000fe2000fffe03f */
[----:B------:R-:W-:Y:S01]  /*103c0*/  UMOV UR16, 0x40 ;  /* 0x0000004000107882 */ /* 0x000fe20000000000 */
[----:B------:R1:W-:Y:S01]  /*103d0*/  STL [R1+0xc], R9 ;  /* 0x00000c0901007387 */ /* 0x0003e20000100800 */
[----:B------:R-:W-:Y:S01]  /*103e0*/  IMAD.MOV.U32 R5, RZ, RZ, R10 ;  /* 0x000000ffff057224 */ /* 0x000fe200078e000a */
[----:B--2---:R-:W-:Y:S02]  /*103f0*/  R2UR UR11, R13 ;  /* 0x000000000d0b72ca */ /* 0x004fe400000e0000 */
[----:B---3--:R-:W-:-:S13]  /*10400*/  R2UR UR5, R3 ;  /* 0x00000000030572ca */ /* 0x008fda00000e0000 */
[----:B------:R-:W-:Y:S02]  /*10410*/  UIMAD UR11, UR11, 0x70, UR5 ;  /* 0x000000700b0b78a4 */ /* 0x000fe4000f8e0205 */
[----:B------:R-:W-:-:S09]  /*10420*/  UIADD3.X UR5, URZ, UR39, URZ, UP0, !UPT ;  /* 0x000000273f057290 */ /* 0x000fd200087fe43f */
[----:B------:R0:W-:Y:S02]  /*10430*/  UTMALDG.4D [UR8], [UR4], desc[UR6] ;  /* 0x00000608040075b4 */ /* 0x0001e40008019000 */
[----:B0-----:R-:W-:Y:S01]  /*10440*/  UMOV UR8, UR14 ;  /* 0x0000000e00087c82 */ /* 0x001fe20008000000 */
[----:B------:R-:W-:Y:S01]  /*10450*/  UMOV UR10, UR16 ;  /* 0x00000010000a7c82 */ /* 0x000fe20008000000 */
[----:B------:R-:W-:Y:S01]  /*10460*/  UMOV UR14, 0x80 ;  /* 0x00000080000e7882 */ /* 0x000fe20000000000 */
[----:B------:R0:W-:Y:S02]  /*10470*/  UTMALDG.4D [UR8], [UR4], desc[UR6] ;  /* 0x00000608040075b4 */ /* 0x0001e40008019000 */
[----:B0-----:R-:W-:Y:S01]  /*10480*/  UMOV UR8, UR15 ;  /* 0x0000000f00087c82 */ /* 0x001fe20008000000 */
[----:B------:R-:W-:Y:S02]  /*10490*/  UMOV UR10, UR14 ;  /* 0x0000000e000a7c82 */ /* 0x000fe40008000000 */
[----:B------:R1:W-:Y:S02]  /*104a0*/  UTMALDG.4D [UR8], [UR4], desc[UR6] ;  /* 0x00000608040075b4 */ /* 0x0003e40008019000 */
[----:B-1----:R-:W-:Y:S01]  /*104b0*/  NOP ;  /* 0x0000000000007918 */ /* 0x002fe20000000000 */
.L_x_345:
[----:B------:R-:W-:Y:S05]  /*104c0*/  BSYNC B1 ;  /* 0x0000000000017941 */ /* 0x000fea0003800000 */
.L_x_344:
[C---:B------:R-:W-:Y:S01]  /*104d0*/  ISETP.GT.AND P0, PT, R6.reuse, 0x1, PT ;  /* 0x000000010600780c */ /* 0x040fe20003f04270 */
[----:B------:R-:W-:-:S12]  /*104e0*/  VIADD R6, R6, 0xfffffffe ;  /* 0xfffffffe06067836 */ /* 0x000fd80000000000 */
[----:B------:R-:W-:Y:S05]  /*104f0*/  @P0 BRA `(.L_x_351) ;  /* 0xffffffec00dc0947 */ /* 0x000fea000383ffff */
.L_x_327:
[----:B------:R-:W-:Y:S05]  /*10500*/  BSYNC B0 ;  /* 0x0000000000007941 */ /* 0x000fea0003800000 */
.L_x_326:
[----:B------:R-:W1:Y:S01]  /*10510*/  S2R R2, SR_TID.X ;  /* 0x0000000000027919 */ /* 0x000e620000002100 */
[----:B------:R-:W-:Y:S01]  /*10520*/  BSSY B0, `(.L_x_352) ;  /* 0x0000010000007945 */ /* 0x000fe20003800000 */
[----:B-1----:R-:W-:-:S04]  /*10530*/  LOP3.LUT R2, R2, 0x1f, RZ, 0xc0, !PT ;  /* 0x0000001f02027812 */ /* 0x002fc800078ec0ff */
[----:B------:R-:W-:-:S13]  /*10540*/  ISETP.NE.AND P0, PT, R2, RZ, PT ;  /* 0x000000ff0200720c */ /* 0x000fda0003f05270 */
[----:B------:R-:W-:Y:S05]  /*10550*/  @P0 BRA `(.L_x_353) ;  /* 0x0000000000300947 */ /* 0x000fea0003800000 */
[----:B------:R-:W1:Y:S01]  /*10560*/  S2R R9, SR_LANEID ;  /* 0x0000000000097919 */ /* 0x000e620000000000 */
[----:B------:R-:W-:Y:S01]  /*10570*/  VOTEU.ANY UR4, UPT, PT ;  /* 0x0000000000047886 */ /* 0x000fe200038e0100 */
[----:B------:R-:W2:Y:S01]  /*10580*/  LDC.64 R2, c[0x0][0xc38] ;  /* 0x00030e00ff027b82 */ /* 0x000ea20000000a00 */
[----:B------:R-:W1:Y:S08]  /*10590*/  FLO.U32 R0, UR4 ;  /* 0x0000000400007d00 */ /* 0x000e7000080e0000 */
[----:B------:R-:W2:Y:S01]  /*105a0*/  POPC R7, UR4 ;  /* 0x0000000400077d09 */ /* 0x000ea20008000000 */
[----:B-1----:R-:W-:-:S13]  /*105b0*/  ISETP.EQ.U32.AND P0, PT, R0, R9, PT ;  /* 0x000000090000720c */ /* 0x002fda0003f02070 */
[----:B--2---:R-:W2:Y:S01]  /*105c0*/  @P0 ATOMG.E.ADD.STRONG.GPU PT, R3, desc[UR60][R2.64], R7 ;  /* 0x00000007020309a8 */ /* 0x004ea200081ee1fc */
[----:B------:R-:W1:Y:S02]  /*105d0*/  S2R R6, SR_LTMASK ;  /* 0x0000000000067919 */ /* 0x000e640000003900 */
[----:B-1----:R-:W-:-:S04]  /*105e0*/  LOP3.LUT R6, R6, UR4, RZ, 0xc0, !PT ;  /* 0x0000000406067c12 */ /* 0x002fc8000f8ec0ff */
[----:B------:R-:W1:Y:S01]  /*105f0*/  POPC R9, R6 ;  /* 0x0000000600097309 */ /* 0x000e620000000000 */
[----:B--2---:R-:W1:Y:S02]  /*10600*/  SHFL.IDX PT, R0, R3, R0, 0x1f ;  /* 0x00001f0003007589 */ /* 0x004e6400000e0000 */
[----:B-1----:R-:W-:-:S07]  /*10610*/  IADD3 R16, R0, UR36, R9 ;  /* 0x0000002400107c10 */ /* 0x002fce000fffe009 */
.L_x_353:
[----:B------:R-:W-:Y:S05]  /*10620*/  BSYNC B0 ;  /* 0x0000000000007941 */ /* 0x000fea0003800000 */
.L_x_352:
[----:B------:R-:W-:Y:S04]  /*10630*/  BSSY B0, `(.L_x_354) ;  /* 0x0000038000007945 */ /* 0x000fe80003800000 */
[----:B------:R-:W-:Y:S05]  /*10640*/  @!P6 BRA `(.L_x_355) ;  /* 0x0000000000d8e947 */ /* 0x000fea0003800000 */
[----:B------:R-:W2:Y:S01]  /*10650*/  LDL R2, [R1] ;  /* 0x0000000001027983 */ /* 0x000ea20000100800 */
[----:B------:R-:W-:-:S03]  /*10660*/  MOV R3, 0x400 ;  /* 0x0000040000037802 */ /* 0x000fc60000000f00 */
[----:B------:R-:W3:Y:S01]  /*10670*/  LDL R0, [R1+0x8] ;  /* 0x0000080001007983 */ /* 0x000ee20000100800 */
[----:B------:R-:W1:Y:S02]  /*10680*/  S2R R6, SR_CgaCtaId ;  /* 0x0000000000067919 */ /* 0x000e640000008800 */
[----:B-1----:R-:W-:-:S05]  /*10690*/  LEA R3, R6, R3, 0x18 ;  /* 0x0000000306037211 */ /* 0x002fca00078ec0ff */
[----:B--2---:R-:W-:Y:S01]  /*106a0*/  IMAD R3, R2, 0x8, R3 ;  /* 0x0000000802037824 */ /* 0x004fe200078e0203 */
[----:B---3--:R-:W-:-:S04]  /*106b0*/  SHF.L.U32 R0, R0, 0x1f, RZ ;  /* 0x0000001f00007819 */ /* 0x008fc800000006ff */
[----:B------:R-:W1:Y:S02]  /*106c0*/  SYNCS.PHASECHK.TRANS64.TRYWAIT P0, [R3+URZ+0x36860], R0 ;  /* 0x03686000030075a7 */ /* 0x000e64000800017f */
[----:B-1----:R-:W-:Y:S05]  /*106d0*/  @!P0 BRA `(.L_x_356) ;  /* 0x0000001400ac8947 */ /* 0x002fea0003800000 */
.L_x_400:
        /* <DEDUP_REMOVED lines=11> */
.L_x_357:
[----:B-1----:R-:W2:Y:S01]  /*10790*/  LDL R0, [R1] ;  /* 0x0000000001007983 */ /* 0x002ea20000100800 */
[----:B------:R-:W-:-:S03]  /*107a0*/  MOV R7, 0x400 ;  /* 0x0000040000077802 */ /* 0x000fc60000000f00 */
[----:B------:R-:W3:Y:S04]  /*107b0*/  LDL.LU R6, [R1+0x4] ;  /* 0x0000040001067983 */ /* 0x000ee80000300800 */
[----:B------:R-:W4:Y:S01]  /*107c0*/  LDL R2, [R1+0xc] ;  /* 0x00000c0001027983 */ /* 0x000f220000100800 */
[----:B------:R-:W1:Y:S01]  /*107d0*/  S2R R8, SR_CgaCtaId ;  /* 0x0000000000087919 */ /* 0x000e620000008800 */
[----:B------:R-:W-:Y:S01]  /*107e0*/  R2UR UR9, R3 ;  /* 0x00000000030972ca */ /* 0x000fe200000e0000 */
[----:B------:R-:W-:Y:S01]  /*107f0*/  UIADD3 UR4, UP0, UR38, 0x470, URZ ;  /* 0x0000047026047890 */ /* 0x000fe2000ff1e03f */
[----:B------:R-:W-:Y:S02]  /*10800*/  R2UR UR12, R4 ;  /* 0x00000000040c72ca */ /* 0x000fe400000e0000 */
[----:B------:R-:W-:-:S02]  /*10810*/  R2UR UR13, R5 ;  /* 0x00000000050d72ca */ /* 0x000fc400000e0000 */
[----:B-1----:R-:W-:-:S07]  /*10820*/  LEA R7, R8, R7, 0x18 ;  /* 0x0000000708077211 */ /* 0x002fce00078ec0ff */
        /* <DEDUP_REMOVED lines=23> */
[----:B-1----:R-:W-:Y:S01]  /*109a0*/  NOP ;  /* 0x0000000000007918 */ /* 0x002fe20000000000 */
.L_x_355:
[----:B------:R-:W-:Y:S05]  /*109b0*/  BSYNC B0 ;  /* 0x0000000000007941 */ /* 0x000fea0003800000 */
.L_x_354:
[----:B------:R-:W2:Y:S04]  /*109c0*/  LDL.LU R0, [R1] ;  /* 0x0000000001007983 */ /* 0x000ea80000300800 */
[----:B------:R-:W3:Y:S01]  /*109d0*/  LDL.LU R3, [R1+0x8] ;  /* 0x0000080001037983 */ /* 0x000ee20000300800 */
[----:B--2---:R-:W-:-:S05]  /*109e0*/  VIADD R0, R0, 0x1 ;  /* 0x0000000100007836 */ /* 0x004fca0000000000 */
[----:B------:R-:W-:-:S04]  /*109f0*/  ISETP.NE.AND P0, PT, R0, 0x2, PT ;  /* 0x000000020000780c */ /* 0x000fc80003f05270 */
[----:B------:R-:W-:Y:S02]  /*10a00*/  SEL R2, RZ, 0x1, P0 ;  /* 0x00000001ff027807 */ /* 0x000fe40000000000 */
[----:B------:R-:W-:Y:S02]  /*10a10*/  SEL R0, R0, RZ, P0 ;  /* 0x000000ff00007207 */ /* 0x000fe40000000000 */
[----:B---3--:R-:W-:-:S05]  /*10a20*/  LOP3.LUT R3, R3, R2, RZ, 0x3c, !PT ;  /* 0x0000000203037212 */ /* 0x008fca00078e3cff */
[----:B------:R1:W-:Y:S04]  /*10a30*/  STL [R1+0x8], R3 ;  /* 0x0000080301007387 */ /* 0x0003e80000100800 */
[----:B------:R1:W-:Y:S02]  /*10a40*/  STL [R1], R0 ;  /* 0x0000000001007387 */ /* 0x0003e40000100800 */
.L_x_311:
[----:B------:R-:W-:Y:S05]  /*10a50*/  BSYNC B6 ;  /* 0x0000000000067941 */ /* 0x000fea0003800000 */
.L_x_309:
[----:B------:R-:W-:-:S03]  /*10a60*/  UMOV UR4, 0xffffffff ;  /* 0xffffffff00047882 */ /* 0x000fc60000000000 */
[----:B------:R-:W-:Y:S05]  /*10a70*/  BRA.DIV UR4, `(.L_x_358) ;  /* 0x0000001204d87947 */ /* 0x000fea000b800000 */
[----:B------:R2:W3:Y:S04]  /*10a80*/  SHFL.IDX PT, R4, R16, RZ, 0x1f ;  /* 0x00001fff10047589 */ /* 0x0004e800000e0000 */
[----:B------:R2:W4:Y:S02]  /*10a90*/  SHFL.IDX PT, R5, R16, 0x1, 0x1f ;  /* 0x00201f0010057f89 */ /* 0x00052400000e0000 */
.L_x_404:
[----:B01----:R-:W0:Y:S01]  /*10aa0*/  S2R R0, SR_TID.X ;  /* 0x0000000000007919 */ /* 0x003e220000002100 */
[----:B------:R-:W-:Y:S01]  /*10ab0*/  ULDC UR4, c[0x0][0xc14] ;  /* 0x0003050000047ab9 */ /* 0x000fe20000000800 */
[----:B------:R-:W-:Y:S01]  /*10ac0*/  BSSY B0, `(.L_x_359) ;  /* 0x000000b000007945 */ /* 0x000fe20003800000 */
[----:B------:R-:W-:Y:S02]  /*10ad0*/  MOV R3, RZ ;  /* 0x000000ff00037202 */ /* 0x000fe40000000f00 */
[----:B0-----:R-:W-:Y:S01]  /*10ae0*/  LOP3.LUT R9, R0, 0x1f, RZ, 0xc0, !PT ;  /* 0x0000001f00097812 */ /* 0x001fe200078ec0ff */
[----:B------:R-:W-:-:S03]  /*10af0*/  IMAD.U32 R0, RZ, RZ, UR4 ;  /* 0x00000004ff007e24 */ /* 0x000fc6000f8e00ff */
[C---:B------:R-:W-:Y:S01]  /*10b00*/  ISETP.NE.AND P0, PT, R9.reuse, 0x1f, PT ;  /* 0x0000001f0900780c */ /* 0x040fe20003f05270 */
[----:B------:R-:W-:-:S05]  /*10b10*/  IMAD.IADD R7, R9, 0x1, R19 ;  /* 0x0000000109077824 */ /* 0x000fca00078e0213 */
[----:B------:R-:W-:-:S13]  /*10b20*/  ISETP.GE.OR P0, PT, R7, R0, !P0 ;  /* 0x000000000700720c */ /* 0x000fda0004706670 */
[----:B------:R-:W-:Y:S05]  /*10b30*/  @P0 BRA `(.L_x_360) ;  /* 0x00000000000c0947 */ /* 0x000fea0003800000 */
[----:B------:R-:W0:Y:S02]  /*10b40*/  LDC.64 R2, c[0x0][0xc58] ;  /* 0x00031600ff027b82 */ /* 0x000e240000000a00 */
[----:B0-----:R-:W-:-:S06]  /*10b50*/  IMAD.WIDE R2, R7, 0x4, R2 ;  /* 0x0000000407027825 */ /* 0x001fcc00078e0202 */
[----:B------:R0:W5:Y:S02]  /*10b60*/  LDG.E R3, desc[UR60][R2.64] ;  /* 0x0000003c02037981 */ /* 0x000164000c1e1900 */
.L_x_360:
[----:B------:R-:W-:Y:S05]  /*10b70*/  BSYNC B0 ;  /* 0x0000000000007941 */ /* 0x000fea0003800000 */
.L_x_359:
[----:B------:R-:W-:-:S03]  /*10b80*/  UMOV UR4, 0xffffffff ;  /* 0xffffffff00047882 */ /* 0x000fc60000000000 */
[----:B------:R-:W-:Y:S05]  /*10b90*/  BRA.DIV UR4, `(.L_x_361) ;  /* 0x0000001204dc7947 */ /* 0x000fea000b800000 */
[----:B-----5:R-:W1:Y:S01]  /*10ba0*/  SHFL.UP PT, R14, R3, 0x1, RZ ;  /* 0x04200000030e7989 */ /* 0x020e6200000e00ff */
[C---:B------:R-:W-:Y:S02]  /*10bb0*/  ISETP.NE.AND P0, PT, R9.reuse, RZ, PT ;  /* 0x000000ff0900720c */ /* 0x040fe40003f05270 */
[C---:B------:R-:W-:Y:S02]  /*10bc0*/  ISETP.GE.U32.AND P1, PT, R9.reuse, 0x2, PT ;  /* 0x000000020900780c */ /* 0x040fe40003f26070 */
[----:B-1----:R-:W-:Y:S02]  /*10bd0*/  SEL R14, R14, RZ, P0 ;  /* 0x000000ff0e0e7207 */ /* 0x002fe40000000000 */
[----:B------:R-:W-:-:S03]  /*10be0*/  ISETP.GE.U32.AND P0, PT, R9, 0x4, PT ;  /* 0x000000040900780c */ /* 0x000fc60003f06070 */
[----:B------:R-:W-:-:S05]  /*10bf0*/  IMAD.IADD R13, R3, 0x1, R14 ;  /* 0x00000001030d7824 */ /* 0x000fca00078e020e */
[----:B------:R-:W1:Y:S02]  /*10c00*/  SHFL.UP PT, R14, R13, 0x2, RZ ;  /* 0x044000000d0e7989 */ /* 0x000e6400000e00ff */
        /* <DEDUP_REMOVED lines=8> */
[----:B-1----:R-:W-:-:S05]  /*10c90*/  SEL R8, R14, RZ, P1 ;  /* 0x000000ff0e087207 */ /* 0x002fca0000800000 */
[----:B------:R-:W-:-:S05]  /*10ca0*/  IMAD.IADD R8, R7, 0x1, R8 ;  /* 0x0000000107087824 */ /* 0x000fca00078e0208 */
[----:B------:R-:W1:Y:S02]  /*10cb0*/  SHFL.UP PT, R14, R8, 0x10, RZ ;  /* 0x06000000080e7989 */ /* 0x000e6400000e00ff */
[----:B-1----:R-:W-:-:S05]  /*10cc0*/  SEL R9, R14, RZ, P0 ;  /* 0x000000ff0e097207 */ /* 0x002fca0000000000 */
[----:B0-----:R-:W-:-:S05]  /*10cd0*/  IMAD.IADD R2, R8, 0x1, R9 ;  /* 0x0000000108027824 */ /* 0x001fca00078e0209 */
[----:B------:R0:W1:Y:S02]  /*10ce0*/  SHFL.IDX PT, R14, R2, 0x1f, 0x1f ;  /* 0x03e01f00020e7f89 */ /* 0x00006400000e0000 */
.L_x_412:
[----:B------:R-:W-:Y:S02]  /*10cf0*/  ULDC UR4, c[0x0][0xc10] ;  /* 0x0003040000047ab9 */ /* 0x000fe40000000800 */
[----:B--2---:R-:W-:-:S04]  /*10d00*/  IMAD.U32 R16, RZ, RZ, UR4 ;  /* 0x00000004ff107e24 */ /* 0x004fc8000f8e00ff */
[----:B-1----:R-:W-:-:S04]  /*10d10*/  IMAD R6, R14, R16, RZ ;  /* 0x000000100e067224 */ /* 0x002fc800078e02ff */
[----:B----4-:R-:W-:-:S05]  /*10d20*/  IMAD.IADD R5, R5, 0x1, R6 ;  /* 0x0000000105057824 */ /* 0x010fca00078e0206 */
[----:B---3--:R-:W-:-:S13]  /*10d30*/  ISETP.GT.AND P0, PT, R5, R4, PT ;  /* 0x000000040500720c */ /* 0x008fda0003f04270 */
[----:B------:R-:W-:Y:S05]  /*10d40*/  @P0 BRA `(.L_x_362) ;  /* 0x0000000000b40947 */ /* 0x000fea0003800000 */
[----:B------:R-:W1:Y:S02]  /*10d50*/  LDC R0, c[0x0][0xc14] ;  /* 0x00030500ff007b82 */ /* 0x000e640000000800 */
.L_x_367:
[----:B------:R-:W-:-:S05]  /*10d60*/  VIADD R19, R19, 0x1f ;  /* 0x0000001f13137836 */ /* 0x000fca0000000000 */
[----:B-1----:R-:W-:-:S13]  /*10d70*/  ISETP.GE.AND P0, PT, R19, R0, PT ;  /* 0x000000001300720c */ /* 0x002fda0003f06270 */
[----:B------:R-:W-:Y:S05]  /*10d80*/  @P0 BRA `(.L_x_363) ;  /* 0x00000004005c0947 */ /* 0x000fea0003800000 */
[----:B0-----:R-:W0:Y:S01]  /*10d90*/  S2R R2, SR_TID.X ;  /* 0x0000000000027919 */ /* 0x001e220000002100 */
[----:B------:R-:W-:Y:S01]  /*10da0*/  BSSY B0, `(.L_x_364) ;  /* 0x000000a000007945 */ /* 0x000fe20003800000 */
[----:B------:R-:W-:Y:S01]  /*10db0*/  IMAD.MOV.U32 R3, RZ, RZ, RZ ;  /* 0x000000ffff037224 */ /* 0x000fe200078e00ff */
[----:B0-----:R-:W-:-:S04]  /*10dc0*/  LOP3.LUT R8, R2, 0x1f, RZ, 0xc0, !PT ;  /* 0x0000001f02087812 */ /* 0x001fc800078ec0ff */
[C---:B------:R-:W-:Y:S01]  /*10dd0*/  ISETP.NE.AND P1, PT, R8.reuse, 0x1f, PT ;  /* 0x0000001f0800780c */ /* 0x040fe20003f25270 */
[----:B------:R-:W-:-:S05]  /*10de0*/  IMAD.IADD R7, R8, 0x1, R19 ;  /* 0x0000000108077824 */ /* 0x000fca00078e0213 */
[----:B------:R-:W-:-:S13]  /*10df0*/  ISETP.GE.OR P0, PT, R7, R0, !P1 ;  /* 0x000000000700720c */ /* 0x000fda0004f06670 */
[----:B------:R-:W-:Y:S05]  /*10e00*/  @P0 BRA `(.L_x_365) ;  /* 0x00000000000c0947 */ /* 0x000fea0003800000 */
[----:B------:R-:W0:Y:S02]  /*10e10*/  LDC.64 R2, c[0x0][0xc58] ;  /* 0x00031600ff027b82 */ /* 0x000e240000000a00 */
[----:B0-----:R-:W-:-:S06]  /*10e20*/  IMAD.WIDE R2, R7, 0x4, R2 ;  /* 0x0000000407027825 */ /* 0x001fcc00078e0202 */
[----:B------:R0:W5:Y:S02]  /*10e30*/  LDG.E R3, desc[UR60][R2.64] ;  /* 0x0000003c02037981 */ /* 0x000164000c1e1900 */
.L_x_365:
[----:B------:R-:W-:Y:S05]  /*10e40*/  BSYNC B0 ;  /* 0x0000000000007941 */ /* 0x000fea0003800000 */
.L_x_364:
[----:B------:R-:W-:-:S03]  /*10e50*/  UMOV UR4, 0xffffffff ;  /* 0xffffffff00047882 */ /* 0x000fc60000000000 */
[----:B------:R-:W-:Y:S05]  /*10e60*/  BRA.DIV UR4, `(.L_x_366) ;  /* 0x0000001204f87947 */ /* 0x000fea000b800000 */
[----:B-----5:R-:W1:Y:S01]  /*10e70*/  SHFL.UP PT, R14, R3, 0x1, RZ ;  /* 0x04200000030e7989 */ /* 0x020e6200000e00ff */
[C---:B------:R-:W-:Y:S02]  /*10e80*/  ISETP.NE.AND P0, PT, R8.reuse, RZ, PT ;  /* 0x000000ff0800720c */ /* 0x040fe40003f05270 */
[----:B------:R-:W-:Y:S02]  /*10e90*/  ISETP.GE.U32.AND P1, PT, R8, 0x2, PT ;  /* 0x000000020800780c */ /* 0x000fe40003f26070 */
[----:B-1----:R-:W-:Y:S02]  /*10ea0*/  SEL R14, R14, RZ, P0 ;  /* 0x000000ff0e0e7207 */ /* 0x002fe40000000000 */
        /* <DEDUP_REMOVED lines=16> */
[----:B------:R0:W1:Y:S02]  /*10fb0*/  SHFL.IDX PT, R14, R2, 0x1f, 0x1f ;  /* 0x03e01f00020e7f89 */ /* 0x00006400000e0000 */
.L_x_420:
[----:B------:R-:W-:Y:S02]  /*10fc0*/  ULDC UR4, c[0x0][0xc10] ;  /* 0x0003040000047ab9 */ /* 0x000fe40000000800 */
[----:B------:R-:W-:-:S04]  /*10fd0*/  IMAD.U32 R16, RZ, RZ, UR4 ;  /* 0x00000004ff107e24 */ /* 0x000fc8000f8e00ff */
[----:B-1----:R-:W-:-:S05]  /*10fe0*/  IMAD R6, R14, R16, RZ ;  /* 0x000000100e067224 */ /* 0x002fca00078e02ff */
[----:B------:R-:W-:-:S04]  /*10ff0*/  IADD3 R5, R6, R5, RZ ;  /* 0x0000000506057210 */ /* 0x000fc80007ffe0ff */
[----:B------:R-:W-:-:S13]  /*11000*/  ISETP.GT.AND P0, PT, R5, R4, PT ;  /* 0x000000040500720c */ /* 0x000fda0003f04270 */
[----:B------:R-:W-:Y:S05]  /*11010*/  @!P0 BRA `(.L_x_367) ;  /* 0xfffffffc00508947 */ /* 0x000fea000383ffff */
.L_x_362:
[----:B------:R-:W-:Y:S01]  /*11020*/  IMAD.IADD R6, R5, 0x1, -R6 ;  /* 0x0000000105067824 */ /* 0x000fe200078e0a06 */
[----:B------:R-:W-:-:S03]  /*11030*/  UMOV UR4, 0xffffffff ;  /* 0xffffffff00047882 */ /* 0x000fc60000000000 */
[----:B------:R-:W-:-:S05]  /*11040*/  IMAD R5, R2, R16, R6 ;  /* 0x0000001002057224 */ /* 0x000fca00078e0206 */
[----:B------:R-:W-:Y:S01]  /*11050*/  ISETP.GT.AND P6, PT, R5, R4, PT ;  /* 0x000000040500720c */ /* 0x000fe20003fc4270 */
[----:B------:R-:W-:-:S12]  /*11060*/  BRA.DIV UR4, `(.L_x_368) ;  /* 0x0000001604487947 */ /* 0x000fd8000b800000 */
[----:B------:R-:W-:-:S04]  /*11070*/  VOTE.ANY R7, PT, !P6 ;  /* 0x0000000000077806 */ /* 0x000fc800070e0100 */
[----:B------:R-:W1:Y:S02]  /*11080*/  POPC R5, R7 ;  /* 0x0000000700057309 */ /* 0x000e640000000000 */
[----:B-1----:R1:W2:Y:S02]  /*11090*/  SHFL.IDX PT, R17, R3, R5, 0x1f ;  /* 0x00001f0503117589 */ /* 0x0022a400000e0000 */
.L_x_424:
[----:B------:R-:W-:Y:S01]  /*110a0*/  ISETP.NE.AND P0, PT, R7, RZ, PT ;  /* 0x000000ff0700720c */ /* 0x000fe20003f05270 */
[----:B------:R-:W-:-:S12]  /*110b0*/  IMAD.MOV.U32 R14, RZ, RZ, RZ ;  /* 0x000000ffff0e7224 */ /* 0x000fd800078e00ff */
[----:B------:R-:W-:Y:S05]  /*110c0*/  @!P0 BRA `(.L_x_369) ;  /* 0x0000000000108947 */ /* 0x000fea0003800000 */
[----:B------:R-:W-:Y:S01]  /*110d0*/  UMOV UR4, 0xffffffff ;  /* 0xffffffff00047882 */ /* 0x000fe20000000000 */
[----:B------:R-:W-:Y:S02]  /*110e0*/  VIADD R12, R5, 0xffffffff ;  /* 0xffffffff050c7836 */ /* 0x000fe40000000000 */
[----:B------:R-:W-:Y:S05]  /*110f0*/  BRA.DIV UR4, `(.L_x_370) ;  /* 0x00000016046c7947 */ /* 0x000fea000b800000 */
[----:B------:R3:W4:Y:S02]  /*11100*/  SHFL.IDX PT, R14, R2, R12, 0x1f ;  /* 0x00001f0c020e7589 */ /* 0x00072400000e0000 */
.L_x_369:
[-C--:B--2---:R-:W-:Y:S01]  /*11110*/  IABS R7, R17.reuse ;  /* 0x0000001100077213 */ /* 0x084fe20000000000 */
[----:B----4-:R-:W-:Y:S01]  /*11120*/  IMAD R16, R14, R16, R6 ;  /* 0x000000100e107224 */ /* 0x010fe200078e0206 */
[----:B------:R-:W-:Y:S01]  /*11130*/  IABS R6, R17 ;  /* 0x0000001100067213 */ /* 0x000fe20000000000 */
[----:B------:R-:W-:Y:S01]  /*11140*/  IMAD.IADD R19, R5, 0x1, R19 ;  /* 0x0000000105137824 */ /* 0x000fe200078e0213 */
[----:B------:R-:W2:Y:S03]  /*11150*/  I2F.RP R8, R7 ;  /* 0x0000000700087306 */ /* 0x000ea60000209400 */
[----:B------:R-:W-:-:S05]  /*11160*/  IMAD.MOV R6, RZ, RZ, -R6 ;  /* 0x000000ffff067224 */ /* 0x000fca00078e0a06 */
[----:B--2---:R-:W2:Y:S02]  /*11170*/  MUFU.RCP R8, R8 ;  /* 0x0000000800087308 */ /* 0x004ea40000001000 */
[----:B--2---:R-:W-:-:S06]  /*11180*/  VIADD R9, R8, 0xffffffe ;  /* 0x0ffffffe08097836 */ /* 0x004fcc0000000000 */
[----:B-1----:R-:W0:Y:S02]  /*11190*/  F2I.FTZ.U32.TRUNC.NTZ R3, R9 ;  /* 0x0000000900037305 */ /* 0x002e24000021f000 */
[----:B0--3--:R-:W-:-:S04]  /*111a0*/  IMAD.MOV R2, RZ, RZ, -R3 ;  /* 0x000000ffff027224 */ /* 0x009fc800078e0a03 */
[----:B------:R-:W-:Y:S02]  /*111b0*/  IMAD R11, R2, R7, RZ ;  /* 0x00000007020b7224 */ /* 0x000fe400078e02ff */
[----:B------:R-:W-:-:S04]  /*111c0*/  IMAD.MOV.U32 R2, RZ, RZ, RZ ;  /* 0x000000ffff027224 */ /* 0x000fc800078e00ff */
[----:B------:R-:W-:-:S04]  /*111d0*/  IMAD.HI.U32 R3, R3, R11, R2 ;  /* 0x0000000b03037227 */ /* 0x000fc800078e0002 */
[----:B------:R-:W-:-:S05]  /*111e0*/  IMAD.IADD R2, R4, 0x1, -R16 ;  /* 0x0000000104027824 */ /* 0x000fca00078e0a10 */
[----:B------:R-:W-:-:S05]  /*111f0*/  IABS R4, R2 ;  /* 0x0000000200047213 */ /* 0x000fca0000000000 */
        /* <DEDUP_REMOVED lines=16> */
.L_x_363:
[----:B------:R-:W-:Y:S01]  /*11300*/  UMOV UR4, URZ ;  /* 0x0000003f00047c82 */ /* 0x000fe20008000000 */
[----:B------:R-:W-:Y:S01]  /*11310*/  UMOV UR5, URZ ;  /* 0x0000003f00057c82 */ /* 0x000fe20008000000 */
[----:B------:R-:W-:Y:S01]  /*11320*/  ULDC UR6, c[0x0][0xc14] ;  /* 0x0003050000067ab9 */ /* 0x000fe20000000800 */
[----:B------:R-:W-:Y:S01]  /*11330*/  IMAD.MOV.U32 R16, RZ, RZ, R4 ;  /* 0x000000ffff107224 */ /* 0x000fe200078e0004 */
[----:B------:R-:W-:Y:S01]  /*11340*/  MOV R17, UR4 ;  /* 0x0000000400117c02 */ /* 0x000fe20008000f00 */
[----:B------:R-:W-:Y:S02]  /*11350*/  IMAD.U32 R18, RZ, RZ, UR5 ;  /* 0x00000005ff127e24 */ /* 0x000fe4000f8e00ff */
[----:B------:R-:W-:-:S07]  /*11360*/  IMAD.U32 R19, RZ, RZ, UR6 ;  /* 0x00000006ff137e24 */ /* 0x000fce000f8e00ff */
.L_x_371:
[----:B0-----:R-:W0:Y:S01]  /*11370*/  S2R R2, SR_TID.X ;  /* 0x0000000000027919 */ /* 0x001e220000002100 */
[----:B------:R-:W-:Y:S05]  /*11380*/  WARPSYNC.ALL ;  /* 0x0000000000007948 */ /* 0x000fea0003800000 */
[----:B------:R-:W-:Y:S01]  /*11390*/  BAR.SYNC.DEFER_BLOCKING 0x4, 0x120 ;  /* 0x0104800000007b1d */ /* 0x000fe20000010000 */
[----:B0-----:R-:W-:-:S04]  /*113a0*/  LOP3.LUT R2, R2, 0x1f, RZ, 0xc0, !PT ;  /* 0x0000001f02027812 */ /* 0x001fc800078ec0ff */
[----:B------:R-:W-:-:S13]  /*113b0*/  ISETP.NE.AND P0, PT, R2, RZ, PT ;  /* 0x000000ff0200720c */ /* 0x000fda0003f05270 */
[----:B------:R-:W0:Y:S01]  /*113c0*/  @!P0 S2R R3, SR_CgaCtaId ;  /* 0x0000000000038919 */ /* 0x000e220000008800 */
[----:B------:R-:W-:-:S04]  /*113d0*/  @!P0 MOV R2, 0x400 ;  /* 0x0000040000028802 */ /* 0x000fc80000000f00 */
[----:B0-----:R-:W-:-:S05]  /*113e0*/  @!P0 LEA R2, R3, R2, 0x18 ;  /* 0x0000000203028211 */ /* 0x001fca00078ec0ff */
[----:B------:R1:W-:Y:S01]  /*113f0*/  @!P0 STS.128 [R2+0x368d0], R16 ;  /* 0x0368d01002008388 */ /* 0x0003e20000000c00 */
[----:B------:R-:W-:Y:S06]  /*11400*/  BAR.ARV 0x5, 0x120 ;  /* 0x0144800000007b1d */ /* 0x000fec0000002000 */
[----:B------:R-:W-:-:S13]  /*11410*/  ISETP.GE.AND P0, PT, R19, R0, PT ;  /* 0x000000001300720c */ /* 0x000fda0003f06270 */
[----:B------:R-:W-:Y:S05]  /*11420*/  @!P0 BRA `(.L_x_372) ;  /* 0xffffffc000208947 */ /* 0x000fea000383ffff */
.L_x_307:
[----:B0-----:R-:W2:Y:S01]  /*11430*/  LDL.LU R0, [R1+0x28] ;  /* 0x0000280001007983 */ /* 0x001ea20000300800 */
[----:B------:R-:W-:Y:S01]  /*11440*/  BSSY B0, `(.L_x_373) ;  /* 0x000000b000007945 */ /* 0x000fe20003800000 */
[----:B------:R-:W0:Y:S01]  /*11450*/  S2R R5, SR_CgaCtaId ;  /* 0x0000000000057919 */ /* 0x000e220000008800 */
[----:B--2---:R-:W-:-:S05]  /*11460*/  VIADD R0, R0, 0x1 ;  /* 0x0000000100007836 */ /* 0x004fca0000000000 */
[----:B-1----:R-:W-:-:S04]  /*11470*/  LEA.HI R2, R0, R0, RZ, 0x1 ;  /* 0x0000000000027211 */ /* 0x002fc800078f08ff */
[----:B------:R-:W-:-:S05]  /*11480*/  LOP3.LUT R3, R2, 0xfffffffe, RZ, 0xc0, !PT ;  /* 0xfffffffe02037812 */ /* 0x000fca00078ec0ff */
[----:B------:R-:W-:Y:S01]  /*11490*/  IMAD.IADD R3, R0, 0x1, -R3 ;  /* 0x0000000100037824 */ /* 0x000fe200078e0a03 */
[----:B------:R-:W-:-:S04]  /*114a0*/  MOV R0, 0x400 ;  /* 0x0000040000007802 */ /* 0x000fc80000000f00 */
[----:B0-----:R-:W-:Y:S02]  /*114b0*/  LEA R0, R5, R0, 0x18 ;  /* 0x0000000005007211 */ /* 0x001fe400078ec0ff */
[----:B------:R-:W-:-:S04]  /*114c0*/  SHF.L.U32 R3, R3, 0x1f, RZ ;  /* 0x0000001f03037819 */ /* 0x000fc800000006ff */
[----:B------:R-:W0:Y:S02]  /*114d0*/  SYNCS.PHASECHK.TRANS64.TRYWAIT P0, [R0+URZ+0x36820], R3 ;  /* 0x03682003000075a7 */ /* 0x000e24000800017f */
[----:B0-----:R-:W-:Y:S05]  /*114e0*/  @!P0 BRA `(.L_x_374) ;  /* 0x0000001000948947 */ /* 0x001fea0003800000 */
.L_x_427:
[----:B------:R-:W-:Y:S05]  /*114f0*/  BSYNC B0 ;  /* 0x0000000000007941 */ /* 0x000fea0003800000 */
.L_x_373:
[----:B------:R-:W-:-:S03]  /*11500*/  UMOV UR4, 0xffffffff ;  /* 0xffffffff00047882 */ /* 0x000fc60000000000 */
[----:B------:R-:W-:Y:S05]  /*11510*/  BRA.DIV UR4, `(.L_x_375) ;  /* 0x00000012049c7947 */ /* 0x000fea000b800000 */
[----:B------:R-:W1:Y:S02]  /*11520*/  S2R R2, SR_TID.X ;  /* 0x0000000000027919 */ /* 0x000e640000002100 */
[----:B-1----:R-:W-:-:S04]  /*11530*/  SHF.R.U32.HI R2, RZ, 0x5, R2 ;  /* 0x00000005ff027819 */ /* 0x002fc80000011602 */
[----:B------:R-:W-:-:S05]  /*11540*/  LOP3.LUT R2, R2, 0x3, RZ, 0xc0, !PT ;  /* 0x0000000302027812 */ /* 0x000fca00078ec0ff */
[----:B------:R1:W2:Y:S02]  /*11550*/  SHFL.IDX PT, R14, R2, RZ, 0x1f ;  /* 0x00001fff020e7589 */ /* 0x0002a400000e0000 */
.L_x_430:
[----:B--2---:R-:W-:Y:S01]  /*11560*/  ISETP.NE.AND P0, PT, R14, RZ, PT ;  /* 0x000000ff0e00720c */ /* 0x004fe20003f05270 */
[----:B------:R-:W-:-:S12]  /*11570*/  BSSY B0, `(.L_x_376) ;  /* 0x0000027000007945 */ /* 0x000fd80003800000 */
[----:B------:R-:W-:Y:S05]  /*11580*/  @P0 BRA `(.L_x_377) ;  /* 0x0000000000940947 */ /* 0x000fea0003800000 */
[----:B------:R-:W-:-:S03]  /*11590*/  UMOV UR4, 0xffffffff ;  /* 0xffffffff00047882 */ /* 0x000fc60000000000 */
[----:B------:R-:W-:Y:S05]  /*115a0*/  BRA.DIV UR4, `(.L_x_378) ;  /* 0x0000001204ac7947 */ /* 0x000fea000b800000 */
[----:B------:R-:W-:-:S13]  /*115b0*/  ELECT P6, URZ, PT ;  /* 0x00000000003f782f */ /* 0x000fda00038c0000 */
.L_x_433:
[----:B------:R-:W-:Y:S05]  /*115c0*/  @!P6 BRA `(.L_x_377) ;  /* 0x000000000084e947 */ /* 0x000fea0003800000 */
[----:B-1----:R-:W2:Y:S02]  /*115d0*/  LDL.LU R2, [R1+0x30] ;  /* 0x0000300001027983 */ /* 0x002ea40000300800 */
[----:B--2---:R-:W-:-:S04]  /*115e0*/  LOP3.LUT R2, R2, 0x2, RZ, 0xfc, !PT ;  /* 0x0000000202027812 */ /* 0x004fc800078efcff */
[----:B------:R-:W-:-:S13]  /*115f0*/  ISETP.NE.AND P2, PT, R2, 0x3, PT ;  /* 0x000000030200780c */ /* 0x000fda0003f45270 */
[----:B------:R-:W-:Y:S05]  /*11600*/  @!P2 BRA `(.L_x_379) ;  /* 0x000000000004a947 */ /* 0x000fea0003800000 */
[----:B------:R-:W-:Y:S01]  /*11610*/  BPT.TRAP 0x1 ;  /* 0x000000040000795c */ /* 0x000fe20000300000 */
.L_x_379:
[----:B0-----:R-:W2:Y:S04]  /*11620*/  LDL R3, [R1] ;  /* 0x0000000001037983 */ /* 0x001ea80000100800 */
[----:B------:R-:W3:Y:S01]  /*11630*/  LDL.LU R7, [R1+0x8] ;  /* 0x0000080001077983 */ /* 0x000ee20000300800 */
[----:B------:R-:W-:-:S04]  /*11640*/  VIADD R2, R0, 0x36840 ;  /* 0x0003684000027836 */ /* 0x000fc80000000000 */
[C---:B--2---:R-:W-:Y:S02]  /*11650*/  IMAD R6, R3.reuse, 0x8, R2 ;  /* 0x0000000803067824 */ /* 0x044fe400078e0202 */
[----:B------:R-:W-:Y:S01]  /*11660*/  VIADD R3, R3, 0x1 ;  /* 0x0000000103037836 */ /* 0x000fe20000000000 */
[----:B---3--:R-:W-:-:S04]  /*11670*/  SHF.L.U32 R5, R7, 0x1f, RZ ;  /* 0x0000001f07057819 */ /* 0x008fc800000006ff */
[C---:B------:R-:W-:Y:S01]  /*11680*/  ISETP.NE.AND P1, PT, R3.reuse, 0x2, PT ;  /* 0x000000020300780c */ /* 0x040fe20003f25270 */
[----:B------:R-:W0:Y:S03]  /*11690*/  SYNCS.PHASECHK.TRANS64.TRYWAIT P0, [R6+URZ], R5 ;  /* 0x00000005060075a7 */ /* 0x000e26000800017f */
[----:B------:R-:W-:Y:S02]  /*116a0*/  SEL R4, RZ, 0x1, P1 ;  /* 0x00000001ff047807 */ /* 0x000fe40000800000 */
[----:B------:R-:W-:Y:S02]  /*116b0*/  SEL R3, R3, RZ, P1 ;  /* 0x000000ff03037207 */ /* 0x000fe40000800000 */
[----:B------:R-:W-:-:S03]  /*116c0*/  LOP3.LUT R4, R7, R4, RZ, 0x3c, !PT ;  /* 0x0000000407047212 */ /* 0x000fc600078e3cff */
[----:B------:R-:W-:Y:S01]  /*116d0*/  IMAD R7, R3, 0x8, R2 ;  /* 0x0000000803077824 */ /* 0x000fe200078e0202 */
[----:B------:R-:W-:Y:S01]  /*116e0*/  SHF.L.U32 R2, R4, 0x1f, RZ ;  /* 0x0000001f04027819 */ /* 0x000fe200000006ff */
[----:B0-----:R-:W-:Y:S06]  /*116f0*/  @!P0 BRA `(.L_x_380) ;  /* 0x0000001000788947 */ /* 0x001fec0003800000 */
.L_x_434:
[----:B------:R-:W1:Y:S02]  /*11700*/  SYNCS.PHASECHK.TRANS64.TRYWAIT P0, [R7+URZ], R2 ;  /* 0x00000002070075a7 */ /* 0x000e64000800017f */
[----:B-1----:R-:W-:Y:S05]  /*11710*/  @!P0 BRA `(.L_x_381) ;  /* 0x0000001000848947 */ /* 0x002fea0003800000 */
.L_x_435:
[----:B------:R-:W-:Y:S05]  /*11720*/  @!P2 BRA `(.L_x_382) ;  /* 0x000000000004a947 */ /* 0x000fea0003800000 */
[----:B------:R-:W-:Y:S01]  /*11730*/  BPT.TRAP 0x1 ;  /* 0x000000040000795c */ /* 0x000fe20000300000 */
.L_x_382:
[----:B------:R-:W2:Y:S01]  /*11740*/  LDL.LU R4, [R1] ;  /* 0x0000000001047983 */ /* 0x000ea20000300800 */
[----:B------:R-:W-:-:S04]  /*11750*/  VIADD R0, R0, 0x36860 ;  /* 0x0003686000007836 */ /* 0x000fc80000000000 */
[----:B--2---:R-:W-:-:S04]  /*11760*/  IMAD R4, R4, 0x8, R0 ;  /* 0x0000000804047824 */ /* 0x004fc800078e0200 */
[----:B------:R-:W2:Y:S02]  /*11770*/  SYNCS.PHASECHK.TRANS64.TRYWAIT P0, [R4+URZ], R5 ;  /* 0x00000005040075a7 */ /* 0x000ea4000800017f */
[----:B--2---:R-:W-:Y:S05]  /*11780*/  @!P0 BRA `(.L_x_383) ;  /* 0x00000010007c8947 */ /* 0x004fea0003800000 */
.L_x_436:
[----:B------:R-:W-:-:S07]  /*11790*/  IMAD R3, R3, 0x8, R0 ;  /* 0x0000000803037824 */ /* 0x000fce00078e0200 */
.L_x_384:
[----:B---3--:R3:W4:Y:S02]  /*117a0*/  SYNCS.PHASECHK.TRANS64.TRYWAIT P0, [R3+URZ], R2 ;  /* 0x00000002030075a7 */ /* 0x008724000800017f */
[----:B----4-:R-:W-:Y:S05]  /*117b0*/  @!P0 NANOSLEEP.SYNCS 0x989680 ;  /* 0x009896800000895d */ /* 0x010fea0003900000 */
[----:B------:R-:W4:Y:S02]  /*117c0*/  @!P0 SYNCS.PHASECHK.TRANS64 P0, [R3+URZ], R2 ;  /* 0x00000002030085a7 */ /* 0x000f24000800007f */
[----:B----4-:R-:W-:Y:S05]  /*117d0*/  @!P0 BRA `(.L_x_384) ;  /* 0xfffffffc00f08947 */ /* 0x010fea000383ffff */
.L_x_377:
[----:B------:R-:W-:Y:S05]  /*117e0*/  BSYNC B0 ;  /* 0x0000000000007941 */ /* 0x000fea0003800000 */
.L_x_376:
[----:B------:R-:W-:Y:S05]  /*117f0*/  EXIT ;  /* 0x000000000000794d */ /* 0x000fea0003800000 */
.L_x_261:
[----:B0-----:R0:W1:Y:S02]  /*11800*/  SYNCS.PHASECHK.TRANS64.TRYWAIT P1, [R5+URZ+0x36800], R0 ;  /* 0x03680000050075a7 */ /* 0x001064000802017f */
[----:B-1----:R-:W-:Y:S05]  /*11810*/  @!P1 NANOSLEEP.SYNCS 0x989680 ;  /* 0x009896800000995d */ /* 0x002fea0003900000 */
[----:B------:R-:W1:Y:S02]  /*11820*/  @!P1 SYNCS.PHASECHK.TRANS64 P1, [R5+URZ+0x36800], R0 ;  /* 0x03680000050095a7 */ /* 0x000e64000802007f */
[----:B-1----:R-:W-:Y:S05]  /*11830*/  @!P1 BRA `(.L_x_261) ;  /* 0xfffffffc00f09947 */ /* 0x002fea000383ffff */
[----:B------:R-:W-:Y:S05]  /*11840*/  BRA `(.L_x_385) ;  /* 0xfffffefc00787947 */ /* 0x000fea000383ffff */
.L_x_265:
[----:B0-----:R0:W2:Y:S02]  /*11850*/  SYNCS.PHASECHK.TRANS64.TRYWAIT P2, [R2+URZ+0x36830], R3 ;  /* 0x03683003020075a7 */ /* 0x0010a4000804017f */
[----:B--2---:R-:W-:Y:S05]  /*11860*/  @!P2 NANOSLEEP.SYNCS 0x989680 ;  /* 0x009896800000a95d */ /* 0x004fea0003900000 */
[----:B------:R-:W2:Y:S02]  /*11870*/  @!P2 SYNCS.PHASECHK.TRANS64 P2, [R2+URZ+0x36830], R3 ;  /* 0x036830030200a5a7 */ /* 0x000ea4000804007f */
[----:B--2---:R-:W-:Y:S05]  /*11880*/  @!P2 BRA `(.L_x_265) ;  /* 0xfffffffc00f0a947 */ /* 0x004fea000383ffff */
[----:B------:R-:W-:Y:S05]  /*11890*/  BRA `(.L_x_264) ;  /* 0xfffffefc009c7947 */ /* 0x000fea000383ffff */
.L_x_270:
[----:B-1----:R1:W2:Y:S02]  /*118a0*/  SYNCS.PHASECHK.TRANS64.TRYWAIT P2, [R12+URZ+0x36830], R3 ;  /* 0x036830030c0075a7 */ /* 0x0022a4000804017f */
[----:B--2---:R-:W-:Y:S05]  /*118b0*/  @!P2 NANOSLEEP.SYNCS 0x989680 ;  /* 0x009896800000a95d */ /* 0x004fea0003900000 */
[----:B------:R-:W2:Y:S02]  /*118c0*/  @!P2 SYNCS.PHASECHK.TRANS64 P2, [R12+URZ+0x36830], R3 ;  /* 0x036830030c00a5a7 */ /* 0x000ea4000804007f */
[----:B--2---:R-:W-:Y:S05]  /*118d0*/  @!P2 BRA `(.L_x_270) ;  /* 0xfffffffc00f0a947 */ /* 0x004fea000383ffff */
[----:B------:R-:W-:Y:S05]  /*118e0*/  BRA `(.L_x_269) ;  /* 0xffffff4000687947 */ /* 0x000fea000383ffff */
.L_x_274:
[----:B---3--:R3:W4:Y:S02]  /*118f0*/  SYNCS.PHASECHK.TRANS64.TRYWAIT P2, [R13+URZ+0x36850], R0 ;  /* 0x036850000d0075a7 */ /* 0x008724000804017f */
[----:B----4-:R-:W-:Y:S05]  /*11900*/  @!P2 NANOSLEEP.SYNCS 0x989680 ;  /* 0x009896800000a95d */ /* 0x010fea0003900000 */
[----:B------:R-:W4:Y:S02]  /*11910*/  @!P2 SYNCS.PHASECHK.TRANS64 P2, [R13+URZ+0x36850], R0 ;  /* 0x036850000d00a5a7 */ /* 0x000f24000804007f */
[----:B----4-:R-:W-:Y:S05]  /*11920*/  @!P2 BRA `(.L_x_274) ;  /* 0xfffffffc00f0a947 */ /* 0x010fea000383ffff */
[----:B------:R-:W-:Y:S05]  /*11930*/  BRA `(.L_x_273) ;  /* 0xffffff6400b47947 */ /* 0x000fea000383ffff */
.L_x_279:
[----:B-1----:R1:W2:Y:S02]  /*11940*/  SYNCS.PHASECHK.TRANS64.TRYWAIT P0, [R11+URZ+0x36850], R2 ;  /* 0x036850020b0075a7 */ /* 0x0022a4000800017f */
[----:B--2---:R-:W-:Y:S05]  /*11950*/  @!P0 NANOSLEEP.SYNCS 0x989680 ;  /* 0x009896800000895d */ /* 0x004fea0003900000 */
[----:B------:R-:W2:Y:S02]  /*11960*/  @!P0 SYNCS.PHASECHK.TRANS64 P0, [R11+URZ+0x36850], R2 ;  /* 0x036850020b0085a7 */ /* 0x000ea4000800007f */
[----:B--2---:R-:W-:Y:S05]  /*11970*/  @!P0 BRA `(.L_x_279) ;  /* 0xfffffffc00f08947 */ /* 0x004fea000383ffff */
[----:B------:R-:W-:Y:S05]  /*11980*/  BRA `(.L_x_278) ;  /* 0xffffff80005c7947 */ /* 0x000fea000383ffff */
.L_x_318:
[----:B------:R-:W0:Y:S01]  /*11990*/  S2R R7, SR_TID.X ;  /* 0x0000000000077919 */ /* 0x000e220000002100 */
[----:B------:R-:W-:Y:S01]  /*119a0*/  BSSY B0, `(.L_x_386) ;  /* 0x000000a000007945 */ /* 0x000fe20003800000 */
[----:B------:R-:W-:Y:S02]  /*119b0*/  IMAD.MOV.U32 R12, RZ, RZ, RZ ;  /* 0x000000ffff0c7224 */ /* 0x000fe400078e00ff */
[----:B------:R-:W-:Y:S02]  /*119c0*/  IMAD.MOV.U32 R11, RZ, RZ, 0x1f ;  /* 0x0000001fff0b7424 */ /* 0x000fe400078e00ff */
[----:B------:R-:W-:Y:S01]  /*119d0*/  IMAD.MOV.U32 R15, RZ, RZ, -0x1 ;  /* 0xffffffffff0f7424 */ /* 0x000fe200078e00ff */
[----:B0-----:R-:W-:-:S04]  /*119e0*/  SHF.R.U32.HI R7, RZ, 0x5, R7 ;  /* 0x00000005ff077819 */ /* 0x001fc80000011607 */
[----:B------:R-:W-:-:S05]  /*119f0*/  LOP3.LUT R7, R7, 0x3, RZ, 0xc0, !PT ;  /* 0x0000000307077812 */ /* 0x000fca00078ec0ff */
[----:B------:R-:W-:-:S07]  /*11a00*/  IMAD.MOV.U32 R13, RZ, RZ, R7 ;  /* 0x000000ffff0d7224 */ /* 0x000fce00078e0007 */
[----:B------:R-:W-:Y:S05]  /*11a10*/  WARPSYNC.COLLECTIVE R15, `(.L_x_387) ;  /* 0x000000000f087348 */ /* 0x000fea0003c00000 */
[----:B------:R0:W1:Y:S02]  /*11a20*/  SHFL.IDX P6, R14, R13, R12, R11 ;  /* 0x0000000c0d0e7389 */ /* 0x00006400000c000b */
[----:B01----:R-:W-:Y:S01]  /*11a30*/  ENDCOLLECTIVE ;  /* 0x000000000000791b */ /* 0x003fe20003800000 */
.L_x_387:
[----:B------:R-:W-:Y:S05]  /*11a40*/  BSYNC B0 ;  /* 0x0000000000007941 */ /* 0x000fea0003800000 */
.L_x_386:
[----:B------:R-:W-:Y:S05]  /*11a50*/  BRA `(.L_x_388) ;  /* 0xffffffc400fc7947 */ /* 0x000fea000383ffff */
.L_x_319:
[----:B------:R-:W-:Y:S01]  /*11a60*/  BSSY B0, `(.L_x_389) ;  /* 0x0000006000007945 */ /* 0x000fe20003800000 */
[----:B------:R-:W-:-:S07]  /*11a70*/  IMAD.MOV.U32 R15, RZ, RZ, -0x1 ;  /* 0xffffffffff0f7424 */ /* 0x000fce00078e00ff */
[----:B------:R-:W-:Y:S05]  /*11a80*/  WARPSYNC.COLLECTIVE R15, `(.L_x_390) ;  /* 0x000000000f0c7348 */ /* 0x000fea0003c00000 */
[----:B------:R-:W-:Y:S02]  /*11a90*/  ELECT P6, UR62, PT ;  /* 0x00000000003e782f */ /* 0x000fe400038c0000 */
[----:B------:R-:W-:Y:S01]  /*11aa0*/  MOV R14, UR62 ;  /* 0x0000003e000e7c02 */ /* 0x000fe20008000f00 */
[----:B------:R-:W-:Y:S10]  /*11ab0*/  ENDCOLLECTIVE ;  /* 0x000000000000791b */ /* 0x000ff40003800000 */
.L_x_390:
[----:B------:R-:W-:Y:S05]  /*11ac0*/  BSYNC B0 ;  /* 0x0000000000007941 */ /* 0x000fea0003800000 */
.L_x_389:
[----:B------:R-:W-:Y:S05]  /*11ad0*/  BRA `(.L_x_391) ;  /* 0xffffffc400f47947 */ /* 0x000fea000383ffff */
.L_x_322:
[----:B0-----:R0:W1:Y:S02]  /*11ae0*/  SYNCS.PHASECHK.TRANS64.TRYWAIT P0, [R8+URZ+0x36840], R9 ;  /* 0x03684009080075a7 */ /* 0x001064000800017f */
[----:B-1----:R-:W-:Y:S05]  /*11af0*/  @!P0 NANOSLEEP.SYNCS 0x989680 ;  /* 0x009896800000895d */ /* 0x002fea0003900000 */
[----:B------:R-:W1:Y:S02]  /*11b00*/  @!P0 SYNCS.PHASECHK.TRANS64 P0, [R8+URZ+0x36840], R9 ;  /* 0x03684009080085a7 */ /* 0x000e64000800007f */
[----:B-1----:R-:W-:Y:S05]  /*11b10*/  @!P0 BRA `(.L_x_322) ;  /* 0xfffffffc00f08947 */ /* 0x002fea000383ffff */
[----:B------:R-:W-:Y:S05]  /*11b20*/  BRA `(.L_x_392) ;  /* 0xffffffc800647947 */ /* 0x000fea000383ffff */
.L_x_325:
[----:B0-----:R-:W0:Y:S01]  /*11b30*/  S2R R9, SR_CgaCtaId ;  /* 0x0000000000097919 */ /* 0x001e220000008800 */
[----:B------:R-:W-:-:S04]  /*11b40*/  MOV R8, 0x400 ;  /* 0x0000040000087802 */ /* 0x000fc80000000f00 */
[----:B0-----:R-:W-:-:S04]  /*11b50*/  LEA R8, R9, R8, 0x18 ;  /* 0x0000000809087211 */ /* 0x001fc800078ec0ff */
[----:B------:R0:W1:Y:S03]  /*11b60*/  SYNCS.PHASECHK.TRANS64.TRYWAIT P0, [R8+URZ+0x36820], R6 ;  /* 0x03682006080075a7 */ /* 0x000066000800017f */
[----:B-1----:R-:W-:Y:S05]  /*11b70*/  @!P0 NANOSLEEP.SYNCS 0x989680 ;  /* 0x009896800000895d */ /* 0x002fea0003900000 */
[----:B------:R-:W1:Y:S02]  /*11b80*/  @!P0 SYNCS.PHASECHK.TRANS64 P0, [R8+URZ+0x36820], R6 ;  /* 0x03682006080085a7 */ /* 0x000e64000800007f */
[----:B-1----:R-:W-:Y:S05]  /*11b90*/  @!P0 BRA `(.L_x_325) ;  /* 0xfffffffc00e48947 */ /* 0x002fea000383ffff */
[----:B------:R-:W-:Y:S05]  /*11ba0*/  BRA `(.L_x_393) ;  /* 0xffffffcc00b47947 */ /* 0x000fea000383ffff */
.L_x_333:
[----:B0-----:R0:W1:Y:S02]  /*11bb0*/  SYNCS.PHASECHK.TRANS64.TRYWAIT P0, [R2+URZ+0x36840], R3 ;  /* 0x03684003020075a7 */ /* 0x001064000800017f */
[----:B-1----:R-:W-:Y:S05]  /*11bc0*/  @!P0 NANOSLEEP.SYNCS 0x989680 ;  /* 0x009896800000895d */ /* 0x002fea0003900000 */
[----:B------:R-:W1:Y:S02]  /*11bd0*/  @!P0 SYNCS.PHASECHK.TRANS64 P0, [R2+URZ+0x36840], R3 ;  /* 0x03684003020085a7 */ /* 0x000e64000800007f */
[----:B-1----:R-:W-:Y:S05]  /*11be0*/  @!P0 BRA `(.L_x_333) ;  /* 0xfffffffc00f08947 */ /* 0x002fea000383ffff */
[----:B------:R-:W-:Y:S05]  /*11bf0*/  BRA `(.L_x_394) ;  /* 0xffffffd000707947 */ /* 0x000fea000383ffff */
.L_x_335:
[----:B0-----:R0:W1:Y:S02]  /*11c00*/  SYNCS.PHASECHK.TRANS64.TRYWAIT P0, [R3+URZ+0x60], R2 ;  /* 0x00006002030075a7 */ /* 0x001064000800017f */
[----:B-1----:R-:W-:Y:S05]  /*11c10*/  @!P0 NANOSLEEP.SYNCS 0x989680 ;  /* 0x009896800000895d */ /* 0x002fea0003900000 */
[----:B------:R-:W1:Y:S02]  /*11c20*/  @!P0 SYNCS.PHASECHK.TRANS64 P0, [R3+URZ+0x60], R2 ;  /* 0x00006002030085a7 */ /* 0x000e64000800007f */
[----:B-1----:R-:W-:Y:S05]  /*11c30*/  @!P0 BRA `(.L_x_335) ;  /* 0xfffffffc00f08947 */ /* 0x002fea000383ffff */
[----:B------:R-:W-:Y:S05]  /*11c40*/  BRA `(.L_x_395) ;  /* 0xffffffd4001c7947 */ /* 0x000fea000383ffff */
.L_x_340:
[----:B-1----:R1:W2:Y:S02]  /*11c50*/  SYNCS.PHASECHK.TRANS64.TRYWAIT P0, [R2+URZ+0x36840], R3 ;  /* 0x03684003020075a7 */ /* 0x0022a4000800017f */
[----:B--2---:R-:W-:Y:S05]  /*11c60*/  @!P0 NANOSLEEP.SYNCS 0x989680 ;  /* 0x009896800000895d */ /* 0x004fea0003900000 */
[----:B------:R-:W2:Y:S02]  /*11c70*/  @!P0 SYNCS.PHASECHK.TRANS64 P0, [R2+URZ+0x36840], R3 ;  /* 0x03684003020085a7 */ /* 0x000ea4000800007f */
[----:B--2---:R-:W-:Y:S05]  /*11c80*/  @!P0 BRA `(.L_x_340) ;  /* 0xfffffffc00f08947 */ /* 0x004fea000383ffff */
[----:B------:R-:W-:Y:S05]  /*11c90*/  BRA `(.L_x_396) ;  /* 0xffffffd800907947 */ /* 0x000fea000383ffff */
.L_x_342:
[----:B0-----:R0:W1:Y:S02]  /*11ca0*/  SYNCS.PHASECHK.TRANS64.TRYWAIT P1, [R2+URZ+0x60], R3 ;  /* 0x00006003020075a7 */ /* 0x001064000802017f */
[----:B-1----:R-:W-:Y:S05]  /*11cb0*/  @!P1 NANOSLEEP.SYNCS 0x989680 ;  /* 0x009896800000995d */ /* 0x002fea0003900000 */
[----:B------:R-:W1:Y:S02]  /*11cc0*/  @!P1 SYNCS.PHASECHK.TRANS64 P1, [R2+URZ+0x60], R3 ;  /* 0x00006003020095a7 */ /* 0x000e64000802007f */
[----:B-1----:R-:W-:Y:S05]  /*11cd0*/  @!P1 BRA `(.L_x_342) ;  /* 0xfffffffc00f09947 */ /* 0x002fea000383ffff */
[----:B------:R-:W-:Y:S05]  /*11ce0*/  BRA `(.L_x_397) ;  /* 0xffffffdc003c7947 */ /* 0x000fea000383ffff */
.L_x_347:
[----:B--2---:R2:W3:Y:S02]  /*11cf0*/  SYNCS.PHASECHK.TRANS64.TRYWAIT P0, [R2+URZ+0x36840], R3 ;  /* 0x03684003020075a7 */ /* 0x0044e4000800017f */
[----:B---3--:R-:W-:Y:S05]  /*11d00*/  @!P0 NANOSLEEP.SYNCS 0x989680 ;  /* 0x009896800000895d */ /* 0x008fea0003900000 */
[----:B------:R-:W3:Y:S02]  /*11d10*/  @!P0 SYNCS.PHASECHK.TRANS64 P0, [R2+URZ+0x36840], R3 ;  /* 0x03684003020085a7 */ /* 0x000ee4000800007f */
[----:B---3--:R-:W-:Y:S05]  /*11d20*/  @!P0 BRA `(.L_x_347) ;  /* 0xfffffffc00f08947 */ /* 0x008fea000383ffff */
[----:B------:R-:W-:Y:S05]  /*11d30*/  BRA `(.L_x_398) ;  /* 0xffffffe000747947 */ /* 0x000fea000383ffff */
.L_x_349:
[----:B0-----:R0:W1:Y:S02]  /*11d40*/  SYNCS.PHASECHK.TRANS64.TRYWAIT P1, [R2+URZ+0x60], R8 ;  /* 0x00006008020075a7 */ /* 0x001064000802017f */
[----:B-1----:R-:W-:Y:S05]  /*11d50*/  @!P1 NANOSLEEP.SYNCS 0x989680 ;  /* 0x009896800000995d */ /* 0x002fea0003900000 */
[----:B------:R-:W1:Y:S02]  /*11d60*/  @!P1 SYNCS.PHASECHK.TRANS64 P1, [R2+URZ+0x60], R8 ;  /* 0x00006008020095a7 */ /* 0x000e64000802007f */
[----:B-1----:R-:W-:Y:S05]  /*11d70*/  @!P1 BRA `(.L_x_349) ;  /* 0xfffffffc00f09947 */ /* 0x002fea000383ffff */
[----:B------:R-:W-:Y:S05]  /*11d80*/  BRA `(.L_x_399) ;  /* 0xffffffe400247947 */ /* 0x000fea000383ffff */
.L_x_356:
[----:B-1----:R1:W2:Y:S02]  /*11d90*/  SYNCS.PHASECHK.TRANS64.TRYWAIT P0, [R3+URZ+0x36860], R0 ;  /* 0x03686000030075a7 */ /* 0x0022a4000800017f */
[----:B--2---:R-:W-:Y:S05]  /*11da0*/  @!P0 NANOSLEEP.SYNCS 0x989680 ;  /* 0x009896800000895d */ /* 0x004fea0003900000 */
[----:B------:R-:W2:Y:S02]  /*11db0*/  @!P0 SYNCS.PHASECHK.TRANS64 P0, [R3+URZ+0x36860], R0 ;  /* 0x03686000030085a7 */ /* 0x000ea4000800007f */
[----:B--2---:R-:W-:Y:S05]  /*11dc0*/  @!P0 BRA `(.L_x_356) ;  /* 0xfffffffc00f08947 */ /* 0x004fea000383ffff */
[----:B------:R-:W-:Y:S05]  /*11dd0*/  BRA `(.L_x_400) ;  /* 0xffffffe800407947 */ /* 0x000fea000383ffff */
.L_x_358:
[----:B------:R-:W-:Y:S01]  /*11de0*/  BSSY B0, `(.L_x_401) ;  /* 0x0000008000007945 */ /* 0x000fe20003800000 */
[----:B0-----:R-:W-:Y:S01]  /*11df0*/  MOV R13, R16 ;  /* 0x00000010000d7202 */ /* 0x001fe20000000f00 */
[----:B------:R-:W-:Y:S02]  /*11e00*/  IMAD.MOV.U32 R12, RZ, RZ, RZ ;  /* 0x000000ffff0c7224 */ /* 0x000fe400078e00ff */
[----:B------:R-:W-:Y:S02]  /*11e10*/  IMAD.MOV.U32 R11, RZ, RZ, 0x1f ;  /* 0x0000001fff0b7424 */ /* 0x000fe400078e00ff */
[----:B------:R-:W-:-:S07]  /*11e20*/  IMAD.MOV.U32 R15, RZ, RZ, -0x1 ;  /* 0xffffffffff0f7424 */ /* 0x000fce00078e00ff */
[----:B-1----:R-:W-:Y:S05]  /*11e30*/  WARPSYNC.COLLECTIVE R15, `(.L_x_402) ;  /* 0x000000000f087348 */ /* 0x002fea0003c00000 */
[----:B------:R0:W2:Y:S02]  /*11e40*/  SHFL.IDX P6, R14, R13, R12, R11 ;  /* 0x0000000c0d0e7389 */ /* 0x0000a400000c000b */
[----:B012---:R-:W-:Y:S01]  /*11e50*/  ENDCOLLECTIVE ;  /* 0x000000000000791b */ /* 0x007fe20003800000 */
.L_x_402:
[----:B------:R-:W-:Y:S05]  /*11e60*/  BSYNC B0 ;  /* 0x0000000000007941 */ /* 0x000fea0003800000 */
.L_x_401:
[----:B------:R-:W-:Y:S02]  /*11e70*/  IMAD.MOV.U32 R13, RZ, RZ, R16 ;  /* 0x000000ffff0d7224 */ /* 0x000fe400078e0010 */
[----:B------:R-:W-:Y:S02]  /*11e80*/  IMAD.MOV.U32 R12, RZ, RZ, 0x1 ;  /* 0x00000001ff0c7424 */ /* 0x000fe400078e00ff */
[----:B------:R-:W-:Y:S02]  /*11e90*/  IMAD.MOV.U32 R11, RZ, RZ, 0x1f ;  /* 0x0000001fff0b7424 */ /* 0x000fe400078e00ff */
[----:B------:R-:W-:Y:S02]  /*11ea0*/  IMAD.MOV.U32 R15, RZ, RZ, -0x1 ;  /* 0xffffffffff0f7424 */ /* 0x000fe400078e00ff */
[----:B------:R-:W-:-:S07]  /*11eb0*/  IMAD.MOV.U32 R4, RZ, RZ, R14 ;  /* 0x000000ffff047224 */ /* 0x000fce00078e000e */
[----:B------:R-:W-:Y:S05]  /*11ec0*/  WARPSYNC.COLLECTIVE R15, `(.L_x_403) ;  /* 0x000000000f087348 */ /* 0x000fea0003c00000 */
[----:B------:R0:W1:Y:S02]  /*11ed0*/  SHFL.IDX P6, R14, R13, R12, R11 ;  /* 0x0000000c0d0e7389 */ /* 0x00006400000c000b */
[----:B01----:R-:W-:Y:S01]  /*11ee0*/  ENDCOLLECTIVE ;  /* 0x000000000000791b */ /* 0x003fe20003800000 */
.L_x_403:
[----:B------:R-:W-:Y:S01]  /*11ef0*/  IMAD.MOV.U32 R5, RZ, RZ, R14 ;  /* 0x000000ffff057224 */ /* 0x000fe200078e000e */
[----:B------:R-:W-:Y:S06]  /*11f00*/  BRA `(.L_x_404) ;  /* 0xffffffe800e47947 */ /* 0x000fec000383ffff */
.L_x_361:
[----:B------:R-:W-:Y:S01]  /*11f10*/  BSSY B0, `(.L_x_405) ;  /* 0x0000008000007945 */ /* 0x000fe20003800000 */
[----:B-----5:R-:W-:Y:S02]  /*11f20*/  IMAD.MOV.U32 R13, RZ, RZ, R3 ;  /* 0x000000ffff0d7224 */ /* 0x020fe400078e0003 */
[----:B------:R-:W-:Y:S02]  /*11f30*/  IMAD.MOV.U32 R12, RZ, RZ, 0x1 ;  /* 0x00000001ff0c7424 */ /* 0x000fe400078e00ff */
[----:B------:R-:W-:Y:S02]  /*11f40*/  IMAD.MOV.U32 R11, RZ, RZ, RZ ;  /* 0x000000ffff0b7224 */ /* 0x000fe400078e00ff */
[----:B------:R-:W-:-:S07]  /*11f50*/  IMAD.MOV.U32 R15, RZ, RZ, -0x1 ;  /* 0xffffffffff0f7424 */ /* 0x000fce00078e00ff */
[----:B0-234-:R-:W-:Y:S05]  /*11f60*/  WARPSYNC.COLLECTIVE R15, `(.L_x_406) ;  /* 0x000000000f087348 */ /* 0x01dfea0003c00000 */
[----:B------:R1:W0:Y:S02]  /*11f70*/  SHFL.UP P6, R14, R13, R12, R11 ;  /* 0x0400000c0d0e7389 */ /* 0x00022400000c000b */
[----:B01234-:R-:W-:Y:S01]  /*11f80*/  ENDCOLLECTIVE ;  /* 0x000000000000791b */ /* 0x01ffe20003800000 */
.L_x_406:
[----:B------:R-:W-:Y:S05]  /*11f90*/  BSYNC B0 ;  /* 0x0000000000007941 */ /* 0x000fea0003800000 */
.L_x_405:
[C---:B------:R-:W-:Y:S01]  /*11fa0*/  ISETP.NE.AND P0, PT, R9.reuse, RZ, PT ;  /* 0x000000ff0900720c */ /* 0x040fe20003f05270 */
[----:B------:R-:W-:Y:S01]  /*11fb0*/  IMAD.MOV.U32 R12, RZ, RZ, 0x2 ;  /* 0x00000002ff0c7424 */ /* 0x000fe200078e00ff */
[----:B------:R-:W-:Y:S01]  /*11fc0*/  MOV R15, 0xffffffff ;  /* 0xffffffff000f7802 */ /* 0x000fe20000000f00 */
[----:B------:R-:W-:Y:S01]  /*11fd0*/  IMAD.MOV.U32 R11, RZ, RZ, RZ ;  /* 0x000000ffff0b7224 */ /* 0x000fe200078e00ff */
[----:B------:R-:W-:Y:S02]  /*11fe0*/  SEL R14, R14, RZ, P0 ;  /* 0x000000ff0e0e7207 */ /* 0x000fe40000000000 */
[----:B------:R-:W-:-:S03]  /*11ff0*/  ISETP.GE.U32.AND P0, PT, R9, 0x2, PT ;  /* 0x000000020900780c */ /* 0x000fc60003f06070 */
[----:B------:R-:W-:-:S10]  /*12000*/  IMAD.IADD R13, R3, 0x1, R14 ;  /* 0x00000001030d7824 */ /* 0x000fd400078e020e */
[----:B------:R-:W-:Y:S05]  /*12010*/  WARPSYNC.COLLECTIVE R15, `(.L_x_407) ;  /* 0x000000000f087348 */ /* 0x000fea0003c00000 */
[----:B------:R0:W1:Y:S02]  /*12020*/  SHFL.UP P6, R14, R13, R12, R11 ;  /* 0x0400000c0d0e7389 */ /* 0x00006400000c000b */
[----:B01----:R-:W-:Y:S01]  /*12030*/  ENDCOLLECTIVE ;  /* 0x000000000000791b */ /* 0x003fe20003800000 */
.L_x_407:
[----:B------:R-:W-:Y:S01]  /*12040*/  IMAD.MOV.U32 R12, RZ, RZ, 0x4 ;  /* 0x00000004ff0c7424 */ /* 0x000fe200078e00ff */
[----:B------:R-:W-:Y:S02]  /*12050*/  SEL R6, R14, RZ, P0 ;  /* 0x000000ff0e067207 */ /* 0x000fe40000000000 */
[----:B------:R-:W-:-:S03]  /*12060*/  ISETP.GE.U32.AND P0, PT, R9, 0x4, PT ;  /* 0x000000040900780c */ /* 0x000fc60003f06070 */
[----:B------:R-:W-:-:S04]  /*12070*/  IMAD.IADD R6, R13, 0x1, R6 ;  /* 0x000000010d067824 */ /* 0x000fc800078e0206 */
[----:B------:R-:W-:-:S07]  /*12080*/  IMAD.MOV.U32 R13, RZ, RZ, R6 ;  /* 0x000000ffff0d7224 */ /* 0x000fce00078e0006 */
[----:B------:R-:W-:Y:S05]  /*12090*/  WARPSYNC.COLLECTIVE R15, `(.L_x_408) ;  /* 0x000000000f087348 */ /* 0x000fea0003c00000 */
[----:B------:R0:W1:Y:S02]  /*120a0*/  SHFL.UP P6, R14, R13, R12, R11 ;  /* 0x0400000c0d0e7389 */ /* 0x00006400000c000b */
[----:B01----:R-:W-:Y:S01]  /*120b0*/  ENDCOLLECTIVE ;  /* 0x000000000000791b */ /* 0x003fe20003800000 */
.L_x_408:
        /* <DEDUP_REMOVED lines=8> */
.L_x_409:
        /* <DEDUP_REMOVED lines=8> */
.L_x_410:
[----:B------:R-:W-:Y:S02]  /*121c0*/  IMAD.MOV.U32 R12, RZ, RZ, 0x1f ;  /* 0x0000001fff0c7424 */ /* 0x000fe400078e00ff */
[----:B------:R-:W-:Y:S01]  /*121d0*/  IMAD.MOV.U32 R11, RZ, RZ, 0x1f ;  /* 0x0000001fff0b7424 */ /* 0x000fe200078e00ff */
[----:B------:R-:W-:-:S05]  /*121e0*/  SEL R7, R14, RZ, P0 ;  /* 0x000000ff0e077207 */ /* 0x000fca0000000000 */
[----:B------:R-:W-:-:S04]  /*121f0*/  IMAD.IADD R2, R8, 0x1, R7 ;  /* 0x0000000108027824 */ /* 0x000fc800078e0207 */
[----:B------:R-:W-:-:S07]  /*12200*/  IMAD.MOV.U32 R13, RZ, RZ, R2 ;  /* 0x000000ffff0d7224 */ /* 0x000fce00078e0002 */
[----:B------:R-:W-:Y:S05]  /*12210*/  WARPSYNC.COLLECTIVE R15, `(.L_x_411) ;  /* 0x000000000f087348 */ /* 0x000fea0003c00000 */
[----:B------:R0:W1:Y:S02]  /*12220*/  SHFL.IDX P6, R14, R13, R12, R11 ;  /* 0x0000000c0d0e7389 */ /* 0x00006400000c000b */
[----:B01----:R-:W-:Y:S01]  /*12230*/  ENDCOLLECTIVE ;  /* 0x000000000000791b */ /* 0x003fe20003800000 */
.L_x_411:
[----:B------:R-:W-:Y:S05]  /*12240*/  BRA `(.L_x_412) ;  /* 0xffffffe800a87947 */ /* 0x000fea000383ffff */
.L_x_366:
[----:B------:R-:W-:Y:S01]  /*12250*/  BSSY B0, `(.L_x_413) ;  /* 0x0000008000007945 */ /* 0x000fe20003800000 */
[----:B-----5:R-:W-:Y:S01]  /*12260*/  IMAD.MOV.U32 R13, RZ, RZ, R3 ;  /* 0x000000ffff0d7224 */ /* 0x020fe200078e0003 */
[----:B------:R-:W-:Y:S01]  /*12270*/  MOV R15, 0xffffffff ;  /* 0xffffffff000f7802 */ /* 0x000fe20000000f00 */
[----:B------:R-:W-:Y:S02]  /*12280*/  IMAD.MOV.U32 R12, RZ, RZ, 0x1 ;  /* 0x00000001ff0c7424 */ /* 0x000fe400078e00ff */
[----:B------:R-:W-:-:S07]  /*12290*/  IMAD.MOV.U32 R11, RZ, RZ, RZ ;  /* 0x000000ffff0b7224 */ /* 0x000fce00078e00ff */
[----:B0-----:R-:W-:Y:S05]  /*122a0*/  WARPSYNC.COLLECTIVE R15, `(.L_x_414) ;  /* 0x000000000f087348 */ /* 0x001fea0003c00000 */
[----:B------:R1:W2:Y:S02]  /*122b0*/  SHFL.UP P6, R14, R13, R12, R11 ;  /* 0x0400000c0d0e7389 */ /* 0x0002a400000c000b */
[----:B012---:R-:W-:Y:S01]  /*122c0*/  ENDCOLLECTIVE ;  /* 0x000000000000791b */ /* 0x007fe20003800000 */
.L_x_414:
[----:B------:R-:W-:Y:S05]  /*122d0*/  BSYNC B0 ;  /* 0x0000000000007941 */ /* 0x000fea0003800000 */
.L_x_413:
[----:B------:R-:W-:Y:S01]  /*122e0*/  ISETP.NE.AND P0, PT, R8, RZ, PT ;  /* 0x000000ff0800720c */ /* 0x000fe20003f05270 */
[----:B------:R-:W-:Y:S02]  /*122f0*/  IMAD.MOV.U32 R12, RZ, RZ, 0x2 ;  /* 0x00000002ff0c7424 */ /* 0x000fe400078e00ff */
[----:B------:R-:W-:Y:S01]  /*12300*/  IMAD.MOV.U32 R11, RZ, RZ, RZ ;  /* 0x000000ffff0b7224 */ /* 0x000fe200078e00ff */
[----:B------:R-:W-:Y:S01]  /*12310*/  SEL R14, R14, RZ, P0 ;  /* 0x000000ff0e0e7207 */ /* 0x000fe20000000000 */
[----:B------:R-:W-:Y:S01]  /*12320*/  IMAD.MOV.U32 R15, RZ, RZ, -0x1 ;  /* 0xffffffffff0f7424 */ /* 0x000fe200078e00ff */
[----:B------:R-:W-:-:S03]  /*12330*/  ISETP.GE.U32.AND P0, PT, R8, 0x2, PT ;  /* 0x000000020800780c */ /* 0x000fc60003f06070 */
[----:B------:R-:W-:-:S10]  /*12340*/  IMAD.IADD R13, R3, 0x1, R14 ;  /* 0x00000001030d7824 */ /* 0x000fd400078e020e */
[----:B------:R-:W-:Y:S05]  /*12350*/  WARPSYNC.COLLECTIVE R15, `(.L_x_415) ;  /* 0x000000000f087348 */ /* 0x000fea0003c00000 */
[----:B------:R0:W1:Y:S02]  /*12360*/  SHFL.UP P6, R14, R13, R12, R11 ;  /* 0x0400000c0d0e7389 */ /* 0x00006400000c000b */
[----:B01----:R-:W-:Y:S01]  /*12370*/  ENDCOLLECTIVE ;  /* 0x000000000000791b */ /* 0x003fe20003800000 */
.L_x_415:
        /* <DEDUP_REMOVED lines=8> */
.L_x_416:
        /* <DEDUP_REMOVED lines=8> */
.L_x_417:
        /* <DEDUP_REMOVED lines=8> */
.L_x_418:
[----:B------:R-:W-:Y:S01]  /*12500*/  IMAD.MOV.U32 R12, RZ, RZ, 0x1f ;  /* 0x0000001fff0c7424 */ /* 0x000fe200078e00ff */
[----:B------:R-:W-:Y:S02]  /*12510*/  MOV R11, 0x1f ;  /* 0x0000001f000b7802 */ /* 0x000fe40000000f00 */
[----:B------:R-:W-:-:S05]  /*12520*/  SEL R2, R14, RZ, P0 ;  /* 0x000000ff0e027207 */ /* 0x000fca0000000000 */
[----:B------:R-:W-:-:S04]  /*12530*/  IMAD.IADD R2, R7, 0x1, R2 ;  /* 0x0000000107027824 */ /* 0x000fc800078e0202 */
[----:B------:R-:W-:-:S07]  /*12540*/  IMAD.MOV.U32 R13, RZ, RZ, R2 ;  /* 0x000000ffff0d7224 */ /* 0x000fce00078e0002 */
[----:B------:R-:W-:Y:S05]  /*12550*/  WARPSYNC.COLLECTIVE R15, `(.L_x_419) ;  /* 0x000000000f087348 */ /* 0x000fea0003c00000 */
[----:B------:R0:W1:Y:S02]  /*12560*/  SHFL.IDX P6, R14, R13, R12, R11 ;  /* 0x0000000c0d0e7389 */ /* 0x00006400000c000b */
[----:B01----:R-:W-:Y:S01]  /*12570*/  ENDCOLLECTIVE ;  /* 0x000000000000791b */ /* 0x003fe20003800000 */
.L_x_419:
[----:B------:R-:W-:Y:S05]  /*12580*/  BRA `(.L_x_420) ;  /* 0xffffffe8008c7947 */ /* 0x000fea000383ffff */
.L_x_368:
[----:B------:R-:W-:Y:S01]  /*12590*/  BSSY B0, `(.L_x_421) ;  /* 0x0000006000007945 */ /* 0x000fe20003800000 */
[----:B------:R-:W-:Y:S01]  /*125a0*/  PLOP3.LUT P6, PT, P6, PT, PT, 0x8, 0x0 ;  /* 0x000000000000781c */ /* 0x000fe200037ce170 */
[----:B------:R-:W-:-:S12]  /*125b0*/  IMAD.MOV.U32 R15, RZ, RZ, -0x1 ;  /* 0xffffffffff0f7424 */ /* 0x000fd800078e00ff */
[----:B0-----:R-:W-:Y:S05]  /*125c0*/  WARPSYNC.COLLECTIVE R15, `(.L_x_422) ;  /* 0x000000000f087348 */ /* 0x001fea0003c00000 */
[----:B------:R-:W-:Y:S01]  /*125d0*/  VOTE.ANY R14, PT, P6 ;  /* 0x00000000000e7806 */ /* 0x000fe200030e0100 */
[----:B0-----:R-:W-:Y:S06]  /*125e0*/  ENDCOLLECTIVE ;  /* 0x000000000000791b */ /* 0x001fec0003800000 */
.L_x_422:
[----:B------:R-:W-:Y:S05]  /*125f0*/  BSYNC B0 ;  /* 0x0000000000007941 */ /* 0x000fea0003800000 */
.L_x_421:
[----:B------:R-:W-:Y:S02]  /*12600*/  IMAD.MOV.U32 R7, RZ, RZ, R14 ;  /* 0x000000ffff077224 */ /* 0x000fe400078e000e */
[----:B------:R-:W-:Y:S02]  /*12610*/  IMAD.MOV.U32 R13, RZ, RZ, R3 ;  /* 0x000000ffff0d7224 */ /* 0x000fe400078e0003 */
[----:B------:R-:W0:Y:S01]  /*12620*/  POPC R5, R7 ;  /* 0x0000000700057309 */ /* 0x000e220000000000 */
[----:B------:R-:W-:Y:S02]  /*12630*/  IMAD.MOV.U32 R11, RZ, RZ, 0x1f ;  /* 0x0000001fff0b7424 */ /* 0x000fe400078e00ff */
[----:B------:R-:W-:Y:S02]  /*12640*/  IMAD.MOV.U32 R15, RZ, RZ, -0x1 ;  /* 0xffffffffff0f7424 */ /* 0x000fe400078e00ff */
[----:B0-----:R-:W-:-:S07]  /*12650*/  IMAD.MOV.U32 R12, RZ, RZ, R5 ;  /* 0x000000ffff0c7224 */ /* 0x001fce00078e0005 */
[----:B------:R-:W-:Y:S05]  /*12660*/  WARPSYNC.COLLECTIVE R15, `(.L_x_423) ;  /* 0x000000000f087348 */ /* 0x000fea0003c00000 */
[----:B------:R0:W1:Y:S02]  /*12670*/  SHFL.IDX P6, R14, R13, R12, R11 ;  /* 0x0000000c0d0e7389 */ /* 0x00006400000c000b */
[----:B01----:R-:W-:Y:S01]  /*12680*/  ENDCOLLECTIVE ;  /* 0x000000000000791b */ /* 0x003fe20003800000 */
.L_x_423:
[----:B------:R-:W-:Y:S01]  /*12690*/  IMAD.MOV.U32 R17, RZ, RZ, R14 ;  /* 0x000000ffff117224 */ /* 0x000fe200078e000e */
[----:B------:R-:W-:Y:S06]  /*126a0*/  BRA `(.L_x_424) ;  /* 0xffffffe8007c7947 */ /* 0x000fec000383ffff */
.L_x_370:
[----:B------:R-:W-:Y:S01]  /*126b0*/  BSSY B0, `(.L_x_425) ;  /* 0x0000007000007945 */ /* 0x000fe20003800000 */
[----:B------:R-:W-:Y:S02]  /*126c0*/  IMAD.MOV.U32 R13, RZ, RZ, R2 ;  /* 0x000000ffff0d7224 */ /* 0x000fe400078e0002 */
[----:B------:R-:W-:Y:S02]  /*126d0*/  IMAD.MOV.U32 R11, RZ, RZ, 0x1f ;  /* 0x0000001fff0b7424 */ /* 0x000fe400078e00ff */
[----:B------:R-:W-:-:S07]  /*126e0*/  IMAD.MOV.U32 R15, RZ, RZ, -0x1 ;  /* 0xffffffffff0f7424 */ /* 0x000fce00078e00ff */
[----:B012---:R-:W-:Y:S05]  /*126f0*/  WARPSYNC.COLLECTIVE R15, `(.L_x_426) ;  /* 0x000000000f087348 */ /* 0x007fea0003c00000 */
[----:B------:R3:W4:Y:S02]  /*12700*/  SHFL.IDX P6, R14, R13, R12, R11 ;  /* 0x0000000c0d0e7389 */ /* 0x00072400000c000b */
[----:B01234-:R-:W-:Y:S01]  /*12710*/  ENDCOLLECTIVE ;  /* 0x000000000000791b */ /* 0x01ffe20003800000 */
.L_x_426:
[----:B------:R-:W-:Y:S05]  /*12720*/  BSYNC B0 ;  /* 0x0000000000007941 */ /* 0x000fea0003800000 */
.L_x_425:
[----:B------:R-:W-:Y:S05]  /*12730*/  BRA `(.L_x_369) ;  /* 0xffffffe800747947 */ /* 0x000fea000383ffff */
.L_x_374:
[----:B0-----:R0:W1:Y:S02]  /*12740*/  SYNCS.PHASECHK.TRANS64.TRYWAIT P0, [R0+URZ+0x36820], R3 ;  /* 0x03682003000075a7 */ /* 0x001064000800017f */
[----:B-1----:R-:W-:Y:S05]  /*12750*/  @!P0 NANOSLEEP.SYNCS 0x989680 ;  /* 0x009896800000895d */ /* 0x002fea0003900000 */
[----:B------:R-:W1:Y:S02]  /*12760*/  @!P0 SYNCS.PHASECHK.TRANS64 P0, [R0+URZ+0x36820], R3 ;  /* 0x03682003000085a7 */ /* 0x000e64000800007f */
[----:B-1----:R-:W-:Y:S05]  /*12770*/  @!P0 BRA `(.L_x_374) ;  /* 0xfffffffc00f08947 */ /* 0x002fea000383ffff */
[----:B------:R-:W-:Y:S05]  /*12780*/  BRA `(.L_x_427) ;  /* 0xffffffec00587947 */ /* 0x000fea000383ffff */
.L_x_375:
        /* <DEDUP_REMOVED lines=8> */
[----:B0-----:R-:W-:Y:S05]  /*12810*/  WARPSYNC.COLLECTIVE R15, `(.L_x_429) ;  /* 0x000000000f087348 */ /* 0x001fea0003c00000 */
[----:B------:R1:W2:Y:S02]  /*12820*/  SHFL.IDX P6, R14, R13, R12, R11 ;  /* 0x0000000c0d0e7389 */ /* 0x0002a400000c000b */
[----:B012---:R-:W-:Y:S01]  /*12830*/  ENDCOLLECTIVE ;  /* 0x000000000000791b */ /* 0x007fe20003800000 */
.L_x_429:
[----:B------:R-:W-:Y:S05]  /*12840*/  BSYNC B0 ;  /* 0x0000000000007941 */ /* 0x000fea0003800000 */
.L_x_428:
[----:B------:R-:W-:Y:S05]  /*12850*/  BRA `(.L_x_430) ;  /* 0xffffffec00407947 */ /* 0x000fea000383ffff */
.L_x_378:
[----:B------:R-:W-:Y:S01]  /*12860*/  BSSY B1, `(.L_x_431) ;  /* 0x0000006000017945 */ /* 0x000fe20003800000 */
[----:B------:R-:W-:-:S07]  /*12870*/  IMAD.MOV.U32 R15, RZ, RZ, -0x1 ;  /* 0xffffffffff0f7424 */ /* 0x000fce00078e00ff */
[----:B01----:R-:W-:Y:S05]  /*12880*/  WARPSYNC.COLLECTIVE R15, `(.L_x_432) ;  /* 0x000000000f0c7348 */ /* 0x003fea0003c00000 */
[----:B------:R-:W-:Y:S02]  /*12890*/  ELECT P6, UR62, PT ;  /* 0x00000000003e782f */ /* 0x000fe400038c0000 */
[----:B------:R-:W-:Y:S01]  /*128a0*/  MOV R14, UR62 ;  /* 0x0000003e000e7c02 */ /* 0x000fe20008000f00 */
[----:B01----:R-:W-:Y:S10]  /*128b0*/  ENDCOLLECTIVE ;  /* 0x000000000000791b */ /* 0x003ff40003800000 */
.L_x_432:
[----:B------:R-:W-:Y:S05]  /*128c0*/  BSYNC B1 ;  /* 0x0000000000017941 */ /* 0x000fea0003800000 */
.L_x_431:
[----:B------:R-:W-:Y:S05]  /*128d0*/  BRA `(.L_x_433) ;  /* 0xffffffec00387947 */ /* 0x000fea000383ffff */
.L_x_380:
[----:B0-----:R0:W1:Y:S02]  /*128e0*/  SYNCS.PHASECHK.TRANS64.TRYWAIT P0, [R6+URZ], R5 ;  /* 0x00000005060075a7 */ /* 0x001064000800017f */
[----:B-1----:R-:W-:Y:S05]  /*128f0*/  @!P0 NANOSLEEP.SYNCS 0x989680 ;  /* 0x009896800000895d */ /* 0x002fea0003900000 */
[----:B------:R-:W1:Y:S02]  /*12900*/  @!P0 SYNCS.PHASECHK.TRANS64 P0, [R6+URZ], R5 ;  /* 0x00000005060085a7 */ /* 0x000e64000800007f */
[----:B-1----:R-:W-:Y:S05]  /*12910*/  @!P0 BRA `(.L_x_380) ;  /* 0xfffffffc00f08947 */ /* 0x002fea000383ffff */
[----:B------:R-:W-:Y:S05]  /*12920*/  BRA `(.L_x_434) ;  /* 0xffffffec00747947 */ /* 0x000fea000383ffff */
.L_x_381:
[----:B-1----:R1:W2:Y:S02]  /*12930*/  SYNCS.PHASECHK.TRANS64.TRYWAIT P0, [R7+URZ], R2 ;  /* 0x00000002070075a7 */ /* 0x0022a4000800017f */
[----:B--2---:R-:W-:Y:S05]  /*12940*/  @!P0 NANOSLEEP.SYNCS 0x989680 ;  /* 0x009896800000895d */ /* 0x004fea0003900000 */
[----:B------:R-:W2:Y:S02]  /*12950*/  @!P0 SYNCS.PHASECHK.TRANS64 P0, [R7+URZ], R2 ;  /* 0x00000002070085a7 */ /* 0x000ea4000800007f */
[----:B--2---:R-:W-:Y:S05]  /*12960*/  @!P0 BRA `(.L_x_381) ;  /* 0xfffffffc00f08947 */ /* 0x004fea000383ffff */
[----:B------:R-:W-:Y:S05]  /*12970*/  BRA `(.L_x_435) ;  /* 0xffffffec00687947 */ /* 0x000fea000383ffff */
.L_x_383:
[----:B--2---:R2:W3:Y:S02]  /*12980*/  SYNCS.PHASECHK.TRANS64.TRYWAIT P0, [R4+URZ], R5 ;  /* 0x00000005040075a7 */ /* 0x0044e4000800017f */
[----:B---3--:R-:W-:Y:S05]  /*12990*/  @!P0 NANOSLEEP.SYNCS 0x989680 ;  /* 0x009896800000895d */ /* 0x008fea0003900000 */
[----:B------:R-:W3:Y:S02]  /*129a0*/  @!P0 SYNCS.PHASECHK.TRANS64 P0, [R4+URZ], R5 ;  /* 0x00000005040085a7 */ /* 0x000ee4000800007f */
[----:B---3--:R-:W-:Y:S05]  /*129b0*/  @!P0 BRA `(.L_x_383) ;  /* 0xfffffffc00f08947 */ /* 0x008fea000383ffff */
[----:B------:R-:W-:Y:S05]  /*129c0*/  BRA `(.L_x_436) ;  /* 0xffffffec00707947 */ /* 0x000fea000383ffff */
.L_x_437:
        /* <DEDUP_REMOVED lines=11> */
.L_x_2657:


//--------------------- .text._ZN7cutlass13device_kernelIN5flash11enable_sm90INS1_16FlashAttnFwdSm90INS1_25CollectiveMainloopFwdSm90ILi2EN4cute5tupleIJNS5_1CILi1EEES8_S8_EEENS6_IJNS7_ILi128EEENS7_ILi112EEENS7_ILi192EEEEEELi192ENS_6half_tEfNS_4arch4Sm90ELb0ELb0ELb0ELb1ELb0ELb1ELb0ELb1ELb1ELb0ELb0ELb0EEENS1_21CollectiveEpilogueFwdINS6_IJSA_SC_SB_EEES9_SE_SG_Li256ELb1ELb0ELb0ELb0EEENS1_36VarlenDynamicPersistentTileSchedulerILi128ELi112ELi256ELi32ELb0ELb0ELb1ELb0ELb1ELb1EEEEEEEEEvNT_6ParamsE --------------------------
	.section	.text._ZN7cutlass13device_kernelIN5flash11enable_sm90INS1_16FlashAttnFwdSm90INS1_25CollectiveMainloopFwdSm90ILi2EN4cute5tupleIJNS5_1CILi1EEES8_S8_EEENS6_IJNS7_ILi128EEENS7_ILi112EEENS7_ILi192EEEEEELi192ENS_6half_tEfNS_4arch4Sm90ELb0ELb0ELb0ELb1ELb0ELb1ELb0ELb1ELb1ELb0ELb0ELb0EEENS1_21CollectiveEpilogueFwdINS6_IJSA_SC_SB_EEES9_SE_SG_Li256ELb1ELb0ELb0ELb0EEENS1_36VarlenDynamicPersistentTileSchedulerILi128ELi112ELi256ELi32ELb0ELb0ELb1ELb0ELb1ELb1EEEEEEEEEvNT_6ParamsE,"ax",@progbits
	.align	128
.text._ZN7cutlass13device_kernelIN5flash11enable_sm90INS1_16FlashAttnFwdSm90INS1_25CollectiveMainloopFwdSm90ILi2EN4cute5tupleIJNS5_1CILi1EEES8_S8_EEENS6_IJNS7_ILi128EEENS7_ILi112EEENS7_ILi192EEEEEELi192ENS_6half_tEfNS_4arch4Sm90ELb0ELb0ELb0ELb1ELb0ELb1ELb0ELb1ELb1ELb0ELb0ELb0EEENS1_21CollectiveEpilogueFwdINS6_IJSA_SC_SB_EEES9_SE_SG_Li256ELb1ELb0ELb0ELb0EEENS1_36VarlenDynamicPersistentTileSchedulerILi128ELi112ELi256ELi32ELb0ELb0ELb1ELb0ELb1ELb1EEEEEEEEEvNT_6ParamsE:
        .type           _ZN7cutlass13device_kernelIN5flash11enable_sm90INS1_16FlashAttnFwdSm90INS1_25CollectiveMainloopFwdSm90ILi2EN4cute5tupleIJNS5_1CILi1EEES8_S8_EEENS6_IJNS7_ILi128EEENS7_ILi112EEENS7_ILi192EEEEEELi192ENS_6half_tEfNS_4arch4Sm90ELb0ELb0ELb0ELb1ELb0ELb1ELb0ELb1ELb1ELb0ELb0ELb0EEENS1_21CollectiveEpilogueFwdINS6_IJSA_SC_SB_EEES9_SE_SG_Li256ELb1ELb0ELb0ELb0EEENS1_36VarlenDynamicPersistentTileSchedulerILi128ELi112ELi256ELi32ELb0ELb0ELb1ELb0ELb1ELb1EEEEEEEEEvNT_6ParamsE,@function
        .size           _ZN7cutlass13device_kernelIN5flash11enable_sm90INS1_16FlashAttnFwdSm90INS1_25CollectiveMainloopFwdSm90ILi2EN4cute5tupleIJNS5_1CILi1EEES8_S8_EEENS6_IJNS7_ILi128EEENS7_ILi112EEENS7_ILi192EEEEEELi192ENS_6half_tEfNS_4arch4Sm90ELb0ELb0ELb0ELb1ELb0ELb1ELb0ELb1ELb1ELb0ELb0ELb0EEENS1_21CollectiveEpilogueFwdINS6_IJSA_SC_SB_EEES9_SE_SG_Li256ELb1ELb0ELb0ELb0EEENS1_36VarlenDynamicPersistentTileSchedulerILi128ELi112ELi256ELi32ELb0ELb0ELb1ELb0ELb1ELb1EEEEEEEEEvNT_6ParamsE,(.L_x_2658 - _ZN7cutlass13device_kernelIN5flash11enable_sm90INS1_16FlashAttnFwdSm90INS1_25CollectiveMainloopFwdSm90ILi2EN4cute5tupleIJNS5_1CILi1EEES8_S8_EEENS6_IJNS7_ILi128EEENS7_ILi112EEENS7_ILi192EEEEEELi192ENS_6half_tEfNS_4arch4Sm90ELb0ELb0ELb0ELb1ELb0ELb1ELb0ELb1ELb1ELb0ELb0ELb0EEENS1_21CollectiveEpilogueFwdINS6_IJSA_SC_SB_EEES9_SE_SG_Li256ELb1ELb0ELb0ELb0EEENS1_36VarlenDynamicPersistentTileSchedulerILi128ELi112ELi256ELi32ELb0ELb0ELb1ELb0ELb1ELb1EEEEEEEEEvNT_6ParamsE)
        .other          _ZN7cutlass13device_kernelIN5flash11enable_sm90INS1_16FlashAttnFwdSm90INS1_25CollectiveMainloopFwdSm90ILi2EN4cute5tupleIJNS5_1CILi1EEES8_S8_EEENS6_IJNS7_ILi128EEENS7_ILi112EEENS7_ILi192EEEEEELi192ENS_6half_tEfNS_4arch4Sm90ELb0ELb0ELb0ELb1ELb0ELb1ELb0ELb1ELb1ELb0ELb0ELb0EEENS1_21CollectiveEpilogueFwdINS6_IJSA_SC_SB_EEES9_SE_SG_Li256ELb1ELb0ELb0ELb0EEENS1_36VarlenDynamicPersistentTileSchedulerILi128ELi112ELi256ELi32ELb0ELb0ELb1ELb0ELb1ELb1EEEEEEEEEvNT_6ParamsE,@"STO_CUDA_ENTRY STV_DEFAULT"
_ZN7cutlass13device_kernelIN5flash11enable_sm90INS1_16FlashAttnFwdSm90INS1_25CollectiveMainloopFwdSm90ILi2EN4cute5tupleIJNS5_1CILi1EEES8_S8_EEENS6_IJNS7_ILi128EEENS7_ILi112EEENS7_ILi192EEEEEELi192ENS_6half_tEfNS_4arch4Sm90ELb0ELb0ELb0ELb1ELb0ELb1ELb0ELb1ELb1ELb0ELb0ELb0EEENS1_21CollectiveEpilogueFwdINS6_IJSA_SC_SB_EEES9_SE_SG_Li256ELb1ELb0ELb0ELb0EEENS1_36VarlenDynamicPersistentTileSchedulerILi128ELi112ELi256ELi32ELb0ELb0ELb1ELb0ELb1ELb1EEEEEEEEEvNT_6ParamsE:
[----:B------:R-:W0:Y:S02]  /*0000*/  LDC R1, c[0x0][0x28] ;  /* 0x00000a00ff017b82 */ /* 0x000e240000000800 */
[----:B0-----:R-:W-:Y:S01]  /*0010*/  VIADD R1, R1, 0xffffff98 ;  /* 0xffffff9801017836 */ /* 0x001fe20000000000 */
[----:B------:R-:W0:Y:S01]  /*0020*/  S2R R4, SR_TID.X ;  /* 0x0000000000047919 */ /* 0x000e220000002100 */
[----:B------:R-:W-:Y:S01]  /*0030*/  ELECT P0, URZ, PT ;  /* 0x00000000003f782f */ /* 0x000fe20003800000 */
[----:B------:R-:W-:Y:S01]  /*0040*/  BSSY B0, `(.L_x_438) ;  /* 0x0000017000007945 */ /* 0x000fe20003800000 */
[----:B0-----:R-:W-:-:S05]  /*0050*/  SHF.R.U32.HI R0, RZ, 0x5, R4 ;  /* 0x00000005ff007819 */ /* 0x001fca0000011604 */
[----:B------:R-:W0:Y:S02]  /*0060*/  SHFL.IDX PT, R2, R0, RZ, 0x1f ;  /* 0x00001fff00027589 */ /* 0x000e2400000e0000 */
[----:B0-----:R-:W-:Y:S02]  /*0070*/  ISETP.EQ.AND P0, PT, R2, RZ, P0 ;  /* 0x000000ff0200720c */ /* 0x001fe40000702270 */
[----:B------:R-:W-:-:S11]  /*0080*/  SHF.R.U32.HI R2, RZ, 0x7, R4 ;  /* 0x00000007ff027819 */ /* 0x000fd60000011604 */
[----:B------:R-:W-:Y:S05]  /*0090*/  @!P0 BRA `(.L_x_439) ;  /* 0x0000000000448947 */ /* 0x000fea0003800000 */
[----:B------:R-:W-:Y:S02]  /*00a0*/  ULDC.64 UR4, c[0x0][0x198] ;  /* 0x0000660000047ab9 */ /* 0x000fe40000000a00 */
[----:B------:R-:W-:Y:S02]  /*00b0*/  UIADD3 UR6, UP0, UR4, 0x270, URZ ;  /* 0x0000027004067890 */ /* 0x000fe4000ff1e03f */
[----:B------:R-:W-:Y:S02]  /*00c0*/  UIADD3 UR8, UP1, UR4, 0x370, URZ ;  /* 0x0000037004087890 */ /* 0x000fe4000ff3e03f */
[----:B------:R-:W-:Y:S02]  /*00d0*/  UIADD3 UR10, UP2, UR4, 0x470, URZ ;  /* 0x00000470040a7890 */ /* 0x000fe4000ff5e03f */
[----:B------:R-:W-:Y:S02]  /*00e0*/  UIADD3 UR12, UP3, UR4, 0x570, URZ ;  /* 0x00000570040c7890 */ /* 0x000fe4000ff7e03f */
[----:B------:R-:W-:-:S02]  /*00f0*/  UIADD3 UR4, UP4, UR4, 0x670, URZ ;  /* 0x0000067004047890 */ /* 0x000fc4000ff9e03f */
[----:B------:R-:W-:Y:S02]  /*0100*/  UIADD3.X UR7, URZ, UR5, URZ, UP0, !UPT ;  /* 0x000000053f077290 */ /* 0x000fe400087fe43f */
[----:B------:R-:W-:Y:S02]  /*0110*/  UIADD3.X UR9, URZ, UR5, URZ, UP1, !UPT ;  /* 0x000000053f097290 */ /* 0x000fe40008ffe43f */
[----:B------:R-:W-:Y:S02]  /*0120*/  UIADD3.X UR11, URZ, UR5, URZ, UP2, !UPT ;  /* 0x000000053f0b7290 */ /* 0x000fe400097fe43f */
[----:B------:R-:W-:Y:S02]  /*0130*/  UIADD3.X UR13, URZ, UR5, URZ, UP3, !UPT ;  /* 0x000000053f0d7290 */ /* 0x000fe40009ffe43f */
[----:B------:R-:W-:Y:S01]  /*0140*/  UIADD3.X UR5, URZ, UR5, URZ, UP4, !UPT ;  /* 0x000000053f057290 */ /* 0x000fe2000a7fe43f */
[----:B------:R0:W-:Y:S02]  /*0150*/  UTMACCTL.PF [UR6] ;  /* 0x00000000060079b9 */ /* 0x0001e40008040000 */
[----:B------:R0:W-:Y:S02]  /*0160*/  UTMACCTL.PF [UR8] ;  /* 0x00000000080079b9 */ /* 0x0001e40008040000 */
[----:B------:R0:W-:Y:S02]  /*0170*/  UTMACCTL.PF [UR10] ;  /* 0x000000000a0079b9 */ /* 0x0001e40008040000 */
[----:B------:R0:W-:Y:S02]  /*0180*/  UTMACCTL.PF [UR12] ;  /* 0x000000000c0079b9 */ /* 0x0001e40008040000 */
[----:B------:R0:W-:Y:S02]  /*0190*/  UTMACCTL.PF [UR4] ;  /* 0x00000000040079b9 */ /* 0x0001e40008040000 */
[----:B0-----:R-:W-:Y:S01]  /*01a0*/  NOP ;  /* 0x0000000000007918 */ /* 0x001fe20000000000 */
.L_x_439:
[----:B------:R-:W-:Y:S05]  /*01b0*/  BSYNC B0 ;  /* 0x0000000000007941 */ /* 0x000fea0003800000 */
.L_x_438:
[----:B------:R-:W-:Y:S01]  /*01c0*/  VOTEU.ANY UP0, P0 ;  /* 0x00000000003f7886 */ /* 0x000fe20000000100 */
[----:B------:R-:W0:Y:S01]  /*01d0*/  SHFL.IDX PT, R2, R2, RZ, 0x1f ;  /* 0x00001fff02027589 */ /* 0x000e2200000e0000 */
[----:B------:R-:W-:Y:S01]  /*01e0*/  UMOV UR4, 0x1 ;  /* 0x0000000100047882 */ /* 0x000fe20000000000 */
[----:B------:R-:W-:Y:S01]  /*01f0*/  UMOV UR7, 0x100 ;  /* 0x0000010000077882 */ /* 0x000fe20000000000 */
[----:B------:R-:W-:Y:S01]  /*0200*/  VOTEU.ANY UP1, P0 ;  /* 0x00000000003f7886 */ /* 0x000fe20000020100 */
[----:B------:R-:W1:Y:S01]  /*0210*/  @UP0 S2UR UR8, SR_CgaCtaId ;  /* 0x00000000000809c3 */ /* 0x000e620000008800 */
[----:B------:R-:W2:Y:S01]  /*0220*/  SHFL.IDX PT, R3, R0, RZ, 0x1f ;  /* 0x00001fff00037589 */ /* 0x000ea200000e0000 */
[----:B------:R-:W-:Y:S01]  /*0230*/  @UP0 UMOV UR6, 0x400 ;  /* 0x0000040000060882 */ /* 0x000fe20000000000 */
[----:B------:R-:W-:-:S04]  /*0240*/  @UP0 UIADD3 UR4, -UR4, 0x100000, URZ ;  /* 0x0010000004040890 */ /* 0x000fc8000fffe13f */
[----:B------:R-:W-:Y:S02]  /*0250*/  @UP0 USHF.L.U32 UR5, UR4, 0xb, URZ ;  /* 0x0000000b04050899 */ /* 0x000fe4000800063f */
[----:B------:R-:W-:Y:S01]  /*0260*/  @UP0 USHF.L.U32 UR4, UR4, 0x1, URZ ;  /* 0x0000000104040899 */ /* 0x000fe2000800063f */
[----:B------:R-:W-:Y:S01]  /*0270*/  VOTEU.ANY UP2, P0 ;  /* 0x00000000003f7886 */ /* 0x000fe20000040100 */
[----:B0-----:R-:W-:Y:S01]  /*0280*/  R2UR UR9, R2 ;  /* 0x00000000020972ca */ /* 0x001fe200000e0000 */
[----:B-1----:R-:W-:Y:S01]  /*0290*/  @UP0 ULEA UR8, UR8, UR6, 0x18 ;  /* 0x0000000608080291 */ /* 0x002fe2000f8ec03f */
[----:B--2---:R-:W-:Y:S01]  /*02a0*/  ISETP.NE.AND P1, PT, R3, RZ, PT ;  /* 0x000000ff0300720c */ /* 0x004fe20003f25270 */
[----:B------:R-:W-:-:S04]  /*02b0*/  @UP0 UIADD3 UR6, -UR7, 0x100000, URZ ;  /* 0x0010000007060890 */ /* 0x000fc8000fffe13f */
[----:B------:R-:W-:Y:S02]  /*02c0*/  @UP0 USHF.L.U32 UR7, UR6, 0xb, URZ ;  /* 0x0000000b06070899 */ /* 0x000fe4000800063f */
[----:B------:R-:W-:-:S04]  /*02d0*/  @UP0 USHF.L.U32 UR6, UR6, 0x1, URZ ;  /* 0x0000000106060899 */ /* 0x000fc8000800063f */
[----:B------:R-:W-:Y:S01]  /*02e0*/  UISETP.NE.AND UP0, UPT, UR9, URZ, UPT ;  /* 0x0000003f0900728c */ /* 0x000fe2000bf05270 */
[----:B------:R-:W0:Y:S02]  /*02f0*/  FENCE.VIEW.ASYNC.S ;  /* 0x00000000000073c6 */ /* 0x000e240000000000 */
[----:B0-----:R0:W1:Y:S05]  /*0300*/  @UP1 SYNCS.EXCH.64 URZ, [UR8+0x36800], UR4 ;  /* 0x03680004083f15b2 */ /* 0x00106a0008000100 */
[----:B------:R0:W2:Y:S01]  /*0310*/  @UP2 SYNCS.EXCH.64 URZ, [UR8+0x36820], UR6 ;  /* 0x03682006083f25b2 */ /* 0x0000a20008000100 */
[----:B------:R-:W-:Y:S05]  /*0320*/  @P1 BRA `(.L_x_440) ;  /* 0x0000000000481947 */ /* 0x000fea0003800000 */
[----:B0-----:R-:W0:Y:S01]  /*0330*/  S2UR UR5, SR_CgaCtaId ;  /* 0x00000000000579c3 */ /* 0x001e220000008800 */
[----:B------:R-:W-:Y:S01]  /*0340*/  UMOV UR4, 0x400 ;  /* 0x0000040000047882 */ /* 0x000fe20000000000 */
[----:B------:R-:W-:Y:S01]  /*0350*/  UMOV UR6, 0x1 ;  /* 0x0000000100067882 */ /* 0x000fe20000000000 */
[----:B------:R-:W-:Y:S01]  /*0360*/  UMOV UR9, 0x2 ;  /* 0x0000000200097882 */ /* 0x000fe20000000000 */
[----:B------:R-:W-:-:S04]  /*0370*/  UIADD3 UR6, -UR6, 0x100000, URZ ;  /* 0x0010000006067890 */ /* 0x000fc8000fffe13f */
[----:B------:R-:W-:Y:S02]  /*0380*/  USHF.L.U32 UR7, UR6, 0xb, URZ ;  /* 0x0000000b06077899 */ /* 0x000fe4000800063f */
[----:B------:R-:W-:Y:S01]  /*0390*/  USHF.L.U32 UR6, UR6, 0x1, URZ ;  /* 0x0000000106067899 */ /* 0x000fe2000800063f */
[----:B------:R-:W-:Y:S01]  /*03a0*/  ELECT P0, URZ, PT ;  /* 0x00000000003f782f */ /* 0x000fe20003800000 */
[----:B0-----:R-:W-:Y:S02]  /*03b0*/  ULEA UR8, UR5, UR4, 0x18 ;  /* 0x0000000405087291 */ /* 0x001fe4000f8ec03f */
[----:B------:R-:W-:-:S04]  /*03c0*/  UIADD3 UR4, -UR9, 0x100000, URZ ;  /* 0x0010000009047890 */ /* 0x000fc8000fffe13f */
[----:B------:R-:W-:Y:S02]  /*03d0*/  USHF.L.U32 UR5, UR4, 0xb, URZ ;  /* 0x0000000b04057899 */ /* 0x000fe4000800063f */
[----:B------:R-:W-:Y:S01]  /*03e0*/  USHF.L.U32 UR4, UR4, 0x1, URZ ;  /* 0x0000000104047899 */ /* 0x000fe2000800063f */
[----:B------:R-:W0:Y:S03]  /*03f0*/  FENCE.VIEW.ASYNC.S ;  /* 0x00000000000073c6 */ /* 0x000e260000000000 */
[----:B0-----:R3:W4:Y:S08]  /*0400*/  SYNCS.EXCH.64 URZ, [UR8+0x36830], UR6 ;  /* 0x03683006083f75b2 */ /* 0x0017300008000100 */
[----:B------:R3:W0:Y:S01]  /*0410*/  SYNCS.EXCH.64 URZ, [UR8+0x36840], UR4 ;  /* 0x03684004083f75b2 */ /* 0x0006220008000100 */
[----:B------:R3:W0:Y:S01]  /*0420*/  SYNCS.EXCH.64 URZ, [UR8+0x36838], UR6 ;  /* 0x03683806083f75b2 */ /* 0x0006220008000100 */
[----:B------:R3:W0:Y:S02]  /*0430*/  SYNCS.EXCH.64 URZ, [UR8+0x36848], UR4 ;  /* 0x03684804083f75b2 */ /* 0x0006240008000100 */
[----:B---3--:R-:W-:Y:S01]  /*0440*/  NOP ;  /* 0x0000000000007918 */ /* 0x008fe20000000000 */
.L_x_440:
[----:B------:R-:W3:Y:S01]  /*0450*/  SHFL.IDX PT, R2, R0, RZ, 0x1f ;  /* 0x00001fff00027589 */ /* 0x000ee200000e0000 */
[----:B------:R-:W-:Y:S01]  /*0460*/  NOP ;  /* 0x0000000000007918 */ /* 0x000fe20000000000 */
[----:B---3--:R-:W-:-:S13]  /*0470*/  ISETP.NE.AND P0, PT, R2, RZ, PT ;  /* 0x000000ff0200720c */ /* 0x008fda0003f05270 */
[----:B------:R-:W-:Y:S05]  /*0480*/  @P0 BRA `(.L_x_441) ;  /* 0x0000000000480947 */ /* 0x000fea0003800000 */
[----:B0-----:R-:W0:Y:S01]  /*0490*/  S2UR UR5, SR_CgaCtaId ;  /* 0x00000000000579c3 */ /* 0x001e220000008800 */
[----:B------:R-:W-:Y:S01]  /*04a0*/  UMOV UR4, 0x400 ;  /* 0x0000040000047882 */ /* 0x000fe20000000000 */
[----:B------:R-:W-:Y:S01]  /*04b0*/  UMOV UR6, 0x1 ;  /* 0x0000000100067882 */ /* 0x000fe20000000000 */
[----:B------:R-:W-:Y:S01]  /*04c0*/  UMOV UR7, 0x2 ;  /* 0x0000000200077882 */ /* 0x000fe20000000000 */
[----:B------:R-:W-:Y:S01]  /*04d0*/  ELECT P0, URZ, PT ;  /* 0x00000000003f782f */ /* 0x000fe20003800000 */
[----:B0-----:R-:W-:Y:S02]  /*04e0*/  ULEA UR8, UR5, UR4, 0x18 ;  /* 0x0000000405087291 */ /* 0x001fe4000f8ec03f */
[----:B------:R-:W-:-:S04]  /*04f0*/  UIADD3 UR4, -UR6, 0x100000, URZ ;  /* 0x0010000006047890 */ /* 0x000fc8000fffe13f */
[----:B------:R-:W-:Y:S02]  /*0500*/  USHF.L.U32 UR5, UR4, 0xb, URZ ;  /* 0x0000000b04057899 */ /* 0x000fe4000800063f */
[----:B------:R-:W-:Y:S02]  /*0510*/  USHF.L.U32 UR4, UR4, 0x1, URZ ;  /* 0x0000000104047899 */ /* 0x000fe4000800063f */
[----:B------:R-:W-:-:S04]  /*0520*/  UIADD3 UR6, -UR7, 0x100000, URZ ;  /* 0x0010000007067890 */ /* 0x000fc8000fffe13f */
[----:B------:R-:W-:Y:S02]  /*0530*/  USHF.L.U32 UR7, UR6, 0xb, URZ ;  /* 0x0000000b06077899 */ /* 0x000fe4000800063f */
[----:B------:R-:W-:Y:S01]  /*0540*/  USHF.L.U32 UR6, UR6, 0x1, URZ ;  /* 0x0000000106067899 */ /* 0x000fe2000800063f */
[----:B------:R-:W0:Y:S03]  /*0550*/  FENCE.VIEW.ASYNC.S ;  /* 0x00000000000073c6 */ /* 0x000e260000000000 */
[----:B0-----:R3:W0:Y:S08]  /*0560*/  SYNCS.EXCH.64 URZ, [UR8+0x36850], UR4 ;  /* 0x03685004083f75b2 */ /* 0x0016300008000100 */
[----:B------:R3:W0:Y:S01]  /*0570*/  SYNCS.EXCH.64 URZ, [UR8+0x36860], UR6 ;  /* 0x03686006083f75b2 */ /* 0x0006220008000100 */
[----:B------:R3:W0:Y:S01]  /*0580*/  SYNCS.EXCH.64 URZ, [UR8+0x36858], UR4 ;  /* 0x03685804083f75b2 */ /* 0x0006220008000100 */
[----:B------:R3:W0:Y:S02]  /*0590*/  SYNCS.EXCH.64 URZ, [UR8+0x36868], UR6 ;  /* 0x03686806083f75b2 */ /* 0x0006240008000100 */
[----:B---3--:R-:W-:Y:S01]  /*05a0*/  NOP ;  /* 0x0000000000007918 */ /* 0x008fe20000000000 */
.L_x_441:
[----:B------:R-:W3:Y:S01]  /*05b0*/  SHFL.IDX PT, R2, R0, RZ, 0x1f ;  /* 0x00001fff00027589 */ /* 0x000ee200000e0000 */
[----:B------:R-:W-:Y:S01]  /*05c0*/  NOP ;  /* 0x0000000000007918 */ /* 0x000fe20000000000 */
[----:B---3--:R-:W-:-:S13]  /*05d0*/  ISETP.NE.AND P0, PT, R2, RZ, PT ;  /* 0x000000ff0200720c */ /* 0x008fda0003f05270 */
[----:B------:R-:W-:Y:S05]  /*05e0*/  @P0 BRA `(.L_x_442) ;  /* 0x0000000000380947 */ /* 0x000fea0003800000 */
[----:B0-----:R-:W0:Y:S01]  /*05f0*/  S2UR UR5, SR_CgaCtaId ;  /* 0x00000000000579c3 */ /* 0x001e220000008800 */
[----:B------:R-:W-:Y:S01]  /*0600*/  UMOV UR4, 0x400 ;  /* 0x0000040000047882 */ /* 0x000fe20000000000 */
[----:B------:R-:W-:Y:S01]  /*0610*/  UMOV UR7, 0x1 ;  /* 0x0000000100077882 */ /* 0x000fe20000000000 */
[----:B------:R-:W-:Y:S01]  /*0620*/  ELECT P0, URZ, PT ;  /* 0x00000000003f782f */ /* 0x000fe20003800000 */
[----:B0-----:R-:W-:Y:S02]  /*0630*/  ULEA UR6, UR5, UR4, 0x18 ;  /* 0x0000000405067291 */ /* 0x001fe4000f8ec03f */
[----:B------:R-:W-:-:S04]  /*0640*/  UIADD3 UR4, -UR7, 0x100000, URZ ;  /* 0x0010000007047890 */ /* 0x000fc8000fffe13f */
[----:B------:R-:W-:Y:S02]  /*0650*/  USHF.L.U32 UR5, UR4, 0xb, URZ ;  /* 0x0000000b04057899 */ /* 0x000fe4000800063f */
[----:B------:R-:W-:Y:S01]  /*0660*/  USHF.L.U32 UR4, UR4, 0x1, URZ ;  /* 0x0000000104047899 */ /* 0x000fe2000800063f */
[----:B------:R-:W0:Y:S11]  /*0670*/  FENCE.VIEW.ASYNC.S ;  /* 0x00000000000073c6 */ /* 0x000e360000000000 */
[----:B0-----:R3:W0:Y:S01]  /*0680*/  SYNCS.EXCH.64 URZ, [UR6+0x36870], UR4 ;  /* 0x03687004063f75b2 */ /* 0x0016220008000100 */
[----:B------:R3:W0:Y:S01]  /*0690*/  SYNCS.EXCH.64 URZ, [UR6+0x36880], UR4 ;  /* 0x03688004063f75b2 */ /* 0x0006220008000100 */
[----:B------:R3:W0:Y:S01]  /*06a0*/  SYNCS.EXCH.64 URZ, [UR6+0x36878], UR4 ;  /* 0x03687804063f75b2 */ /* 0x0006220008000100 */
[----:B------:R3:W0:Y:S02]  /*06b0*/  SYNCS.EXCH.64 URZ, [UR6+0x36888], UR4 ;  /* 0x03688804063f75b2 */ /* 0x0006240008000100 */
[----:B---3--:R-:W-:Y:S01]  /*06c0*/  NOP ;  /* 0x0000000000007918 */ /* 0x008fe20000000000 */
.L_x_442:
        /* <DEDUP_REMOVED lines=22> */
.L_x_443:
        /* <DEDUP_REMOVED lines=22> */
.L_x_444:
[----:B0-----:R-:W-:Y:S01]  /*0990*/  UMOV UR4, 0x1 ;  /* 0x0000000100047882 */ /* 0x001fe20000000000 */
[----:B------:R-:W-:Y:S01]  /*09a0*/  PLOP3.LUT P0, PT, PT, PT, UP0, 0x80, 0x0 ;  /* 0x000000000000781c */ /* 0x000fe20003f0f008 */
[----:B------:R-:W-:Y:S01]  /*09b0*/  USEL UR4, UR4, 0x2, !UP0 ;  /* 0x0000000204047887 */ /* 0x000fe2000c000000 */
[----:B------:R-:W-:Y:S01]  /*09c0*/  NOP ;  /* 0x0000000000007918 */ /* 0x000fe20000000000 */
[----:B------:R-:W-:Y:S01]  /*09d0*/  ULDC.64 UR60, c[0x0][0x208] ;  /* 0x00008200003c7ab9 */ /* 0x000fe20000000a00 */
[----:B------:R-:W-:Y:S03]  /*09e0*/  BSSY B7, `(.L_x_445) ;  /* 0x00022e3000077945 */ /* 0x000fe60003800000 */
[----:B------:R-:W-:-:S05]  /*09f0*/  IMAD.U32 R2, RZ, RZ, UR4 ;  /* 0x00000004ff027e24 */ /* 0x000fca000f8e00ff */
[----:B------:R0:W-:Y:S01]  /*0a00*/  STL [R1+0x60], R2 ;  /* 0x0000600201007387 */ /* 0x0001e20000100800 */
[----:B-12-4-:R-:W-:Y:S06]  /*0a10*/  BAR.SYNC.DEFER_BLOCKING 0x0 ;  /* 0x0000000000007b1d */ /* 0x016fec0000010000 */
[----:B------:R-:W-:Y:S05]  /*0a20*/  @!P0 BRA `(.L_x_446) ;  /* 0x000001d000148947 */ /* 0x000fea0003800000 */
.L_x_447:
        /* <DEDUP_REMOVED lines=8> */
[----:B-1----:R-:W-:-:S06]  /*0ab0*/  ULEA UR4, UR5, UR4, 0x18 ;  /* 0x0000000405047291 */ /* 0x002fcc000f8ec03f */
[----:B------:R-:W-:Y:S01]  /*0ac0*/  MOV R18, UR4 ;  /* 0x0000000400127c02 */ /* 0x000fe20008000f00 */
[----:B------:R-:W-:-:S04]  /*0ad0*/  ULDC UR4, c[0x0][0xc14] ;  /* 0x0003050000047ab9 */ /* 0x000fc80000000800 */
[----:B------:R-:W1:Y:S01]  /*0ae0*/  LDS.128 R148, [R18+0x368d0] ;  /* 0x0368d00012947984 */ /* 0x000e620000000c00 */
[----:B------:R-:W-:Y:S06]  /*0af0*/  BAR.ARV 0x4, 0x120 ;  /* 0x0104800000007b1d */ /* 0x000fec0000002000 */
[----:B-1----:R-:W-:-:S13]  /*0b00*/  ISETP.GE.AND P0, PT, R151, UR4, PT ;  /* 0x0000000497007c0c */ /* 0x002fda000bf06270 */
[----:B------:R-:W-:Y:S05]  /*0b10*/  @P0 BRA `(.L_x_448) ;  /* 0x0000022c003c0947 */ /* 0x000fea0003800000 */
[----:B------:R-:W2:Y:S01]  /*0b20*/  LDL R0, [R1+0x60] ;  /* 0x0000600001007983 */ /* 0x000ea20000100800 */
[----:B------:R-:W-:Y:S01]  /*0b30*/  VIADD R228, R4, 0xffffff80 ;  /* 0xffffff8004e47836 */ /* 0x000fe20000000000 */
[----:B------:R-:W-:Y:S01]  /*0b40*/  R2UR UR4, R18 ;  /* 0x00000000120472ca */ /* 0x000fe200000e0000 */
[----:B------:R-:W-:Y:S01]  /*0b50*/  IMAD.MOV.U32 R225, RZ, RZ, RZ ;  /* 0x000000ffffe17224 */ /* 0x000fe200078e00ff */
[----:B------:R-:W-:Y:S01]  /*0b60*/  MOV R207, RZ ;  /* 0x000000ff00cf7202 */ /* 0x000fe20000000f00 */
[----:B------:R-:W-:Y:S01]  /*0b70*/  IMAD.MOV.U32 R19, RZ, RZ, RZ ;  /* 0x000000ffff137224 */ /* 0x000fe200078e00ff */
[----:B------:R-:W-:Y:S01]  /*0b80*/  SHF.R.S32.HI R3, RZ, 0x1f, R228 ;  /* 0x0000001fff037819 */ /* 0x000fe200000114e4 */
[----:B------:R-:W-:Y:S01]  /*0b90*/  IMAD.MOV.U32 R212, RZ, RZ, RZ ;  /* 0x000000ffffd47224 */ /* 0x000fe200078e00ff */
[----:B------:R-:W-:Y:S02]  /*0ba0*/  MOV R214, RZ ;  /* 0x000000ff00d67202 */ /* 0x000fe40000000f00 */
[----:B0-----:R-:W-:-:S02]  /*0bb0*/  LEA.HI R2, R3, R228, RZ, 0x4 ;  /* 0x000000e403027211 */ /* 0x001fc400078f20ff */
[CC--:B------:R-:W-:Y:S02]  /*0bc0*/  LEA.HI R4, R3.reuse, R228.reuse, RZ, 0x5 ;  /* 0x000000e403047211 */ /* 0x0c0fe400078f28ff */
[CC--:B------:R-:W-:Y:S01]  /*0bd0*/  LEA.HI R218, R3.reuse, R228.reuse, RZ, 0x3 ;  /* 0x000000e403da7211 */ /* 0x0c0fe200078f18ff */
[----:B------:R-:W-:Y:S01]  /*0be0*/  UIADD3 UR4, UR4, 0x15400, URZ ;  /* 0x0001540004047890 */ /* 0x000fe2000fffe03f */
[----:B------:R-:W-:Y:S02]  /*0bf0*/  LEA.HI R10, R3, R228, RZ, 0x2 ;  /* 0x000000e4030a7211 */ /* 0x000fe400078f10ff */
[----:B------:R-:W-:Y:S02]  /*0c00*/  SHF.R.S32.HI R4, RZ, 0x5, R4 ;  /* 0x00000005ff047819 */ /* 0x000fe40000011404 */
[----:B------:R-:W-:Y:S02]  /*0c10*/  LOP3.LUT R7, R218, 0x1ffffff8, RZ, 0xc0, !PT ;  /* 0x1ffffff8da077812 */ /* 0x000fe400078ec0ff */
[----:B------:R-:W-:Y:S01]  /*0c20*/  LOP3.LUT R13, R10, 0xfffffffc, RZ, 0xc0, !PT ;  /* 0xfffffffc0a0d7812 */ /* 0x000fe200078ec0ff */
[----:B------:R-:W-:Y:S01]  /*0c30*/  IMAD.SHL.U32 R211, R4, 0x200, RZ ;  /* 0x0000020004d37824 */ /* 0x000fe200078e00ff */
[----:B------:R-:W-:Y:S01]  /*0c40*/  SHF.R.S32.HI R204, RZ, 0x2, R10 ;  /* 0x00000002ffcc7819 */ /* 0x000fe2000001140a */
[----:B------:R-:W-:Y:S01]  /*0c50*/  IMAD.IADD R7, R228, 0x1, -R7 ;  /* 0x00000001e4077824 */ /* 0x000fe200078e0a07 */
[----:B------:R-:W-:-:S03]  /*0c60*/  SHF.R.S32.HI R218, RZ, 0x3, R218 ;  /* 0x00000003ffda7819 */ /* 0x000fc600000114da */
[----:B------:R-:W-:Y:S02]  /*0c70*/  VIADD R224, R204, 0x40 ;  /* 0x00000040cce07836 */ /* 0x000fe40000000000 */
[----:B------:R-:W-:Y:S02]  /*0c80*/  IMAD.SHL.U32 R215, R7, 0x8, RZ ;  /* 0x0000000807d77824 */ /* 0x000fe400078e00ff */
[----:B------:R-:W-:-:S05]  /*0c90*/  IMAD.SHL.U32 R208, R224, 0x40, RZ ;  /* 0x00000040e0d07824 */ /* 0x000fca00078e00ff */
[----:B------:R-:W-:-:S04]  /*0ca0*/  LOP3.LUT R208, R208, 0x1c0, RZ, 0xc0, !PT ;  /* 0x000001c0d0d07812 */ /* 0x000fc800078ec0ff */
[----:B------:R-:W-:Y:S02]  /*0cb0*/  SHF.R.U32.HI R237, RZ, 0x3, R208 ;  /* 0x00000003ffed7819 */ /* 0x000fe400000116d0 */
[----:B--2---:R-:W-:Y:S02]  /*0cc0*/  R2UR UR5, R0 ;  /* 0x00000000000572ca */ /* 0x004fe400000e0000 */
[----:B------:R-:W-:Y:S02]  /*0cd0*/  LEA.HI R0, R3, R228, RZ, 0x7 ;  /* 0x000000e403007211 */ /* 0x000fe400078f38ff */
[----:B------:R-:W-:Y:S02]  /*0ce0*/  LOP3.LUT R3, R2, 0x3fffff0, RZ, 0xc0, !PT ;  /* 0x03fffff002037812 */ /* 0x000fe400078ec0ff */
[----:B------:R-:W-:Y:S02]  /*0cf0*/  LOP3.LUT R5, R0, 0xffffff80, RZ, 0xc0, !PT ;  /* 0xffffff8000057812 */ /* 0x000fe400078ec0ff */
[----:B------:R-:W-:-:S02]  /*0d00*/  IADD3 R3, R228, -R3, RZ ;  /* 0x80000003e4037210 */ /* 0x000fc40007ffe0ff */
[----:B------:R-:W-:Y:S01]  /*0d10*/  SHF.R.S32.HI R12, RZ, 0x7, R0 ;  /* 0x00000007ff0c7819 */ /* 0x000fe20000011400 */
[C---:B------:R-:W-:Y:S01]  /*0d20*/  IMAD.IADD R230, R228.reuse, 0x1, -R5 ;  /* 0x00000001e4e67824 */ /* 0x040fe200078e0a05 */
[----:B------:R-:W-:Y:S01]  /*0d30*/  SHF.R.S32.HI R5, RZ, 0x4, R2 ;  /* 0x00000004ff057819 */ /* 0x000fe20000011402 */
[----:B------:R-:W-:Y:S01]  /*0d40*/  IMAD.IADD R228, R228, 0x1, -R13 ;  /* 0x00000001e4e47824 */ /* 0x000fe200078e0a0d */
[----:B------:R-:W-:Y:S01]  /*0d50*/  LEA.HI R0, R0, R12, RZ, 0x1 ;  /* 0x0000000c00007211 */ /* 0x000fe200078f08ff */
[----:B------:R-:W-:Y:S01]  /*0d60*/  ULOP3.LUT UR5, UR5, 0x1, URZ, 0xfc, !UPT ;  /* 0x0000000105057892 */ /* 0x000fe2000f8efc3f */
[----:B------:R-:W-:Y:S01]  /*0d70*/  SHF.R.S32.HI R9, RZ, 0x1f, R230 ;  /* 0x0000001fff097819 */ /* 0x000fe200000114e6 */
[----:B------:R-:W-:Y:S01]  /*0d80*/  IMAD.SHL.U32 R16, R228, 0x4, RZ ;  /* 0x00000004e4107824 */ /* 0x000fe200078e00ff */
[----:B------:R-:W-:Y:S02]  /*0d90*/  LEA.HI R2, R2, R5, RZ, 0x1 ;  /* 0x0000000502027211 */ /* 0x000fe400078f08ff */
[----:B------:R-:W-:-:S02]  /*0da0*/  LEA.HI R6, R9, R230, RZ, 0x2 ;  /* 0x000000e609067211 */ /* 0x000fc400078f10ff */
[----:B------:R-:W-:Y:S02]  /*0db0*/  LOP3.LUT R2, R2, 0x1ffffffe, RZ, 0xc0, !PT ;  /* 0x1ffffffe02027812 */ /* 0x000fe400078ec0ff */
[--C-:B------:R-:W-:Y:S02]  /*0dc0*/  SHF.R.S32.HI R8, RZ, 0x2, R6.reuse ;  /* 0x00000002ff087819 */ /* 0x100fe40000011406 */
[----:B------:R-:W-:Y:S02]  /*0dd0*/  SHF.R.S32.HI R11, RZ, 0x1f, R6 ;  /* 0x0000001fff0b7819 */ /* 0x000fe40000011406 */
[----:B------:R-:W-:Y:S02]  /*0de0*/  IADD3 R2, R5, -R2, RZ ;  /* 0x8000000205027210 */ /* 0x000fe40007ffe0ff */
[----:B------:R-:W-:Y:S02]  /*0df0*/  LEA.HI R11, R11, R8, RZ, 0x3 ;  /* 0x000000080b0b7211 */ /* 0x000fe400078f18ff */
[----:B------:R-:W-:Y:S01]  /*0e00*/  LOP3.LUT R5, R6, 0x7ffffffc, RZ, 0xc0, !PT ;  /* 0x7ffffffc06057812 */ /* 0x000fe200078ec0ff */
[----:B------:R-:W-:Y:S01]  /*0e10*/  IMAD.MOV.U32 R6, RZ, RZ, -0x2 ;  /* 0xfffffffeff067424 */ /* 0x000fe200078e00ff */
[----:B------:R-:W-:-:S02]  /*0e20*/  LOP3.LUT R11, R11, 0xfffffff8, RZ, 0xc0, !PT ;  /* 0xfffffff80b0b7812 */ /* 0x000fc400078ec0ff */
[----:B------:R-:W-:Y:S01]  /*0e30*/  SHF.L.U32 R22, R228, 0x3, RZ ;  /* 0x00000003e4167819 */ /* 0x000fe200000006ff */
[----:B------:R-:W-:Y:S01]  /*0e40*/  IMAD.IADD R5, R230, 0x1, -R5 ;  /* 0x00000001e6057824 */ /* 0x000fe200078e0a05 */
[----:B------:R-:W-:Y:S01]  /*0e50*/  LEA.HI R9, R9, R230, RZ, 0x5 ;  /* 0x000000e609097211 */ /* 0x000fe200078f28ff */
[----:B------:R-:W-:Y:S01]  /*0e60*/  IMAD.IADD R8, R8, 0x1, -R11 ;  /* 0x0000000108087824 */ /* 0x000fe200078e0a0b */
[----:B------:R-:W-:Y:S01]  /*0e70*/  LEA R11, R4, R3, 0x4 ;  /* 0x00000003040b7211 */ /* 0x000fe200078e20ff */
[C---:B------:R-:W-:Y:S01]  /*0e80*/  VIADD R206, R22.reuse, 0x40 ;  /* 0x0000004016ce7836 */ /* 0x040fe20000000000 */
[----:B------:R-:W-:Y:S02]  /*0e90*/  SHF.R.S32.HI R3, RZ, 0x1f, R10 ;  /* 0x0000001fff037819 */ /* 0x000fe4000001140a */
[----:B------:R-:W-:Y:S01]  /*0ea0*/  IADD3 R205, R22, 0x20, RZ ;  /* 0x0000002016cd7810 */ /* 0x000fe20007ffe0ff */
[----:B------:R-:W-:Y:S01]  /*0eb0*/  IMAD R10, R11, 0x8, R2 ;  /* 0x000000080b0a7824 */ /* 0x000fe200078e0202 */
[----:B------:R-:W-:Y:S01]  /*0ec0*/  LEA.HI R3, R3, R204, RZ, 0x3 ;  /* 0x000000cc03037211 */ /* 0x000fe200078f18ff */
[----:B------:R-:W-:Y:S01]  /*0ed0*/  IMAD R2, R5, R6, 0x70 ;  /* 0x0000007005027424 */ /* 0x000fe200078e0206 */
[----:B------:R-:W-:-:S02]  /*0ee0*/  SHF.R.S32.HI R5, RZ, 0x1f, R224 ;  /* 0x0000001fff057819 */ /* 0x000fc400000114e0 */
[----:B------:R-:W-:Y:S02]  /*0ef0*/  LOP3.LUT R3, R3, 0xfffffff8, RZ, 0xc0, !PT ;  /* 0xfffffff803037812 */ /* 0x000fe400078ec0ff */
[----:B------:R0:W-:Y:S01]  /*0f00*/  STL [R1+0x54], R2 ;  /* 0x0000540201007387 */ /* 0x0001e20000100800 */
[----:B------:R-:W-:Y:S02]  /*0f10*/  SHF.R.S32.HI R11, RZ, 0x1f, R206 ;  /* 0x0000001fff0b7819 */ /* 0x000fe400000114ce */
[----:B------:R-:W-:Y:S01]  /*0f20*/  IMAD.IADD R217, R204, 0x1, -R3 ;  /* 0x00000001ccd97824 */ /* 0x000fe200078e0a03 */
[----:B------:R-:W-:Y:S01]  /*0f30*/  LEA.HI R5, R5, R224, RZ, 0x3 ;  /* 0x000000e005057211 */ /* 0x000fe200078f18ff */
[----:B------:R-:W-:Y:S01]  /*0f40*/  STL [R1+0x50], R12 ;  /* 0x0000500c01007387 */ /* 0x000fe20000100800 */
[----:B------:R-:W-:Y:S01]  /*0f50*/  SHF.R.S32.HI R9, RZ, 0x5, R9 ;  /* 0x00000005ff097819 */ /* 0x000fe20000011409 */
[----:B------:R-:W-:Y:S01]  /*0f60*/  IMAD.SHL.U32 R209, R217, 0x40, RZ ;  /* 0x00000040d9d17824 */ /* 0x000fe200078e00ff */
[----:B------:R-:W-:-:S02]  /*0f70*/  LEA.HI R234, R11, R206, RZ, 0x3 ;  /* 0x000000ce0bea7211 */ /* 0x000fc400078f18ff */
[----:B0-----:R-:W-:Y:S02]  /*0f80*/  SHF.R.S32.HI R2, RZ, 0x1f, R205 ;  /* 0x0000001fff027819 */ /* 0x001fe400000114cd */
[----:B------:R-:W-:Y:S02]  /*0f90*/  LOP3.LUT R209, R209, 0x1c0, RZ, 0xc0, !PT ;  /* 0x000001c0d1d17812 */ /* 0x000fe400078ec0ff */
[CC--:B------:R-:W-:Y:S02]  /*0fa0*/  LEA.HI R3, R2.reuse, R205.reuse, RZ, 0x6 ;  /* 0x000000cd02037211 */ /* 0x0c0fe400078f30ff */
[----:B------:R-:W-:Y:S02]  /*0fb0*/  LEA.HI R2, R2, R205, RZ, 0x3 ;  /* 0x000000cd02027211 */ /* 0x000fe400078f18ff */
[----:B------:R-:W-:Y:S01]  /*0fc0*/  LOP3.LUT R0, R0, 0x3fffffe, RZ, 0xc0, !PT ;  /* 0x03fffffe00007812 */ /* 0x000fe200078ec0ff */
[----:B------:R-:W-:Y:S01]  /*0fd0*/  IMAD.SHL.U32 R4, R3, 0x80, RZ ;  /* 0x0000008003047824 */ /* 0x000fe200078e00ff */
[----:B------:R-:W-:-:S02]  /*0fe0*/  LEA.HI R11, R11, R206, RZ, 0x6 ;  /* 0x000000ce0b0b7211 */ /* 0x000fc400078f30ff */
[----:B------:R-:W-:Y:S02]  /*0ff0*/  SHF.L.U32 R5, R5, 0x6, RZ ;  /* 0x0000000605057819 */ /* 0x000fe400000006ff */
[----:B------:R-:W-:Y:S01]  /*1000*/  SHF.R.U32.HI R210, RZ, 0x3, R209 ;  /* 0x00000003ffd27819 */ /* 0x000fe200000116d1 */
[----:B------:R-:W-:Y:S01]  /*1010*/  IMAD.SHL.U32 R11, R11, 0x80, RZ ;  /* 0x000000800b0b7824 */ /* 0x000fe200078e00ff */
[--C-:B------:R-:W-:Y:S02]  /*1020*/  LOP3.LUT R3, R209, 0x38, R2.reuse, 0xf8, !PT ;  /* 0x00000038d1037812 */ /* 0x100fe400078ef802 */
[----:B------:R-:W-:Y:S02]  /*1030*/  LOP3.LUT R6, R208, 0x38, R2, 0xf8, !PT ;  /* 0x00000038d0067812 */ /* 0x000fe400078ef802 */
[----:B------:R-:W-:Y:S02]  /*1040*/  LEA R9, R9, R8, 0x4 ;  /* 0x0000000809097211 */ /* 0x000fe400078e20ff */
[----:B------:R-:W-:-:S02]  /*1050*/  IADD3 R0, R12, -R0, RZ ;  /* 0x800000000c007210 */ /* 0x000fc40007ffe0ff */
[----:B------:R-:W-:Y:S02]  /*1060*/  LOP3.LUT R213, R5, 0xfffffe00, RZ, 0xc0, !PT ;  /* 0xfffffe0005d57812 */ /* 0x000fe400078ec0ff */
[----:B------:R-:W-:Y:S01]  /*1070*/  LOP3.LUT R4, R4, 0xffffe000, RZ, 0xc0, !PT ;  /* 0xffffe00004047812 */ /* 0x000fe200078ec0ff */
[----:B------:R-:W-:Y:S01]  /*1080*/  IMAD R0, R0, 0x40, R9 ;  /* 0x0000004000007824 */ /* 0x000fe200078e0209 */
[----:B------:R-:W-:Y:S02]  /*1090*/  LOP3.LUT R3, R3, R210, RZ, 0x3c, !PT ;  /* 0x000000d203037212 */ /* 0x000fe400078e3cff */
[----:B------:R-:W-:Y:S02]  /*10a0*/  LOP3.LUT R6, R6, R237, RZ, 0x3c, !PT ;  /* 0x000000ed06067212 */ /* 0x000fe400078e3cff */
[--C-:B------:R-:W-:Y:S01]  /*10b0*/  LOP3.LUT R5, R209, 0x38, R234.reuse, 0xf8, !PT ;  /* 0x00000038d1057812 */ /* 0x100fe200078ef8ea */
[----:B------:R0:W-:Y:S01]  /*10c0*/  STL [R1+0x58], R0 ;  /* 0x0000580001007387 */ /* 0x0001e20000100800 */
[----:B------:R-:W-:-:S02]  /*10d0*/  LOP3.LUT R8, R208, 0x38, R234, 0xf8, !PT ;  /* 0x00000038d0087812 */ /* 0x000fc400078ef8ea */
[-C--:B------:R-:W-:Y:S02]  /*10e0*/  IADD3 R3, R3, R4.reuse, R211 ;  /* 0x0000000403037210 */ /* 0x080fe40007ffe0d3 */
[----:B------:R-:W-:Y:S02]  /*10f0*/  IADD3 R6, R6, R4, R213 ;  /* 0x0000000406067210 */ /* 0x000fe40007ffe0d5 */
[----:B------:R-:W-:Y:S02]  /*1100*/  LOP3.LUT R4, R11, 0xffffe000, RZ, 0xc0, !PT ;  /* 0xffffe0000b047812 */ /* 0x000fe400078ec0ff */
[----:B------:R-:W-:Y:S01]  /*1110*/  LOP3.LUT R5, R5, R210, RZ, 0x3c, !PT ;  /* 0x000000d205057212 */ /* 0x000fe200078e3cff */
[----:B0-----:R-:W-:Y:S01]  /*1120*/  IMAD.U32 R0, RZ, RZ, UR5 ;  /* 0x00000005ff007e24 */ /* 0x001fe2000f8e00ff */
[----:B------:R-:W-:Y:S02]  /*1130*/  LOP3.LUT R8, R8, R237, RZ, 0x3c, !PT ;  /* 0x000000ed08087212 */ /* 0x000fe400078e3cff */
[----:B------:R-:W-:-:S02]  /*1140*/  IADD3 R5, R5, R4, R211 ;  /* 0x0000000405057210 */ /* 0x000fc40007ffe0d3 */
[----:B------:R-:W-:Y:S01]  /*1150*/  IADD3 R8, R8, R4, R213 ;  /* 0x0000000408087210 */ /* 0x000fe20007ffe0d5 */
[----:B------:R0:W-:Y:S01]  /*1160*/  STL [R1+0x48], R0 ;  /* 0x0000480001007387 */ /* 0x0001e20000100800 */
[----:B------:R-:W-:Y:S02]  /*1170*/  MOV R4, UR4 ;  /* 0x0000000400047c02 */ /* 0x000fe40008000f00 */
[----:B------:R-:W-:Y:S02]  /*1180*/  SHF.R.S32.HI R229, RZ, 0x3, R2 ;  /* 0x00000003ffe57819 */ /* 0x000fe40000011402 */
[----:B------:R-:W-:Y:S01]  /*1190*/  SHF.R.S32.HI R234, RZ, 0x3, R234 ;  /* 0x00000003ffea7819 */ /* 0x000fe200000114ea */
[----:B------:R1:W-:Y:S01]  /*11a0*/  STL [R1+0x4c], R4 ;  /* 0x00004c0401007387 */ /* 0x0003e20000100800 */
[----:B------:R-:W-:Y:S02]  /*11b0*/  LEA R236, R3, UR4, 0x1 ;  /* 0x0000000403ec7c11 */ /* 0x000fe4000f8e08ff */
[----:B------:R-:W-:-:S02]  /*11c0*/  LEA R232, R6, UR4, 0x1 ;  /* 0x0000000406e87c11 */ /* 0x000fc4000f8e08ff */
[----:B0-----:R-:W-:Y:S02]  /*11d0*/  LOP3.LUT R0, R208, 0x38, R22, 0xf8, !PT ;  /* 0x00000038d0007812 */ /* 0x001fe400078ef816 */
[----:B------:R-:W-:Y:S02]  /*11e0*/  LEA R233, R5, UR4, 0x1 ;  /* 0x0000000405e97c11 */ /* 0x000fe4000f8e08ff */
[----:B------:R-:W-:Y:S01]  /*11f0*/  LOP3.LUT R0, R213, R0, R237, 0xf6, !PT ;  /* 0x00000000d5007212 */ /* 0x000fe200078ef6ed */
[----:B-1----:R-:W-:Y:S01]  /*1200*/  IMAD.SHL.U32 R4, R10, 0x8, RZ ;  /* 0x000000080a047824 */ /* 0x002fe200078e00ff */
[----:B------:R-:W-:Y:S02]  /*1210*/  LEA R231, R8, UR4, 0x1 ;  /* 0x0000000408e77c11 */ /* 0x000fe4000f8e08ff */
[----:B------:R-:W-:Y:S02]  /*1220*/  LEA R235, R0, UR4, 0x1 ;  /* 0x0000000400eb7c11 */ /* 0x000fe4000f8e08ff */
[----:B------:R0:W-:Y:S05]  /*1230*/  STL [R1+0x5c], R4 ;  /* 0x00005c0401007387 */ /* 0x0001ea0000100800 */
.L_x_659:
[----:B------:R-:W1:Y:S01]  /*1240*/  LDC.64 R2, c[0x0][0xc60] ;  /* 0x00031800ff027b82 */ /* 0x000e620000000a00 */
[----:B------:R-:W-:Y:S01]  /*1250*/  ULDC.64 UR4, c[0x0][0xa28] ;  /* 0x00028a0000047ab9 */ /* 0x000fe20000000a00 */
[----:B------:R-:W-:Y:S01]  /*1260*/  ULDC.64 UR8, c[0x0][0xa18] ;  /* 0x0002860000087ab9 */ /* 0x000fe20000000a00 */
[----:B------:R-:W-:Y:S01]  /*1270*/  ULDC.64 UR6, c[0x0][0xa08] ;  /* 0x0002820000067ab9 */ /* 0x000fe20000000a00 */
[----:B-1----:R-:W-:-:S05]  /*1280*/  IMAD.WIDE R2, R151, 0x4, R2 ;  /* 0x0000000497027825 */ /* 0x002fca00078e0202 */
[----:B--2---:R-:W2:Y:S01]  /*1290*/  LDG.E R223, desc[UR60][R2.64] ;  /* 0x0000003c02df7981 */ /* 0x004ea2000c1e1900 */
[----:B------:R-:W-:Y:S01]  /*12a0*/  ISETP.NE.U32.AND P2, PT, RZ, UR4, PT ;  /* 0x00000004ff007c0c */ /* 0x000fe2000bf45070 */
[----:B------:R-:W-:Y:S01]  /*12b0*/  IMAD.MOV.U32 R0, RZ, RZ, RZ ;  /* 0x000000ffff007224 */ /* 0x000fe200078e00ff */
[----:B------:R-:W-:Y:S01]  /*12c0*/  ISETP.NE.U32.AND P1, PT, RZ, UR8, PT ;  /* 0x00000008ff007c0c */ /* 0x000fe2000bf25070 */
[----:B-----5:R-:W-:Y:S01]  /*12d0*/  IMAD.MOV.U32 R26, RZ, RZ, RZ ;  /* 0x000000ffff1a7224 */ /* 0x020fe200078e00ff */
[----:B------:R-:W-:Y:S02]  /*12e0*/  ISETP.NE.AND.EX P2, PT, RZ, UR5, PT, P2 ;  /* 0x00000005ff007c0c */ /* 0x000fe4000bf45320 */
[----:B------:R-:W-:Y:S02]  /*12f0*/  ISETP.NE.AND.EX P1, PT, RZ, UR9, PT, P1 ;  /* 0x00000009ff007c0c */ /* 0x000fe4000bf25310 */
[----:B------:R-:W-:-:S04]  /*1300*/  ISETP.NE.U32.AND P0, PT, RZ, UR6, PT ;  /* 0x00000006ff007c0c */ /* 0x000fc8000bf05070 */
[----:B------:R-:W-:Y:S02]  /*1310*/  ISETP.NE.AND.EX P0, PT, RZ, UR7, PT, P0 ;  /* 0x00000007ff007c0c */ /* 0x000fe4000bf05300 */
[----:B--2---:R-:W-:-:S03]  /*1320*/  SHF.R.S32.HI R227, RZ, 0x1f, R223 ;  /* 0x0000001fffe37819 */ /* 0x004fc600000114df */
[C---:B------:R-:W-:Y:S02]  /*1330*/  @P2 LEA R2, P3, R223.reuse, UR4, 0x2 ;  /* 0x00000004df022c11 */ /* 0x040fe4000f8610ff */
[C---:B------:R-:W-:Y:S02]  /*1340*/  SHF.L.U32 R221, R223.reuse, 0x2, RZ ;  /* 0x00000002dfdd7819 */ /* 0x040fe400000006ff */
[C-C-:B------:R-:W-:Y:S01]  /*1350*/  @P2 LEA.HI.X R3, R223.reuse, UR5, R227.reuse, 0x2, P3 ;  /* 0x00000005df032c11 */ /* 0x140fe200098f14e3 */
[----:B------:R-:W-:Y:S01]  /*1360*/  ULDC UR4, c[0x0][0x288] ;  /* 0x0000a20000047ab9 */ /* 0x000fe20000000800 */
[----:B------:R-:W-:Y:S02]  /*1370*/  SHF.L.U64.HI R222, R223, 0x2, R227 ;  /* 0x00000002dfde7819 */ /* 0x000fe400000102e3 */
[C---:B------:R-:W-:Y:S01]  /*1380*/  IADD3 R6, P4, R221.reuse, UR6, RZ ;  /* 0x00000006dd067c10 */ /* 0x040fe2000ff9e0ff */
[----:B------:R1:W5:Y:S01]  /*1390*/  @P2 LDG.E R0, desc[UR60][R2.64] ;  /* 0x0000003c02002981 */ /* 0x000362000c1e1900 */
[----:B0--34-:R-:W-:-:S02]  /*13a0*/  @P1 IADD3 R4, P2, R221, UR8, RZ ;  /* 0x00000008dd041c10 */ /* 0x019fc4000ff5e0ff */
[----:B------:R-:W-:Y:S01]  /*13b0*/  MOV R153, UR4 ;  /* 0x0000000400997c02 */ /* 0x000fe20008000f00 */
[----:B------:R-:W-:Y:S01]  /*13c0*/  ULDC.64 UR4, c[0x0][0x3f8] ;  /* 0x0000fe0000047ab9 */ /* 0x000fe20000000a00 */
[C---:B------:R-:W-:Y:S02]  /*13d0*/  IADD3.X R7, R222.reuse, UR7, RZ, P4, !PT ;  /* 0x00000007de077c10 */ /* 0x040fe4000a7fe4ff */
[----:B------:R-:W-:Y:S01]  /*13e0*/  @P1 IADD3.X R5, R222, UR9, RZ, P2, !PT ;  /* 0x00000009de051c10 */ /* 0x000fe200097fe4ff */
[----:B------:R-:W-:Y:S02]  /*13f0*/  UISETP.NE.U32.AND UP0, UPT, UR4, URZ, UPT ;  /* 0x0000003f0400728c */ /* 0x000fe4000bf05070 */
[----:B------:R1:W5:Y:S01]  /*1400*/  @P0 LDG.E R26, desc[UR60][R6.64] ;  /* 0x0000003c061a0981 */ /* 0x000362000c1e1900 */
[----:B------:R-:W-:Y:S01]  /*1410*/  ULDC UR4, c[0x0][0x404] ;  /* 0x0001010000047ab9 */ /* 0x000fe20000000800 */
[----:B------:R-:W-:Y:S02]  /*1420*/  ULDC.64 UR8, c[0x0][0xa20] ;  /* 0x0002880000087ab9 */ /* 0x000fe40000000a00 */
[----:B------:R1:W5:Y:S01]  /*1430*/  @P1 LDG.E R153, desc[UR60][R4.64] ;  /* 0x0000003c04991981 */ /* 0x000362000c1e1900 */
[----:B------:R-:W-:Y:S01]  /*1440*/  UISETP.NE.AND.EX UP0, UPT, UR5, URZ, UPT, UP0 ;  /* 0x0000003f0500728c */ /* 0x000fe2000bf05300 */
[----:B------:R-:W-:-:S02]  /*1450*/  ISETP.NE.U32.AND P2, PT, RZ, UR8, PT ;  /* 0x00000008ff007c0c */ /* 0x000fc4000bf45070 */
[----:B------:R-:W-:Y:S01]  /*1460*/  ULDC UR5, c[0x0][0x2e0] ;  /* 0x0000b80000057ab9 */ /* 0x000fe20000000800 */
[----:B------:R-:W-:Y:S01]  /*1470*/  USEL UR4, UR4, 0x1, UP0 ;  /* 0x0000000104047887 */ /* 0x000fe20008000000 */
[----:B------:R-:W-:-:S03]  /*1480*/  ISETP.NE.AND.EX P2, PT, RZ, UR9, PT, P2 ;  /* 0x00000009ff007c0c */ /* 0x000fc6000bf45320 */
[----:B------:R-:W-:-:S03]  /*1490*/  UIMAD UR4, UR4, UR5, URZ ;  /* 0x00000005040472a4 */ /* 0x000fc6000f8e023f */
[----:B------:R-:W-:Y:S01]  /*14a0*/  ULDC UR5, c[0x0][0x338] ;  /* 0x0000ce0000057ab9 */ /* 0x000fe20000000800 */
[----:B------:R-:W-:Y:S01]  /*14b0*/  IMAD.MOV.U32 R226, RZ, RZ, R149 ;  /* 0x000000ffffe27224 */ /* 0x000fe200078e0095 */
[----:B------:R-:W-:Y:S01]  /*14c0*/  MOV R27, R223 ;  /* 0x000000df001b7202 */ /* 0x000fe20000000f00 */
[----:B------:R-:W-:Y:S01]  /*14d0*/  IMAD.MOV.U32 R220, RZ, RZ, R150 ;  /* 0x000000ffffdc7224 */ /* 0x000fe200078e0096 */
[----:B-1----:R-:W-:Y:S06]  /*14e0*/  @P1 BRA `(.L_x_449) ;  /* 0x0000000000241947 */ /* 0x002fec0003800000 */
[----:B------:R-:W-:Y:S02]  /*14f0*/  ULDC.64 UR6, c[0x0][0xa00] ;  /* 0x0002800000067ab9 */ /* 0x000fe40000000a00 */
[----:B------:R-:W-:-:S04]  /*1500*/  ISETP.NE.U32.AND P1, PT, RZ, UR6, PT ;  /* 0x00000006ff007c0c */ /* 0x000fc8000bf25070 */
[----:B------:R-:W-:-:S13]  /*1510*/  ISETP.NE.AND.EX P1, PT, RZ, UR7, PT, P1 ;  /* 0x00000007ff007c0c */ /* 0x000fda000bf25310 */
[----:B------:R-:W-:Y:S05]  /*1520*/  @!P1 BRA `(.L_x_449) ;  /* 0x0000000000149947 */ /* 0x000fea0003800000 */
[----:B------:R-:W0:Y:S02]  /*1530*/  LDC.64 R2, c[0x0][0xa00] ;  /* 0x00028000ff027b82 */ /* 0x000e240000000a00 */
[----:B0-----:R-:W-:-:S05]  /*1540*/  IMAD.WIDE R2, R27, 0x4, R2 ;  /* 0x000000041b027825 */ /* 0x001fca00078e0202 */
[----:B-----5:R-:W2:Y:S04]  /*1550*/  LDG.E R153, desc[UR60][R2.64] ;  /* 0x0000003c02997981 */ /* 0x020ea8000c1e1900 */
[----:B------:R-:W2:Y:S02]  /*1560*/  LDG.E R4, desc[UR60][R2.64+0x4] ;  /* 0x0000043c02047981 */ /* 0x000ea4000c1e1900 */
[----:B--2---:R-:W-:-:S07]  /*1570*/  IMAD.IADD R153, R4, 0x1, -R153 ;  /* 0x0000000104997824 */ /* 0x004fce00078e0a99 */
.L_x_449:
[----:B------:R-:W-:Y:S01]  /*1580*/  IMAD.U32 R2, RZ, RZ, UR5 ;  /* 0x00000005ff027e24 */ /* 0x000fe2000f8e00ff */
[----:B------:R-:W-:Y:S01]  /*1590*/  MOV R29, UR4 ;  /* 0x00000004001d7c02 */ /* 0x000fe20008000f00 */
[----:B------:R-:W-:Y:S06]  /*15a0*/  @!P2 BRA `(.L_x_450) ;  /* 0x000000000010a947 */ /* 0x000fec0003800000 */
[----:B------:R-:W-:-:S04]  /*15b0*/  IADD3 R4, P0, R221, UR8, RZ ;  /* 0x00000008dd047c10 */ /* 0x000fc8000ff1e0ff */
[----:B------:R-:W-:-:S05]  /*15c0*/  IADD3.X R5, R222, UR9, RZ, P0, !PT ;  /* 0x00000009de057c10 */ /* 0x000fca00087fe4ff */
[----:B------:R0:W5:Y:S01]  /*15d0*/  LDG.E R29, desc[UR60][R4.64] ;  /* 0x0000003c041d7981 */ /* 0x000162000c1e1900 */
[----:B------:R-:W-:Y:S05]  /*15e0*/  BRA `(.L_x_451) ;  /* 0x0000000000107947 */ /* 0x000fea0003800000 */
.L_x_450:
[----:B------:R-:W-:Y:S05]  /*15f0*/  @!P0 BRA `(.L_x_451) ;  /* 0x00000000000c8947 */ /* 0x000fea0003800000 */
[----:B------:R-:W2:Y:S04]  /*1600*/  LDG.E R4, desc[UR60][R6.64] ;  /* 0x0000003c06047981 */ /* 0x000ea8000c1e1900 */
[----:B------:R-:W2:Y:S02]  /*1610*/  LDG.E R29, desc[UR60][R6.64+0x4] ;  /* 0x0000043c061d7981 */ /* 0x000ea4000c1e1900 */
[----:B--2---:R-:W-:-:S07]  /*1620*/  IMAD.IADD R29, R29, 0x1, -R4 ;  /* 0x000000011d1d7824 */ /* 0x004fce00078e0a04 */
.L_x_451:
[----:B------:R-:W-:Y:S02]  /*1630*/  ULDC.64 UR4, c[0x0][0xa10] ;  /* 0x0002840000047ab9 */ /* 0x000fe40000000a00 */
[----:B------:R-:W-:-:S04]  /*1640*/  ISETP.NE.U32.AND P0, PT, RZ, UR4, PT ;  /* 0x00000004ff007c0c */ /* 0x000fc8000bf05070 */
[----:B------:R-:W-:Y:S01]  /*1650*/  ISETP.NE.AND.EX P0, PT, RZ, UR5, PT, P0 ;  /* 0x00000005ff007c0c */ /* 0x000fe2000bf05300 */
[----:B------:R-:W-:-:S12]  /*1660*/  ULDC.64 UR4, c[0x0][0xa30] ;  /* 0x00028c0000047ab9 */ /* 0x000fd80000000a00 */
[----:B0-----:R-:W0:Y:S02]  /*1670*/  @P0 LDC.64 R4, c[0x0][0xa10] ;  /* 0x00028400ff040b82 */ /* 0x001e240000000a00 */
[----:B0-----:R-:W-:-:S05]  /*1680*/  @P0 IMAD.WIDE R4, R27, 0x4, R4 ;  /* 0x000000041b040825 */ /* 0x001fca00078e0204 */
[----:B------:R-:W2:Y:S04]  /*1690*/  @P0 LDG.E R3, desc[UR60][R4.64] ;  /* 0x0000003c04030981 */ /* 0x000ea8000c1e1900 */
[----:B------:R0:W2:Y:S01]  /*16a0*/  @P0 LDG.E R8, desc[UR60][R4.64+0x4] ;  /* 0x0000043c04080981 */ /* 0x0000a2000c1e1900 */
[----:B------:R-:W-:Y:S01]  /*16b0*/  ISETP.NE.U32.AND P1, PT, RZ, UR4, PT ;  /* 0x00000004ff007c0c */ /* 0x000fe2000bf25070 */
[----:B-----5:R-:W-:-:S03]  /*16c0*/  IMAD.MOV.U32 R146, RZ, RZ, R29 ;  /* 0x000000ffff927224 */ /* 0x020fc600078e001d */
[----:B------:R-:W-:-:S13]  /*16d0*/  ISETP.NE.AND.EX P1, PT, RZ, UR5, PT, P1 ;  /* 0x00000005ff007c0c */ /* 0x000fda000bf25310 */
[----:B------:R-:W-:-:S04]  /*16e0*/  @P1 IADD3 R6, P2, R221, UR4, RZ ;  /* 0x00000004dd061c10 */ /* 0x000fc8000ff5e0ff */
[----:B------:R-:W-:-:S05]  /*16f0*/  @P1 IADD3.X R7, R222, UR5, RZ, P2, !PT ;  /* 0x00000005de071c10 */ /* 0x000fca00097fe4ff */
[----:B------:R1:W5:Y:S01]  /*1700*/  @P1 LDG.E R146, desc[UR60][R6.64] ;  /* 0x0000003c06921981 */ /* 0x000362000c1e1900 */
[----:B------:R-:W-:Y:S01]  /*1710*/  IADD3 R9, R29, -R0, RZ ;  /* 0x800000001d097210 */ /* 0x000fe20007ffe0ff */
[----:B0-----:R-:W-:Y:S01]  /*1720*/  IMAD.MOV.U32 R4, RZ, RZ, RZ ;  /* 0x000000ffff047224 */ /* 0x001fe200078e00ff */
[----:B------:R-:W-:-:S03]  /*1730*/  PLOP3.LUT P2, PT, PT, PT, PT, 0x80, 0x0 ;  /* 0x000000000000781c */ /* 0x000fc60003f4f070 */
[----:B------:R-:W-:-:S05]  /*1740*/  IMAD.MOV R0, RZ, RZ, -R9 ;  /* 0x000000ffff007224 */ /* 0x000fca00078e0a09 */
[----:B------:R-:W-:-:S04]  /*1750*/  VIMNMX R0, RZ, R0, !PT ;  /* 0x00000000ff007248 */ /* 0x000fc80007fe0100 */
[----:B------:R-:W-:-:S05]  /*1760*/  SHF.R.U32.HI R126, RZ, 0x4, R0 ;  /* 0x00000004ff7e7819 */ /* 0x000fca0000011600 */
[----:B------:R-:W-:-:S04]  /*1770*/  IMAD.WIDE.U32 R126, R126, 0x24924925, RZ ;  /* 0x249249257e7e7825 */ /* 0x000fc800078e00ff */
[----:B------:R-:W-:Y:S02]  /*1780*/  IMAD.MOV.U32 R24, RZ, RZ, R127 ;  /* 0x000000ffff187224 */ /* 0x000fe400078e007f */
[----:B--2---:R-:W-:-:S04]  /*1790*/  @P0 IMAD.IADD R2, R8, 0x1, -R3 ;  /* 0x0000000108020824 */ /* 0x004fc800078e0a03 */
[----:B------:R-:W-:-:S05]  /*17a0*/  IMAD.IADD R152, R9, 0x1, R2 ;  /* 0x0000000109987824 */ /* 0x000fca00078e0202 */
[----:B------:R-:W-:-:S05]  /*17b0*/  IADD3 R5, R152, 0x6f, RZ ;  /* 0x0000006f98057810 */ /* 0x000fca0007ffe0ff */
[----:B------:R-:W-:-:S05]  /*17c0*/  IMAD.HI R4, R5, -0x6db6db6d, R4 ;  /* 0x9249249305047827 */ /* 0x000fca00078e0204 */
[----:B------:R-:W-:-:S04]  /*17d0*/  SHF.R.U32.HI R3, RZ, 0x1f, R4 ;  /* 0x0000001fff037819 */ /* 0x000fc80000011604 */
[----:B------:R-:W-:-:S05]  /*17e0*/  LEA.HI.SX32 R154, R4, R3, 0x1a ;  /* 0x00000003049a7211 */ /* 0x000fca00078fd2ff */
[----:B------:R-:W-:-:S05]  /*17f0*/  IMAD R3, R154, 0x70, -R9 ;  /* 0x000000709a037824 */ /* 0x000fca00078e0a09 */
[----:B------:R-:W-:-:S04]  /*1800*/  VIMNMX R3, R3, R2, PT ;  /* 0x0000000203037248 */ /* 0x000fc80003fe0100 */
[----:B------:R-:W-:-:S13]  /*1810*/  ISETP.GT.AND P0, PT, R3, R0, PT ;  /* 0x000000000300720c */ /* 0x000fda0003f04270 */
[----:B------:R-:W-:Y:S01]  /*1820*/  @P0 IADD3 R5, R3, 0x6f, RZ ;  /* 0x0000006f03050810 */ /* 0x000fe20007ffe0ff */
[----:B------:R-:W-:-:S04]  /*1830*/  @P0 IMAD.MOV.U32 R4, RZ, RZ, RZ ;  /* 0x000000ffff040224 */ /* 0x000fc800078e00ff */
[----:B------:R-:W-:-:S05]  /*1840*/  @P0 IMAD.HI R4, R5, -0x6db6db6d, R4 ;  /* 0x9249249305040827 */ /* 0x000fca00078e0204 */
[----:B------:R-:W-:-:S04]  /*1850*/  @P0 SHF.R.U32.HI R3, RZ, 0x1f, R4 ;  /* 0x0000001fff030819 */ /* 0x000fc80000011604 */
[----:B------:R-:W-:-:S04]  /*1860*/  @P0 LEA.HI.SX32 R24, R4, R3, 0x1a ;  /* 0x0000000304180211 */ /* 0x000fc800078fd2ff */
[----:B------:R-:W-:-:S13]  /*1870*/  ISETP.GT.AND P0, PT, R24, R127, PT ;  /* 0x0000007f1800720c */ /* 0x000fda0003f04270 */
[----:B-1----:R-:W-:Y:S05]  /*1880*/  @!P0 BRA `(.L_x_452) ;  /* 0x0000008c000c8947 */ /* 0x002fea0003800000 */
[----:B------:R-:W-:Y:S01]  /*1890*/  IADD3 R0, R18, 0x21400, RZ ;  /* 0x0002140012007810 */ /* 0x000fe20007ffe0ff */
[----:B------:R-:W-:Y:S03]  /*18a0*/  BSSY B6, `(.L_x_453) ;  /* 0x0000013000067945 */ /* 0x000fe60003800000 */
[----:B------:R-:W-:-:S13]  /*18b0*/  LOP3.LUT P0, RZ, R0, 0x3ff, RZ, 0xc0, !PT ;  /* 0x000003ff00ff7812 */ /* 0x000fda000780c0ff */
[----:B------:R-:W-:Y:S05]  /*18c0*/  @!P0 BRA `(.L_x_454) ;  /* 0x0000000000408947 */ /* 0x000fea0003800000 */
[----:B------:R-:W-:Y:S01]  /*18d0*/  MOV R0, 0x0 ;  /* 0x0000000000007802 */ /* 0x000fe20000000f00 */
[----:B------:R-:W-:Y:S01]  /*18e0*/  ULDC.64 UR4, c[0x4][0xa8] ;  /* 0x01002a0000047ab9 */ /* 0x000fe20000000a00 */
[----:B------:R-:W-:Y:S01]  /*18f0*/  ULDC.64 UR6, c[0x4][0x18] ;  /* 0x0100060000067ab9 */ /* 0x000fe20000000a00 */
[----:B------:R-:W-:Y:S01]  /*1900*/  IMAD.U32 R4, RZ, RZ, UR4 ;  /* 0x00000004ff047e24 */ /* 0x000fe2000f8e00ff */
[----:B------:R0:W1:Y:S01]  /*1910*/  LDC.64 R14, c[0x4][R0] ;  /* 0x01000000000e7b82 */ /* 0x0000620000000a00 */
[----:B------:R-:W-:Y:S01]  /*1920*/  IMAD.U32 R5, RZ, RZ, UR5 ;  /* 0x00000005ff057e24 */ /* 0x000fe2000f8e00ff */
[----:B------:R-:W-:Y:S01]  /*1930*/  ULDC.64 UR4, c[0x4][0xb0] ;  /* 0x01002c0000047ab9 */ /* 0x000fe20000000a00 */
[----:B------:R-:W-:Y:S01]  /*1940*/  IMAD.U32 R10, RZ, RZ, UR6 ;  /* 0x00000006ff0a7e24 */ /* 0x000fe2000f8e00ff */
[----:B------:R-:W-:Y:S01]  /*1950*/  MOV R6, UR4 ;  /* 0x0000000400067c02 */ /* 0x000fe20008000f00 */
[----:B------:R-:W-:Y:S01]  /*1960*/  IMAD.U32 R7, RZ, RZ, UR5 ;  /* 0x00000005ff077e24 */ /* 0x000fe2000f8e00ff */
[----:B------:R-:W-:Y:S01]  /*1970*/  MOV R11, UR7 ;  /* 0x00000007000b7c02 */ /* 0x000fe20008000f00 */
[----:B------:R-:W-:Y:S01]  /*1980*/  IMAD.MOV.U32 R8, RZ, RZ, 0x70 ;  /* 0x00000070ff087424 */ /* 0x000fe200078e00ff */
[----:B------:R-:W-:Y:S01]  /*1990*/  MOV R13, RZ ;  /* 0x000000ff000d7202 */ /* 0x000fe20000000f00 */
[----:B0-----:R-:W-:-:S07]  /*19a0*/  IMAD.MOV.U32 R12, RZ, RZ, 0x1 ;  /* 0x00000001ff0c7424 */ /* 0x001fce00078e00ff */
[----:B------:R-:W-:-:S07]  /*19b0*/  LEPC R20, `(.L_x_454) ;  /* 0x000000001014794e */ /* 0x000fce0000000000 */
[----:B-1---5:R-:W-:Y:S05]  /*19c0*/  CALL.ABS.NOINC R14 ;  /* 0x000000000e007343 */ /* 0x022fea0003c00000 */
.L_x_454:
[----:B------:R-:W-:Y:S05]  /*19d0*/  BSYNC B6 ;  /* 0x0000000000067941 */ /* 0x000fea0003800000 */
.L_x_453:
[----:B------:R-:W-:Y:S01]  /*19e0*/  VIADD R25, R18, 0x400 ;  /* 0x0000040012197836 */ /* 0x000fe20000000000 */
[----:B------:R-:W-:Y:S04]  /*19f0*/  BSSY B6, `(.L_x_455) ;  /* 0x0000013000067945 */ /* 0x000fe80003800000 */
[----:B------:R-:W-:-:S13]  /*1a00*/  LOP3.LUT P0, RZ, R25, 0x3ff, RZ, 0xc0, !PT ;  /* 0x000003ff19ff7812 */ /* 0x000fda000780c0ff */
[----:B------:R-:W-:Y:S05]  /*1a10*/  @!P0 BRA `(.L_x_456) ;  /* 0x0000000000408947 */ /* 0x000fea0003800000 */
[----:B------:R-:W-:Y:S01]  /*1a20*/  MOV R0, 0x0 ;  /* 0x0000000000007802 */ /* 0x000fe20000000f00 */
[----:B------:R-:W-:Y:S01]  /*1a30*/  ULDC.64 UR4, c[0x4][0xa8] ;  /* 0x01002a0000047ab9 */ /* 0x000fe20000000a00 */
[----:B------:R-:W-:Y:S01]  /*1a40*/  ULDC.64 UR6, c[0x4][0x18] ;  /* 0x0100060000067ab9 */ /* 0x000fe20000000a00 */
[----:B------:R-:W-:Y:S01]  /*1a50*/  IMAD.U32 R4, RZ, RZ, UR4 ;  /* 0x00000004ff047e24 */ /* 0x000fe2000f8e00ff */
[----:B------:R0:W1:Y:S01]  /*1a60*/  LDC.64 R14, c[0x4][R0] ;  /* 0x01000000000e7b82 */ /* 0x0000620000000a00 */
[----:B------:R-:W-:Y:S01]  /*1a70*/  MOV R5, UR5 ;  /* 0x0000000500057c02 */ /* 0x000fe20008000f00 */
[----:B------:R-:W-:Y:S01]  /*1a80*/  ULDC.64 UR4, c[0x4][0xb0] ;  /* 0x01002c0000047ab9 */ /* 0x000fe20000000a00 */
[----:B------:R-:W-:Y:S01]  /*1a90*/  MOV R10, UR6 ;  /* 0x00000006000a7c02 */ /* 0x000fe20008000f00 */
[----:B------:R-:W-:Y:S01]  /*1aa0*/  IMAD.U32 R6, RZ, RZ, UR4 ;  /* 0x00000004ff067e24 */ /* 0x000fe2000f8e00ff */
[----:B------:R-:W-:Y:S01]  /*1ab0*/  MOV R12, 0x1 ;  /* 0x00000001000c7802 */ /* 0x000fe20000000f00 */
[----:B------:R-:W-:-:S02]  /*1ac0*/  IMAD.U32 R7, RZ, RZ, UR5 ;  /* 0x00000005ff077e24 */ /* 0x000fc4000f8e00ff */
[----:B------:R-:W-:Y:S02]  /*1ad0*/  IMAD.U32 R11, RZ, RZ, UR7 ;  /* 0x00000007ff0b7e24 */ /* 0x000fe4000f8e00ff */
[----:B------:R-:W-:Y:S02]  /*1ae0*/  IMAD.MOV.U32 R8, RZ, RZ, 0x70 ;  /* 0x00000070ff087424 */ /* 0x000fe400078e00ff */
[----:B0-----:R-:W-:-:S07]  /*1af0*/  IMAD.MOV.U32 R13, RZ, RZ, RZ ;  /* 0x000000ffff0d7224 */ /* 0x001fce00078e00ff */
[----:B------:R-:W-:-:S07]  /*1b00*/  LEPC R20, `(.L_x_456) ;  /* 0x000000001014794e */ /* 0x000fce0000000000 */
[----:B-1---5:R-:W-:Y:S05]  /*1b10*/  CALL.ABS.NOINC R14 ;  /* 0x000000000e007343 */ /* 0x022fea0003c00000 */
.L_x_456:
[----:B------:R-:W-:Y:S05]  /*1b20*/  BSYNC B6 ;  /* 0x0000000000067941 */ /* 0x000fea0003800000 */
.L_x_455:
[----:B------:R-:W-:Y:S01]  /*1b30*/  ULDC.64 UR4, c[0x0][0x9f8] ;  /* 0x00027e0000047ab9 */ /* 0x000fe20000000a00 */
[----:B------:R-:W0:Y:S01]  /*1b40*/  LDC R0, c[0x0][0x428] ;  /* 0x00010a00ff007b82 */ /* 0x000e220000000800 */
[----:B------:R-:W-:Y:S01]  /*1b50*/  ISETP.NE.U32.AND P0, PT, RZ, UR4, PT ;  /* 0x00000004ff007c0c */ /* 0x000fe2000bf05070 */
[----:B------:R-:W-:-:S06]  /*1b60*/  ULDC UR6, c[0x0][0x2e4] ;  /* 0x0000b90000067ab9 */ /* 0x000fcc0000000800 */
[----:B------:R-:W1:Y:S01]  /*1b70*/  LDC.64 R116, c[0x0][0x2f0] ;  /* 0x0000bc00ff747b82 */ /* 0x000e620000000a00 */
[----:B------:R-:W-:Y:S01]  /*1b80*/  ISETP.NE.AND.EX P0, PT, RZ, UR5, PT, P0 ;  /* 0x00000005ff007c0c */ /* 0x000fe2000bf05300 */
[----:B------:R-:W-:Y:S01]  /*1b90*/  IMAD.IADD R123, R26, 0x1, R29 ;  /* 0x000000011a7b7824 */ /* 0x000fe200078e021d */
[----:B------:R-:W-:Y:S01]  /*1ba0*/  SHF.R.S32.HI R23, RZ, 0x1f, R22 ;  /* 0x0000001fff177819 */ /* 0x000fe20000011416 */
[----:B------:R-:W-:-:S04]  /*1bb0*/  ULDC.64 UR8, c[0x0][0xa08] ;  /* 0x0002820000087ab9 */ /* 0x000fc80000000a00 */
[----:B------:R-:W2:Y:S06]  /*1bc0*/  LDC.64 R110, c[0x0][0x3e8] ;  /* 0x0000fa00ff6e7b82 */ /* 0x000eac0000000a00 */
[----:B------:R-:W-:Y:S02]  /*1bd0*/  @P0 IADD3 R4, P1, R221, UR4, RZ ;  /* 0x00000004dd040c10 */ /* 0x000fe4000ff3e0ff */
[----:B------:R-:W3:Y:S02]  /*1be0*/  LDC.64 R104, c[0x0][0x3d8] ;  /* 0x0000f600ff687b82 */ /* 0x000ee40000000a00 */
[----:B------:R-:W-:Y:S01]  /*1bf0*/  @P0 IADD3.X R5, R222, UR5, RZ, P1, !PT ;  /* 0x00000005de050c10 */ /* 0x000fe20008ffe4ff */
[----:B------:R-:W-:-:S04]  /*1c00*/  ULDC.64 UR4, c[0x0][0x320] ;  /* 0x0000c80000047ab9 */ /* 0x000fc80000000a00 */
[----:B------:R4:W3:Y:S01]  /*1c10*/  @P0 LDG.E R27, desc[UR60][R4.64] ;  /* 0x0000003c041b0981 */ /* 0x0008e2000c1e1900 */
[----:B0-----:R-:W-:Y:S01]  /*1c20*/  ISETP.NE.AND P0, PT, R0, 0x1, PT ;  /* 0x000000010000780c */ /* 0x001fe20003f05270 */
[----:B------:R-:W0:Y:S01]  /*1c30*/  LDC R31, c[0x0][0x3d4] ;  /* 0x0000f500ff1f7b82 */ /* 0x000e220000000800 */
[----:B------:R-:W-:Y:S01]  /*1c40*/  ISETP.GE.AND P2, PT, R205, UR6, PT ;  /* 0x00000006cd007c0c */ /* 0x000fe2000bf46270 */
[----:B------:R-:W0:Y:S01]  /*1c50*/  S2R R155, SR_TID.X ;  /* 0x00000000009b7919 */ /* 0x000e220000002100 */
[----:B------:R-:W-:Y:S01]  /*1c60*/  ISETP.GE.AND P1, PT, R22, UR6, PT ;  /* 0x0000000616007c0c */ /* 0x000fe2000bf26270 */
[----:B-1----:R-:W-:Y:S01]  /*1c70*/  IMAD R33, R117, 0x70, RZ ;  /* 0x0000007075217824 */ /* 0x002fe200078e02ff */
[----:B------:R-:W-:Y:S02]  /*1c80*/  SEL R0, RZ, 0xffffffff, P2 ;  /* 0xffffffffff007807 */ /* 0x000fe40001000000 */
[----:B------:R-:W-:Y:S01]  /*1c90*/  SEL R3, RZ, 0x1, P1 ;  /* 0x00000001ff037807 */ /* 0x000fe20000800000 */
[----:B--2---:R-:W-:Y:S01]  /*1ca0*/  IMAD.WIDE.U32 R112, R204, R110, R22 ;  /* 0x0000006ecc707225 */ /* 0x004fe200078e0016 */
[----:B------:R-:W-:-:S02]  /*1cb0*/  ISETP.GE.AND P1, PT, R206, UR6, PT ;  /* 0x00000006ce007c0c */ /* 0x000fc4000bf26270 */
[----:B------:R-:W-:Y:S01]  /*1cc0*/  SHF.R.S32.HI R15, RZ, 0x1f, R123 ;  /* 0x0000001fff0f7819 */ /* 0x000fe2000001147b */
[----:B------:R-:W1:Y:S01]  /*1cd0*/  @P0 LDC R7, c[0x0][0x42c] ;  /* 0x00010b00ff070b82 */ /* 0x000e620000000800 */
[----:B----4-:R-:W-:Y:S01]  /*1ce0*/  IMAD.SHL.U32 R4, R0, 0x2, RZ ;  /* 0x0000000200047824 */ /* 0x010fe200078e00ff */
[----:B------:R-:W-:Y:S01]  /*1cf0*/  IADD3 R0, R22, 0x60, RZ ;  /* 0x0000006016007810 */ /* 0x000fe20007ffe0ff */
[----:B---3--:R-:W-:Y:S01]  /*1d00*/  IMAD.WIDE.U32 R106, R204, R104, R22 ;  /* 0x00000068cc6a7225 */ /* 0x008fe200078e0016 */
[----:B------:R-:W-:Y:S02]  /*1d10*/  SEL R5, RZ, 0x4, P1 ;  /* 0x00000004ff057807 */ /* 0x000fe40000800000 */
[----:B------:R-:W-:Y:S01]  /*1d20*/  LOP3.LUT R4, R4, 0x2, R3, 0xe2, !PT ;  /* 0x0000000204047812 */ /* 0x000fe200078ee203 */
[----:B------:R-:W-:Y:S01]  /*1d30*/  IMAD R10, R15, R116, RZ ;  /* 0x000000740f0a7224 */ /* 0x000fe200078e02ff */
[----:B------:R-:W2:Y:S01]  /*1d40*/  @P0 LDC R8, c[0x0][0x430] ;  /* 0x00010c00ff080b82 */ /* 0x000ea20000000800 */
[----:B------:R-:W-:Y:S01]  /*1d50*/  ISETP.GE.AND P2, PT, R0, UR6, PT ;  /* 0x0000000600007c0c */ /* 0x000fe2000bf46270 */
[----:B------:R-:W-:Y:S01]  /*1d60*/  IMAD R35, R111, 0x70, RZ ;  /* 0x000000706f237824 */ /* 0x000fe200078e02ff */
[----:B------:R-:W-:Y:S01]  /*1d70*/  SHF.R.S32.HI R148, RZ, 0x1f, R204 ;  /* 0x0000001fff947819 */ /* 0x000fe200000114cc */
[----:B------:R-:W-:Y:S01]  /*1d80*/  IMAD R11, R123, R117, R10 ;  /* 0x000000757b0b7224 */ /* 0x000fe200078e020a */
[----:B------:R-:W-:Y:S01]  /*1d90*/  SEL R6, RZ, 0x8, P2 ;  /* 0x00000008ff067807 */ /* 0x000fe20001000000 */
[----:B0-----:R-:W-:Y:S01]  /*1da0*/  IMAD.SHL.U32 R126, R31, 0x2, RZ ;  /* 0x000000021f7e7824 */ /* 0x001fe200078e00ff */
[----:B------:R-:W-:Y:S01]  /*1db0*/  SHF.R.S32.HI R17, RZ, 0x1f, R16 ;  /* 0x0000001fff117819 */ /* 0x000fe20000011410 */
[----:B------:R-:W-:Y:S01]  /*1dc0*/  IMAD R135, R105, 0x70, RZ ;  /* 0x0000007069877824 */ /* 0x000fe200078e02ff */
[----:B------:R-:W-:-:S02]  /*1dd0*/  LOP3.LUT R30, R6, R4, R5, 0xfe, !PT ;  /* 0x00000004061e7212 */ /* 0x000fc400078efe05 */
[-C--:B------:R-:W-:Y:S01]  /*1de0*/  ISETP.GE.AND P1, PT, R205, R31.reuse, PT ;  /* 0x0000001fcd00720c */ /* 0x080fe20003f26270 */
[----:B------:R-:W-:Y:S01]  /*1df0*/  IMAD.WIDE.U32 R108, R204, R104, R16 ;  /* 0x00000068cc6c7225 */ /* 0x000fe200078e0010 */
[----:B------:R-:W-:Y:S02]  /*1e00*/  ISETP.GE.AND P3, PT, R206, R31, PT ;  /* 0x0000001fce00720c */ /* 0x000fe40003f66270 */
[----:B------:R-:W-:Y:S01]  /*1e10*/  LOP3.LUT P2, RZ, R217, 0x4, RZ, 0xc0, !PT ;  /* 0x00000004d9ff7812 */ /* 0x000fe2000784c0ff */
[----:B-1----:R-:W-:Y:S01]  /*1e20*/  @P0 IMAD.HI.U32 R3, R150, R7, RZ ;  /* 0x0000000796030227 */ /* 0x002fe200078e00ff */
[----:B------:R-:W-:Y:S02]  /*1e30*/  P2R R101, PR, RZ, 0x8 ;  /* 0x00000008ff657803 */ /* 0x000fe40000000000 */
[----:B------:R-:W-:Y:S01]  /*1e40*/  SHF.L.U64.HI R137, R116, 0x6, R117 ;  /* 0x0000000674897819 */ /* 0x000fe20000010275 */
[----:B------:R-:W-:Y:S01]  /*1e50*/  IMAD.WIDE.U32 R114, R204, R110, R16 ;  /* 0x0000006ecc727225 */ /* 0x000fe200078e0010 */
[----:B------:R-:W-:-:S02]  /*1e60*/  SHF.L.U32 R138, R116, 0x6, RZ ;  /* 0x00000006748a7819 */ /* 0x000fc400000006ff */
[----:B------:R-:W-:Y:S02]  /*1e70*/  LEA.HI R155, R155, 0x8, RZ, 0x19 ;  /* 0x000000089b9b7811 */ /* 0x000fe400078fc8ff */
[----:B--2---:R-:W-:Y:S01]  /*1e80*/  @P0 SHF.R.U32.HI R150, RZ, R8, R3 ;  /* 0x00000008ff960219 */ /* 0x004fe20000011603 */
[----:B------:R-:W-:-:S03]  /*1e90*/  VIADD R3, R22, 0x80 ;  /* 0x0000008016037836 */ /* 0x000fc60000000000 */
[----:B------:R-:W-:Y:S01]  /*1ea0*/  SHF.R.S32.HI R8, RZ, 0x1f, R150 ;  /* 0x0000001fff087819 */ /* 0x000fe20000011496 */
[----:B------:R-:W-:Y:S01]  /*1eb0*/  IMAD.WIDE.U32 R6, R150, UR4, R22 ;  /* 0x0000000496067c25 */ /* 0x000fe2000f8e0016 */
[----:B------:R-:W-:-:S03]  /*1ec0*/  ISETP.GE.AND P0, PT, R3, UR6, PT ;  /* 0x0000000603007c0c */ /* 0x000fc6000bf06270 */
[----:B------:R-:W-:Y:S01]  /*1ed0*/  IMAD R5, R8, UR4, RZ ;  /* 0x0000000408057c24 */ /* 0x000fe2000f8e02ff */
[----:B------:R-:W-:Y:S01]  /*1ee0*/  SEL R9, RZ, 0x10, P0 ;  /* 0x00000010ff097807 */ /* 0x000fe20000000000 */
[----:B------:R-:W-:Y:S01]  /*1ef0*/  IMAD.MOV.U32 R118, RZ, RZ, R6 ;  /* 0x000000ffff767224 */ /* 0x000fe200078e0006 */
[----:B------:R-:W-:Y:S01]  /*1f00*/  ISETP.NE.U32.AND P0, PT, RZ, UR8, PT ;  /* 0x00000008ff007c0c */ /* 0x000fe2000bf05070 */
[----:B------:R-:W-:Y:S01]  /*1f10*/  IMAD R119, R150, UR5, R5 ;  /* 0x0000000596777c24 */ /* 0x000fe2000f8e0205 */
[----:B------:R-:W-:Y:S01]  /*1f20*/  ULDC.64 UR4, c[0x0][0x2f8] ;  /* 0x0000be0000047ab9 */ /* 0x000fe20000000a00 */
[----:B------:R-:W-:Y:S01]  /*1f30*/  IMAD.WIDE.U32 R4, R123, R116, RZ ;  /* 0x000000747b047225 */ /* 0x000fe200078e00ff */
[----:B------:R-:W-:Y:S02]  /*1f40*/  ISETP.NE.AND.EX P0, PT, RZ, UR9, PT, P0 ;  /* 0x00000009ff007c0c */ /* 0x000fe4000bf05300 */
[----:B------:R-:W-:Y:S01]  /*1f50*/  IADD3 R119, R7, R119, RZ ;  /* 0x0000007707777210 */ /* 0x000fe20007ffe0ff */
[----:B------:R-:W-:Y:S01]  /*1f60*/  IMAD.IADD R5, R5, 0x1, R11 ;  /* 0x0000000105057824 */ /* 0x000fe200078e020b */
[----:B------:R-:W-:Y:S01]  /*1f70*/  LOP3.LUT R30, R30, R9, RZ, 0xfc, !PT ;  /* 0x000000091e1e7212 */ /* 0x000fe200078efcff */
[----:B------:R-:W-:-:S02]  /*1f80*/  IMAD R7, R8, UR4, RZ ;  /* 0x0000000408077c24 */ /* 0x000fc4000f8e02ff */
[----:B------:R-:W-:-:S04]  /*1f90*/  IMAD.WIDE.U32 R4, R150, UR4, R4 ;  /* 0x0000000496047c25 */ /* 0x000fc8000f8e0004 */
[----:B------:R-:W-:Y:S01]  /*1fa0*/  IMAD R7, R150, UR5, R7 ;  /* 0x0000000596077c24 */ /* 0x000fe2000f8e0207 */
[----:B------:R-:W-:Y:S01]  /*1fb0*/  ULDC.64 UR4, c[0x0][0x300] ;  /* 0x0000c00000047ab9 */ /* 0x000fe20000000a00 */
[----:B------:R-:W-:-:S03]  /*1fc0*/  SHF.R.S32.HI R150, RZ, 0x1f, R224 ;  /* 0x0000001fff967819 */ /* 0x000fc600000114e0 */
[----:B------:R-:W-:Y:S02]  /*1fd0*/  IADD3 R5, R5, R7, RZ ;  /* 0x0000000705057210 */ /* 0x000fe40007ffe0ff */
[----:B------:R-:W-:Y:S02]  /*1fe0*/  SHF.R.S32.HI R6, RZ, 0x1f, R27 ;  /* 0x0000001fff067819 */ /* 0x000fe4000001141b */
[----:B------:R-:W-:Y:S02]  /*1ff0*/  SEL R9, R27, RZ, !P0 ;  /* 0x000000ff1b097207 */ /* 0x000fe40004000000 */
[----:B------:R-:W-:Y:S01]  /*2000*/  SEL R8, R6, RZ, !P0 ;  /* 0x000000ff06087207 */ /* 0x000fe20004000000 */
[----:B------:R-:W-:Y:S02]  /*2010*/  IMAD R6, R148, R110, RZ ;  /* 0x0000006e94067224 */ /* 0x000fe400078e02ff */
[----:B------:R-:W-:-:S04]  /*2020*/  IMAD.WIDE.U32 R120, R9, UR4, R4 ;  /* 0x0000000409787c25 */ /* 0x000fc8000f8e0004 */
[----:B------:R-:W-:Y:S02]  /*2030*/  IMAD R10, R8, UR4, RZ ;  /* 0x00000004080a7c24 */ /* 0x000fe4000f8e02ff */
[-C--:B------:R-:W-:Y:S02]  /*2040*/  IMAD R4, R148, R116.reuse, RZ ;  /* 0x0000007494047224 */ /* 0x080fe400078e02ff */
[C---:B------:R-:W-:Y:S02]  /*2050*/  IMAD R11, R204.reuse, R111, R6 ;  /* 0x0000006fcc0b7224 */ /* 0x040fe400078e0206 */
[----:B------:R-:W-:Y:S01]  /*2060*/  IMAD R13, R9, UR5, R10 ;  /* 0x00000005090d7c24 */ /* 0x000fe2000f8e020a */
[----:B------:R-:W-:Y:S01]  /*2070*/  ULDC.64 UR4, c[0x0][0x328] ;  /* 0x0000ca0000047ab9 */ /* 0x000fe20000000a00 */
[----:B------:R-:W-:Y:S01]  /*2080*/  IMAD.WIDE.U32 R6, R204, R116, R22 ;  /* 0x00000074cc067225 */ /* 0x000fe200078e0016 */
[----:B------:R-:W-:-:S03]  /*2090*/  IADD3 R113, R11, R113, RZ ;  /* 0x000000710b717210 */ /* 0x000fc60007ffe0ff */
[----:B------:R-:W-:Y:S01]  /*20a0*/  IMAD R21, R204, R117, R4 ;  /* 0x00000075cc157224 */ /* 0x000fe200078e0204 */
[----:B------:R-:W-:Y:S01]  /*20b0*/  IADD3 R5, P0, R120, R6, RZ ;  /* 0x0000000678057210 */ /* 0x000fe20007f1e0ff */
[----:B------:R-:W-:Y:S02]  /*20c0*/  IMAD.IADD R4, R121, 0x1, R13 ;  /* 0x0000000179047824 */ /* 0x000fe400078e020d */
[----:B------:R-:W-:Y:S02]  /*20d0*/  IMAD R8, R8, UR4, RZ ;  /* 0x0000000408087c24 */ /* 0x000fe4000f8e02ff */
[----:B------:R-:W-:Y:S01]  /*20e0*/  IMAD.WIDE.U32 R118, R9, UR4, R118 ;  /* 0x0000000409767c25 */ /* 0x000fe2000f8e0076 */
[----:B------:R-:W-:Y:S02]  /*20f0*/  IADD3.X R6, R4, R7, R21, P0, !PT ;  /* 0x0000000704067210 */ /* 0x000fe400007fe415 */
[----:B------:R-:W-:Y:S01]  /*2100*/  ISETP.GE.AND P0, PT, R22, R31, PT ;  /* 0x0000001f1600720c */ /* 0x000fe20003f06270 */
[----:B------:R-:W-:-:S02]  /*2110*/  IMAD R7, R148, R104, RZ ;  /* 0x0000006894077224 */ /* 0x000fc400078e02ff */
[----:B------:R-:W-:Y:S01]  /*2120*/  IMAD R41, R9, UR5, R8 ;  /* 0x0000000509297c24 */ /* 0x000fe2000f8e0208 */
[C---:B------:R-:W-:Y:S01]  /*2130*/  SEL R8, R31.reuse, RZ, P1 ;  /* 0x000000ff1f087207 */ /* 0x040fe20000800000 */
[----:B------:R-:W-:Y:S01]  /*2140*/  IMAD R9, R204, R105, R7 ;  /* 0x00000069cc097224 */ /* 0x000fe200078e0207 */
[----:B------:R-:W-:Y:S01]  /*2150*/  SEL R7, R31, RZ, P0 ;  /* 0x000000ff1f077207 */ /* 0x000fe20000000000 */
[----:B------:R-:W-:Y:S01]  /*2160*/  IMAD.IADD R115, R115, 0x1, R11 ;  /* 0x0000000173737824 */ /* 0x000fe200078e020b */
[----:B------:R-:W-:Y:S01]  /*2170*/  SEL R11, R31, RZ, P3 ;  /* 0x000000ff1f0b7207 */ /* 0x000fe20001800000 */
[----:B------:R-:W-:Y:S01]  /*2180*/  IMAD.IADD R109, R109, 0x1, R9 ;  /* 0x000000016d6d7824 */ /* 0x000fe200078e0209 */
[----:B------:R-:W-:Y:S01]  /*2190*/  IADD3 R7, R22, R7, RZ ;  /* 0x0000000716077210 */ /* 0x000fe20007ffe0ff */
[----:B------:R-:W-:Y:S01]  /*21a0*/  IMAD.IADD R107, R9, 0x1, R107 ;  /* 0x00000001096b7824 */ /* 0x000fe200078e026b */
[----:B------:R-:W-:Y:S01]  /*21b0*/  IADD3 R122, P3, R204, R123, RZ ;  /* 0x0000007bcc7a7210 */ /* 0x000fe20007f7e0ff */
[----:B------:R-:W-:Y:S01]  /*21c0*/  IMAD.IADD R9, R205, 0x1, R8 ;  /* 0x00000001cd097824 */ /* 0x000fe200078e0208 */
[----:B------:R-:W-:Y:S01]  /*21d0*/  SHF.R.S32.HI R8, RZ, 0x1f, R7 ;  /* 0x0000001fff087819 */ /* 0x000fe20000011407 */
[----:B------:R-:W-:-:S02]  /*21e0*/  IMAD.IADD R13, R206, 0x1, R11 ;  /* 0x00000001ce0d7824 */ /* 0x000fc400078e020b */
[-C--:B-----5:R-:W-:Y:S01]  /*21f0*/  IMAD.WIDE.U32 R114, R146, R110.reuse, R114 ;  /* 0x0000006e92727225 */ /* 0x0a0fe200078e0072 */
[CC--:B------:R-:W-:Y:S02]  /*2200*/  LEA.HI R21, R8.reuse, R7.reuse, RZ, 0x3 ;  /* 0x0000000708157211 */ /* 0x0c0fe400078f18ff */
[----:B------:R-:W-:Y:S01]  /*2210*/  LEA.HI R7, R8, R7, RZ, 0x6 ;  /* 0x0000000708077211 */ /* 0x000fe200078f30ff */
[C---:B------:R-:W-:Y:S01]  /*2220*/  IMAD.WIDE.U32 R112, R146.reuse, R110, R112 ;  /* 0x0000006e92707225 */ /* 0x040fe200078e0070 */
[----:B------:R-:W-:Y:S02]  /*2230*/  SHF.R.S32.HI R14, RZ, 0x1f, R13 ;  /* 0x0000001fff0e7819 */ /* 0x000fe4000001140d */
[----:B------:R-:W-:Y:S01]  /*2240*/  SHF.R.S32.HI R8, RZ, 0x6, R7 ;  /* 0x00000006ff087819 */ /* 0x000fe20000011407 */
[----:B------:R-:W-:Y:S01]  /*2250*/  IMAD.WIDE.U32 R108, R146, R104, R108 ;  /* 0x00000068926c7225 */ /* 0x000fe200078e006c */
[----:B------:R-:W-:Y:S02]  /*2260*/  LOP3.LUT R7, R209, 0x38, R21, 0xf8, !PT ;  /* 0x00000038d1077812 */ /* 0x000fe400078ef815 */
[-C--:B------:R-:W-:Y:S01]  /*2270*/  LEA.HI R29, R14, R13.reuse, RZ, 0x3 ;  /* 0x0000000d0e1d7211 */ /* 0x080fe200078f18ff */
[C---:B------:R-:W-:Y:S01]  /*2280*/  IMAD R145, R8.reuse, 0x1c00, R211 ;  /* 0x00001c0008917824 */ /* 0x040fe200078e02d3 */
[----:B------:R-:W-:Y:S01]  /*2290*/  SHF.R.S32.HI R10, RZ, 0x1f, R9 ;  /* 0x0000001fff0a7819 */ /* 0x000fe20000011409 */
[----:B------:R-:W-:Y:S01]  /*22a0*/  IMAD R143, R8, 0x1c00, R213 ;  /* 0x00001c00088f7824 */ /* 0x000fe200078e02d5 */
[----:B------:R-:W-:Y:S01]  /*22b0*/  LOP3.LUT R8, R7, R210, RZ, 0x3c, !PT ;  /* 0x000000d207087212 */ /* 0x000fe200078e3cff */
[----:B------:R-:W-:Y:S01]  /*22c0*/  IMAD.WIDE.U32 R106, R146, R104, R106 ;  /* 0x00000068926a7225 */ /* 0x000fe200078e006a */
[----:B------:R-:W-:-:S02]  /*22d0*/  LEA.HI R13, R14, R13, RZ, 0x6 ;  /* 0x0000000d0e0d7211 */ /* 0x000fc400078f30ff */
[----:B------:R-:W-:Y:S01]  /*22e0*/  IADD3 R145, R145, R8, RZ ;  /* 0x0000000891917210 */ /* 0x000fe20007ffe0ff */
[----:B------:R-:W-:Y:S01]  /*22f0*/  IMAD.WIDE.U32 R116, R116, 0x70, RZ ;  /* 0x0000007074747825 */ /* 0x000fe200078e00ff */
[CC--:B------:R-:W-:Y:S02]  /*2300*/  LEA.HI R11, R10.reuse, R9.reuse, RZ, 0x6 ;  /* 0x000000090a0b7211 */ /* 0x0c0fe400078f30ff */
[----:B------:R-:W-:Y:S01]  /*2310*/  SHF.R.S32.HI R8, RZ, 0x6, R13 ;  /* 0x00000006ff087819 */ /* 0x000fe2000001140d */
[----:B------:R-:W-:Y:S01]  /*2320*/  IMAD.X R123, R15, 0x1, R148, P3 ;  /* 0x000000010f7b7824 */ /* 0x000fe200018e0694 */
[----:B------:R-:W-:Y:S01]  /*2330*/  LOP3.LUT R7, R209, 0x38, R29, 0xf8, !PT ;  /* 0x00000038d1077812 */ /* 0x000fe200078ef81d */
[----:B------:R-:W-:Y:S01]  /*2340*/  IMAD.IADD R134, R117, 0x1, R33 ;  /* 0x0000000175867824 */ /* 0x000fe200078e0221 */
[----:B------:R-:W-:Y:S01]  /*2350*/  LEA.HI R27, R10, R9, RZ, 0x3 ;  /* 0x000000090a1b7211 */ /* 0x000fe200078f18ff */
[C---:B------:R-:W-:Y:S01]  /*2360*/  IMAD R142, R8.reuse, 0x1c00, R211 ;  /* 0x00001c00088e7824 */ /* 0x040fe200078e02d3 */
[----:B------:R-:W-:Y:S01]  /*2370*/  SHF.R.S32.HI R10, RZ, 0x6, R11 ;  /* 0x00000006ff0a7819 */ /* 0x000fe2000001140b */
[----:B------:R-:W-:Y:S01]  /*2380*/  IMAD R140, R8, 0x1c00, R213 ;  /* 0x00001c00088c7824 */ /* 0x000fe200078e02d5 */
[----:B------:R-:W-:Y:S01]  /*2390*/  LOP3.LUT R7, R7, R210, RZ, 0x3c, !PT ;  /* 0x000000d207077212 */ /* 0x000fe200078e3cff */
[----:B------:R-:W-:Y:S01]  /*23a0*/  IMAD.SHL.U32 R8, R110, 0x40, RZ ;  /* 0x000000406e087824 */ /* 0x000fe200078e00ff */
[----:B------:R-:W-:Y:S01]  /*23b0*/  SHF.R.S32.HI R11, RZ, 0x1f, R146 ;  /* 0x0000001fff0b7819 */ /* 0x000fe20000011492 */
[----:B------:R-:W-:Y:S01]  /*23c0*/  IMAD R144, R10, 0x1c00, R211 ;  /* 0x00001c000a907824 */ /* 0x000fe200078e02d3 */
[----:B------:R-:W-:Y:S01]  /*23d0*/  LOP3.LUT R12, R208, 0x38, R21, 0xf8, !PT ;  /* 0x00000038d00c7812 */ /* 0x000fe200078ef815 */
[----:B------:R-:W-:Y:S01]  /*23e0*/  IMAD.IADD R142, R142, 0x1, R7 ;  /* 0x000000018e8e7824 */ /* 0x000fe200078e0207 */
[----:B------:R-:W-:Y:S01]  /*23f0*/  LOP3.LUT R9, R209, 0x38, R27, 0xf8, !PT ;  /* 0x00000038d1097812 */ /* 0x000fe200078ef81b */
[C---:B------:R-:W-:Y:S01]  /*2400*/  IMAD R7, R11.reuse, R110, RZ ;  /* 0x0000006e0b077224 */ /* 0x040fe200078e02ff */
[----:B------:R-:W-:Y:S01]  /*2410*/  LOP3.LUT R12, R12, R237, RZ, 0x3c, !PT ;  /* 0x000000ed0c0c7212 */ /* 0x000fe200078e3cff */
[----:B------:R-:W-:Y:S01]  /*2420*/  IMAD R11, R11, R104, RZ ;  /* 0x000000680b0b7224 */ /* 0x000fe200078e02ff */
[----:B------:R-:W-:Y:S01]  /*2430*/  LOP3.LUT R9, R9, R210, RZ, 0x3c, !PT ;  /* 0x000000d209097212 */ /* 0x000fe200078e3cff */
[----:B------:R-:W-:Y:S01]  /*2440*/  IMAD R141, R10, 0x1c00, R213 ;  /* 0x00001c000a8d7824 */ /* 0x000fe200078e02d5 */
[----:B------:R-:W-:Y:S01]  /*2450*/  LOP3.LUT R14, R208, 0x38, R29, 0xf8, !PT ;  /* 0x00000038d00e7812 */ /* 0x000fe200078ef81d */
[----:B------:R-:W-:Y:S01]  /*2460*/  IMAD R37, R146, R105, R11 ;  /* 0x0000006992257224 */ /* 0x000fe200078e020b */
[----:B------:R-:W-:Y:S01]  /*2470*/  IADD3 R11, R22, 0xa0, RZ ;  /* 0x000000a0160b7810 */ /* 0x000fe20007ffe0ff */
[----:B------:R-:W-:Y:S01]  /*2480*/  IMAD.IADD R143, R143, 0x1, R12 ;  /* 0x000000018f8f7824 */ /* 0x000fe200078e020c */
[----:B------:R-:W-:Y:S01]  /*2490*/  LOP3.LUT R12, R208, 0x38, R27, 0xf8, !PT ;  /* 0x00000038d00c7812 */ /* 0x000fe200078ef81b */
[----:B------:R-:W-:Y:S01]  /*24a0*/  IMAD.IADD R144, R144, 0x1, R9 ;  /* 0x0000000190907824 */ /* 0x000fe200078e0209 */
[----:B------:R-:W-:Y:S01]  /*24b0*/  ISETP.GE.AND P2, PT, R11, UR6, PT ;  /* 0x000000060b007c0c */ /* 0x000fe2000bf46270 */
[----:B------:R-:W-:Y:S01]  /*24c0*/  IMAD R39, R146, R111, R7 ;  /* 0x0000006f92277224 */ /* 0x000fe200078e0207 */
[-C--:B------:R-:W-:Y:S01]  /*24d0*/  LOP3.LUT R9, R14, R237.reuse, RZ, 0x3c, !PT ;  /* 0x000000ed0e097212 */ /* 0x080fe200078e3cff */
[----:B------:R-:W-:Y:S01]  /*24e0*/  IMAD.SHL.U32 R10, R104, 0x40, RZ ;  /* 0x00000040680a7824 */ /* 0x000fe200078e00ff */
[----:B------:R-:W-:Y:S01]  /*24f0*/  LOP3.LUT R12, R12, R237, RZ, 0x3c, !PT ;  /* 0x000000ed0c0c7212 */ /* 0x000fe200078e3cff */
[----:B------:R-:W-:Y:S01]  /*2500*/  IMAD.IADD R15, R37, 0x1, R107 ;  /* 0x00000001250f7824 */ /* 0x000fe200078e026b */
[----:B------:R-:W-:Y:S01]  /*2510*/  LOP3.LUT R13, R209, 0x18, R22, 0xf8, !PT ;  /* 0x00000018d10d7812 */ /* 0x000fe200078ef816 */
[----:B------:R-:W-:Y:S01]  /*2520*/  IMAD.IADD R140, R140, 0x1, R9 ;  /* 0x000000018c8c7824 */ /* 0x000fe200078e0209 */
[----:B------:R-:W-:-:S02]  /*2530*/  SEL R31, RZ, 0x20, P2 ;  /* 0x00000020ff1f7807 */ /* 0x000fc40001000000 */
[----:B------:R-:W-:Y:S02]  /*2540*/  IADD3 R141, R141, R12, RZ ;  /* 0x0000000c8d8d7210 */ /* 0x000fe40007ffe0ff */
[C---:B------:R-:W-:Y:S01]  /*2550*/  SHF.L.U64.HI R7, R110.reuse, 0x6, R111 ;  /* 0x000000066e077819 */ /* 0x040fe2000001026f */
[----:B------:R-:W-:Y:S01]  /*2560*/  IMAD.WIDE.U32 R110, R110, 0x70, RZ ;  /* 0x000000706e6e7825 */ /* 0x000fe200078e00ff */
[C---:B------:R-:W-:Y:S02]  /*2570*/  SHF.L.U64.HI R9, R104.reuse, 0x6, R105 ;  /* 0x0000000668097819 */ /* 0x040fe40000010269 */
[----:B------:R-:W-:Y:S01]  /*2580*/  LOP3.LUT R12, R13, R210, RZ, 0x3c, !PT ;  /* 0x000000d20d0c7212 */ /* 0x000fe200078e3cff */
[----:B------:R-:W-:Y:S01]  /*2590*/  IMAD.WIDE.U32 R104, R104, 0x70, RZ ;  /* 0x0000007068687825 */ /* 0x000fe200078e00ff */
[----:B------:R-:W-:Y:S02]  /*25a0*/  SHF.R.S32.HI R20, RZ, 0x3, R21 ;  /* 0x00000003ff147819 */ /* 0x000fe40000011415 */
[----:B------:R-:W-:Y:S01]  /*25b0*/  SHF.R.S32.HI R26, RZ, 0x3, R27 ;  /* 0x00000003ff1a7819 */ /* 0x000fe2000001141b */
[----:B------:R-:W-:Y:S01]  /*25c0*/  IMAD.IADD R136, R111, 0x1, R35 ;  /* 0x000000016f887824 */ /* 0x000fe200078e0223 */
[----:B------:R-:W-:Y:S01]  /*25d0*/  SHF.R.S32.HI R28, RZ, 0x3, R29 ;  /* 0x00000003ff1c7819 */ /* 0x000fe2000001141d */
[----:B------:R-:W-:Y:S01]  /*25e0*/  IMAD.IADD R13, R39, 0x1, R113 ;  /* 0x00000001270d7824 */ /* 0x000fe200078e0271 */
[----:B------:R-:W-:-:S02]  /*25f0*/  LOP3.LUT R38, R30, R31, RZ, 0xfc, !PT ;  /* 0x0000001f1e267212 */ /* 0x000fc400078efcff */
[----:B------:R-:W-:Y:S02]  /*2600*/  LOP3.LUT R21, R21, 0xfffffff8, RZ, 0xc0, !PT ;  /* 0xfffffff815157812 */ /* 0x000fe400078ec0ff */
[----:B------:R-:W-:Y:S02]  /*2610*/  LOP3.LUT R27, R27, 0xfffffff8, RZ, 0xc0, !PT ;  /* 0xfffffff81b1b7812 */ /* 0x000fe400078ec0ff */
[----:B------:R-:W-:Y:S02]  /*2620*/  LOP3.LUT R29, R29, 0xfffffff8, RZ, 0xc0, !PT ;  /* 0xfffffff81d1d7812 */ /* 0x000fe400078ec0ff */
[----:B------:R-:W-:Y:S01]  /*2630*/  IADD3 R139, R211, R12, RZ ;  /* 0x0000000cd38b7210 */ /* 0x000fe20007ffe0ff */
[----:B------:R-:W-:Y:S01]  /*2640*/  IMAD.IADD R12, R115, 0x1, R39 ;  /* 0x00000001730c7824 */ /* 0x000fe200078e0227 */
[----:B------:R-:W-:Y:S01]  /*2650*/  IADD3 R14, R109, R37, RZ ;  /* 0x000000256d0e7210 */ /* 0x000fe20007ffe0ff */
[----:B------:R-:W-:Y:S01]  /*2660*/  IMAD.IADD R39, R119, 0x1, R41 ;  /* 0x0000000177277824 */ /* 0x000fe200078e0229 */
[----:B------:R-:W-:-:S02]  /*2670*/  LOP3.LUT R34, R38, 0x2, RZ, 0xc0, !PT ;  /* 0x0000000226227812 */ /* 0x000fc400078ec0ff */
[C---:B------:R-:W-:Y:S02]  /*2680*/  LOP3.LUT R35, R38.reuse, 0x4, RZ, 0xc0, !PT ;  /* 0x0000000426237812 */ /* 0x040fe400078ec0ff */
[C---:B------:R-:W-:Y:S02]  /*2690*/  LOP3.LUT R36, R38.reuse, 0x8, RZ, 0xc0, !PT ;  /* 0x0000000826247812 */ /* 0x040fe400078ec0ff */
[----:B------:R-:W-:Y:S02]  /*26a0*/  LOP3.LUT R37, R38, 0x10, RZ, 0xc0, !PT ;  /* 0x0000001026257812 */ /* 0x000fe400078ec0ff */
[----:B------:R-:W-:Y:S02]  /*26b0*/  IADD3 R135, R105, R135, RZ ;  /* 0x0000008769877210 */ /* 0x000fe40007ffe0ff */
[----:B------:R-:W-:Y:S02]  /*26c0*/  LOP3.LUT R30, R30, 0x1, RZ, 0xc0, !PT ;  /* 0x000000011e1e7812 */ /* 0x000fe400078ec0ff */
[----:B------:R-:W-:-:S02]  /*26d0*/  SHF.R.S32.HI R31, RZ, 0x1f, R21 ;  /* 0x0000001fff1f7819 */ /* 0x000fc40000011415 */
[----:B------:R-:W-:Y:S02]  /*26e0*/  SHF.R.S32.HI R32, RZ, 0x1f, R27 ;  /* 0x0000001fff207819 */ /* 0x000fe4000001141b */
[----:B------:R-:W-:Y:S02]  /*26f0*/  SHF.R.S32.HI R33, RZ, 0x1f, R29 ;  /* 0x0000001fff217819 */ /* 0x000fe4000001141d */
[----:B------:R-:W-:-:S07]  /*2700*/  LOP3.LUT R38, R38, 0x20, RZ, 0xc0, !PT ;  /* 0x0000002026267812 */ /* 0x000fce00078ec0ff */
.L_x_556:
[----:B------:R-:W0:Y:S01]  /*2710*/  LDC.64 R124, c[0x0][0x2d8] ;  /* 0x0000b600ff7c7b82 */ /* 0x000e220000000a00 */
[----:B-12---:R-:W-:Y:S01]  /*2720*/  IADD3 R47, R24, -0x1, RZ ;  /* 0xffffffff182f7810 */ /* 0x006fe20007ffe0ff */
[----:B------:R-:W-:Y:S01]  /*2730*/  IMAD R40, R19, 0x5400, R139 ;  /* 0x0000540013287824 */ /* 0x000fe200078e028b */
[----:B------:R-:W-:Y:S01]  /*2740*/  LOP3.LUT P5, RZ, R217, 0x4, RZ, 0xc0, !PT ;  /* 0x00000004d9ff7812 */ /* 0x000fe200078ac0ff */
[----:B------:R-:W-:Y:S05]  /*2750*/  YIELD ;  /* 0x0000000000007946 */ /* 0x000fea0003800000 */
[----:B------:R-:W1:Y:S01]  /*2760*/  LDC R103, c[0x0][0x3d4] ;  /* 0x0000f500ff677b82 */ /* 0x000e620000000800 */
[----:B------:R-:W-:Y:S01]  /*2770*/  SHF.R.S32.HI R44, RZ, 0x1f, R47 ;  /* 0x0000001fff2c7819 */ /* 0x000fe2000001142f */
[-C--:B------:R-:W-:Y:S01]  /*2780*/  IMAD R41, R134, R47.reuse, RZ ;  /* 0x0000002f86297224 */ /* 0x080fe200078e02ff */
[----:B------:R-:W-:Y:S01]  /*2790*/  BSSY B0, `(.L_x_457) ;  /* 0x0000753000007945 */ /* 0x000fe20003800000 */
[----:B------:R-:W-:-:S04]  /*27a0*/  IMAD.WIDE.U32 R130, R116, R47, RZ ;  /* 0x0000002f74827225 */ /* 0x000fc800078e00ff */
[----:B------:R-:W-:Y:S01]  /*27b0*/  IMAD R41, R44, R116, R41 ;  /* 0x000000742c297224 */ /* 0x000fe200078e0229 */
[CC--:B------:R-:W-:Y:S02]  /*27c0*/  IADD3 R24, P2, P3, R5.reuse, R130.reuse, R138 ;  /* 0x0000008205187210 */ /* 0x0c0fe40007b5e08a */
[----:B------:R-:W-:Y:S01]  /*27d0*/  IADD3 R42, P4, R5, R130, RZ ;  /* 0x00000082052a7210 */ /* 0x000fe20007f9e0ff */
[----:B------:R-:W-:-:S04]  /*27e0*/  IMAD.IADD R96, R131, 0x1, R41 ;  /* 0x0000000183607824 */ /* 0x000fc800078e0229 */
[----:B------:R-:W-:Y:S01]  /*27f0*/  IMAD.X R43, R96, 0x1, R6, P4 ;  /* 0x00000001602b7824 */ /* 0x000fe200020e0606 */
[----:B------:R-:W-:Y:S02]  /*2800*/  IADD3.X R41, R6, R96, R137, P2, P3 ;  /* 0x0000006006297210 */ /* 0x000fe400017e6489 */
[-C--:B0-----:R-:W-:Y:S02]  /*2810*/  LEA R48, P2, R24, R124.reuse, 0x1 ;  /* 0x0000007c18307211 */ /* 0x081fe400078408ff */
[----:B------:R-:W-:Y:S02]  /*2820*/  LEA R50, P4, R42, R124, 0x1 ;  /* 0x0000007c2a327211 */ /* 0x000fe400078808ff */
[-C--:B------:R-:W-:Y:S02]  /*2830*/  LEA.HI.X R49, R24, R125.reuse, R41, 0x1, P2 ;  /* 0x0000007d18317211 */ /* 0x080fe400010f0c29 */
[----:B-1----:R-:W-:Y:S02]  /*2840*/  ISETP.GE.AND P2, PT, R103, 0x1, PT ;  /* 0x000000016700780c */ /* 0x002fe40003f46270 */
[----:B------:R-:W-:-:S02]  /*2850*/  LEA.HI.X R51, R42, R125, R43, 0x1, P4 ;  /* 0x0000007d2a337211 */ /* 0x000fc400020f0c2b */
[C---:B------:R-:W-:Y:S01]  /*2860*/  IADD3 R42, R40.reuse, 0x20, RZ ;  /* 0x00000020282a7810 */ /* 0x040fe20007ffe0ff */
[C---:B------:R-:W-:Y:S01]  /*2870*/  @P5 VIADD R42, R40.reuse, 0xffffffe0 ;  /* 0xffffffe0282a5836 */ /* 0x040fe20000000000 */
[----:B------:R-:W-:Y:S01]  /*2880*/  ISETP.GT.AND P3, PT, R47, R127, PT ;  /* 0x0000007f2f00720c */ /* 0x000fe20003f64270 */
[--C-:B------:R-:W-:Y:S01]  /*2890*/  IMAD R40, R40, 0x2, R25.reuse ;  /* 0x0000000228287824 */ /* 0x100fe200078e0219 */
[----:B------:R-:W-:Y:S01]  /*28a0*/  MOV R24, R47 ;  /* 0x0000002f00187202 */ /* 0x000fe20000000f00 */
[----:B------:R-:W-:Y:S01]  /*28b0*/  IMAD R41, R42, 0x2, R25 ;  /* 0x000000022a297824 */ /* 0x000fe200078e0219 */
[----:B------:R-:W-:-:S03]  /*28c0*/  P2R R102, PR, RZ, 0x8 ;  /* 0x00000008ff667803 */ /* 0x000fc60000000000 */
[----:B-----5:R-:W-:Y:S06]  /*28d0*/  @!P2 BRA `(.L_x_458) ;  /* 0x000000700018a947 */ /* 0x020fec0003800000 */
[----:B------:R-:W-:Y:S01]  /*28e0*/  ULDC.U8 UR4, c[0x0][0x3f0] ;  /* 0x0000fc0000047ab9 */ /* 0x000fe20000000000 */
[-C--:B------:R-:W-:Y:S01]  /*28f0*/  IMAD R45, R136, R47.reuse, RZ ;  /* 0x0000002f882d7224 */ /* 0x080fe200078e02ff */
[----:B------:R-:W-:Y:S01]  /*2900*/  ISETP.NE.AND P2, PT, RZ, UR4, PT ;  /* 0x00000004ff007c0c */ /* 0x000fe2000bf45270 */
[-C--:B------:R-:W-:Y:S02]  /*2910*/  IMAD R43, R135, R47.reuse, RZ ;  /* 0x0000002f872b7224 */ /* 0x080fe400078e02ff */
[----:B------:R-:W-:Y:S02]  /*2920*/  IMAD R45, R44, R110, R45 ;  /* 0x0000006e2c2d7224 */ /* 0x000fe400078e022d */
[----:B------:R-:W-:Y:S02]  /*2930*/  IMAD R42, R24, -0x70, R2 ;  /* 0xffffff90182a7824 */ /* 0x000fe400078e0202 */
[----:B------:R-:W-:-:S03]  /*2940*/  IMAD.WIDE.U32 R92, R110, R47, RZ ;  /* 0x0000002f6e5c7225 */ /* 0x000fc600078e00ff */
[----:B------:R-:W-:Y:S01]  /*2950*/  VIMNMX R42, R42, 0x70, PT ;  /* 0x000000702a2a7848 */ /* 0x000fe20003fe0100 */
[----:B------:R-:W-:Y:S01]  /*2960*/  IMAD R43, R44, R104, R43 ;  /* 0x000000682c2b7224 */ /* 0x000fe200078e022b */
[----:B------:R-:W-:Y:S01]  /*2970*/  IADD3 R100, R93, R45, RZ ;  /* 0x0000002d5d647210 */ /* 0x000fe20007ffe0ff */
[----:B------:R-:W-:-:S04]  /*2980*/  IMAD.WIDE.U32 R94, R104, R47, RZ ;  /* 0x0000002f685e7225 */ /* 0x000fc800078e00ff */
[----:B------:R-:W-:Y:S01]  /*2990*/  IMAD.IADD R43, R95, 0x1, R43 ;  /* 0x000000015f2b7824 */ /* 0x000fe200078e022b */
[----:B------:R-:W-:Y:S06]  /*29a0*/  @!P2 BRA `(.L_x_459) ;  /* 0x000000340008a947 */ /* 0x000fec0003800000 */
[----:B------:R-:W-:Y:S01]  /*29b0*/  ISETP.GE.AND P3, PT, R204, R42, PT ;  /* 0x0000002acc00720c */ /* 0x000fe20003f66270 */
[----:B------:R-:W-:Y:S01]  /*29c0*/  BSSY B1, `(.L_x_460) ;  /* 0x000003c000017945 */ /* 0x000fe20003800000 */
        /* <DEDUP_REMOVED lines=13> */
[----:B------:R-:W-:Y:S06]  /*2aa0*/  @P3 BRA `(.L_x_461) ;  /* 0x0000000000b43947 */ /* 0x000fec0003800000 */
[----:B------:R-:W-:Y:S01]  /*2ab0*/  IADD3 R45, P2, R108, R94, RZ ;  /* 0x0000005e6c2d7210 */ /* 0x000fe20007f5e0ff */
[----:B------:R-:W-:Y:S01]  /*2ac0*/  ULDC.64 UR4, c[0x0][0x3c8] ;  /* 0x0000f20000047ab9 */ /* 0x000fe20000000a00 */
[----:B------:R-:W-:Y:S02]  /*2ad0*/  CS2R R124, SRZ ;  /* 0x00000000007c7805 */ /* 0x000fe4000001ff00 */
[----:B------:R-:W-:Y:S01]  /*2ae0*/  CS2R R128, SRZ ;  /* 0x0000000000807805 */ /* 0x000fe2000001ff00 */
[----:B------:R-:W-:Y:S01]  /*2af0*/  IMAD.X R46, R43, 0x1, R14, P2 ;  /* 0x000000012b2e7824 */ /* 0x000fe200010e060e */
[----:B------:R-:W-:-:S04]  /*2b00*/  LEA R44, P2, R45, UR4, 0x1 ;  /* 0x000000042d2c7c11 */ /* 0x000fc8000f8408ff */
[----:B------:R-:W-:Y:S01]  /*2b10*/  LEA.HI.X R45, R45, UR5, R46, 0x1, P2 ;  /* 0x000000052d2d7c11 */ /* 0x000fe200090f0c2e */
[----:B------:R-:W-:Y:S01]  /*2b20*/  ULDC.64 UR4, c[0x0][0x3e0] ;  /* 0x0000f80000047ab9 */ /* 0x000fe20000000a00 */
[----:B------:R-:W-:-:S05]  /*2b30*/  IADD3 R47, P2, R114, R92, RZ ;  /* 0x0000005c722f7210 */ /* 0x000fca0007f5e0ff */
[----:B------:R-:W-:Y:S01]  /*2b40*/  IMAD.X R54, R100, 0x1, R12, P2 ;  /* 0x0000000164367824 */ /* 0x000fe200010e060c */
[----:B------:R-:W-:-:S04]  /*2b50*/  LEA R46, P2, R47, UR4, 0x1 ;  /* 0x000000042f2e7c11 */ /* 0x000fc8000f8408ff */
[----:B------:R-:W-:Y:S02]  /*2b60*/  LEA.HI.X R47, R47, UR5, R54, 0x1, P2 ;  /* 0x000000052f2f7c11 */ /* 0x000fe400090f0c36 */
[C---:B------:R-:W-:Y:S02]  /*2b70*/  ISETP.GE.AND P2, PT, R16.reuse, R103, PT ;  /* 0x000000671000720c */ /* 0x040fe40003f46270 */
[----:B------:R-:W-:Y:S02]  /*2b80*/  IADD3 R54, R16, 0x10, RZ ;  /* 0x0000001010367810 */ /* 0x000fe40007ffe0ff */
[----:B------:R-:W-:Y:S02]  /*2b90*/  CS2R R96, SRZ ;  /* 0x0000000000607805 */ /* 0x000fe4000001ff00 */
[----:B------:R-:W-:-:S07]  /*2ba0*/  CS2R R98, SRZ ;  /* 0x0000000000627805 */ /* 0x000fce000001ff00 */
[----:B------:R0:W5:Y:S04]  /*2bb0*/  @!P2 LDG.E.64 R124, desc[UR60][R44.64] ;  /* 0x0000003c2c7ca981 */ /* 0x000168000c1e1b00 */
[----:B------:R0:W5:Y:S01]  /*2bc0*/  @!P2 LDG.E.64 R128, desc[UR60][R46.64] ;  /* 0x0000003c2e80a981 */ /* 0x000162000c1e1b00 */
[----:B------:R-:W-:Y:S01]  /*2bd0*/  ISETP.GE.AND P2, PT, R54, R103, PT ;  /* 0x000000673600720c */ /* 0x000fe20003f46270 */
[----:B------:R-:W-:Y:S01]  /*2be0*/  VIADD R54, R16, 0x20 ;  /* 0x0000002010367836 */ /* 0x000fe20000000000 */
[----:B------:R-:W-:Y:S02]  /*2bf0*/  CS2R R88, SRZ ;  /* 0x0000000000587805 */ /* 0x000fe4000001ff00 */
[----:B------:R-:W-:-:S09]  /*2c00*/  CS2R R90, SRZ ;  /* 0x00000000005a7805 */ /* 0x000fd2000001ff00 */
        /* <DEDUP_REMOVED lines=8> */
[----:B------:R-:W-:Y:S02]  /*2c90*/  ISETP.GE.AND P2, PT, R54, R103, PT ;  /* 0x000000673600720c */ /* 0x000fe40003f46270 */
        /* <DEDUP_REMOVED lines=11> */
[----:B------:R-:W-:-:S13]  /*2d50*/  ISETP.GE.AND P2, PT, R54, R103, PT ;  /* 0x000000673600720c */ /* 0x000fda0003f46270 */
[----:B------:R0:W5:Y:S04]  /*2d60*/  @!P2 LDG.E.64 R76, desc[UR60][R44.64+0xa0] ;  /* 0x0000a03c2c4ca981 */ /* 0x000168000c1e1b00 */
[----:B------:R0:W5:Y:S02]  /*2d70*/  @!P2 LDG.E.64 R78, desc[UR60][R46.64+0xa0] ;  /* 0x0000a03c2e4ea981 */ /* 0x000164000c1e1b00 */
.L_x_461:
[----:B------:R-:W-:Y:S05]  /*2d80*/  BSYNC B1 ;  /* 0x0000000000017941 */ /* 0x000fea0003800000 */
.L_x_460:
        /* <DEDUP_REMOVED lines=12> */
[----:B-----5:R-:W-:Y:S01]  /*2e50*/  IMAD.MOV.U32 R130, RZ, RZ, R76 ;  /* 0x000000ffff827224 */ /* 0x020fe200078e004c */
[----:B------:R-:W-:-:S02]  /*2e60*/  MOV R131, R77 ;  /* 0x0000004d00837202 */ /* 0x000fc40000000f00 */
[----:B------:R-:W-:Y:S01]  /*2e70*/  CS2R R74, SRZ ;  /* 0x00000000004a7805 */ /* 0x000fe2000001ff00 */
[----:B------:R-:W-:Y:S06]  /*2e80*/  @P4 BRA `(.L_x_463) ;  /* 0x0000000000b44947 */ /* 0x000fec0003800000 */
[----:B------:R-:W-:Y:S01]  /*2e90*/  IADD3 R94, P2, P5, R108, R94, R10 ;  /* 0x0000005e6c5e7210 */ /* 0x000fe20007d5e00a */
[----:B------:R-:W-:Y:S01]  /*2ea0*/  ULDC.64 UR4, c[0x0][0x3c8] ;  /* 0x0000f20000047ab9 */ /* 0x000fe20000000a00 */
[----:B------:R-:W-:Y:S02]  /*2eb0*/  CS2R R72, SRZ ;  /* 0x0000000000487805 */ /* 0x000fe4000001ff00 */
[----:B------:R-:W-:Y:S02]  /*2ec0*/  CS2R R74, SRZ ;  /* 0x00000000004a7805 */ /* 0x000fe4000001ff00 */
[----:B0-----:R-:W-:Y:S02]  /*2ed0*/  IADD3.X R45, R14, R43, R9, P2, P5 ;  /* 0x0000002b0e2d7210 */ /* 0x001fe400017ea409 */
[----:B------:R-:W-:-:S04]  /*2ee0*/  IADD3 R92, P2, P5, R114, R92, R8 ;  /* 0x0000005c725c7210 */ /* 0x000fc80007d5e008 */
[----:B------:R-:W-:Y:S02]  /*2ef0*/  IADD3.X R43, R12, R100, R7, P2, P5 ;  /* 0x000000640c2b7210 */ /* 0x000fe400017ea407 */
[----:B------:R-:W-:-:S04]  /*2f00*/  LEA R44, P2, R94, UR4, 0x1 ;  /* 0x000000045e2c7c11 */ /* 0x000fc8000f8408ff */
[----:B------:R-:W-:Y:S01]  /*2f10*/  LEA.HI.X R45, R94, UR5, R45, 0x1, P2 ;  /* 0x000000055e2d7c11 */ /* 0x000fe200090f0c2d */
[----:B------:R-:W-:Y:S02]  /*2f20*/  ULDC.64 UR4, c[0x0][0x3e0] ;  /* 0x0000f80000047ab9 */ /* 0x000fe40000000a00 */
[----:B------:R-:W-:-:S04]  /*2f30*/  LEA R46, P2, R92, UR4, 0x1 ;  /* 0x000000045c2e7c11 */ /* 0x000fc8000f8408ff */
[----:B------:R-:W-:Y:S02]  /*2f40*/  LEA.HI.X R47, R92, UR5, R43, 0x1, P2 ;  /* 0x000000055c2f7c11 */ /* 0x000fe400090f0c2b */
[C---:B------:R-:W-:Y:S01]  /*2f50*/  ISETP.GE.AND P2, PT, R16.reuse, R103, PT ;  /* 0x000000671000720c */ /* 0x040fe20003f46270 */
        /* <DEDUP_REMOVED lines=32> */
.L_x_463:
[----:B------:R-:W-:Y:S05]  /*3160*/  BSYNC B1 ;  /* 0x0000000000017941 */ /* 0x000fea0003800000 */
.L_x_462:
[----:B------:R-:W2:Y:S01]  /*3170*/  LDL R43, [R1+0x48] ;  /* 0x00004800012b7983 */ /* 0x000ea20000100800 */
[----:B01----:R-:W-:Y:S01]  /*3180*/  IMAD.MOV.U32 R44, RZ, RZ, R81 ;  /* 0x000000ffff2c7224 */ /* 0x003fe200078e0051 */
[----:B------:R-:W-:Y:S01]  /*3190*/  PRMT R157, R130, 0x5410, R131 ;  /* 0x00005410829d7816 */ /* 0x000fe20000000083 */
[----:B------:R-:W-:Y:S02]  /*31a0*/  IMAD.MOV.U32 R45, RZ, RZ, R88 ;  /* 0x000000ffff2d7224 */ /* 0x000fe400078e0058 */
[----:B------:R-:W-:Y:S01]  /*31b0*/  IMAD.MOV.U32 R46, RZ, RZ, R89 ;  /* 0x000000ffff2e7224 */ /* 0x000fe200078e0059 */
[----:B------:R-:W-:Y:S02]  /*31c0*/  PRMT R159, R44, 0x7610, R159 ;  /* 0x000076102c9f7816 */ /* 0x000fe4000000009f */
[----:B------:R-:W-:Y:S02]  /*31d0*/  MOV R44, R85 ;  /* 0x00000055002c7202 */ /* 0x000fe40000000f00 */
[----:B------:R-:W-:Y:S01]  /*31e0*/  PRMT R169, R45, 0x5410, R46 ;  /* 0x000054102da97816 */ /* 0x000fe2000000002e */
[----:B------:R-:W-:Y:S01]  /*31f0*/  IMAD.MOV.U32 R45, RZ, RZ, R124 ;  /* 0x000000ffff2d7224 */ /* 0x000fe200078e007c */
[----:B------:R-:W-:-:S04]  /*3200*/  MOV R46, R125 ;  /* 0x0000007d002e7202 */ /* 0x000fc80000000f00 */
[----:B------:R-:W-:Y:S01]  /*3210*/  PRMT R165, R46, 0x7610, R165 ;  /* 0x000076102ea57816 */ /* 0x000fe200000000a5 */
[----:B------:R-:W-:Y:S01]  /*3220*/  IMAD.MOV.U32 R46, RZ, RZ, R83 ;  /* 0x000000ffff2e7224 */ /* 0x000fe200078e0053 */
[----:B------:R-:W-:Y:S02]  /*3230*/  PRMT R163, R45, 0x7610, R163 ;  /* 0x000076102da37816 */ /* 0x000fe400000000a3 */
[----:B------:R-:W-:Y:S02]  /*3240*/  MOV R45, R82 ;  /* 0x00000052002d7202 */ /* 0x000fe40000000f00 */
[----:B------:R-:W-:Y:S01]  /*3250*/  PRMT R166, R166, 0x5410, R46 ;  /* 0x00005410a6a67816 */ /* 0x000fe2000000002e */
[----:B------:R-:W-:Y:S01]  /*3260*/  IMAD.MOV.U32 R46, RZ, RZ, R91 ;  /* 0x000000ffff2e7224 */ /* 0x000fe200078e005b */
[----:B--2---:R-:W-:Y:S02]  /*3270*/  R2UR UR4, R43 ;  /* 0x000000002b0472ca */ /* 0x004fe400000e0000 */
[----:B------:R-:W-:-:S04]  /*3280*/  MOV R43, R80 ;  /* 0x00000050002b7202 */ /* 0x000fc80000000f00 */
[----:B------:R-:W-:Y:S01]  /*3290*/  PRMT R167, R167, 0x5410, R43 ;  /* 0x00005410a7a77816 */ /* 0x000fe2000000002b */
[----:B------:R-:W-:-:S03]  /*32a0*/  IMAD.MOV.U32 R43, RZ, RZ, R84 ;  /* 0x000000ffff2b7224 */ /* 0x000fc600078e0054 */
[----:B------:R-:W-:Y:S01]  /*32b0*/  PRMT R167, R45, 0x7610, R167 ;  /* 0x000076102da77816 */ /* 0x000fe200000000a7 */
[----:B------:R-:W-:Y:S01]  /*32c0*/  IMAD.MOV.U32 R45, RZ, RZ, R90 ;  /* 0x000000ffff2d7224 */ /* 0x000fe200078e005a */
[----:B------:R-:W-:Y:S01]  /*32d0*/  PRMT R168, R43, 0x5410, R44 ;  /* 0x000054102ba87816 */ /* 0x000fe2000000002c */
[----:B------:R-:W-:Y:S01]  /*32e0*/  IMAD.MOV.U32 R44, RZ, RZ, R97 ;  /* 0x000000ffff2c7224 */ /* 0x000fe200078e0061 */
[----:B------:R-:W-:Y:S01]  /*32f0*/  MOV R43, R96 ;  /* 0x00000060002b7202 */ /* 0x000fe20000000f00 */
[----:B------:R-:W-:Y:S01]  /*3300*/  UISETP.NE.AND UP0, UPT, UR4, 0x3, UPT ;  /* 0x000000030400788c */ /* 0x000fe2000bf05270 */
[----:B------:R-:W-:Y:S01]  /*3310*/  PRMT R172, R45, 0x5410, R46 ;  /* 0x000054102dac7816 */ /* 0x000fe2000000002e */
[----:B------:R-:W-:Y:S01]  /*3320*/  IMAD.MOV.U32 R45, RZ, RZ, R128 ;  /* 0x000000ffff2d7224 */ /* 0x000fe200078e0080 */
[----:B------:R-:W-:Y:S01]  /*3330*/  PRMT R170, R43, 0x5410, R44 ;  /* 0x000054102baa7816 */ /* 0x000fe2000000002c */
[----:B------:R-:W-:Y:S01]  /*3340*/  IMAD.MOV.U32 R43, RZ, RZ, R78 ;  /* 0x000000ffff2b7224 */ /* 0x000fe200078e004e */
[----:B------:R-:W-:Y:S01]  /*3350*/  MOV R46, R129 ;  /* 0x00000081002e7202 */ /* 0x000fe20000000f00 */
[----:B------:R-:W-:Y:S01]  /*3360*/  IMAD.MOV.U32 R44, RZ, RZ, R79 ;  /* 0x000000ffff2c7224 */ /* 0x000fe200078e004f */
[----:B------:R-:W-:-:S02]  /*3370*/  PRMT R163, R163, 0x5410, R45 ;  /* 0x00005410a3a37816 */ /* 0x000fc4000000002d */
[----:B------:R-:W-:Y:S01]  /*3380*/  PRMT R165, R165, 0x5410, R46 ;  /* 0x00005410a5a57816 */ /* 0x000fe2000000002e */
[----:B-----5:R-:W-:Y:S01]  /*3390*/  IMAD.MOV.U32 R46, RZ, RZ, R57 ;  /* 0x000000ffff2e7224 */ /* 0x020fe200078e0039 */
[----:B------:R-:W-:Y:S01]  /*33a0*/  PRMT R158, R43, 0x5410, R44 ;  /* 0x000054102b9e7816 */ /* 0x000fe2000000002c */
[----:B------:R-:W-:Y:S01]  /*33b0*/  IMAD.MOV.U32 R43, RZ, RZ, R86 ;  /* 0x000000ffff2b7224 */ /* 0x000fe200078e0056 */
[----:B------:R-:W-:Y:S02]  /*33c0*/  MOV R44, R87 ;  /* 0x00000057002c7202 */ /* 0x000fe40000000f00 */
[----:B------:R-:W-:Y:S02]  /*33d0*/  MOV R45, R56 ;  /* 0x00000038002d7202 */ /* 0x000fe40000000f00 */
[----:B------:R-:W-:Y:S01]  /*33e0*/  PRMT R171, R43, 0x5410, R44 ;  /* 0x000054102bab7816 */ /* 0x000fe2000000002c */
[----:B------:R-:W-:Y:S01]  /*33f0*/  IMAD.MOV.U32 R44, RZ, RZ, R99 ;  /* 0x000000ffff2c7224 */ /* 0x000fe200078e0063 */
[----:B------:R-:W-:-:S02]  /*3400*/  MOV R43, R98 ;  /* 0x00000062002b7202 */ /* 0x000fc40000000f00 */
[----:B------:R-:W-:Y:S01]  /*3410*/  PRMT R95, R46, 0x5410, R45 ;  /* 0x000054102e5f7816 */ /* 0x000fe2000000002d */
[----:B------:R-:W-:Y:S01]  /*3420*/  IMAD.MOV.U32 R45, RZ, RZ, R64 ;  /* 0x000000ffff2d7224 */ /* 0x000fe200078e0040 */
[----:B------:R-:W-:Y:S01]  /*3430*/  PRMT R173, R43, 0x5410, R44 ;  /* 0x000054102bad7816 */ /* 0x000fe2000000002c */
[----:B------:R-:W-:Y:S01]  /*3440*/  IMAD.MOV.U32 R43, RZ, RZ, R52 ;  /* 0x000000ffff2b7224 */ /* 0x000fe200078e0034 */
[----:B------:R-:W-:Y:S01]  /*3450*/  PLOP3.LUT P2, PT, PT, PT, UP0, 0x80, 0x0 ;  /* 0x000000000000781c */ /* 0x000fe20003f4f008 */
[----:B------:R-:W-:Y:S02]  /*3460*/  IMAD.MOV.U32 R44, RZ, RZ, R53 ;  /* 0x000000ffff2c7224 */ /* 0x000fe400078e0035 */
[----:B------:R-:W-:-:S03]  /*3470*/  IMAD.MOV.U32 R46, RZ, RZ, R65 ;  /* 0x000000ffff2e7224 */ /* 0x000fc600078e0041 */
[----:B------:R-:W-:Y:S01]  /*3480*/  PRMT R93, R44, 0x5410, R43 ;  /* 0x000054102c5d7816 */ /* 0x000fe2000000002b */
[----:B------:R-:W-:Y:S01]  /*3490*/  IMAD.MOV.U32 R43, RZ, RZ, R60 ;  /* 0x000000ffff2b7224 */ /* 0x000fe200078e003c */
[----:B------:R-:W-:Y:S02]  /*34a0*/  MOV R44, R61 ;  /* 0x0000003d002c7202 */ /* 0x000fe40000000f00 */
[----:B------:R-:W-:Y:S01]  /*34b0*/  PRMT R132, R45, 0x5410, R46 ;  /* 0x000054102d847816 */ /* 0x000fe2000000002e */
[----:B------:R-:W-:Y:S01]  /*34c0*/  IMAD.MOV.U32 R45, RZ, RZ, R72 ;  /* 0x000000ffff2d7224 */ /* 0x000fe200078e0048 */
[----:B------:R-:W-:Y:S01]  /*34d0*/  PRMT R130, R43, 0x5410, R44 ;  /* 0x000054102b827816 */ /* 0x000fe2000000002c */
[----:B------:R-:W-:Y:S01]  /*34e0*/  IMAD.MOV.U32 R44, RZ, RZ, R69 ;  /* 0x000000ffff2c7224 */ /* 0x000fe200078e0045 */
[----:B------:R-:W-:Y:S02]  /*34f0*/  MOV R43, R68 ;  /* 0x00000044002b7202 */ /* 0x000fe40000000f00 */
[----:B------:R-:W-:-:S02]  /*3500*/  MOV R46, R73 ;  /* 0x00000049002e7202 */ /* 0x000fc40000000f00 */
[----:B------:R-:W-:Y:S01]  /*3510*/  PRMT R147, R43, 0x5410, R44 ;  /* 0x000054102b937816 */ /* 0x000fe2000000002c */
[----:B------:R-:W-:Y:S01]  /*3520*/  IMAD.MOV.U32 R43, RZ, RZ, R59 ;  /* 0x000000ffff2b7224 */ /* 0x000fe200078e003b */
[----:B------:R-:W-:Y:S01]  /*3530*/  PRMT R156, R45, 0x5410, R46 ;  /* 0x000054102d9c7816 */ /* 0x000fe2000000002e */
[----:B------:R-:W-:Y:S01]  /*3540*/  IMAD.MOV.U32 R46, RZ, RZ, R54 ;  /* 0x000000ffff2e7224 */ /* 0x000fe200078e0036 */
[----:B------:R-:W-:Y:S01]  /*3550*/  MOV R44, R58 ;  /* 0x0000003a002c7202 */ /* 0x000fe20000000f00 */
[----:B------:R-:W-:-:S03]  /*3560*/  IMAD.MOV.U32 R45, RZ, RZ, R55 ;  /* 0x000000ffff2d7224 */ /* 0x000fc600078e0037 */
        /* <DEDUP_REMOVED lines=10> */
[----:B------:R-:W-:Y:S02]  /*3610*/  MOV R46, R70 ;  /* 0x00000046002e7202 */ /* 0x000fe40000000f00 */
[----:B------:R-:W-:Y:S02]  /*3620*/  MOV R43, R75 ;  /* 0x0000004b002b7202 */ /* 0x000fe40000000f00 */
[----:B------:R-:W-:Y:S02]  /*3630*/  PRMT R151, R46, 0x5410, R45 ;  /* 0x000054102e977816 */ /* 0x000fe4000000002d */
[----:B------:R-:W-:-:S02]  /*3640*/  PRMT R159, R159, 0x5410, R44 ;  /* 0x000054109f9f7816 */ /* 0x000fc4000000002c */
[----:B------:R-:W-:Y:S01]  /*3650*/  PRMT R166, R43, 0x7610, R166 ;  /* 0x000076102ba67816 */ /* 0x000fe200000000a6 */
[----:B------:R-:W-:Y:S06]  /*3660*/  @!P2 BRA `(.L_x_464) ;  /* 0x000000000004a947 */ /* 0x000fec0003800000 */
[----:B------:R-:W-:Y:S01]  /*3670*/  BPT.TRAP 0x1 ;  /* 0x000000040000795c */ /* 0x000fe20000300000 */
.L_x_464:
[----:B------:R-:W-:Y:S01]  /*3680*/  IMAD R43, R19, 0x8, R18 ;  /* 0x00000008132b7824 */ /* 0x000fe200078e0212 */
[----:B------:R-:W-:Y:S01]  /*3690*/  SHF.L.U32 R100, R207, 0x1f, RZ ;  /* 0x0000001fcf647819 */ /* 0x000fe200000006ff */
[----:B------:R-:W-:Y:S03]  /*36a0*/  BSSY B1, `(.L_x_465) ;  /* 0x0000003000017945 */ /* 0x000fe60003800000 */
[----:B------:R-:W0:Y:S02]  /*36b0*/  SYNCS.PHASECHK.TRANS64.TRYWAIT P5, [R43+URZ+0x36890], R100 ;  /* 0x036890642b0075a7 */ /* 0x000e2400080a017f */
[----:B0-----:R-:W-:Y:S05]  /*36c0*/  @!P5 BRA `(.L_x_466) ;  /* 0x000002000058d947 */ /* 0x001fea0003800000 */
.L_x_762:
[----:B------:R-:W-:Y:S05]  /*36d0*/  BSYNC B1 ;  /* 0x0000000000017941 */ /* 0x000fea0003800000 */
.L_x_465:
[----:B------:R-:W-:Y:S04]  /*36e0*/  BSSY B1, `(.L_x_467) ;  /* 0x0000137000017945 */ /* 0x000fe80003800000 */
[----:B------:R-:W-:Y:S05]  /*36f0*/  @P3 BRA `(.L_x_468) ;  /* 0x0000001000d43947 */ /* 0x000fea0003800000 */
[----:B------:R-:W-:Y:S01]  /*3700*/  ISETP.NE.AND P3, PT, R30, RZ, PT ;  /* 0x000000ff1e00720c */ /* 0x000fe20003f65270 */
[----:B------:R-:W-:-:S12]  /*3710*/  BSSY B2, `(.L_x_469) ;  /* 0x0000031000027945 */ /* 0x000fd80003800000 */
[----:B------:R-:W-:Y:S05]  /*3720*/  @!P3 BRA `(.L_x_470) ;  /* 0x0000000000bcb947 */ /* 0x000fea0003800000 */
[----:B------:R1:W2:Y:S01]  /*3730*/  LDS.128 R44, [R40+0x21000] ;  /* 0x02100000282c7984 */ /* 0x0002a20000000c00 */
[----:B------:R-:W-:Y:S01]  /*3740*/  ISETP.GE.AND P3, PT, R16, R103, PT ;  /* 0x000000671000720c */ /* 0x000fe20003f66270 */
[----:B------:R-:W-:-:S12]  /*3750*/  BSSY B3, `(.L_x_471) ;  /* 0x000002b000037945 */ /* 0x000fd80003800000 */
[----:B-1----:R-:W-:Y:S05]  /*3760*/  @P3 BRA `(.L_x_472) ;  /* 0x0000000000a43947 */ /* 0x002fea0003800000 */
[----:B------:R-:W-:Y:S01]  /*3770*/  SHF.R.U64 R160, R124, 0x10, R125 ;  /* 0x000000107ca07819 */ /* 0x000fe2000000127d */
[----:B--2---:R-:W-:Y:S01]  /*3780*/  HADD2.F32 R162, -RZ, R47.H0_H0 ;  /* 0x2000002fffa27230 */ /* 0x004fe20000004100 */
[----:B------:R-:W-:Y:S02]  /*3790*/  SHF.R.U32.HI R161, RZ, 0x10, R129 ;  /* 0x00000010ffa17819 */ /* 0x000fe40000011681 */
[----:B------:R-:W-:Y:S01]  /*37a0*/  SHF.R.U32.HI R124, RZ, 0x10, R125 ;  /* 0x00000010ff7c7819 */ /* 0x000fe2000001167d */
[----:B------:R-:W-:Y:S01]  /*37b0*/  HADD2.F32 R160, -RZ, R160.H0_H0 ;  /* 0x200000a0ffa07230 */ /* 0x000fe20000004100 */
[----:B------:R-:W-:Y:S01]  /*37c0*/  SHF.R.U64 R125, R128, 0x10, R129 ;  /* 0x00000010807d7819 */ /* 0x000fe20000001281 */
[----:B------:R-:W-:Y:S02]  /*37d0*/  HADD2.F32 R161, -RZ, R161.H0_H0 ;  /* 0x200000a1ffa17230 */ /* 0x000fe40000004100 */
[----:B------:R-:W-:Y:S02]  /*37e0*/  HADD2.F32 R128, -RZ, R47.H1_H1 ;  /* 0x3000002fff807230 */ /* 0x000fe40000004100 */
[----:B------:R-:W-:-:S02]  /*37f0*/  HADD2.F32 R164, -RZ, R125.H0_H0 ;  /* 0x2000007dffa47230 */ /* 0x000fc40000004100 */
[--C-:B------:R-:W-:Y:S02]  /*3800*/  HADD2.F32 R125, -RZ, R45.reuse.H1_H1 ;  /* 0x3000002dff7d7230 */ /* 0x100fe40000004100 */
[-C--:B------:R-:W-:Y:S01]  /*3810*/  FMUL.FTZ R47, R128, R161.reuse ;  /* 0x000000a1802f7220 */ /* 0x080fe20000410000 */
[----:B------:R-:W-:Y:S02]  /*3820*/  HADD2.F32 R45, -RZ, R45.H0_H0 ;  /* 0x2000002dff2d7230 */ /* 0x000fe40000004100 */
[C---:B------:R-:W-:Y:S01]  /*3830*/  FMUL.FTZ R161, R162.reuse, R161 ;  /* 0x000000a1a2a17220 */ /* 0x040fe20000410000 */
[----:B------:R-:W-:Y:S02]  /*3840*/  HADD2.F32 R129, -RZ, R124.H0_H0 ;  /* 0x2000007cff817230 */ /* 0x000fe40000004100 */
[-C--:B------:R-:W-:Y:S01]  /*3850*/  FMUL.FTZ R124, R125, R164.reuse ;  /* 0x000000a47d7c7220 */ /* 0x080fe20000410000 */
[----:B------:R-:W-:Y:S02]  /*3860*/  FMUL.FTZ R164, R45, R164 ;  /* 0x000000a42da47220 */ /* 0x000fe40000410000 */
[-C--:B------:R-:W-:Y:S01]  /*3870*/  FFMA.FTZ R47, R162, R129.reuse, -R47 ;  /* 0x00000081a22f7223 */ /* 0x080fe2000001082f */
[----:B------:R-:W-:Y:S01]  /*3880*/  FFMA.FTZ R128, R128, R129, R161 ;  /* 0x0000008180807223 */ /* 0x000fe200000100a1 */
[----:B------:R-:W-:-:S02]  /*3890*/  HADD2.F32 R129, -RZ, R163.H1_H1 ;  /* 0x300000a3ff817230 */ /* 0x000fc40000004100 */
[-C--:B------:R-:W-:Y:S01]  /*38a0*/  FFMA.FTZ R45, R45, R160.reuse, -R124 ;  /* 0x000000a02d2d7223 */ /* 0x080fe2000001087c */
[--C-:B------:R-:W-:Y:S02]  /*38b0*/  HADD2.F32 R161, -RZ, R44.reuse.H1_H1 ;  /* 0x3000002cffa17230 */ /* 0x100fe40000004100 */
[----:B------:R-:W-:Y:S01]  /*38c0*/  FFMA.FTZ R124, R125, R160, R164 ;  /* 0x000000a07d7c7223 */ /* 0x000fe200000100a4 */
[----:B------:R-:W-:Y:S01]  /*38d0*/  HADD2.F32 R162, -RZ, R44.H0_H0 ;  /* 0x2000002cffa27230 */ /* 0x000fe20000004100 */
[----:B------:R-:W-:Y:S01]  /*38e0*/  F2FP.F16.F32.PACK_AB R47, R128, R47 ;  /* 0x0000002f802f723e */ /* 0x000fe200000000ff */
[----:B------:R-:W-:Y:S02]  /*38f0*/  HADD2.F32 R125, -RZ, R165.H1_H1 ;  /* 0x300000a5ff7d7230 */ /* 0x000fe40000004100 */
[----:B------:R-:W-:Y:S02]  /*3900*/  HADD2.F32 R44, -RZ, R46.H1_H1 ;  /* 0x3000002eff2c7230 */ /* 0x000fe40000004100 */
[----:B------:R-:W-:Y:S01]  /*3910*/  FMUL.FTZ R164, R162, R129 ;  /* 0x00000081a2a47220 */ /* 0x000fe20000410000 */
[----:B------:R-:W-:-:S02]  /*3920*/  HADD2.F32 R160, -RZ, R163.H0_H0 ;  /* 0x200000a3ffa07230 */ /* 0x000fc40000004100 */
[C---:B------:R-:W-:Y:S01]  /*3930*/  FMUL.FTZ R163, R161.reuse, R129 ;  /* 0x00000081a1a37220 */ /* 0x040fe20000410000 */
[----:B------:R-:W-:Y:S02]  /*3940*/  HADD2.F32 R46, -RZ, R46.H0_H0 ;  /* 0x2000002eff2e7230 */ /* 0x000fe40000004100 */
[-C--:B------:R-:W-:Y:S01]  /*3950*/  FMUL.FTZ R129, R44, R125.reuse ;  /* 0x0000007d2c817220 */ /* 0x080fe20000410000 */
[----:B------:R-:W-:Y:S02]  /*3960*/  HADD2.F32 R165, -RZ, R165.H0_H0 ;  /* 0x200000a5ffa57230 */ /* 0x000fe40000004100 */
[-C--:B------:R-:W-:Y:S01]  /*3970*/  FFMA.FTZ R163, R162, R160.reuse, -R163 ;  /* 0x000000a0a2a37223 */ /* 0x080fe200000108a3 */
[----:B------:R-:W-:Y:S01]  /*3980*/  FFMA.FTZ R164, R161, R160, R164 ;  /* 0x000000a0a1a47223 */ /* 0x000fe200000100a4 */
[----:B------:R-:W-:Y:S01]  /*3990*/  FMUL.FTZ R125, R46, R125 ;  /* 0x0000007d2e7d7220 */ /* 0x000fe20000410000 */
[----:B------:R-:W-:Y:S01]  /*39a0*/  F2FP.F16.F32.PACK_AB R45, R124, R45 ;  /* 0x0000002d7c2d723e */ /* 0x000fe200000000ff */
[----:B------:R-:W-:-:S02]  /*39b0*/  FFMA.FTZ R129, R46, R165, -R129 ;  /* 0x000000a52e817223 */ /* 0x000fc40000010881 */
[----:B------:R-:W-:Y:S01]  /*39c0*/  FFMA.FTZ R44, R44, R165, R125 ;  /* 0x000000a52c2c7223 */ /* 0x000fe2000001007d */
[----:B------:R-:W-:-:S04]  /*39d0*/  F2FP.F16.F32.PACK_AB R164, R164, R163 ;  /* 0x000000a3a4a4723e */ /* 0x000fc800000000ff */
[----:B------:R-:W-:Y:S01]  /*39e0*/  F2FP.F16.F32.PACK_AB R46, R44, R129 ;  /* 0x000000812c2e723e */ /* 0x000fe200000000ff */
[----:B------:R-:W-:-:S07]  /*39f0*/  IMAD.MOV.U32 R44, RZ, RZ, R164 ;  /* 0x000000ffff2c7224 */ /* 0x000fce00078e00a4 */
.L_x_472:
[----:B------:R-:W-:Y:S05]  /*3a00*/  BSYNC B3 ;  /* 0x0000000000037941 */ /* 0x000fea0003800000 */
.L_x_471:
[----:B--2---:R1:W-:Y:S02]  /*3a10*/  STG.E.128 desc[UR60][R50.64], R44 ;  /* 0x0000002c32007986 */ /* 0x0043e4000c101d3c */
.L_x_470:
[----:B------:R-:W-:Y:S05]  /*3a20*/  BSYNC B2 ;  /* 0x0000000000027941 */ /* 0x000fea0003800000 */
.L_x_469:
[----:B------:R-:W-:Y:S01]  /*3a30*/  ISETP.NE.AND P3, PT, R34, RZ, PT ;  /* 0x000000ff2200720c */ /* 0x000fe20003f65270 */
[----:B------:R-:W-:-:S12]  /*3a40*/  BSSY B2, `(.L_x_473) ;  /* 0x0000032000027945 */ /* 0x000fd80003800000 */
[----:B------:R-:W-:Y:S05]  /*3a50*/  @!P3 BRA `(.L_x_474) ;  /* 0x0000000000c0b947 */ /* 0x000fea0003800000 */
[----:B-1----:R1:W2:Y:S01]  /*3a60*/  LDS.128 R44, [R41+0x21000] ;  /* 0x02100000292c7984 */ /* 0x0022a20000000c00 */
[----:B------:R-:W-:Y:S01]  /*3a70*/  IADD3 R124, R16, 0x10, RZ ;  /* 0x00000010107c7810 */ /* 0x000fe20007ffe0ff */
[----:B------:R-:W-:Y:S03]  /*3a80*/  BSSY B3, `(.L_x_475) ;  /* 0x000002c000037945 */ /* 0x000fe60003800000 */
[----:B------:R-:W-:-:S13]  /*3a90*/  ISETP.GE.AND P3, PT, R124, R103, PT ;  /* 0x000000677c00720c */ /* 0x000fda0003f66270 */
[----:B-1----:R-:W-:Y:S05]  /*3aa0*/  @P3 BRA `(.L_x_476) ;  /* 0x0000000000a43947 */ /* 0x002fea0003800000 */
[----:B------:R-:W-:Y:S01]  /*3ab0*/  SHF.R.U64 R124, R96, 0x10, R97 ;  /* 0x00000010607c7819 */ /* 0x000fe20000001261 */
[----:B--2---:R-:W-:Y:S01]  /*3ac0*/  HADD2.F32 R128, -RZ, R47.H0_H0 ;  /* 0x2000002fff807230 */ /* 0x004fe20000004100 */
[----:B------:R-:W-:Y:S01]  /*3ad0*/  SHF.R.U32.HI R125, RZ, 0x10, R99 ;  /* 0x00000010ff7d7819 */ /* 0x000fe20000011663 */
[----:B------:R-:W-:Y:S01]  /*3ae0*/  HADD2.F32 R161, -RZ, R170.H1_H1 ;  /* 0x300000aaffa17230 */ /* 0x000fe20000004100 */
        /* <DEDUP_REMOVED lines=15> */
[----:B------:R-:W-:-:S02]  /*3be0*/  HADD2.F32 R99, -RZ, R173.H0_H0 ;  /* 0x200000adff637230 */ /* 0x000fc40000004100 */
[-C--:B------:R-:W-:Y:S01]  /*3bf0*/  FFMA.FTZ R45, R45, R124.reuse, -R96 ;  /* 0x0000007c2d2d7223 */ /* 0x080fe20000010860 */
[--C-:B------:R-:W-:Y:S02]  /*3c00*/  HADD2.F32 R125, -RZ, R44.reuse.H1_H1 ;  /* 0x3000002cff7d7230 */ /* 0x100fe40000004100 */
[----:B------:R-:W-:Y:S01]  /*3c10*/  FFMA.FTZ R96, R97, R124, R160 ;  /* 0x0000007c61607223 */ /* 0x000fe200000100a0 */
[----:B------:R-:W-:Y:S01]  /*3c20*/  HADD2.F32 R128, -RZ, R44.H0_H0 ;  /* 0x2000002cff807230 */ /* 0x000fe20000004100 */
[----:B------:R-:W-:Y:S01]  /*3c30*/  F2FP.F16.F32.PACK_AB R47, R98, R47 ;  /* 0x0000002f622f723e */ /* 0x000fe200000000ff */
[----:B------:R-:W-:Y:S02]  /*3c40*/  HADD2.F32 R97, -RZ, R173.H1_H1 ;  /* 0x300000adff617230 */ /* 0x000fe40000004100 */
[-C--:B------:R-:W-:Y:S01]  /*3c50*/  FMUL.FTZ R129, R125, R99.reuse ;  /* 0x000000637d817220 */ /* 0x080fe20000410000 */
[----:B------:R-:W-:Y:S02]  /*3c60*/  HADD2.F32 R44, -RZ, R46.H1_H1 ;  /* 0x3000002eff2c7230 */ /* 0x000fe40000004100 */
[----:B------:R-:W-:Y:S01]  /*3c70*/  FMUL.FTZ R160, R128, R99 ;  /* 0x0000006380a07220 */ /* 0x000fe20000410000 */
[----:B------:R-:W-:Y:S01]  /*3c80*/  HADD2.F32 R124, -RZ, R170.H0_H0 ;  /* 0x200000aaff7c7230 */ /* 0x000fe20000004100 */
[----:B------:R-:W-:Y:S01]  /*3c90*/  F2FP.F16.F32.PACK_AB R45, R96, R45 ;  /* 0x0000002d602d723e */ /* 0x000fe200000000ff */
[----:B------:R-:W-:-:S02]  /*3ca0*/  HADD2.F32 R46, -RZ, R46.H0_H0 ;  /* 0x2000002eff2e7230 */ /* 0x000fc40000004100 */
[-C--:B------:R-:W-:Y:S01]  /*3cb0*/  FMUL.FTZ R99, R44, R97.reuse ;  /* 0x000000612c637220 */ /* 0x080fe20000410000 */
[-C--:B------:R-:W-:Y:S01]  /*3cc0*/  FFMA.FTZ R129, R128, R124.reuse, -R129 ;  /* 0x0000007c80817223 */ /* 0x080fe20000010881 */
[----:B------:R-:W-:Y:S01]  /*3cd0*/  FFMA.FTZ R160, R125, R124, R160 ;  /* 0x0000007c7da07223 */ /* 0x000fe200000100a0 */
[C---:B------:R-:W-:Y:S01]  /*3ce0*/  FMUL.FTZ R97, R46.reuse, R97 ;  /* 0x000000612e617220 */ /* 0x040fe20000410000 */
[----:B------:R-:W-:-:S03]  /*3cf0*/  FFMA.FTZ R99, R46, R161, -R99 ;  /* 0x000000a12e637223 */ /* 0x000fc60000010863 */
[----:B------:R-:W-:Y:S01]  /*3d00*/  FFMA.FTZ R44, R44, R161, R97 ;  /* 0x000000a12c2c7223 */ /* 0x000fe20000010061 */
[----:B------:R-:W-:-:S04]  /*3d10*/  F2FP.F16.F32.PACK_AB R160, R160, R129 ;  /* 0x00000081a0a0723e */ /* 0x000fc800000000ff */
[----:B------:R-:W-:Y:S01]  /*3d20*/  F2FP.F16.F32.PACK_AB R46, R44, R99 ;  /* 0x000000632c2e723e */ /* 0x000fe200000000ff */
[----:B------:R-:W-:-:S07]  /*3d30*/  IMAD.MOV.U32 R44, RZ, RZ, R160 ;  /* 0x000000ffff2c7224 */ /* 0x000fce00078e00a0 */
.L_x_476:
[----:B------:R-:W-:Y:S05]  /*3d40*/  BSYNC B3 ;  /* 0x0000000000037941 */ /* 0x000fea0003800000 */
.L_x_475:
[----:B--2---:R2:W-:Y:S02]  /*3d50*/  STG.E.128 desc[UR60][R50.64+0x40], R44 ;  /* 0x0000402c32007986 */ /* 0x0045e4000c101d3c */
.L_x_474:
[----:B------:R-:W-:Y:S05]  /*3d60*/  BSYNC B2 ;  /* 0x0000000000027941 */ /* 0x000fea0003800000 */
.L_x_473:
[----:B------:R-:W-:Y:S01]  /*3d70*/  ISETP.NE.AND P3, PT, R35, RZ, PT ;  /* 0x000000ff2300720c */ /* 0x000fe20003f65270 */
[----:B------:R-:W-:-:S12]  /*3d80*/  BSSY B2, `(.L_x_477) ;  /* 0x0000031000027945 */ /* 0x000fd80003800000 */
[----:B------:R-:W-:Y:S05]  /*3d90*/  @!P3 BRA `(.L_x_478) ;  /* 0x0000000000bcb947 */ /* 0x000fea0003800000 */
[----:B-12---:R1:W2:Y:S01]  /*3da0*/  LDS.128 R44, [R40+0x24800] ;  /* 0x02480000282c7984 */ /* 0x0062a20000000c00 */
[----:B------:R-:W-:Y:S01]  /*3db0*/  VIADD R96, R16, 0x20 ;  /* 0x0000002010607836 */ /* 0x000fe20000000000 */
[----:B------:R-:W-:Y:S04]  /*3dc0*/  BSSY B3, `(.L_x_479) ;  /* 0x000002b000037945 */ /* 0x000fe80003800000 */
[----:B------:R-:W-:-:S13]  /*3dd0*/  ISETP.GE.AND P3, PT, R96, R103, PT ;  /* 0x000000676000720c */ /* 0x000fda0003f66270 */
[----:B-1----:R-:W-:Y:S05]  /*3de0*/  @P3 BRA `(.L_x_480) ;  /* 0x0000000000a03947 */ /* 0x002fea0003800000 */
[--C-:B------:R-:W-:Y:S01]  /*3df0*/  SHF.R.U64 R90, R90, 0x10, R91.reuse ;  /* 0x000000105a5a7819 */ /* 0x100fe2000000125b */
[--C-:B--2---:R-:W-:Y:S01]  /*3e00*/  HADD2.F32 R97, -RZ, R45.reuse.H1_H1 ;  /* 0x3000002dff617230 */ /* 0x104fe20000004100 */
[----:B------:R-:W-:Y:S01]  /*3e10*/  SHF.R.U32.HI R91, RZ, 0x10, R91 ;  /* 0x00000010ff5b7819 */ /* 0x000fe2000001165b */
[----:B------:R-:W-:Y:S01]  /*3e20*/  HADD2.F32 R45, -RZ, R45.H0_H0 ;  /* 0x2000002dff2d7230 */ /* 0x000fe20000004100 */
[--C-:B------:R-:W-:Y:S01]  /*3e30*/  SHF.R.U64 R88, R88, 0x10, R89.reuse ;  /* 0x0000001058587819 */ /* 0x100fe20000001259 */
[----:B------:R-:W-:Y:S01]  /*3e40*/  HADD2.F32 R90, -RZ, R90.H0_H0 ;  /* 0x2000005aff5a7230 */ /* 0x000fe20000004100 */
[----:B------:R-:W-:Y:S01]  /*3e50*/  SHF.R.U32.HI R89, RZ, 0x10, R89 ;  /* 0x00000010ff597819 */ /* 0x000fe20000011659 */
[----:B------:R-:W-:Y:S02]  /*3e60*/  HADD2.F32 R91, -RZ, R91.H0_H0 ;  /* 0x2000005bff5b7230 */ /* 0x000fe40000004100 */
[--C-:B------:R-:W-:Y:S02]  /*3e70*/  HADD2.F32 R96, -RZ, R47.reuse.H1_H1 ;  /* 0x3000002fff607230 */ /* 0x100fe40000004100 */
[----:B------:R-:W-:Y:S01]  /*3e80*/  FMUL.FTZ R124, R97, R90 ;  /* 0x0000005a617c7220 */ /* 0x000fe20000410000 */
[----:B------:R-:W-:-:S02]  /*3e90*/  HADD2.F32 R98, -RZ, R47.H0_H0 ;  /* 0x2000002fff627230 */ /* 0x000fc40000004100 */
[C---:B------:R-:W-:Y:S01]  /*3ea0*/  FMUL.FTZ R90, R45.reuse, R90 ;  /* 0x0000005a2d5a7220 */ /* 0x040fe20000410000 */
[----:B------:R-:W-:Y:S02]  /*3eb0*/  HADD2.F32 R88, -RZ, R88.H0_H0 ;  /* 0x20000058ff587230 */ /* 0x000fe40000004100 */
[-C--:B------:R-:W-:Y:S01]  /*3ec0*/  FMUL.FTZ R47, R96, R91.reuse ;  /* 0x0000005b602f7220 */ /* 0x080fe20000410000 */
[----:B------:R-:W-:Y:S02]  /*3ed0*/  HADD2.F32 R89, -RZ, R89.H0_H0 ;  /* 0x20000059ff597230 */ /* 0x000fe40000004100 */
[----:B------:R-:W-:Y:S01]  /*3ee0*/  FMUL.FTZ R91, R98, R91 ;  /* 0x0000005b625b7220 */ /* 0x000fe20000410000 */
[-C--:B------:R-:W-:Y:S01]  /*3ef0*/  FFMA.FTZ R124, R45, R88.reuse, -R124 ;  /* 0x000000582d7c7223 */ /* 0x080fe2000001087c */
[----:B------:R-:W-:Y:S02]  /*3f00*/  FFMA.FTZ R97, R97, R88, R90 ;  /* 0x0000005861617223 */ /* 0x000fe4000001005a */
[----:B------:R-:W-:Y:S01]  /*3f10*/  FFMA.FTZ R96, R96, R89, R91 ;  /* 0x0000005960607223 */ /* 0x000fe2000001005b */
[----:B------:R-:W-:-:S02]  /*3f20*/  HADD2.F32 R88, -RZ, R44.H1_H1 ;  /* 0x3000002cff587230 */ /* 0x000fc40000004100 */
[----:B------:R-:W-:Y:S01]  /*3f30*/  FFMA.FTZ R47, R98, R89, -R47 ;  /* 0x00000059622f7223 */ /* 0x000fe2000001082f */
[----:B------:R-:W-:Y:S02]  /*3f40*/  HADD2.F32 R91, -RZ, R172.H0_H0 ;  /* 0x200000acff5b7230 */ /* 0x000fe40000004100 */
[----:B------:R-:W-:Y:S02]  /*3f50*/  HADD2.F32 R44, -RZ, R44.H0_H0 ;  /* 0x2000002cff2c7230 */ /* 0x000fe40000004100 */
[----:B------:R-:W-:Y:S02]  /*3f60*/  HADD2.F32 R45, -RZ, R172.H1_H1 ;  /* 0x300000acff2d7230 */ /* 0x000fe40000004100 */
[-C--:B------:R-:W-:Y:S01]  /*3f70*/  FMUL.FTZ R99, R88, R91.reuse ;  /* 0x0000005b58637220 */ /* 0x080fe20000410000 */
[--C-:B------:R-:W-:Y:S02]  /*3f80*/  HADD2.F32 R90, -RZ, R46.reuse.H1_H1 ;  /* 0x3000002eff5a7230 */ /* 0x100fe40000004100 */
[----:B------:R-:W-:Y:S01]  /*3f90*/  FMUL.FTZ R125, R44, R91 ;  /* 0x0000005b2c7d7220 */ /* 0x000fe20000410000 */
[----:B------:R-:W-:Y:S01]  /*3fa0*/  HADD2.F32 R46, -RZ, R46.H0_H0 ;  /* 0x2000002eff2e7230 */ /* 0x000fe20000004100 */
[----:B------:R-:W-:Y:S01]  /*3fb0*/  F2FP.F16.F32.PACK_AB R47, R96, R47 ;  /* 0x0000002f602f723e */ /* 0x000fe200000000ff */
[----:B------:R-:W-:-:S02]  /*3fc0*/  HADD2.F32 R89, -RZ, R169.H0_H0 ;  /* 0x200000a9ff597230 */ /* 0x000fc40000004100 */
[-C--:B------:R-:W-:Y:S01]  /*3fd0*/  FMUL.FTZ R91, R90, R45.reuse ;  /* 0x0000002d5a5b7220 */ /* 0x080fe20000410000 */
[----:B------:R-:W-:Y:S02]  /*3fe0*/  HADD2.F32 R169, -RZ, R169.H1_H1 ;  /* 0x300000a9ffa97230 */ /* 0x000fe40000004100 */
[----:B------:R-:W-:Y:S01]  /*3ff0*/  FMUL.FTZ R45, R46, R45 ;  /* 0x0000002d2e2d7220 */ /* 0x000fe20000410000 */
[-C--:B------:R-:W-:Y:S01]  /*4000*/  FFMA.FTZ R99, R44, R89.reuse, -R99 ;  /* 0x000000592c637223 */ /* 0x080fe20000010863 */
[----:B------:R-:W-:Y:S01]  /*4010*/  FFMA.FTZ R88, R88, R89, R125 ;  /* 0x0000005958587223 */ /* 0x000fe2000001007d */
[-C--:B------:R-:W-:Y:S01]  /*4020*/  FFMA.FTZ R91, R46, R169.reuse, -R91 ;  /* 0x000000a92e5b7223 */ /* 0x080fe2000001085b */
[----:B------:R-:W-:Y:S01]  /*4030*/  FFMA.FTZ R90, R90, R169, R45 ;  /* 0x000000a95a5a7223 */ /* 0x000fe2000001002d */
[----:B------:R-:W-:Y:S02]  /*4040*/  F2FP.F16.F32.PACK_AB R45, R97, R124 ;  /* 0x0000007c612d723e */ /* 0x000fe400000000ff */
[----:B------:R-:W-:-:S02]  /*4050*/  F2FP.F16.F32.PACK_AB R44, R88, R99 ;  /* 0x00000063582c723e */ /* 0x000fc400000000ff */
[----:B------:R-:W-:-:S07]  /*4060*/  F2FP.F16.F32.PACK_AB R46, R90, R91 ;  /* 0x0000005b5a2e723e */ /* 0x000fce00000000ff */
.L_x_480:
[----:B------:R-:W-:Y:S05]  /*4070*/  BSYNC B3 ;  /* 0x0000000000037941 */ /* 0x000fea0003800000 */
.L_x_479:
[----:B--2---:R3:W-:Y:S02]  /*4080*/  STG.E.128 desc[UR60][R50.64+0x80], R44 ;  /* 0x0000802c32007986 */ /* 0x0047e4000c101d3c */
.L_x_478:
[----:B------:R-:W-:Y:S05]  /*4090*/  BSYNC B2 ;  /* 0x0000000000027941 */ /* 0x000fea0003800000 */
.L_x_477:
[----:B------:R-:W-:Y:S01]  /*40a0*/  ISETP.NE.AND P3, PT, R36, RZ, PT ;  /* 0x000000ff2400720c */ /* 0x000fe20003f65270 */
[----:B------:R-:W-:-:S12]  /*40b0*/  BSSY B2, `(.L_x_481) ;  /* 0x0000032000027945 */ /* 0x000fd80003800000 */
[----:B------:R-:W-:Y:S05]  /*40c0*/  @!P3 BRA `(.L_x_482) ;  /* 0x0000000000c0b947 */ /* 0x000fea0003800000 */
[----:B-123--:R1:W2:Y:S01]  /*40d0*/  LDS.128 R44, [R41+0x24800] ;  /* 0x02480000292c7984 */ /* 0x00e2a20000000c00 */
[----:B------:R-:W-:Y:S01]  /*40e0*/  IADD3 R88, R16, 0x30, RZ ;  /* 0x0000003010587810 */ /* 0x000fe20007ffe0ff */
[----:B------:R-:W-:Y:S03]  /*40f0*/  BSSY B3, `(.L_x_483) ;  /* 0x000002c000037945 */ /* 0x000fe60003800000 */
[----:B------:R-:W-:-:S13]  /*4100*/  ISETP.GE.AND P3, PT, R88, R103, PT ;  /* 0x000000675800720c */ /* 0x000fda0003f66270 */
[----:B-1----:R-:W-:Y:S05]  /*4110*/  @P3 BRA `(.L_x_484) ;  /* 0x0000000000a43947 */ /* 0x002fea0003800000 */
[--C-:B------:R-:W-:Y:S02]  /*4120*/  SHF.R.U64 R88, R84, 0x10, R85.reuse ;  /* 0x0000001054587819 */ /* 0x100fe40000001255 */
[----:B------:R-:W-:Y:S01]  /*4130*/  SHF.R.U32.HI R84, RZ, 0x10, R85 ;  /* 0x00000010ff547819 */ /* 0x000fe20000011655 */
[----:B--2---:R-:W-:Y:S01]  /*4140*/  IMAD.MOV.U32 R85, RZ, RZ, R47 ;  /* 0x000000ffff557224 */ /* 0x004fe200078e002f */
[--C-:B------:R-:W-:Y:S01]  /*4150*/  SHF.R.U64 R90, R86, 0x10, R87.reuse ;  /* 0x00000010565a7819 */ /* 0x100fe20000001257 */
[--C-:B------:R-:W-:Y:S01]  /*4160*/  HADD2.F32 R47, -RZ, R45.reuse.H1_H1 ;  /* 0x3000002dff2f7230 */ /* 0x100fe20000004100 */
[----:B------:R-:W-:Y:S01]  /*4170*/  SHF.R.U32.HI R89, RZ, 0x10, R87 ;  /* 0x00000010ff597819 */ /* 0x000fe20000011657 */
[----:B------:R-:W-:Y:S02]  /*4180*/  HADD2.F32 R45, -RZ, R45.H0_H0 ;  /* 0x2000002dff2d7230 */ /* 0x000fe40000004100 */
[----:B------:R-:W-:Y:S02]  /*4190*/  HADD2.F32 R90, -RZ, R90.H0_H0 ;  /* 0x2000005aff5a7230 */ /* 0x000fe40000004100 */
[----:B------:R-:W-:-:S02]  /*41a0*/  HADD2.F32 R89, -RZ, R89.H0_H0 ;  /* 0x20000059ff597230 */ /* 0x000fc40000004100 */
[--C-:B------:R-:W-:Y:S02]  /*41b0*/  HADD2.F32 R86, -RZ, R85.reuse.H1_H1 ;  /* 0x30000055ff567230 */ /* 0x100fe40000004100 */
[----:B------:R-:W-:Y:S02]  /*41c0*/  HADD2.F32 R85, -RZ, R85.H0_H0 ;  /* 0x20000055ff557230 */ /* 0x000fe40000004100 */
[----:B------:R-:W-:Y:S02]  /*41d0*/  HADD2.F32 R88, -RZ, R88.H0_H0 ;  /* 0x20000058ff587230 */ /* 0x000fe40000004100 */
[-C--:B------:R-:W-:Y:S01]  /*41e0*/  FMUL.FTZ R96, R86, R89.reuse ;  /* 0x0000005956607220 */ /* 0x080fe20000410000 */
[----:B------:R-:W-:Y:S02]  /*41f0*/  HADD2.F32 R87, -RZ, R84.H0_H0 ;  /* 0x20000054ff577230 */ /* 0x000fe40000004100 */
[-C--:B------:R-:W-:Y:S01]  /*4200*/  FMUL.FTZ R84, R47, R90.reuse ;  /* 0x0000005a2f547220 */ /* 0x080fe20000410000 */
[----:B------:R-:W-:Y:S01]  /*4210*/  FMUL.FTZ R90, R45, R90 ;  /* 0x0000005a2d5a7220 */ /* 0x000fe20000410000 */
[----:B------:R-:W-:-:S02]  /*4220*/  FMUL.FTZ R89, R85, R89 ;  /* 0x0000005955597220 */ /* 0x000fc40000410000 */
[-C--:B------:R-:W-:Y:S01]  /*4230*/  FFMA.FTZ R45, R45, R88.reuse, -R84 ;  /* 0x000000582d2d7223 */ /* 0x080fe20000010854 */
[----:B------:R-:W-:Y:S01]  /*4240*/  FFMA.FTZ R84, R47, R88, R90 ;  /* 0x000000582f547223 */ /* 0x000fe2000001005a */
[-C--:B------:R-:W-:Y:S01]  /*4250*/  FFMA.FTZ R47, R85, R87.reuse, -R96 ;  /* 0x00000057552f7223 */ /* 0x080fe20000010860 */
[----:B------:R-:W-:Y:S01]  /*4260*/  FFMA.FTZ R86, R86, R87, R89 ;  /* 0x0000005756567223 */ /* 0x000fe20000010059 */
[--C-:B------:R-:W-:Y:S02]  /*4270*/  HADD2.F32 R89, -RZ, R171.reuse.H0_H0 ;  /* 0x200000abff597230 */ /* 0x100fe40000004100 */
[----:B------:R-:W-:Y:S01]  /*4280*/  HADD2.F32 R88, -RZ, R44.H1_H1 ;  /* 0x3000002cff587230 */ /* 0x000fe20000004100 */
[----:B------:R-:W-:Y:S01]  /*4290*/  F2FP.F16.F32.PACK_AB R45, R84, R45 ;  /* 0x0000002d542d723e */ /* 0x000fe200000000ff */
[----:B------:R-:W-:Y:S01]  /*42a0*/  HADD2.F32 R87, -RZ, R46.H1_H1 ;  /* 0x3000002eff577230 */ /* 0x000fe20000004100 */
[----:B------:R-:W-:Y:S01]  /*42b0*/  F2FP.F16.F32.PACK_AB R47, R86, R47 ;  /* 0x0000002f562f723e */ /* 0x000fe200000000ff */
[----:B------:R-:W-:-:S02]  /*42c0*/  HADD2.F32 R171, -RZ, R171.H1_H1 ;  /* 0x300000abffab7230 */ /* 0x000fc40000004100 */
[----:B------:R-:W-:Y:S01]  /*42d0*/  FMUL.FTZ R91, R88, R89 ;  /* 0x00000059585b7220 */ /* 0x000fe20000410000 */
[----:B------:R-:W-:Y:S02]  /*42e0*/  HADD2.F32 R44, -RZ, R44.H0_H0 ;  /* 0x2000002cff2c7230 */ /* 0x000fe40000004100 */
[----:B------:R-:W-:Y:S02]  /*42f0*/  HADD2.F32 R46, -RZ, R46.H0_H0 ;  /* 0x2000002eff2e7230 */ /* 0x000fe40000004100 */
[C---:B------:R-:W-:Y:S01]  /*4300*/  FMUL.FTZ R97, R87.reuse, R171 ;  /* 0x000000ab57617220 */ /* 0x040fe20000410000 */
[--C-:B------:R-:W-:Y:S02]  /*4310*/  HADD2.F32 R85, -RZ, R168.reuse.H0_H0 ;  /* 0x200000a8ff557230 */ /* 0x100fe40000004100 */
[----:B------:R-:W-:Y:S01]  /*4320*/  FMUL.FTZ R89, R44, R89 ;  /* 0x000000592c597220 */ /* 0x000fe20000410000 */
[----:B------:R-:W-:Y:S02]  /*4330*/  HADD2.F32 R168, -RZ, R168.H1_H1 ;  /* 0x300000a8ffa87230 */ /* 0x000fe40000004100 */
[----:B------:R-:W-:Y:S01]  /*4340*/  FMUL.FTZ R90, R46, R171 ;  /* 0x000000ab2e5a7220 */ /* 0x000fe20000410000 */
[-C--:B------:R-:W-:Y:S01]  /*4350*/  FFMA.FTZ R91, R44, R85.reuse, -R91 ;  /* 0x000000552c5b7223 */ /* 0x080fe2000001085b */
[----:B------:R-:W-:Y:S01]  /*4360*/  FFMA.FTZ R88, R88, R85, R89 ;  /* 0x0000005558587223 */ /* 0x000fe20000010059 */
[-C--:B------:R-:W-:Y:S01]  /*4370*/  FFMA.FTZ R97, R46, R168.reuse, -R97 ;  /* 0x000000a82e617223 */ /* 0x080fe20000010861 */
[----:B------:R-:W-:-:S03]  /*4380*/  FFMA.FTZ R90, R87, R168, R90 ;  /* 0x000000a8575a7223 */ /* 0x000fc6000001005a */
[----:B------:R-:W-:Y:S02]  /*4390*/  F2FP.F16.F32.PACK_AB R44, R88, R91 ;  /* 0x0000005b582c723e */ /* 0x000fe400000000ff */
[----:B------:R-:W-:-:S07]  /*43a0*/  F2FP.F16.F32.PACK_AB R46, R90, R97 ;  /* 0x000000615a2e723e */ /* 0x000fce00000000ff */
.L_x_484:
[----:B------:R-:W-:Y:S05]  /*43b0*/  BSYNC B3 ;  /* 0x0000000000037941 */ /* 0x000fea0003800000 */
.L_x_483:
[----:B--2---:R4:W-:Y:S02]  /*43c0*/  STG.E.128 desc[UR60][R50.64+0xc0], R44 ;  /* 0x0000c02c32007986 */ /* 0x0049e4000c101d3c */
.L_x_482:
[----:B------:R-:W-:Y:S05]  /*43d0*/  BSYNC B2 ;  /* 0x0000000000027941 */ /* 0x000fea0003800000 */
.L_x_481:
[----:B------:R-:W-:Y:S01]  /*43e0*/  ISETP.NE.AND P3, PT, R37, RZ, PT ;  /* 0x000000ff2500720c */ /* 0x000fe20003f65270 */
[----:B------:R-:W-:-:S12]  /*43f0*/  BSSY B2, `(.L_x_485) ;  /* 0x0000033000027945 */ /* 0x000fd80003800000 */
[----:B------:R-:W-:Y:S05]  /*4400*/  @!P3 BRA `(.L_x_486) ;  /* 0x0000000000c4b947 */ /* 0x000fea0003800000 */
[----:B-1234-:R1:W2:Y:S01]  /*4410*/  LDS.128 R44, [R40+0x28000] ;  /* 0x02800000282c7984 */ /* 0x01e2a20000000c00 */
[----:B------:R-:W-:Y:S01]  /*4420*/  VIADD R84, R16, 0x40 ;  /* 0x0000004010547836 */ /* 0x000fe20000000000 */
[----:B------:R-:W-:Y:S04]  /*4430*/  BSSY B3, `(.L_x_487) ;  /* 0x000002d000037945 */ /* 0x000fe80003800000 */
[----:B------:R-:W-:-:S13]  /*4440*/  ISETP.GE.AND P3, PT, R84, R103, PT ;  /* 0x000000675400720c */ /* 0x000fda0003f66270 */
[----:B-1----:R-:W-:Y:S05]  /*4450*/  @P3 BRA `(.L_x_488) ;  /* 0x0000000000a83947 */ /* 0x002fea0003800000 */
[--C-:B------:R-:W-:Y:S02]  /*4460*/  SHF.R.U64 R87, R80, 0x10, R81.reuse ;  /* 0x0000001050577819 */ /* 0x100fe40000001251 */
[----:B------:R-:W-:Y:S01]  /*4470*/  SHF.R.U32.HI R84, RZ, 0x10, R81 ;  /* 0x00000010ff547819 */ /* 0x000fe20000011651 */
[----:B--2---:R-:W-:Y:S01]  /*4480*/  IMAD.MOV.U32 R81, RZ, RZ, R47 ;  /* 0x000000ffff517224 */ /* 0x004fe200078e002f */
[--C-:B------:R-:W-:Y:S01]  /*4490*/  SHF.R.U64 R85, R82, 0x10, R83.reuse ;  /* 0x0000001052557819 */ /* 0x100fe20000001253 */
[----:B------:R-:W-:Y:S01]  /*44a0*/  HADD2.F32 R47, -RZ, R45.H1_H1 ;  /* 0x3000002dff2f7230 */ /* 0x000fe20000004100 */
[----:B------:R-:W-:Y:S01]  /*44b0*/  SHF.R.U32.HI R86, RZ, 0x10, R83 ;  /* 0x00000010ff567819 */ /* 0x000fe20000011653 */
[----:B------:R-:W-:Y:S01]  /*44c0*/  HADD2.F32 R83, -RZ, R87.H0_H0 ;  /* 0x20000057ff537230 */ /* 0x000fe20000004100 */
[----:B------:R-:W-:Y:S01]  /*44d0*/  MOV R80, R44 ;  /* 0x0000002c00507202 */ /* 0x000fe20000000f00 */
[----:B------:R-:W-:Y:S02]  /*44e0*/  HADD2.F32 R85, -RZ, R85.H0_H0 ;  /* 0x20000055ff557230 */ /* 0x000fe40000004100 */
[----:B------:R-:W-:-:S02]  /*44f0*/  HADD2.F32 R44, -RZ, R45.H0_H0 ;  /* 0x2000002dff2c7230 */ /* 0x000fc40000004100 */
[--C-:B------:R-:W-:Y:S02]  /*4500*/  HADD2.F32 R82, -RZ, R81.reuse.H1_H1 ;  /* 0x30000051ff527230 */ /* 0x100fe40000004100 */
[CC--:B------:R-:W-:Y:S01]  /*4510*/  FMUL.FTZ R45, R47.reuse, R85.reuse ;  /* 0x000000552f2d7220 */ /* 0x0c0fe20000410000 */
[----:B------:R-:W-:Y:S02]  /*4520*/  HADD2.F32 R86, -RZ, R86.H0_H0 ;  /* 0x20000056ff567230 */ /* 0x000fe40000004100 */
[C---:B------:R-:W-:Y:S01]  /*4530*/  FMUL.FTZ R88, R44.reuse, R85 ;  /* 0x000000552c587220 */ /* 0x040fe20000410000 */
[----:B------:R-:W-:Y:S02]  /*4540*/  HADD2.F32 R81, -RZ, R81.H0_H0 ;  /* 0x20000051ff517230 */ /* 0x000fe40000004100 */
[-C--:B------:R-:W-:Y:S01]  /*4550*/  FFMA.FTZ R44, R44, R83.reuse, -R45 ;  /* 0x000000532c2c7223 */ /* 0x080fe2000001082d */
[----:B------:R-:W-:Y:S02]  /*4560*/  HADD2.F32 R84, -RZ, R84.H0_H0 ;  /* 0x20000054ff547230 */ /* 0x000fe40000004100 */
[-C--:B------:R-:W-:Y:S01]  /*4570*/  FMUL.FTZ R90, R82, R86.reuse ;  /* 0x00000056525a7220 */ /* 0x080fe20000410000 */
[----:B------:R-:W-:Y:S01]  /*4580*/  FFMA.FTZ R45, R47, R83, R88 ;  /* 0x000000532f2d7223 */ /* 0x000fe20000010058 */
[----:B------:R-:W-:Y:S01]  /*4590*/  FMUL.FTZ R85, R81, R86 ;  /* 0x0000005651557220 */ /* 0x000fe20000410000 */
[----:B------:R-:W-:-:S02]  /*45a0*/  HADD2.F32 R83, -RZ, R167.H1_H1 ;  /* 0x300000a7ff537230 */ /* 0x000fc40000004100 */
[-C--:B------:R-:W-:Y:S01]  /*45b0*/  FFMA.FTZ R47, R81, R84.reuse, -R90 ;  /* 0x00000054512f7223 */ /* 0x080fe2000001085a */
[----:B------:R-:W-:Y:S02]  /*45c0*/  HADD2.F32 R87, -RZ, R166.H1_H1 ;  /* 0x300000a6ff577230 */ /* 0x000fe40000004100 */
[----:B------:R-:W-:Y:S01]  /*45d0*/  FFMA.FTZ R86, R82, R84, R85 ;  /* 0x0000005452567223 */ /* 0x000fe20000010055 */
[----:B------:R-:W-:Y:S01]  /*45e0*/  HADD2.F32 R81, -RZ, R80.H1_H1 ;  /* 0x30000050ff517230 */ /* 0x000fe20000004100 */
[----:B------:R-:W-:Y:S01]  /*45f0*/  F2FP.F16.F32.PACK_AB R45, R45, R44 ;  /* 0x0000002c2d2d723e */ /* 0x000fe200000000ff */
[----:B------:R-:W-:Y:S02]  /*4600*/  HADD2.F32 R82, -RZ, R46.H1_H1 ;  /* 0x3000002eff527230 */ /* 0x000fe40000004100 */
[----:B------:R-:W-:Y:S01]  /*4610*/  HADD2.F32 R167, -RZ, R167.H0_H0 ;  /* 0x200000a7ffa77230 */ /* 0x000fe20000004100 */
[----:B------:R-:W-:Y:S01]  /*4620*/  F2FP.F16.F32.PACK_AB R47, R86, R47 ;  /* 0x0000002f562f723e */ /* 0x000fe200000000ff */
[----:B------:R-:W-:-:S02]  /*4630*/  HADD2.F32 R80, -RZ, R80.H0_H0 ;  /* 0x20000050ff507230 */ /* 0x000fc40000004100 */
[----:B------:R-:W-:Y:S01]  /*4640*/  FMUL.FTZ R91, R82, R87 ;  /* 0x00000057525b7220 */ /* 0x000fe20000410000 */
[----:B------:R-:W-:Y:S02]  /*4650*/  HADD2.F32 R46, -RZ, R46.H0_H0 ;  /* 0x2000002eff2e7230 */ /* 0x000fe40000004100 */
[CC--:B------:R-:W-:Y:S01]  /*4660*/  FMUL.FTZ R89, R81.reuse, R167.reuse ;  /* 0x000000a751597220 */ /* 0x0c0fe20000410000 */
[----:B------:R-:W-:Y:S02]  /*4670*/  HADD2.F32 R85, -RZ, R159.H0_H0 ;  /* 0x2000009fff557230 */ /* 0x000fe40000004100 */
[----:B------:R-:W-:Y:S01]  /*4680*/  FMUL.FTZ R84, R80, R167 ;  /* 0x000000a750547220 */ /* 0x000fe20000410000 */
[----:B------:R-:W-:Y:S01]  /*4690*/  FMUL.FTZ R87, R46, R87 ;  /* 0x000000572e577220 */ /* 0x000fe20000410000 */
[-C--:B------:R-:W-:Y:S02]  /*46a0*/  FFMA.FTZ R89, R80, R83.reuse, -R89 ;  /* 0x0000005350597223 */ /* 0x080fe40000010859 */
[----:B------:R-:W-:Y:S01]  /*46b0*/  FFMA.FTZ R84, R81, R83, R84 ;  /* 0x0000005351547223 */ /* 0x000fe20000010054 */
[-C--:B------:R-:W-:Y:S01]  /*46c0*/  FFMA.FTZ R91, R46, R85.reuse, -R91 ;  /* 0x000000552e5b7223 */ /* 0x080fe2000001085b */
[----:B------:R-:W-:-:S03]  /*46d0*/  FFMA.FTZ R82, R82, R85, R87 ;  /* 0x0000005552527223 */ /* 0x000fc60000010057 */
[----:B------:R-:W-:Y:S02]  /*46e0*/  F2FP.F16.F32.PACK_AB R44, R84, R89 ;  /* 0x00000059542c723e */ /* 0x000fe400000000ff */
[----:B------:R-:W-:-:S07]  /*46f0*/  F2FP.F16.F32.PACK_AB R46, R82, R91 ;  /* 0x0000005b522e723e */ /* 0x000fce00000000ff */
.L_x_488:
[----:B------:R-:W-:Y:S05]  /*4700*/  BSYNC B3 ;  /* 0x0000000000037941 */ /* 0x000fea0003800000 */
.L_x_487:
[----:B--2---:R1:W-:Y:S02]  /*4710*/  STG.E.128 desc[UR60][R50.64+0x100], R44 ;  /* 0x0001002c32007986 */ /* 0x0043e4000c101d3c */
.L_x_486:
[----:B------:R-:W-:Y:S05]  /*4720*/  BSYNC B2 ;  /* 0x0000000000027941 */ /* 0x000fea0003800000 */
.L_x_485:
[----:B------:R-:W-:-:S13]  /*4730*/  ISETP.NE.AND P3, PT, R38, RZ, PT ;  /* 0x000000ff2600720c */ /* 0x000fda0003f65270 */
[----:B------:R-:W-:Y:S05]  /*4740*/  @!P3 BRA `(.L_x_468) ;  /* 0x0000000000c0b947 */ /* 0x000fea0003800000 */
[----:B-1234-:R1:W2:Y:S01]  /*4750*/  LDS.128 R44, [R41+0x28000] ;  /* 0x02800000292c7984 */ /* 0x01e2a20000000c00 */
[----:B------:R-:W-:Y:S01]  /*4760*/  VIADD R80, R16, 0x50 ;  /* 0x0000005010507836 */ /* 0x000fe20000000000 */
[----:B------:R-:W-:Y:S04]  /*4770*/  BSSY B2, `(.L_x_489) ;  /* 0x000002c000027945 */ /* 0x000fe80003800000 */
[----:B------:R-:W-:-:S13]  /*4780*/  ISETP.GE.AND P3, PT, R80, R103, PT ;  /* 0x000000675000720c */ /* 0x000fda0003f66270 */
[----:B-1----:R-:W-:Y:S05]  /*4790*/  @P3 BRA `(.L_x_490) ;  /* 0x0000000000a43947 */ /* 0x002fea0003800000 */
[--C-:B------:R-:W-:Y:S02]  /*47a0*/  SHF.R.U64 R81, R76, 0x10, R77.reuse ;  /* 0x000000104c517819 */ /* 0x100fe4000000124d */
[----:B------:R-:W-:Y:S02]  /*47b0*/  SHF.R.U32.HI R80, RZ, 0x10, R77 ;  /* 0x00000010ff507819 */ /* 0x000fe4000001164d */
[--C-:B------:R-:W-:Y:S01]  /*47c0*/  SHF.R.U64 R77, R78, 0x10, R79.reuse ;  /* 0x000000104e4d7819 */ /* 0x100fe2000000124f */
[----:B------:R-:W-:Y:S01]  /*47d0*/  HADD2.F32 R78, -RZ, R81.H0_H0 ;  /* 0x20000051ff4e7230 */ /* 0x000fe20000004100 */
[----:B------:R-:W-:Y:S01]  /*47e0*/  SHF.R.U32.HI R82, RZ, 0x10, R79 ;  /* 0x00000010ff527819 */ /* 0x000fe2000001164f */
[----:B------:R-:W-:Y:S01]  /*47f0*/  HADD2.F32 R80, -RZ, R80.H0_H0 ;  /* 0x20000050ff507230 */ /* 0x000fe20000004100 */
[----:B--2---:R-:W-:Y:S01]  /*4800*/  MOV R76, R46 ;  /* 0x0000002e004c7202 */ /* 0x004fe20000000f00 */
[----:B------:R-:W-:Y:S02]  /*4810*/  HADD2.F32 R79, -RZ, R77.H0_H0 ;  /* 0x2000004dff4f7230 */ /* 0x000fe40000004100 */
[----:B------:R-:W-:-:S02]  /*4820*/  HADD2.F32 R82, -RZ, R82.H0_H0 ;  /* 0x20000052ff527230 */ /* 0x000fc40000004100 */
[----:B------:R-:W-:Y:S02]  /*4830*/  HADD2.F32 R46, -RZ, R45.H1_H1 ;  /* 0x3000002dff2e7230 */ /* 0x000fe40000004100 */
[--C-:B------:R-:W-:Y:S02]  /*4840*/  HADD2.F32 R77, -RZ, R47.reuse.H1_H1 ;  /* 0x3000002fff4d7230 */ /* 0x100fe40000004100 */
[----:B------:R-:W-:Y:S02]  /*4850*/  HADD2.F32 R47, -RZ, R47.H0_H0 ;  /* 0x2000002fff2f7230 */ /* 0x000fe40000004100 */
[----:B------:R-:W-:Y:S01]  /*4860*/  FMUL.FTZ R84, R46, R79 ;  /* 0x0000004f2e547220 */ /* 0x000fe20000410000 */
[----:B------:R-:W-:Y:S02]  /*4870*/  HADD2.F32 R45, -RZ, R45.H0_H0 ;  /* 0x2000002dff2d7230 */ /* 0x000fe40000004100 */
[-C--:B------:R-:W-:Y:S01]  /*4880*/  FMUL.FTZ R86, R77, R82.reuse ;  /* 0x000000524d567220 */ /* 0x080fe20000410000 */
[----:B------:R-:W-:-:S02]  /*4890*/  FMUL.FTZ R82, R47, R82 ;  /* 0x000000522f527220 */ /* 0x000fc40000410000 */
[C---:B------:R-:W-:Y:S01]  /*48a0*/  FMUL.FTZ R79, R45.reuse, R79 ;  /* 0x0000004f2d4f7220 */ /* 0x040fe20000410000 */
[----:B------:R-:W-:Y:S01]  /*48b0*/  FFMA.FTZ R84, R45, R78, -R84 ;  /* 0x0000004e2d547223 */ /* 0x000fe20000010854 */
[----:B------:R-:W-:Y:S01]  /*48c0*/  FFMA.FTZ R85, R77, R80, R82 ;  /* 0x000000504d557223 */ /* 0x000fe20000010052 */
[----:B------:R-:W-:Y:S02]  /*48d0*/  HADD2.F32 R45, -RZ, R44.H1_H1 ;  /* 0x3000002cff2d7230 */ /* 0x000fe40000004100 */
[----:B------:R-:W-:Y:S01]  /*48e0*/  FFMA.FTZ R83, R46, R78, R79 ;  /* 0x0000004e2e537223 */ /* 0x000fe2000001004f */
[----:B------:R-:W-:Y:S02]  /*48f0*/  HADD2.F32 R77, -RZ, R158.H0_H0 ;  /* 0x2000009eff4d7230 */ /* 0x000fe40000004100 */
[----:B------:R-:W-:Y:S01]  /*4900*/  FFMA.FTZ R86, R47, R80, -R86 ;  /* 0x000000502f567223 */ /* 0x000fe20000010856 */
[----:B------:R-:W-:Y:S02]  /*4910*/  HADD2.F32 R44, -RZ, R44.H0_H0 ;  /* 0x2000002cff2c7230 */ /* 0x000fe40000004100 */
[----:B------:R-:W-:-:S02]  /*4920*/  HADD2.F32 R79, -RZ, R158.H1_H1 ;  /* 0x3000009eff4f7230 */ /* 0x000fc40000004100 */
[CC--:B------:R-:W-:Y:S01]  /*4930*/  FMUL.FTZ R81, R45.reuse, R77.reuse ;  /* 0x0000004d2d517220 */ /* 0x0c0fe20000410000 */
[--C-:B------:R-:W-:Y:S02]  /*4940*/  HADD2.F32 R46, -RZ, R76.reuse.H1_H1 ;  /* 0x3000004cff2e7230 */ /* 0x100fe40000004100 */
[----:B------:R-:W-:Y:S01]  /*4950*/  FMUL.FTZ R78, R44, R77 ;  /* 0x0000004d2c4e7220 */ /* 0x000fe20000410000 */
[----:B------:R-:W-:Y:S02]  /*4960*/  HADD2.F32 R76, -RZ, R76.H0_H0 ;  /* 0x2000004cff4c7230 */ /* 0x000fe40000004100 */
[--C-:B------:R-:W-:Y:S02]  /*4970*/  HADD2.F32 R47, -RZ, R157.reuse.H0_H0 ;  /* 0x2000009dff2f7230 */ /* 0x100fe40000004100 */
[-C--:B------:R-:W-:Y:S01]  /*4980*/  FMUL.FTZ R77, R46, R79.reuse ;  /* 0x0000004f2e4d7220 */ /* 0x080fe20000410000 */
[----:B------:R-:W-:Y:S02]  /*4990*/  HADD2.F32 R157, -RZ, R157.H1_H1 ;  /* 0x3000009dff9d7230 */ /* 0x000fe40000004100 */
[----:B------:R-:W-:Y:S01]  /*49a0*/  FMUL.FTZ R79, R76, R79 ;  /* 0x0000004f4c4f7220 */ /* 0x000fe20000410000 */
[-C--:B------:R-:W-:Y:S01]  /*49b0*/  FFMA.FTZ R81, R44, R47.reuse, -R81 ;  /* 0x0000002f2c517223 */ /* 0x080fe20000010851 */
[----:B------:R-:W-:Y:S01]  /*49c0*/  FFMA.FTZ R78, R45, R47, R78 ;  /* 0x0000002f2d4e7223 */ /* 0x000fe2000001004e */
[-C--:B------:R-:W-:Y:S01]  /*49d0*/  FFMA.FTZ R77, R76, R157.reuse, -R77 ;  /* 0x0000009d4c4d7223 */ /* 0x080fe2000001084d */
[----:B------:R-:W-:Y:S01]  /*49e0*/  FFMA.FTZ R46, R46, R157, R79 ;  /* 0x0000009d2e2e7223 */ /* 0x000fe2000001004f */
[----:B------:R-:W-:-:S02]  /*49f0*/  F2FP.F16.F32.PACK_AB R45, R83, R84 ;  /* 0x00000054532d723e */ /* 0x000fc400000000ff */
[----:B------:R-:W-:Y:S02]  /*4a00*/  F2FP.F16.F32.PACK_AB R47, R85, R86 ;  /* 0x00000056552f723e */ /* 0x000fe400000000ff */
[----:B------:R-:W-:Y:S02]  /*4a10*/  F2FP.F16.F32.PACK_AB R44, R78, R81 ;  /* 0x000000514e2c723e */ /* 0x000fe400000000ff */
[----:B------:R-:W-:-:S07]  /*4a20*/  F2FP.F16.F32.PACK_AB R46, R46, R77 ;  /* 0x0000004d2e2e723e */ /* 0x000fce00000000ff */
.L_x_490:
[----:B------:R-:W-:Y:S05]  /*4a30*/  BSYNC B2 ;  /* 0x0000000000027941 */ /* 0x000fea0003800000 */
.L_x_489:
[----:B--2---:R1:W-:Y:S02]  /*4a40*/  STG.E.128 desc[UR60][R50.64+0x140], R44 ;  /* 0x0001402c32007986 */ /* 0x0043e4000c101d3c */
.L_x_468:
[----:B------:R-:W-:Y:S05]  /*4a50*/  BSYNC B1 ;  /* 0x0000000000017941 */ /* 0x000fea0003800000 */
.L_x_467:
[----:B------:R-:W-:Y:S05]  /*4a60*/  @P4 BRA `(.L_x_491) ;  /* 0x0000005000944947 */ /* 0x000fea0003800000 */
[----:B------:R-:W-:Y:S01]  /*4a70*/  ISETP.NE.AND P3, PT, R30, RZ, PT ;  /* 0x000000ff1e00720c */ /* 0x000fe20003f65270 */
[----:B------:R-:W-:-:S12]  /*4a80*/  BSSY B1, `(.L_x_492) ;  /* 0x0000031000017945 */ /* 0x000fd80003800000 */
[----:B------:R-:W-:Y:S05]  /*4a90*/  @!P3 BRA `(.L_x_493) ;  /* 0x0000000000bcb947 */ /* 0x000fea0003800000 */
[----:B-1234-:R1:W2:Y:S01]  /*4aa0*/  LDS.128 R44, [R40+0x23000] ;  /* 0x02300000282c7984 */ /* 0x01e2a20000000c00 */
[----:B------:R-:W-:Y:S01]  /*4ab0*/  ISETP.GE.AND P3, PT, R16, R103, PT ;  /* 0x000000671000720c */ /* 0x000fe20003f66270 */
[----:B------:R-:W-:-:S12]  /*4ac0*/  BSSY B2, `(.L_x_494) ;  /* 0x000002b000027945 */ /* 0x000fd80003800000 */
[----:B-1----:R-:W-:Y:S05]  /*4ad0*/  @P3 BRA `(.L_x_495) ;  /* 0x0000000000a43947 */ /* 0x002fea0003800000 */
[--C-:B------:R-:W-:Y:S01]  /*4ae0*/  SHF.R.U64 R72, R72, 0x10, R73.reuse ;  /* 0x0000001048487819 */ /* 0x100fe20000001249 */
[----:B--2---:R-:W-:Y:S01]  /*4af0*/  IMAD.MOV.U32 R50, RZ, RZ, R46 ;  /* 0x000000ffff327224 */ /* 0x004fe200078e002e */
[----:B------:R-:W-:Y:S01]  /*4b00*/  SHF.R.U32.HI R77, RZ, 0x10, R73 ;  /* 0x00000010ff4d7819 */ /* 0x000fe20000011649 */
[--C-:B------:R-:W-:Y:S01]  /*4b10*/  HADD2.F32 R46, -RZ, R45.reuse.H1_H1 ;  /* 0x3000002dff2e7230 */ /* 0x100fe20000004100 */
[--C-:B------:R-:W-:Y:S01]  /*4b20*/  SHF.R.U64 R73, R74, 0x10, R75.reuse ;  /* 0x000000104a497819 */ /* 0x100fe2000000124b */
[----:B------:R-:W-:Y:S01]  /*4b30*/  HADD2.F32 R45, -RZ, R45.H0_H0 ;  /* 0x2000002dff2d7230 */ /* 0x000fe20000004100 */
[----:B------:R-:W-:Y:S01]  /*4b40*/  SHF.R.U32.HI R76, RZ, 0x10, R75 ;  /* 0x00000010ff4c7819 */ /* 0x000fe2000001164b */
[----:B------:R-:W-:Y:S02]  /*4b50*/  HADD2.F32 R72, -RZ, R72.H0_H0 ;  /* 0x20000048ff487230 */ /* 0x000fe40000004100 */
[----:B------:R-:W-:Y:S02]  /*4b60*/  HADD2.F32 R73, -RZ, R73.H0_H0 ;  /* 0x20000049ff497230 */ /* 0x000fe40000004100 */
[----:B------:R-:W-:-:S02]  /*4b70*/  HADD2.F32 R76, -RZ, R76.H0_H0 ;  /* 0x2000004cff4c7230 */ /* 0x000fc40000004100 */
[--C-:B------:R-:W-:Y:S02]  /*4b80*/  HADD2.F32 R51, -RZ, R47.reuse.H1_H1 ;  /* 0x3000002fff337230 */ /* 0x100fe40000004100 */
[CC--:B------:R-:W-:Y:S01]  /*4b90*/  FMUL.FTZ R78, R46.reuse, R73.reuse ;  /* 0x000000492e4e7220 */ /* 0x0c0fe20000410000 */
[----:B------:R-:W-:Y:S02]  /*4ba0*/  HADD2.F32 R47, -RZ, R47.H0_H0 ;  /* 0x2000002fff2f7230 */ /* 0x000fe40000004100 */
[----:B------:R-:W-:Y:S01]  /*4bb0*/  FMUL.FTZ R73, R45, R73 ;  /* 0x000000492d497220 */ /* 0x000fe20000410000 */
[----:B------:R-:W-:Y:S02]  /*4bc0*/  HADD2.F32 R74, -RZ, R77.H0_H0 ;  /* 0x2000004dff4a7230 */ /* 0x000fe40000004100 */
[----:B------:R-:W-:Y:S01]  /*4bd0*/  FMUL.FTZ R80, R51, R76 ;  /* 0x0000004c33507220 */ /* 0x000fe20000410000 */
[-C--:B------:R-:W-:Y:S01]  /*4be0*/  FFMA.FTZ R78, R45, R72.reuse, -R78 ;  /* 0x000000482d4e7223 */ /* 0x080fe2000001084e */
[----:B------:R-:W-:Y:S01]  /*4bf0*/  FFMA.FTZ R77, R46, R72, R73 ;  /* 0x000000482e4d7223 */ /* 0x000fe20000010049 */
[----:B------:R-:W-:Y:S01]  /*4c00*/  FMUL.FTZ R76, R47, R76 ;  /* 0x0000004c2f4c7220 */ /* 0x000fe20000410000 */
[----:B------:R-:W-:-:S02]  /*4c10*/  HADD2.F32 R73, -RZ, R166.H0_H0 ;  /* 0x200000a6ff497230 */ /* 0x000fc40000004100 */
[-C--:B------:R-:W-:Y:S01]  /*4c20*/  FFMA.FTZ R80, R47, R74.reuse, -R80 ;  /* 0x0000004a2f507223 */ /* 0x080fe20000010850 */
[----:B------:R-:W-:Y:S02]  /*4c30*/  HADD2.F32 R45, -RZ, R44.H1_H1 ;  /* 0x3000002cff2d7230 */ /* 0x000fe40000004100 */
[----:B------:R-:W-:Y:S01]  /*4c40*/  FFMA.FTZ R81, R51, R74, R76 ;  /* 0x0000004a33517223 */ /* 0x000fe2000001004c */
[----:B------:R-:W-:Y:S02]  /*4c50*/  HADD2.F32 R46, -RZ, R50.H1_H1 ;  /* 0x30000032ff2e7230 */ /* 0x000fe40000004100 */
[----:B------:R-:W-:Y:S02]  /*4c60*/  HADD2.F32 R159, -RZ, R159.H1_H1 ;  /* 0x3000009fff9f7230 */ /* 0x000fe40000004100 */
[----:B------:R-:W-:Y:S02]  /*4c70*/  HADD2.F32 R44, -RZ, R44.H0_H0 ;  /* 0x2000002cff2c7230 */ /* 0x000fe40000004100 */
[----:B------:R-:W-:Y:S01]  /*4c80*/  FMUL.FTZ R79, R46, R73 ;  /* 0x000000492e4f7220 */ /* 0x000fe20000410000 */
[----:B------:R-:W-:-:S02]  /*4c90*/  HADD2.F32 R50, -RZ, R50.H0_H0 ;  /* 0x20000032ff327230 */ /* 0x000fc40000004100 */
[CC--:B------:R-:W-:Y:S01]  /*4ca0*/  FMUL.FTZ R75, R45.reuse, R159.reuse ;  /* 0x0000009f2d4b7220 */ /* 0x0c0fe20000410000 */
[--C-:B------:R-:W-:Y:S02]  /*4cb0*/  HADD2.F32 R47, -RZ, R156.reuse.H0_H0 ;  /* 0x2000009cff2f7230 */ /* 0x100fe40000004100 */
[----:B------:R-:W-:Y:S01]  /*4cc0*/  FMUL.FTZ R72, R44, R159 ;  /* 0x0000009f2c487220 */ /* 0x000fe20000410000 */
        /* <DEDUP_REMOVED lines=10> */
.L_x_495:
[----:B------:R-:W-:Y:S05]  /*4d70*/  BSYNC B2 ;  /* 0x0000000000027941 */ /* 0x000fea0003800000 */
.L_x_494:
[----:B--2---:R1:W-:Y:S02]  /*4d80*/  STG.E.128 desc[UR60][R48.64], R44 ;  /* 0x0000002c30007986 */ /* 0x0043e4000c101d3c */
.L_x_493:
[----:B------:R-:W-:Y:S05]  /*4d90*/  BSYNC B1 ;  /* 0x0000000000017941 */ /* 0x000fea0003800000 */
.L_x_492:
        /* <DEDUP_REMOVED lines=15> */
[----:B------:R-:W-:Y:S01]  /*4e90*/  HADD2.F32 R70, -RZ, R73.H0_H0 ;  /* 0x20000049ff467230 */ /* 0x000fe20000004100 */
[----:B------:R-:W-:Y:S01]  /*4ea0*/  MOV R50, R46 ;  /* 0x0000002e00327202 */ /* 0x000fe20000000f00 */
[----:B------:R-:W-:Y:S02]  /*4eb0*/  HADD2.F32 R69, -RZ, R69.H0_H0 ;  /* 0x20000045ff457230 */ /* 0x000fe40000004100 */
[----:B------:R-:W-:-:S02]  /*4ec0*/  HADD2.F32 R72, -RZ, R72.H0_H0 ;  /* 0x20000048ff487230 */ /* 0x000fc40000004100 */
[--C-:B------:R-:W-:Y:S02]  /*4ed0*/  HADD2.F32 R46, -RZ, R45.reuse.H1_H1 ;  /* 0x3000002dff2e7230 */ /* 0x100fe40000004100 */
[----:B------:R-:W-:Y:S02]  /*4ee0*/  HADD2.F32 R45, -RZ, R45.H0_H0 ;  /* 0x2000002dff2d7230 */ /* 0x000fe40000004100 */
[-C--:B------:R-:W-:Y:S01]  /*4ef0*/  FMUL.FTZ R76, R51, R72.reuse ;  /* 0x00000048334c7220 */ /* 0x080fe20000410000 */
[----:B------:R-:W-:Y:S01]  /*4f00*/  FMUL.FTZ R72, R47, R72 ;  /* 0x000000482f487220 */ /* 0x000fe20000410000 */
[-C--:B------:R-:W-:Y:S01]  /*4f10*/  FMUL.FTZ R74, R46, R69.reuse ;  /* 0x000000452e4a7220 */ /* 0x080fe20000410000 */
[----:B------:R-:W-:Y:S02]  /*4f20*/  FMUL.FTZ R69, R45, R69 ;  /* 0x000000452d457220 */ /* 0x000fe40000410000 */
[----:B------:R-:W-:Y:S01]  /*4f30*/  FFMA.FTZ R73, R51, R70, R72 ;  /* 0x0000004633497223 */ /* 0x000fe20000010048 */
[----:B------:R-:W-:Y:S01]  /*4f40*/  FFMA.FTZ R74, R45, R68, -R74 ;  /* 0x000000442d4a7223 */ /* 0x000fe2000001084a */
[----:B------:R-:W-:-:S02]  /*4f50*/  HADD2.F32 R45, -RZ, R44.H1_H1 ;  /* 0x3000002cff2d7230 */ /* 0x000fc40000004100 */
[----:B------:R-:W-:Y:S01]  /*4f60*/  FFMA.FTZ R71, R46, R68, R69 ;  /* 0x000000442e477223 */ /* 0x000fe20000010045 */
[--C-:B------:R-:W-:Y:S02]  /*4f70*/  HADD2.F32 R51, -RZ, R151.reuse.H0_H0 ;  /* 0x20000097ff337230 */ /* 0x100fe40000004100 */
[----:B------:R-:W-:Y:S01]  /*4f80*/  FFMA.FTZ R76, R47, R70, -R76 ;  /* 0x000000462f4c7223 */ /* 0x000fe2000001084c */
[----:B------:R-:W-:Y:S02]  /*4f90*/  HADD2.F32 R44, -RZ, R44.H0_H0 ;  /* 0x2000002cff2c7230 */ /* 0x000fe40000004100 */
[----:B------:R-:W-:Y:S02]  /*4fa0*/  HADD2.F32 R151, -RZ, R151.H1_H1 ;  /* 0x30000097ff977230 */ /* 0x000fe40000004100 */
[-C--:B------:R-:W-:Y:S01]  /*4fb0*/  FMUL.FTZ R69, R45, R51.reuse ;  /* 0x000000332d457220 */ /* 0x080fe20000410000 */
[--C-:B------:R-:W-:Y:S02]  /*4fc0*/  HADD2.F32 R46, -RZ, R50.reuse.H1_H1 ;  /* 0x30000032ff2e7230 */ /* 0x100fe40000004100 */
[----:B------:R-:W-:Y:S01]  /*4fd0*/  FMUL.FTZ R68, R44, R51 ;  /* 0x000000332c447220 */ /* 0x000fe20000410000 */
[----:B------:R-:W-:-:S02]  /*4fe0*/  HADD2.F32 R50, -RZ, R50.H0_H0 ;  /* 0x20000032ff327230 */ /* 0x000fc40000004100 */
        /* <DEDUP_REMOVED lines=12> */
.L_x_499:
[----:B------:R-:W-:Y:S05]  /*50b0*/  BSYNC B2 ;  /* 0x0000000000027941 */ /* 0x000fea0003800000 */
.L_x_498:
[----:B--2---:R1:W-:Y:S02]  /*50c0*/  STG.E.128 desc[UR60][R48.64+0x40], R44 ;  /* 0x0000402c30007986 */ /* 0x0043e4000c101d3c */
.L_x_497:
[----:B------:R-:W-:Y:S05]  /*50d0*/  BSYNC B1 ;  /* 0x0000000000017941 */ /* 0x000fea0003800000 */
.L_x_496:
        /* <DEDUP_REMOVED lines=20> */
[C---:B------:R-:W-:Y:S01]  /*5220*/  FMUL.FTZ R65, R45.reuse, R65 ;  /* 0x000000412d417220 */ /* 0x040fe20000410000 */
[----:B------:R-:W-:Y:S02]  /*5230*/  HADD2.F32 R47, -RZ, R47.H0_H0 ;  /* 0x2000002fff2f7230 */ /* 0x000fe40000004100 */
[-C--:B------:R-:W-:Y:S01]  /*5240*/  FFMA.FTZ R70, R45, R64.reuse, -R70 ;  /* 0x000000402d467223 */ /* 0x080fe20000010846 */
[----:B------:R-:W-:Y:S01]  /*5250*/  FFMA.FTZ R67, R46, R64, R65 ;  /* 0x000000402e437223 */ /* 0x000fe20000010041 */
[----:B------:R-:W-:Y:S02]  /*5260*/  HADD2.F32 R66, -RZ, R69.H0_H0 ;  /* 0x20000045ff427230 */ /* 0x000fe40000004100 */
[----:B------:R-:W-:Y:S01]  /*5270*/  FMUL.FTZ R72, R51, R68 ;  /* 0x0000004433487220 */ /* 0x000fe20000410000 */
[----:B------:R-:W-:-:S02]  /*5280*/  HADD2.F32 R64, -RZ, R133.H0_H0 ;  /* 0x20000085ff407230 */ /* 0x000fc40000004100 */
[C---:B------:R-:W-:Y:S01]  /*5290*/  FMUL.FTZ R68, R47.reuse, R68 ;  /* 0x000000442f447220 */ /* 0x040fe20000410000 */
[----:B------:R-:W-:Y:S02]  /*52a0*/  HADD2.F32 R133, -RZ, R133.H1_H1 ;  /* 0x30000085ff857230 */ /* 0x000fe40000004100 */
[-C--:B------:R-:W-:Y:S01]  /*52b0*/  FFMA.FTZ R72, R47, R66.reuse, -R72 ;  /* 0x000000422f487223 */ /* 0x080fe20000010848 */
[----:B------:R-:W-:Y:S02]  /*52c0*/  HADD2.F32 R45, -RZ, R44.H1_H1 ;  /* 0x3000002cff2d7230 */ /* 0x000fe40000004100 */
[----:B------:R-:W-:Y:S01]  /*52d0*/  FFMA.FTZ R71, R51, R66, R68 ;  /* 0x0000004233477223 */ /* 0x000fe20000010044 */
[----:B------:R-:W-:Y:S02]  /*52e0*/  HADD2.F32 R46, -RZ, R50.H1_H1 ;  /* 0x30000032ff2e7230 */ /* 0x000fe40000004100 */
[----:B------:R-:W-:Y:S02]  /*52f0*/  HADD2.F32 R44, -RZ, R44.H0_H0 ;  /* 0x2000002cff2c7230 */ /* 0x000fe40000004100 */
[----:B------:R-:W-:Y:S01]  /*5300*/  FMUL.FTZ R65, R45, R64 ;  /* 0x000000402d417220 */ /* 0x000fe20000410000 */
[----:B------:R-:W-:-:S02]  /*5310*/  HADD2.F32 R50, -RZ, R50.H0_H0 ;  /* 0x20000032ff327230 */ /* 0x000fc40000004100 */
[-C--:B------:R-:W-:Y:S01]  /*5320*/  FMUL.FTZ R69, R46, R133.reuse ;  /* 0x000000852e457220 */ /* 0x080fe20000410000 */
        /* <DEDUP_REMOVED lines=12> */
.L_x_503:
[----:B------:R-:W-:Y:S05]  /*53f0*/  BSYNC B2 ;  /* 0x0000000000027941 */ /* 0x000fea0003800000 */
.L_x_502:
[----:B--2---:R1:W-:Y:S02]  /*5400*/  STG.E.128 desc[UR60][R48.64+0x80], R44 ;  /* 0x0000802c30007986 */ /* 0x0043e4000c101d3c */
.L_x_501:
[----:B------:R-:W-:Y:S05]  /*5410*/  BSYNC B1 ;  /* 0x0000000000017941 */ /* 0x000fea0003800000 */
.L_x_500:
[----:B------:R-:W-:Y:S01]  /*5420*/  ISETP.NE.AND P3, PT, R36, RZ, PT ;  /* 0x000000ff2400720c */ /* 0x000fe20003f65270 */
[----:B------:R-:W-:-:S12]  /*5430*/  BSSY B1, `(.L_x_504) ;  /* 0x0000032000017945 */ /* 0x000fd80003800000 */
[----:B------:R-:W-:Y:S05]  /*5440*/  @!P3 BRA `(.L_x_505) ;  /* 0x0000000000c0b947 */ /* 0x000fea0003800000 */
[----:B-1234-:R1:W2:Y:S01]  /*5450*/  LDS.128 R44, [R41+0x26800] ;  /* 0x02680000292c7984 */ /* 0x01e2a20000000c00 */
[----:B------:R-:W-:Y:S01]  /*5460*/  IADD3 R50, R16, 0x30, RZ ;  /* 0x0000003010327810 */ /* 0x000fe20007ffe0ff */
[----:B------:R-:W-:Y:S03]  /*5470*/  BSSY B2, `(.L_x_506) ;  /* 0x000002c000027945 */ /* 0x000fe60003800000 */
        /* <DEDUP_REMOVED lines=43> */
.L_x_507:
[----:B------:R-:W-:Y:S05]  /*5730*/  BSYNC B2 ;  /* 0x0000000000027941 */ /* 0x000fea0003800000 */
.L_x_506:
[----:B--2---:R1:W-:Y:S02]  /*5740*/  STG.E.128 desc[UR60][R48.64+0xc0], R44 ;  /* 0x0000c02c30007986 */ /* 0x0043e4000c101d3c */
.L_x_505:
[----:B------:R-:W-:Y:S05]  /*5750*/  BSYNC B1 ;  /* 0x0000000000017941 */ /* 0x000fea0003800000 */
.L_x_504:
        /* <DEDUP_REMOVED lines=29> */
[----:B------:R-:W-:Y:S02]  /*5930*/  HADD2.F32 R51, -RZ, R94.H1_H1 ;  /* 0x3000005eff337230 */ /* 0x000fe40000004100 */
[----:B------:R-:W-:Y:S01]  /*5940*/  FFMA.FTZ R64, R47, R58, -R64 ;  /* 0x0000003a2f407223 */ /* 0x000fe20000010840 */
[----:B------:R-:W-:Y:S02]  /*5950*/  HADD2.F32 R44, -RZ, R44.H0_H0 ;  /* 0x2000002cff2c7230 */ /* 0x000fe40000004100 */
[----:B------:R-:W-:Y:S02]  /*5960*/  HADD2.F32 R57, -RZ, R94.H0_H0 ;  /* 0x2000005eff397230 */ /* 0x000fe40000004100 */
[-C--:B------:R-:W-:Y:S01]  /*5970*/  FMUL.FTZ R59, R45, R51.reuse ;  /* 0x000000332d3b7220 */ /* 0x080fe20000410000 */
[--C-:B------:R-:W-:Y:S02]  /*5980*/  HADD2.F32 R46, -RZ, R50.reuse.H1_H1 ;  /* 0x30000032ff2e7230 */ /* 0x100fe40000004100 */
[----:B------:R-:W-:Y:S01]  /*5990*/  FMUL.FTZ R56, R44, R51 ;  /* 0x000000332c387220 */ /* 0x000fe20000410000 */
[----:B------:R-:W-:-:S02]  /*59a0*/  HADD2.F32 R50, -RZ, R50.H0_H0 ;  /* 0x20000032ff327230 */ /* 0x000fc40000004100 */
[--C-:B------:R-:W-:Y:S02]  /*59b0*/  HADD2.F32 R47, -RZ, R95.reuse.H1_H1 ;  /* 0x3000005fff2f7230 */ /* 0x100fe40000004100 */
[-C--:B------:R-:W-:Y:S01]  /*59c0*/  FMUL.FTZ R51, R46, R57.reuse ;  /* 0x000000392e337220 */ /* 0x080fe20000410000 */
[----:B------:R-:W-:Y:S02]  /*59d0*/  HADD2.F32 R95, -RZ, R95.H0_H0 ;  /* 0x2000005fff5f7230 */ /* 0x000fe40000004100 */
        /* <DEDUP_REMOVED lines=9> */
.L_x_511:
[----:B------:R-:W-:Y:S05]  /*5a70*/  BSYNC B2 ;  /* 0x0000000000027941 */ /* 0x000fea0003800000 */
.L_x_510:
[----:B--2---:R1:W-:Y:S02]  /*5a80*/  STG.E.128 desc[UR60][R48.64+0x100], R44 ;  /* 0x0001002c30007986 */ /* 0x0043e4000c101d3c */
.L_x_509:
[----:B------:R-:W-:Y:S05]  /*5a90*/  BSYNC B1 ;  /* 0x0000000000017941 */ /* 0x000fea0003800000 */
.L_x_508:
[----:B------:R-:W-:-:S13]  /*5aa0*/  ISETP.NE.AND P3, PT, R38, RZ, PT ;  /* 0x000000ff2600720c */ /* 0x000fda0003f65270 */
        /* <DEDUP_REMOVED lines=9> */
[----:B------:R-:W-:Y:S01]  /*5b40*/  HADD2.F32 R46, -RZ, R45.H1_H1 ;  /* 0x3000002dff2e7230 */ /* 0x000fe20000004100 */
[--C-:B------:R-:W-:Y:S01]  /*5b50*/  SHF.R.U64 R53, R54, 0x10, R55.reuse ;  /* 0x0000001036357819 */ /* 0x100fe20000001237 */
[--C-:B------:R-:W-:Y:S01]  /*5b60*/  HADD2.F32 R51, -RZ, R47.reuse.H1_H1 ;  /* 0x3000002fff337230 */ /* 0x100fe20000004100 */
[----:B------:R-:W-:Y:S01]  /*5b70*/  SHF.R.U32.HI R56, RZ, 0x10, R55 ;  /* 0x00000010ff387819 */ /* 0x000fe20000011637 */
[----:B------:R-:W-:Y:S02]  /*5b80*/  HADD2.F32 R47, -RZ, R47.H0_H0 ;  /* 0x2000002fff2f7230 */ /* 0x000fe40000004100 */
[----:B------:R-:W-:Y:S02]  /*5b90*/  HADD2.F32 R53, -RZ, R53.H0_H0 ;  /* 0x20000035ff357230 */ /* 0x000fe40000004100 */
[----:B------:R-:W-:-:S02]  /*5ba0*/  HADD2.F32 R56, -RZ, R56.H0_H0 ;  /* 0x20000038ff387230 */ /* 0x000fc40000004100 */
[----:B------:R-:W-:Y:S02]  /*5bb0*/  HADD2.F32 R45, -RZ, R45.H0_H0 ;  /* 0x2000002dff2d7230 */ /* 0x000fe40000004100 */
[-C--:B------:R-:W-:Y:S01]  /*5bc0*/  FMUL.FTZ R58, R46, R53.reuse ;  /* 0x000000352e3a7220 */ /* 0x080fe20000410000 */
[----:B------:R-:W-:Y:S02]  /*5bd0*/  HADD2.F32 R52, -RZ, R52.H0_H0 ;  /* 0x20000034ff347230 */ /* 0x000fe40000004100 */
[-C--:B------:R-:W-:Y:S01]  /*5be0*/  FMUL.FTZ R60, R51, R56.reuse ;  /* 0x00000038333c7220 */ /* 0x080fe20000410000 */
[----:B------:R-:W-:Y:S02]  /*5bf0*/  HADD2.F32 R54, -RZ, R57.H0_H0 ;  /* 0x20000039ff367230 */ /* 0x000fe40000004100 */
[----:B------:R-:W-:Y:S01]  /*5c00*/  FMUL.FTZ R56, R47, R56 ;  /* 0x000000382f387220 */ /* 0x000fe20000410000 */
[C---:B------:R-:W-:Y:S01]  /*5c10*/  FMUL.FTZ R53, R45.reuse, R53 ;  /* 0x000000352d357220 */ /* 0x040fe20000410000 */
[----:B------:R-:W-:Y:S01]  /*5c20*/  FFMA.FTZ R58, R45, R52, -R58 ;  /* 0x000000342d3a7223 */ /* 0x000fe2000001083a */
[----:B------:R-:W-:-:S02]  /*5c30*/  HADD2.F32 R45, -RZ, R44.H1_H1 ;  /* 0x3000002cff2d7230 */ /* 0x000fc40000004100 */
[----:B------:R-:W-:Y:S01]  /*5c40*/  FFMA.FTZ R59, R51, R54, R56 ;  /* 0x00000036333b7223 */ /* 0x000fe20000010038 */
[----:B------:R-:W-:Y:S01]  /*5c50*/  FFMA.FTZ R57, R46, R52, R53 ;  /* 0x000000342e397223 */ /* 0x000fe20000010035 */
[----:B------:R-:W-:Y:S02]  /*5c60*/  HADD2.F32 R51, -RZ, R92.H1_H1 ;  /* 0x3000005cff337230 */ /* 0x000fe40000004100 */
[----:B------:R-:W-:Y:S01]  /*5c70*/  FFMA.FTZ R60, R47, R54, -R60 ;  /* 0x000000362f3c7223 */ /* 0x000fe2000001083c */
[----:B------:R-:W-:Y:S02]  /*5c80*/  HADD2.F32 R44, -RZ, R44.H0_H0 ;  /* 0x2000002cff2c7230 */ /* 0x000fe40000004100 */
[----:B------:R-:W-:Y:S02]  /*5c90*/  HADD2.F32 R53, -RZ, R92.H0_H0 ;  /* 0x2000005cff357230 */ /* 0x000fe40000004100 */
[----:B------:R-:W-:Y:S01]  /*5ca0*/  FMUL.FTZ R55, R45, R51 ;  /* 0x000000332d377220 */ /* 0x000fe20000410000 */
[----:B------:R-:W-:-:S02]  /*5cb0*/  HADD2.F32 R46, -RZ, R50.H1_H1 ;  /* 0x30000032ff2e7230 */ /* 0x000fc40000004100 */
[----:B------:R-:W-:Y:S01]  /*5cc0*/  FMUL.FTZ R52, R44, R51 ;  /* 0x000000332c347220 */ /* 0x000fe20000410000 */
[----:B------:R-:W-:Y:S02]  /*5cd0*/  HADD2.F32 R50, -RZ, R50.H0_H0 ;  /* 0x20000032ff327230 */ /* 0x000fe40000004100 */
        /* <DEDUP_REMOVED lines=12> */
.L_x_513:
[----:B------:R-:W-:Y:S05]  /*5da0*/  BSYNC B1 ;  /* 0x0000000000017941 */ /* 0x000fea0003800000 */
.L_x_512:
[----:B--2---:R1:W-:Y:S01]  /*5db0*/  STG.E.128 desc[UR60][R48.64+0x140], R44 ;  /* 0x0001402c30007986 */ /* 0x0043e2000c101d3c */
[----:B------:R-:W-:Y:S05]  /*5dc0*/  BRA `(.L_x_491) ;  /* 0x0000003c00bc7947 */ /* 0x000fea0003800000 */
.L_x_459:
        /* <DEDUP_REMOVED lines=19> */
[----:B------:R-:W-:Y:S02]  /*5f00*/  CS2R R52, SRZ ;  /* 0x0000000000347805 */ /* 0x000fe4000001ff00 */
[----:B------:R-:W-:Y:S02]  /*5f10*/  IADD3.X R45, R43, R15, RZ, P2, !PT ;  /* 0x0000000f2b2d7210 */ /* 0x000fe400017fe4ff */
[----:B------:R-:W-:Y:S02]  /*5f20*/  CS2R R66, SRZ ;  /* 0x0000000000427805 */ /* 0x000fe4000001ff00 */
[----:B------:R-:W-:-:S02]  /*5f30*/  LEA R68, P2, R44, UR4, 0x1 ;  /* 0x000000042c447c11 */ /* 0x000fc4000f8408ff */
[----:B------:R-:W-:Y:S02]  /*5f40*/  CS2R R64, SRZ ;  /* 0x0000000000407805 */ /* 0x000fe4000001ff00 */
[----:B------:R-:W-:Y:S01]  /*5f50*/  LEA.HI.X R69, R44, UR5, R45, 0x1, P2 ;  /* 0x000000052c457c11 */ /* 0x000fe200090f0c2d */
[----:B------:R-:W-:Y:S01]  /*5f60*/  ULDC.64 UR4, c[0x0][0x3e0] ;  /* 0x0000f80000047ab9 */ /* 0x000fe20000000a00 */
[----:B------:R-:W-:-:S05]  /*5f70*/  IADD3 R44, P2, R112, R92, RZ ;  /* 0x0000005c702c7210 */ /* 0x000fca0007f5e0ff */
[----:B------:R-:W-:Y:S01]  /*5f80*/  IMAD.X R45, R100, 0x1, R13, P2 ;  /* 0x00000001642d7824 */ /* 0x000fe200010e060d */
[----:B------:R-:W-:-:S04]  /*5f90*/  LEA R72, P2, R44, UR4, 0x1 ;  /* 0x000000042c487c11 */ /* 0x000fc8000f8408ff */
[----:B------:R-:W-:Y:S02]  /*5fa0*/  LEA.HI.X R73, R44, UR5, R45, 0x1, P2 ;  /* 0x000000052c497c11 */ /* 0x000fe400090f0c2d */
[----:B------:R-:W-:Y:S02]  /*5fb0*/  ISETP.GE.AND P2, PT, R22, R103, PT ;  /* 0x000000671600720c */ /* 0x000fe40003f46270 */
[----:B------:R-:W-:Y:S02]  /*5fc0*/  CS2R R50, SRZ ;  /* 0x0000000000327805 */ /* 0x000fe4000001ff00 */
[----:B------:R-:W-:Y:S02]  /*5fd0*/  CS2R R48, SRZ ;  /* 0x0000000000307805 */ /* 0x000fe4000001ff00 */
[----:B------:R-:W-:Y:S02]  /*5fe0*/  CS2R R62, SRZ ;  /* 0x00000000003e7805 */ /* 0x000fe4000001ff00 */
[----:B------:R-:W-:-:S05]  /*5ff0*/  CS2R R60, SRZ ;  /* 0x00000000003c7805 */ /* 0x000fca000001ff00 */
[----:B------:R0:W5:Y:S04]  /*6000*/  @!P2 LDG.E.128 R52, desc[UR60][R68.64] ;  /* 0x0000003c4434a981 */ /* 0x000168000c1e1d00 */
[----:B------:R0:W5:Y:S01]  /*6010*/  @!P2 LDG.E.128 R64, desc[UR60][R72.64] ;  /* 0x0000003c4840a981 */ /* 0x000162000c1e1d00 */
[----:B------:R-:W-:Y:S02]  /*6020*/  ISETP.GE.AND P2, PT, R205, R103, PT ;  /* 0x00000067cd00720c */ /* 0x000fe40003f46270 */
[----:B------:R-:W-:Y:S02]  /*6030*/  CS2R R46, SRZ ;  /* 0x00000000002e7805 */ /* 0x000fe4000001ff00 */
[----:B------:R-:W-:Y:S02]  /*6040*/  CS2R R44, SRZ ;  /* 0x00000000002c7805 */ /* 0x000fe4000001ff00 */
[----:B------:R-:W-:-:S02]  /*6050*/  CS2R R58, SRZ ;  /* 0x00000000003a7805 */ /* 0x000fc4000001ff00 */
[----:B------:R-:W-:-:S05]  /*6060*/  CS2R R56, SRZ ;  /* 0x0000000000387805 */ /* 0x000fca000001ff00 */
[----:B------:R0:W5:Y:S04]  /*6070*/  @!P2 LDG.E.128 R48, desc[UR60][R68.64+0x40] ;  /* 0x0000403c4430a981 */ /* 0x000168000c1e1d00 */
[----:B------:R0:W5:Y:S01]  /*6080*/  @!P2 LDG.E.128 R60, desc[UR60][R72.64+0x40] ;  /* 0x0000403c483ca981 */ /* 0x000162000c1e1d00 */
[----:B------:R-:W-:-:S13]  /*6090*/  ISETP.GE.AND P2, PT, R206, R103, PT ;  /* 0x00000067ce00720c */ /* 0x000fda0003f46270 */
[----:B------:R0:W5:Y:S04]  /*60a0*/  @!P2 LDG.E.128 R44, desc[UR60][R68.64+0x80] ;  /* 0x0000803c442ca981 */ /* 0x000168000c1e1d00 */
[----:B------:R0:W5:Y:S02]  /*60b0*/  @!P2 LDG.E.128 R56, desc[UR60][R72.64+0x80] ;  /* 0x0000803c4838a981 */ /* 0x000164000c1e1d00 */
.L_x_515:
[----:B------:R-:W-:Y:S05]  /*60c0*/  BSYNC B1 ;  /* 0x0000000000017941 */ /* 0x000fea0003800000 */
.L_x_514:
[----:B------:R-:W-:Y:S01]  /*60d0*/  ISETP.GE.AND P3, PT, R224, R42, PT ;  /* 0x0000002ae000720c */ /* 0x000fe20003f66270 */
[----:B------:R-:W-:Y:S01]  /*60e0*/  BSSY B1, `(.L_x_516) ;  /* 0x000002e000017945 */ /* 0x000fe20003800000 */
[----:B0-----:R-:W-:Y:S02]  /*60f0*/  CS2R R68, SRZ ;  /* 0x0000000000447805 */ /* 0x001fe4000001ff00 */
        /* <DEDUP_REMOVED lines=17> */
[----:B------:R-:W-:Y:S02]  /*6210*/  IADD3.X R69, R15, R43, R9, P2, P5 ;  /* 0x0000002b0f457210 */ /* 0x000fe400017ea409 */
[----:B------:R-:W-:Y:S02]  /*6220*/  CS2R R90, SRZ ;  /* 0x00000000005a7805 */ /* 0x000fe4000001ff00 */
[----:B------:R-:W-:-:S02]  /*6230*/  IADD3 R43, P2, P5, R112, R92, R8 ;  /* 0x0000005c702b7210 */ /* 0x000fc40007d5e008 */
[----:B------:R-:W-:Y:S02]  /*6240*/  CS2R R88, SRZ ;  /* 0x0000000000587805 */ /* 0x000fe4000001ff00 */
[----:B------:R-:W-:Y:S02]  /*6250*/  IADD3.X R100, R13, R100, R7, P2, P5 ;  /* 0x000000640d647210 */ /* 0x000fe400017ea407 */
[----:B------:R-:W-:-:S04]  /*6260*/  LEA R92, P2, R94, UR4, 0x1 ;  /* 0x000000045e5c7c11 */ /* 0x000fc8000f8408ff */
[----:B------:R-:W-:Y:S01]  /*6270*/  LEA.HI.X R93, R94, UR5, R69, 0x1, P2 ;  /* 0x000000055e5d7c11 */ /* 0x000fe200090f0c45 */
[----:B------:R-:W-:Y:S02]  /*6280*/  ULDC.64 UR4, c[0x0][0x3e0] ;  /* 0x0000f80000047ab9 */ /* 0x000fe40000000a00 */
        /* <DEDUP_REMOVED lines=19> */
.L_x_517:
[----:B------:R-:W-:Y:S05]  /*63c0*/  BSYNC B1 ;  /* 0x0000000000017941 */ /* 0x000fea0003800000 */
.L_x_516:
[----:B------:R-:W2:Y:S01]  /*63d0*/  LDL R43, [R1+0x48] ;  /* 0x00004800012b7983 */ /* 0x000ea20000100800 */
[----:B0-----:R-:W-:Y:S01]  /*63e0*/  IMAD.MOV.U32 R92, RZ, RZ, R45 ;  /* 0x000000ffff5c7224 */ /* 0x001fe200078e002d */
[----:B------:R-:W-:Y:S01]  /*63f0*/  MOV R94, R49 ;  /* 0x00000031005e7202 */ /* 0x000fe20000000f00 */
[----:B------:R-:W-:Y:S01]  /*6400*/  IMAD.MOV.U32 R93, RZ, RZ, R48 ;  /* 0x000000ffff5d7224 */ /* 0x000fe200078e0030 */
[----:B------:R-:W-:-:S04]  /*6410*/  PRMT R178, R97, 0x5410, R98 ;  /* 0x0000541061b27816 */ /* 0x000fc80000000062 */
[----:B------:R-:W-:Y:S02]  /*6420*/  PRMT R183, R93, 0x7610, R183 ;  /* 0x000076105db77816 */ /* 0x000fe400000000b7 */
[----:B------:R-:W-:Y:S02]  /*6430*/  MOV R93, R52 ;  /* 0x00000034005d7202 */ /* 0x000fe40000000f00 */
[----:B--2---:R-:W-:Y:S01]  /*6440*/  R2UR UR4, R43 ;  /* 0x000000002b0472ca */ /* 0x004fe200000e0000 */
[----:B------:R-:W-:-:S05]  /*6450*/  IMAD.MOV.U32 R43, RZ, RZ, R44 ;  /* 0x000000ffff2b7224 */ /* 0x000fca00078e002c */
[----:B------:R-:W-:Y:S01]  /*6460*/  PRMT R179, R43, 0x5410, R92 ;  /* 0x000054102bb37816 */ /* 0x000fe2000000005c */
[----:B------:R-:W-:Y:S01]  /*6470*/  IMAD.MOV.U32 R92, RZ, RZ, R51 ;  /* 0x000000ffff5c7224 */ /* 0x000fe200078e0033 */
[----:B------:R-:W-:-:S04]  /*6480*/  MOV R43, R50 ;  /* 0x00000032002b7202 */ /* 0x000fc80000000f00 */
[----:B------:R-:W-:Y:S01]  /*6490*/  PRMT R182, R182, 0x5410, R43 ;  /* 0x00005410b6b67816 */ /* 0x000fe2000000002b */
[----:B------:R-:W-:Y:S01]  /*64a0*/  IMAD.MOV.U32 R43, RZ, RZ, R54 ;  /* 0x000000ffff2b7224 */ /* 0x000fe200078e0036 */
[----:B------:R-:W-:Y:S01]  /*64b0*/  PRMT R184, R92, 0x5410, R94 ;  /* 0x000054105cb87816 */ /* 0x000fe2000000005e */
[----:B------:R-:W-:Y:S01]  /*64c0*/  IMAD.MOV.U32 R92, RZ, RZ, R55 ;  /* 0x000000ffff5c7224 */ /* 0x000fe200078e0037 */
[----:B------:R-:W-:Y:S01]  /*64d0*/  UISETP.NE.AND UP0, UPT, UR4, 0x3, UPT ;  /* 0x000000030400788c */ /* 0x000fe2000bf05270 */
[----:B------:R-:W-:Y:S01]  /*64e0*/  IMAD.MOV.U32 R94, RZ, RZ, R53 ;  /* 0x000000ffff5e7224 */ /* 0x000fe200078e0035 */
[----:B------:R-:W-:Y:S01]  /*64f0*/  PRMT R185, R43, 0x7610, R185 ;  /* 0x000076102bb97816 */ /* 0x000fe200000000b9 */
[----:B------:R-:W-:Y:S01]  /*6500*/  IMAD.MOV.U32 R43, RZ, RZ, R58 ;  /* 0x000000ffff2b7224 */ /* 0x000fe200078e003a */
[----:B------:R-:W-:Y:S01]  /*6510*/  PRMT R173, R92, 0x5410, R93 ;  /* 0x000054105cad7816 */ /* 0x000fe2000000005d */
[----:B------:R-:W-:Y:S01]  /*6520*/  IMAD.MOV.U32 R93, RZ, RZ, R56 ;  /* 0x000000ffff5d7224 */ /* 0x000fe200078e0038 */
[----:B------:R-:W-:Y:S01]  /*6530*/  PRMT R171, R94, 0x7610, R171 ;  /* 0x000076105eab7816 */ /* 0x000fe200000000ab */
[----:B------:R-:W-:Y:S01]  /*6540*/  IMAD.MOV.U32 R94, RZ, RZ, R57 ;  /* 0x000000ffff5e7224 */ /* 0x000fe200078e0039 */
[----:B------:R-:W-:-:S02]  /*6550*/  MOV R92, R59 ;  /* 0x0000003b005c7202 */ /* 0x000fc40000000f00 */
[----:B------:R-:W-:Y:S02]  /*6560*/  PLOP3.LUT P2, PT, PT, PT, UP0, 0x80, 0x0 ;  /* 0x000000000000781c */ /* 0x000fe40003f4f008 */
[----:B------:R-:W-:Y:S01]  /*6570*/  PRMT R180, R43, 0x5410, R92 ;  /* 0x000054102bb47816 */ /* 0x000fe2000000005c */
[----:B------:R-:W-:Y:S01]  /*6580*/  IMAD.MOV.U32 R92, RZ, RZ, R63 ;  /* 0x000000ffff5c7224 */ /* 0x000fe200078e003f */
[----:B------:R-:W-:Y:S01]  /*6590*/  PRMT R181, R93, 0x5410, R94 ;  /* 0x000054105db57816 */ /* 0x000fe2000000005e */
[----:B------:R-:W-:Y:S01]  /*65a0*/  IMAD.MOV.U32 R93, RZ, RZ, R60 ;  /* 0x000000ffff5d7224 */ /* 0x000fe200078e003c */
[----:B------:R-:W-:Y:S02]  /*65b0*/  MOV R43, R62 ;  /* 0x0000003e002b7202 */ /* 0x000fe40000000f00 */
[----:B------:R-:W-:Y:S02]  /*65c0*/  MOV R94, R61 ;  /* 0x0000003d005e7202 */ /* 0x000fe40000000f00 */
[----:B------:R-:W-:Y:S01]  /*65d0*/  PRMT R182, R43, 0x7610, R182 ;  /* 0x000076102bb67816 */ /* 0x000fe200000000b6 */
[----:B------:R-:W-:Y:S01]  /*65e0*/  IMAD.MOV.U32 R43, RZ, RZ, R66 ;  /* 0x000000ffff2b7224 */ /* 0x000fe200078e0042 */
[----:B------:R-:W-:Y:S01]  /*65f0*/  PRMT R185, R185, 0x5410, R92 ;  /* 0x00005410b9b97816 */ /* 0x000fe2000000005c */
[----:B------:R-:W-:Y:S01]  /*6600*/  IMAD.MOV.U32 R92, RZ, RZ, R67 ;  /* 0x000000ffff5c7224 */ /* 0x000fe200078e0043 */
[----:B------:R-:W-:Y:S01]  /*6610*/  PRMT R186, R94, 0x7610, R186 ;  /* 0x000076105eba7816 */ /* 0x000fe200000000ba */
[----:B------:R-:W-:Y:S01]  /*6620*/  IMAD.MOV.U32 R94, RZ, RZ, R65 ;  /* 0x000000ffff5e7224 */ /* 0x000fe200078e0041 */
[----:B------:R-:W-:-:S02]  /*6630*/  PRMT R183, R183, 0x5410, R93 ;  /* 0x00005410b7b77816 */ /* 0x000fc4000000005d */
[----:B------:R-:W-:Y:S02]  /*6640*/  MOV R93, R64 ;  /* 0x00000040005d7202 */ /* 0x000fe40000000f00 */
[----:B------:R-:W-:Y:S01]  /*6650*/  PRMT R186, R186, 0x5410, R43 ;  /* 0x00005410baba7816 */ /* 0x000fe2000000002b */
[----:B-----5:R-:W-:Y:S01]  /*6660*/  IMAD.MOV.U32 R43, RZ, RZ, R70 ;  /* 0x000000ffff2b7224 */ /* 0x020fe200078e0046 */
[----:B------:R-:W-:Y:S01]  /*6670*/  PRMT R187, R92, 0x5410, R93 ;  /* 0x000054105cbb7816 */ /* 0x000fe2000000005d */
[----:B------:R-:W-:Y:S01]  /*6680*/  IMAD.MOV.U32 R93, RZ, RZ, R68 ;  /* 0x000000ffff5d7224 */ /* 0x000fe200078e0044 */
[----:B------:R-:W-:Y:S01]  /*6690*/  PRMT R172, R94, 0x7610, R172 ;  /* 0x000076105eac7816 */ /* 0x000fe200000000ac */
[----:B------:R-:W-:Y:S01]  /*66a0*/  IMAD.MOV.U32 R94, RZ, RZ, R69 ;  /* 0x000000ffff5e7224 */ /* 0x000fe200078e0045 */
[----:B------:R-:W-:-:S04]  /*66b0*/  MOV R92, R71 ;  /* 0x00000047005c7202 */ /* 0x000fc80000000f00 */
        /* <DEDUP_REMOVED lines=30> */
[----:B------:R-:W-:Y:S02]  /*68a0*/  PRMT R176, R94, 0x5410, R93 ;  /* 0x000054105eb07816 */ /* 0x000fe4000000005d */
[----:B------:R-:W-:Y:S01]  /*68b0*/  PRMT R177, R92, 0x5410, R43 ;  /* 0x000054105cb17816 */ /* 0x000fe2000000002b */
[----:B------:R-:W-:Y:S06]  /*68c0*/  @!P2 BRA `(.L_x_518) ;  /* 0x000000000004a947 */ /* 0x000fec0003800000 */
[----:B------:R-:W-:Y:S01]  /*68d0*/  BPT.TRAP 0x1 ;  /* 0x000000040000795c */ /* 0x000fe20000300000 */
.L_x_518:
[----:B------:R-:W-:Y:S01]  /*68e0*/  IMAD R43, R19, 0x8, R18 ;  /* 0x00000008132b7824 */ /* 0x000fe200078e0212 */
[----:B------:R-:W-:Y:S01]  /*68f0*/  SHF.L.U32 R100, R207, 0x1f, RZ ;  /* 0x0000001fcf647819 */ /* 0x000fe200000006ff */
[----:B------:R-:W0:Y:S01]  /*6900*/  LDC R147, c[0x0][0x2e4] ;  /* 0x0000b900ff937b82 */ /* 0x000e220000000800 */
[----:B------:R-:W-:Y:S02]  /*6910*/  BSSY B1, `(.L_x_519) ;  /* 0x0000004000017945 */ /* 0x000fe40003800000 */
[----:B------:R-:W1:Y:S05]  /*6920*/  SYNCS.PHASECHK.TRANS64.TRYWAIT P5, [R43+URZ+0x36890], R100 ;  /* 0x036890642b0075a7 */ /* 0x000e6a00080a017f */
[----:B------:R-:W2:Y:S01]  /*6930*/  LDC.64 R128, c[0x0][0x2f0] ;  /* 0x0000bc00ff807b82 */ /* 0x000ea20000000a00 */
[----:B-1----:R-:W-:Y:S05]  /*6940*/  @!P5 BRA `(.L_x_520) ;  /* 0x000001cc00ccd947 */ /* 0x002fea0003800000 */
.L_x_763:
[----:B------:R-:W-:Y:S05]  /*6950*/  BSYNC B1 ;  /* 0x0000000000017941 */ /* 0x000fea0003800000 */
.L_x_519:
[----:B------:R-:W-:Y:S01]  /*6960*/  BSSY B1, `(.L_x_521) ;  /* 0x0000183000017945 */ /* 0x000fe20003800000 */
[----:B0-----:R-:W-:Y:S01]  /*6970*/  IADD3 R151, -R126, R147, RZ ;  /* 0x000000937e977210 */ /* 0x001fe20007ffe1ff */
[----:B------:R-:W-:Y:S02]  /*6980*/  IMAD.MOV.U32 R131, RZ, RZ, R96 ;  /* 0x000000ffff837224 */ /* 0x000fe400078e0060 */
[----:B------:R-:W-:Y:S05]  /*6990*/  @P4 BRA `(.L_x_522) ;  /* 0x0000001400fc4947 */ /* 0x000fea0003800000 */
[----:B------:R-:W-:Y:S01]  /*69a0*/  ISETP.NE.AND P4, PT, R30, RZ, PT ;  /* 0x000000ff1e00720c */ /* 0x000fe20003f85270 */
[-C--:B--2---:R-:W-:Y:S01]  /*69b0*/  IMAD R92, R148, R128.reuse, RZ ;  /* 0x00000080945c7224 */ /* 0x084fe200078e02ff */
[----:B------:R-:W-:Y:S01]  /*69c0*/  BSSY B2, `(.L_x_523) ;  /* 0x0000083000027945 */ /* 0x000fe20003800000 */
[----:B------:R-:W-:-:S04]  /*69d0*/  IMAD.WIDE.U32 R132, R204, R128, R130 ;  /* 0x00000080cc847225 */ /* 0x000fc800078e0082 */
[----:B------:R-:W-:-:S04]  /*69e0*/  IMAD R92, R204, R129, R92 ;  /* 0x00000081cc5c7224 */ /* 0x000fc800078e025c */
[----:B------:R-:W-:Y:S02]  /*69f0*/  IMAD.IADD R156, R92, 0x1, R133 ;  /* 0x000000015c9c7824 */ /* 0x000fe400078e0285 */
[----:B------:R-:W-:Y:S05]  /*6a00*/  @!P4 BRA `(.L_x_524) ;  /* 0x0000000400f8c947 */ /* 0x000fea0003800000 */
[----:B------:R-:W-:Y:S01]  /*6a10*/  SEL R92, R126, R151, !P0 ;  /* 0x000000977e5c7207 */ /* 0x000fe20004000000 */
[----:B------:R-:W-:Y:S01]  /*6a20*/  BSSY B3, `(.L_x_525) ;  /* 0x0000072000037945 */ /* 0x000fe20003800000 */
[----:B------:R-:W-:Y:S02]  /*6a30*/  IADD3 R165, P4, P5, R120, R132, R21 ;  /* 0x0000008478a57210 */ /* 0x000fe40007d9e015 */
[----:B------:R-:W-:Y:S02]  /*6a40*/  SHF.R.S32.HI R93, RZ, 0x1f, R92 ;  /* 0x0000001fff5d7819 */ /* 0x000fe4000001145c */
[----:B------:R-:W-:Y:S02]  /*6a50*/  IADD3.X R166, R4, R156, R31, P4, P5 ;  /* 0x0000009c04a67210 */ /* 0x000fe400027ea41f */
[----:B------:R-:W-:Y:S02]  /*6a60*/  LEA.HI R93, R93, R92, RZ, 0x4 ;  /* 0x0000005c5d5d7211 */ /* 0x000fe400078f20ff */
[----:B------:R-:W-:-:S02]  /*6a70*/  ISETP.GE.AND P4, PT, R22, R103, PT ;  /* 0x000000671600720c */ /* 0x000fc40003f86270 */
[----:B------:R-:W-:-:S04]  /*6a80*/  LEA.HI.SX32 R167, R93, R20, 0x1c ;  /* 0x000000145da77211 */ /* 0x000fc800078fe2ff */
[----:B------:R-:W-:-:S04]  /*6a90*/  SHF.R.S32.HI R93, RZ, 0x1f, R167 ;  /* 0x0000001fff5d7819 */ /* 0x000fc800000114a7 */
[----:B------:R-:W-:Y:S02]  /*6aa0*/  LEA.HI R93, R93, R167, RZ, 0x3 ;  /* 0x000000a75d5d7211 */ /* 0x000fe400078f18ff */
[----:B------:R-:W-:Y:S02]  /*6ab0*/  SHF.L.U32 R167, R167, 0x3, RZ ;  /* 0x00000003a7a77819 */ /* 0x000fe400000006ff */
[----:B------:R-:W-:Y:S02]  /*6ac0*/  SHF.R.S32.HI R93, RZ, 0x3, R93 ;  /* 0x00000003ff5d7819 */ /* 0x000fe4000001145d */
[----:B------:R-:W-:-:S03]  /*6ad0*/  LOP3.LUT R92, R209, 0x38, R167, 0xf8, !PT ;  /* 0x00000038d15c7812 */ /* 0x000fc600078ef8a7 */
[----:B------:R-:W-:Y:S01]  /*6ae0*/  IMAD R93, R93, 0x1c00, R211 ;  /* 0x00001c005d5d7824 */ /* 0x000fe200078e02d3 */
[----:B------:R-:W-:-:S05]  /*6af0*/  LOP3.LUT R92, R92, R210, RZ, 0x3c, !PT ;  /* 0x000000d25c5c7212 */ /* 0x000fca00078e3cff */
[----:B------:R-:W-:Y:S02]  /*6b00*/  IMAD.IADD R93, R93, 0x1, R92 ;  /* 0x000000015d5d7824 */ /* 0x000fe400078e025c */
[C---:B------:R-:W-:Y:S02]  /*6b10*/  IMAD R92, R19.reuse, 0x5400, R145 ;  /* 0x00005400135c7824 */ /* 0x040fe400078e0291 */
[----:B------:R-:W-:Y:S02]  /*6b20*/  IMAD R96, R19, 0x5400, R93 ;  /* 0x0000540013607824 */ /* 0x000fe400078e025d */
[----:B------:R-:W-:-:S03]  /*6b30*/  IMAD R92, R92, 0x2, R18 ;  /* 0x000000025c5c7824 */ /* 0x000fc600078e0212 */
[----:B------:R-:W-:-:S03]  /*6b40*/  LEA R96, R96, R18, 0x1 ;  /* 0x0000001260607211 */ /* 0x000fc600078e08ff */
[----:B------:R-:W0:Y:S04]  /*6b50*/  LDS.128 R92, [R92+0x21400] ;  /* 0x021400005c5c7984 */ /* 0x000e280000000c00 */
[----:B------:R-:W2:Y:S01]  /*6b60*/  LDS.128 R96, [R96+0x21400] ;  /* 0x0214000060607984 */ /* 0x000ea20000000c00 */
[----:B------:R-:W-:Y:S05]  /*6b70*/  @P4 BRA `(.L_x_526) ;  /* 0x0000000400704947 */ /* 0x000fea0003800000 */
[--C-:B------:R-:W-:Y:S01]  /*6b80*/  SHF.R.U64 R52, R52, 0x10, R53.reuse ;  /* 0x0000001034347819 */ /* 0x100fe20000001235 */
[----:B------:R-:W-:Y:S01]  /*6b90*/  HADD2.F32 R172, -RZ, R172.H0_H0 ;  /* 0x200000acffac7230 */ /* 0x000fe20000004100 */
[----:B------:R-:W-:Y:S01]  /*6ba0*/  SHF.R.U32.HI R168, RZ, 0x10, R53 ;  /* 0x00000010ffa87819 */ /* 0x000fe20000011635 */
[----:B--2---:R-:W-:Y:S01]  /*6bb0*/  HADD2.F32 R169, -RZ, R97.H0_H0 ;  /* 0x20000061ffa97230 */ /* 0x004fe20000004100 */
[--C-:B------:R-:W-:Y:S01]  /*6bc0*/  SHF.R.U64 R53, R64, 0x10, R65.reuse ;  /* 0x0000001040357819 */ /* 0x100fe20000001241 */
[----:B------:R-:W-:Y:S01]  /*6bd0*/  HADD2.F32 R171, -RZ, R171.H0_H0 ;  /* 0x200000abffab7230 */ /* 0x000fe20000004100 */
[----:B------:R-:W-:Y:S01]  /*6be0*/  SHF.R.U32.HI R64, RZ, 0x10, R65 ;  /* 0x00000010ff407819 */ /* 0x000fe20000011641 */
[----:B------:R-:W-:Y:S01]  /*6bf0*/  HADD2.F32 R97, -RZ, R97.H1_H1 ;  /* 0x30000061ff617230 */ /* 0x000fe20000004100 */
[--C-:B------:R-:W-:Y:S01]  /*6c00*/  SHF.R.U64 R54, R54, 0x10, R55.reuse ;  /* 0x0000001036367819 */ /* 0x100fe20000001237 */
[----:B------:R-:W-:Y:S01]  /*6c10*/  FMUL.FTZ R170, R169, R172 ;  /* 0x000000aca9aa7220 */ /* 0x000fe20000410000 */
[----:B------:R-:W-:Y:S01]  /*6c20*/  SHF.R.U32.HI R65, RZ, 0x10, R55 ;  /* 0x00000010ff417819 */ /* 0x000fe20000011637 */
[----:B------:R-:W-:Y:S01]  /*6c30*/  HADD2.F32 R53, -RZ, R53.H0_H0 ;  /* 0x20000035ff357230 */ /* 0x000fe20000004100 */
[----:B------:R-:W-:-:S02]  /*6c40*/  SHF.R.U64 R55, R66, 0x10, R67 ;  /* 0x0000001042377819 */ /* 0x000fc40000001243 */
[----:B------:R-:W-:Y:S01]  /*6c50*/  SHF.R.U32.HI R66, RZ, 0x10, R67 ;  /* 0x00000010ff427819 */ /* 0x000fe20000011643 */
[----:B0-----:R-:W-:Y:S02]  /*6c60*/  IMAD.MOV.U32 R67, RZ, RZ, R93 ;  /* 0x000000ffff437224 */ /* 0x001fe400078e005d */
[----:B------:R-:W-:Y:S01]  /*6c70*/  IMAD.MOV.U32 R93, RZ, RZ, R96 ;  /* 0x000000ffff5d7224 */ /* 0x000fe200078e0060 */
[----:B------:R-:W-:Y:S01]  /*6c80*/  MOV R96, R94 ;  /* 0x0000005e00607202 */ /* 0x000fe20000000f00 */
[----:B------:R-:W-:Y:S02]  /*6c90*/  HADD2.F32 R66, -RZ, R66.H0_H0 ;  /* 0x20000042ff427230 */ /* 0x000fe40000004100 */
[----:B------:R-:W-:Y:S02]  /*6ca0*/  HADD2.F32 R94, -RZ, R67.H0_H0 ;  /* 0x20000043ff5e7230 */ /* 0x000fe40000004100 */
[----:B------:R-:W-:Y:S02]  /*6cb0*/  HADD2.F32 R65, -RZ, R65.H0_H0 ;  /* 0x20000041ff417230 */ /* 0x000fe40000004100 */
[----:B------:R-:W-:-:S02]  /*6cc0*/  HADD2.F32 R55, -RZ, R55.H0_H0 ;  /* 0x20000037ff377230 */ /* 0x000fc40000004100 */
[C---:B------:R-:W-:Y:S01]  /*6cd0*/  FMUL.FTZ R172, R94.reuse, R172 ;  /* 0x000000ac5eac7220 */ /* 0x040fe20000410000 */
[-C--:B------:R-:W-:Y:S01]  /*6ce0*/  FFMA.FTZ R94, R94, R171.reuse, -R170 ;  /* 0x000000ab5e5e7223 */ /* 0x080fe200000108aa */
[----:B------:R-:W-:Y:S02]  /*6cf0*/  HADD2.F32 R170, -RZ, R64.H0_H0 ;  /* 0x20000040ffaa7230 */ /* 0x000fe40000004100 */
[----:B------:R-:W-:Y:S01]  /*6d00*/  FFMA.FTZ R64, R169, R171, R172 ;  /* 0x000000aba9407223 */ /* 0x000fe200000100ac */
[----:B------:R-:W-:Y:S02]  /*6d10*/  HADD2.F32 R169, -RZ, R67.H1_H1 ;  /* 0x30000043ffa97230 */ /* 0x000fe40000004100 */
[----:B------:R-:W-:Y:S02]  /*6d20*/  HADD2.F32 R171, -RZ, R168.H0_H0 ;  /* 0x200000a8ffab7230 */ /* 0x000fe40000004100 */
[----:B------:R-:W-:Y:S01]  /*6d30*/  FMUL.FTZ R168, R97, R170 ;  /* 0x000000aa61a87220 */ /* 0x000fe20000410000 */
[----:B------:R-:W-:-:S02]  /*6d40*/  IMAD.MOV.U32 R67, RZ, RZ, R99 ;  /* 0x000000ffff437224 */ /* 0x000fc400078e0063 */
[C---:B------:R-:W-:Y:S01]  /*6d50*/  FMUL.FTZ R170, R169.reuse, R170 ;  /* 0x000000aaa9aa7220 */ /* 0x040fe20000410000 */
[----:B------:R-:W-:Y:S02]  /*6d60*/  IMAD.MOV.U32 R99, RZ, RZ, R98 ;  /* 0x000000ffff637224 */ /* 0x000fe400078e0062 */
[-C--:B------:R-:W-:Y:S01]  /*6d70*/  FFMA.FTZ R98, R169, R171.reuse, -R168 ;  /* 0x000000aba9627223 */ /* 0x080fe200000108a8 */
[----:B------:R-:W-:Y:S02]  /*6d80*/  HADD2.F32 R168, -RZ, R187.H0_H0 ;  /* 0x200000bbffa87230 */ /* 0x000fe40000004100 */
[----:B------:R-:W-:Y:S01]  /*6d90*/  FFMA.FTZ R97, R97, R171, R170 ;  /* 0x000000ab61617223 */ /* 0x000fe200000100aa */
[----:B------:R-:W-:Y:S02]  /*6da0*/  HADD2.F32 R169, -RZ, R67.H0_H0 ;  /* 0x20000043ffa97230 */ /* 0x000fe40000004100 */
[----:B------:R-:W-:Y:S01]  /*6db0*/  HADD2.F32 R170, -RZ, R173.H0_H0 ;  /* 0x200000adffaa7230 */ /* 0x000fe20000004100 */
[----:B------:R-:W-:Y:S01]  /*6dc0*/  F2FP.F16.F32.PACK_AB R94, R98, R94 ;  /* 0x0000005e625e723e */ /* 0x000fe200000000ff */
[----:B------:R-:W-:Y:S01]  /*6dd0*/  HADD2.F32 R171, -RZ, R95.H0_H0 ;  /* 0x2000005fffab7230 */ /* 0x000fe20000004100 */
[----:B------:R-:W-:Y:S01]  /*6de0*/  F2FP.F16.F32.PACK_AB R97, R97, R64 ;  /* 0x000000406161723e */ /* 0x000fe200000000ff */
[----:B------:R-:W-:-:S02]  /*6df0*/  HADD2.F32 R172, -RZ, R67.H1_H1 ;  /* 0x30000043ffac7230 */ /* 0x000fc40000004100 */
[-C--:B------:R-:W-:Y:S01]  /*6e00*/  FMUL.FTZ R67, R169, R168.reuse ;  /* 0x000000a8a9437220 */ /* 0x080fe20000410000 */
[----:B------:R-:W-:Y:S02]  /*6e10*/  HADD2.F32 R95, -RZ, R95.H1_H1 ;  /* 0x3000005fff5f7230 */ /* 0x000fe40000004100 */
[C---:B------:R-:W-:Y:S01]  /*6e20*/  FMUL.FTZ R168, R171.reuse, R168 ;  /* 0x000000a8aba87220 */ /* 0x040fe20000410000 */
[----:B------:R-:W-:Y:S01]  /*6e30*/  FFMA.FTZ R67, R171, R170, -R67 ;  /* 0x000000aaab437223 */ /* 0x000fe20000010843 */
[CC--:B------:R-:W-:Y:S01]  /*6e40*/  FMUL.FTZ R171, R172.reuse, R66.reuse ;  /* 0x00000042acab7220 */ /* 0x0c0fe20000410000 */
[----:B------:R-:W-:Y:S01]  /*6e50*/  FMUL.FTZ R66, R95, R66 ;  /* 0x000000425f427220 */ /* 0x000fe20000410000 */
[----:B------:R-:W-:Y:S01]  /*6e60*/  FFMA.FTZ R168, R169, R170, R168 ;  /* 0x000000aaa9a87223 */ /* 0x000fe200000100a8 */
[----:B------:R-:W-:Y:S02]  /*6e70*/  HADD2.F32 R170, -RZ, R93.H0_H0 ;  /* 0x2000005dffaa7230 */ /* 0x000fe40000004100 */
[-C--:B------:R-:W-:Y:S01]  /*6e80*/  FFMA.FTZ R171, R95, R65.reuse, -R171 ;  /* 0x000000415fab7223 */ /* 0x080fe200000108ab */
[----:B------:R-:W-:Y:S01]  /*6e90*/  FFMA.FTZ R66, R172, R65, R66 ;  /* 0x00000041ac427223 */ /* 0x000fe20000010042 */
[----:B------:R-:W-:-:S02]  /*6ea0*/  HADD2.F32 R65, -RZ, R187.H1_H1 ;  /* 0x300000bbff417230 */ /* 0x000fc40000004100 */
[--C-:B------:R-:W-:Y:S01]  /*6eb0*/  HADD2.F32 R169, -RZ, R92.reuse.H0_H0 ;  /* 0x2000005cffa97230 */ /* 0x100fe20000004100 */
[----:B------:R-:W-:Y:S01]  /*6ec0*/  F2FP.F16.F32.PACK_AB R67, R171, R67 ;  /* 0x00000043ab43723e */ /* 0x000fe200000000ff */
[----:B------:R-:W-:Y:S01]  /*6ed0*/  HADD2.F32 R93, -RZ, R93.H1_H1 ;  /* 0x3000005dff5d7230 */ /* 0x000fe20000004100 */
[----:B------:R-:W-:Y:S01]  /*6ee0*/  F2FP.F16.F32.PACK_AB R66, R66, R168 ;  /* 0x000000a84242723e */ /* 0x000fe200000000ff */
[----:B------:R-:W-:Y:S02]  /*6ef0*/  HADD2.F32 R92, -RZ, R92.H1_H1 ;  /* 0x3000005cff5c7230 */ /* 0x000fe40000004100 */
[----:B------:R-:W-:Y:S02]  /*6f00*/  HADD2.F32 R95, -RZ, R173.H1_H1 ;  /* 0x300000adff5f7230 */ /* 0x000fe40000004100 */
[-C--:B------:R-:W-:Y:S01]  /*6f10*/  FMUL.FTZ R173, R169, R65.reuse ;  /* 0x00000041a9ad7220 */ /* 0x080fe20000410000 */
[----:B------:R-:W-:Y:S02]  /*6f20*/  HADD2.F32 R172, -RZ, R52.H0_H0 ;  /* 0x20000034ffac7230 */ /* 0x000fe40000004100 */
[----:B------:R-:W-:Y:S01]  /*6f30*/  FMUL.FTZ R52, R170, R65 ;  /* 0x00000041aa347220 */ /* 0x000fe20000410000 */
[-C--:B------:R-:W-:Y:S01]  /*6f40*/  FMUL.FTZ R65, R93, R53.reuse ;  /* 0x000000355d417220 */ /* 0x080fe20000410000 */
[----:B------:R-:W-:Y:S01]  /*6f50*/  FMUL.FTZ R53, R92, R53 ;  /* 0x000000355c357220 */ /* 0x000fe20000410000 */
[-C--:B------:R-:W-:Y:S01]  /*6f60*/  FFMA.FTZ R173, R170, R95.reuse, R173 ;  /* 0x0000005faaad7223 */ /* 0x080fe200000100ad */
[----:B------:R-:W-:Y:S01]  /*6f70*/  FFMA.FTZ R52, R169, R95, -R52 ;  /* 0x0000005fa9347223 */ /* 0x000fe20000010834 */
[----:B------:R-:W-:-:S02]  /*6f80*/  HADD2.F32 R169, -RZ, R99.H0_H0 ;  /* 0x20000063ffa97230 */ /* 0x000fc40000004100 */
[-C--:B------:R-:W-:Y:S01]  /*6f90*/  FFMA.FTZ R93, R93, R172.reuse, R53 ;  /* 0x000000ac5d5d7223 */ /* 0x080fe20000010035 */
[----:B------:R-:W-:Y:S02]  /*6fa0*/  HADD2.F32 R53, -RZ, R186.H1_H1 ;  /* 0x300000baff357230 */ /* 0x000fe40000004100 */
[----:B------:R-:W-:Y:S01]  /*6fb0*/  FFMA.FTZ R65, R92, R172, -R65 ;  /* 0x000000ac5c417223 */ /* 0x000fe20000010841 */
[--C-:B------:R-:W-:Y:S02]  /*6fc0*/  HADD2.F32 R95, -RZ, R96.reuse.H0_H0 ;  /* 0x20000060ff5f7230 */ /* 0x100fe40000004100 */
[----:B------:R-:W-:Y:S01]  /*6fd0*/  HADD2.F32 R99, -RZ, R99.H1_H1 ;  /* 0x30000063ff637230 */ /* 0x000fe20000004100 */
[----:B------:R-:W-:Y:S01]  /*6fe0*/  F2FP.F16.F32.PACK_AB R173, R93, R173 ;  /* 0x000000ad5dad723e */ /* 0x000fe200000000ff */
[----:B------:R-:W-:Y:S02]  /*6ff0*/  HADD2.F32 R96, -RZ, R96.H1_H1 ;  /* 0x30000060ff607230 */ /* 0x000fe40000004100 */
[----:B------:R-:W-:Y:S01]  /*7000*/  FMUL.FTZ R172, R95, R53 ;  /* 0x000000355fac7220 */ /* 0x000fe20000410000 */
[----:B------:R-:W-:-:S02]  /*7010*/  HADD2.F32 R170, -RZ, R54.H0_H0 ;  /* 0x20000036ffaa7230 */ /* 0x000fc40000004100 */
[----:B------:R-:W-:Y:S01]  /*7020*/  FMUL.FTZ R54, R169, R53 ;  /* 0x00000035a9367220 */ /* 0x000fe20000410000 */
[----:B------:R-:W-:Y:S02]  /*7030*/  HADD2.F32 R92, -RZ, R185.H0_H0 ;  /* 0x200000b9ff5c7230 */ /* 0x000fe40000004100 */
[-C--:B------:R-:W-:Y:S01]  /*7040*/  FMUL.FTZ R53, R99, R55.reuse ;  /* 0x0000003763357220 */ /* 0x080fe20000410000 */
[C---:B------:R-:W-:Y:S01]  /*7050*/  FMUL.FTZ R55, R96.reuse, R55 ;  /* 0x0000003760377220 */ /* 0x040fe20000410000 */
[----:B------:R-:W-:Y:S01]  /*7060*/  F2FP.F16.F32.PACK_AB R52, R65, R52 ;  /* 0x000000344134723e */ /* 0x000fe200000000ff */
[----:B------:R-:W-:Y:S02]  /*7070*/  IMAD.MOV.U32 R93, RZ, RZ, R94 ;  /* 0x000000ffff5d7224 */ /* 0x000fe400078e005e */
[----:B------:R-:W-:Y:S01]  /*7080*/  FFMA.FTZ R172, R169, R92, R172 ;  /* 0x0000005ca9ac7223 */ /* 0x000fe200000100ac */
[----:B------:R-:W-:Y:S01]  /*7090*/  FFMA.FTZ R55, R99, R170, R55 ;  /* 0x000000aa63377223 */ /* 0x000fe20000010037 */
[----:B------:R-:W-:Y:S01]  /*70a0*/  FFMA.FTZ R54, R95, R92, -R54 ;  /* 0x0000005c5f367223 */ /* 0x000fe20000010836 */
[----:B------:R-:W-:Y:S01]  /*70b0*/  FFMA.FTZ R53, R96, R170, -R53 ;  /* 0x000000aa60357223 */ /* 0x000fe20000010835 */
[----:B------:R-:W-:Y:S01]  /*70c0*/  MOV R92, R52 ;  /* 0x00000034005c7202 */ /* 0x000fe20000000f00 */
[----:B------:R-:W-:Y:S01]  /*70d0*/  IMAD.MOV.U32 R96, RZ, RZ, R173 ;  /* 0x000000ffff607224 */ /* 0x000fe200078e00ad */
[----:B------:R-:W-:Y:S01]  /*70e0*/  F2FP.F16.F32.PACK_AB R55, R55, R172 ;  /* 0x000000ac3737723e */ /* 0x000fe200000000ff */
[----:B------:R-:W-:Y:S01]  /*70f0*/  IMAD.MOV.U32 R95, RZ, RZ, R67 ;  /* 0x000000ffff5f7224 */ /* 0x000fe200078e0043 */
[----:B------:R-:W-:-:S02]  /*7100*/  F2FP.F16.F32.PACK_AB R53, R53, R54 ;  /* 0x000000363535723e */ /* 0x000fc400000000ff */
[----:B------:R-:W-:Y:S01]  /*7110*/  MOV R99, R66 ;  /* 0x0000004200637202 */ /* 0x000fe20000000f00 */
[----:B------:R-:W-:Y:S01]  /*7120*/  IMAD.MOV.U32 R98, RZ, RZ, R55 ;  /* 0x000000ffff627224 */ /* 0x000fe200078e0037 */
[----:B------:R-:W-:-:S07]  /*7130*/  MOV R94, R53 ;  /* 0x00000035005e7202 */ /* 0x000fce0000000f00 */
.L_x_526:
[----:B------:R-:W-:Y:S05]  /*7140*/  BSYNC B3 ;  /* 0x0000000000037941 */ /* 0x000fea0003800000 */
.L_x_525:
[----:B------:R-:W-:-:S13]  /*7150*/  ISETP.GE.AND P4, PT, R167, R147, PT ;  /* 0x00000093a700720c */ /* 0x000fda0003f86270 */
[--C-:B------:R-:W-:Y:S02]  /*7160*/  @!P4 SHF.R.S32.HI R55, RZ, 0x1f, R167.reuse ;  /* 0x0000001fff37c819 */ /* 0x100fe400000114a7 */
[----:B------:R-:W-:-:S04]  /*7170*/  @!P4 IADD3 R167, P5, P6, R120, R132, R167 ;  /* 0x0000008478a7c210 */ /* 0x000fc80007ebe0a7 */
[----:B------:R-:W-:Y:S02]  /*7180*/  @!P4 IADD3.X R55, R4, R156, R55, P5, P6 ;  /* 0x0000009c0437c210 */ /* 0x000fe40002fec437 */
[----:B------:R-:W-:-:S04]  /*7190*/  LEA R52, P5, R165, R124, 0x1 ;  /* 0x0000007ca5347211 */ /* 0x000fc800078a08ff */
[----:B------:R-:W-:Y:S02]  /*71a0*/  LEA.HI.X R53, R165, R125, R166, 0x1, P5 ;  /* 0x0000007da5357211 */ /* 0x000fe400028f0ca6 */
[----:B------:R-:W-:-:S03]  /*71b0*/  @!P4 LEA R54, P5, R167, R124, 0x1 ;  /* 0x0000007ca736c211 */ /* 0x000fc600078a08ff */
[----:B0-----:R0:W-:Y:S01]  /*71c0*/  STG.E.128 desc[UR60][R52.64], R92 ;  /* 0x0000005c34007986 */ /* 0x0011e2000c101d3c */
[----:B------:R-:W-:-:S05]  /*71d0*/  @!P4 LEA.HI.X R55, R167, R125, R55, 0x1, P5 ;  /* 0x0000007da737c211 */ /* 0x000fca00028f0c37 */
[----:B--2---:R0:W-:Y:S04]  /*71e0*/  @!P4 STG.E.128 desc[UR60][R54.64], R96 ;  /* 0x000000603600c986 */ /* 0x0041e8000c101d3c */
.L_x_524:
[----:B------:R-:W-:Y:S05]  /*71f0*/  BSYNC B2 ;  /* 0x0000000000027941 */ /* 0x000fea0003800000 */
.L_x_523:
[----:B------:R-:W-:Y:S01]  /*7200*/  ISETP.NE.AND P4, PT, R34, RZ, PT ;  /* 0x000000ff2200720c */ /* 0x000fe20003f85270 */
[----:B------:R-:W-:-:S12]  /*7210*/  BSSY B2, `(.L_x_527) ;  /* 0x000007e000027945 */ /* 0x000fd80003800000 */
[----:B------:R-:W-:Y:S05]  /*7220*/  @!P4 BRA `(.L_x_528) ;  /* 0x0000000400f0c947 */ /* 0x000fea0003800000 */
[----:B0-----:R-:W-:Y:S01]  /*7230*/  SEL R52, R126, R151, !P1 ;  /* 0x000000977e347207 */ /* 0x001fe20004800000 */
[----:B------:R-:W-:Y:S01]  /*7240*/  IMAD R55, R19, 0x5400, R144 ;  /* 0x0000540013377824 */ /* 0x000fe200078e0290 */
[----:B------:R-:W-:Y:S01]  /*7250*/  IADD3 R92, P4, P5, R120, R132, R27 ;  /* 0x00000084785c7210 */ /* 0x000fe20007d9e01b */
[----:B------:R-:W-:Y:S01]  /*7260*/  BSSY B3, `(.L_x_529) ;  /* 0x000006e000037945 */ /* 0x000fe20003800000 */
[----:B------:R-:W-:Y:S02]  /*7270*/  SHF.R.S32.HI R53, RZ, 0x1f, R52 ;  /* 0x0000001fff357819 */ /* 0x000fe40000011434 */
[----:B------:R-:W-:Y:S02]  /*7280*/  LEA R64, R55, R18, 0x1 ;  /* 0x0000001237407211 */ /* 0x000fe400078e08ff */
[----:B------:R-:W-:Y:S02]  /*7290*/  LEA.HI R53, R53, R52, RZ, 0x4 ;  /* 0x0000003435357211 */ /* 0x000fe400078f20ff */
[----:B------:R-:W-:-:S02]  /*72a0*/  IADD3.X R93, R4, R156, R32, P4, P5 ;  /* 0x0000009c045d7210 */ /* 0x000fc400027ea420 */
[----:B------:R-:W-:Y:S01]  /*72b0*/  LEA.HI.SX32 R94, R53, R26, 0x1c ;  /* 0x0000001a355e7211 */ /* 0x000fe200078fe2ff */
[----:B------:R-:W0:Y:S01]  /*72c0*/  LDS.128 R64, [R64+0x21400] ;  /* 0x0214000040407984 */ /* 0x000e220000000c00 */
[----:B------:R-:W-:Y:S02]  /*72d0*/  ISETP.GE.AND P4, PT, R205, R103, PT ;  /* 0x00000067cd00720c */ /* 0x000fe40003f86270 */
[----:B------:R-:W-:-:S04]  /*72e0*/  SHF.R.S32.HI R53, RZ, 0x1f, R94 ;  /* 0x0000001fff357819 */ /* 0x000fc8000001145e */
[----:B------:R-:W-:Y:S01]  /*72f0*/  LEA.HI R52, R53, R94, RZ, 0x3 ;  /* 0x0000005e35347211 */ /* 0x000fe200078f18ff */
[----:B------:R-:W-:-:S03]  /*7300*/  IMAD.SHL.U32 R94, R94, 0x8, RZ ;  /* 0x000000085e5e7824 */ /* 0x000fc600078e00ff */
[----:B------:R-:W-:Y:S02]  /*7310*/  SHF.R.S32.HI R52, RZ, 0x3, R52 ;  /* 0x00000003ff347819 */ /* 0x000fe40000011434 */
[----:B------:R-:W-:-:S03]  /*7320*/  LOP3.LUT R53, R209, 0x38, R94, 0xf8, !PT ;  /* 0x00000038d1357812 */ /* 0x000fc600078ef85e */
[----:B------:R-:W-:Y:S01]  /*7330*/  IMAD R52, R52, 0x1c00, R211 ;  /* 0x00001c0034347824 */ /* 0x000fe200078e02d3 */
[----:B------:R-:W-:-:S05]  /*7340*/  LOP3.LUT R53, R53, R210, RZ, 0x3c, !PT ;  /* 0x000000d235357212 */ /* 0x000fca00078e3cff */
[----:B------:R-:W-:-:S04]  /*7350*/  IMAD.IADD R52, R52, 0x1, R53 ;  /* 0x0000000134347824 */ /* 0x000fc800078e0235 */
[----:B------:R-:W-:-:S04]  /*7360*/  IMAD R53, R19, 0x5400, R52 ;  /* 0x0000540013357824 */ /* 0x000fc800078e0234 */
[----:B------:R-:W-:-:S06]  /*7370*/  IMAD R52, R53, 0x2, R18 ;  /* 0x0000000235347824 */ /* 0x000fcc00078e0212 */
[----:B------:R-:W2:Y:S01]  /*7380*/  LDS.128 R52, [R52+0x21400] ;  /* 0x0214000034347984 */ /* 0x000ea20000000c00 */
[----:B------:R-:W-:Y:S05]  /*7390*/  @P4 BRA `(.L_x_530) ;  /* 0x0000000400684947 */ /* 0x000fea0003800000 */
[--C-:B------:R-:W-:Y:S01]  /*73a0*/  SHF.R.U64 R48, R48, 0x10, R49.reuse ;  /* 0x0000001030307819 */ /* 0x100fe20000001231 */
[--C-:B--2---:R-:W-:Y:S01]  /*73b0*/  HADD2.F32 R97, -RZ, R53.reuse.H0_H0 ;  /* 0x20000035ff617230 */ /* 0x104fe20000004100 */
[----:B------:R-:W-:Y:S01]  /*73c0*/  SHF.R.U32.HI R95, RZ, 0x10, R49 ;  /* 0x00000010ff5f7819 */ /* 0x000fe20000011631 */
[----:B------:R-:W-:Y:S01]  /*73d0*/  HADD2.F32 R98, -RZ, R53.H1_H1 ;  /* 0x30000035ff627230 */ /* 0x000fe20000004100 */
[--C-:B------:R-:W-:Y:S01]  /*73e0*/  SHF.R.U64 R49, R60, 0x10, R61.reuse ;  /* 0x000000103c317819 */ /* 0x100fe2000000123d */
[----:B------:R-:W-:Y:S01]  /*73f0*/  HADD2.F32 R96, -RZ, R184.H1_H1 ;  /* 0x300000b8ff607230 */ /* 0x000fe20000004100 */
[----:B------:R-:W-:Y:S01]  /*7400*/  SHF.R.U32.HI R60, RZ, 0x10, R61 ;  /* 0x00000010ff3c7819 */ /* 0x000fe2000001163d */
[----:B------:R-:W-:Y:S01]  /*7410*/  HADD2.F32 R99, -RZ, R95.H0_H0 ;  /* 0x2000005fff637230 */ /* 0x000fe20000004100 */
[----:B------:R-:W-:Y:S01]  /*7420*/  SHF.R.U64 R61, R62, 0x10, R63 ;  /* 0x000000103e3d7819 */ /* 0x000fe2000000123f */
[----:B0-----:R-:W-:Y:S01]  /*7430*/  IMAD.MOV.U32 R62, RZ, RZ, R65 ;  /* 0x000000ffff3e7224 */ /* 0x001fe200078e0041 */
[----:B------:R-:W-:Y:S01]  /*7440*/  MOV R65, R67 ;  /* 0x0000004300417202 */ /* 0x000fe20000000f00 */
[----:B------:R-:W-:Y:S01]  /*7450*/  IMAD.MOV.U32 R67, RZ, RZ, R54 ;  /* 0x000000ffff437224 */ /* 0x000fe200078e0036 */
[----:B------:R-:W-:Y:S01]  /*7460*/  SHF.R.U32.HI R63, RZ, 0x10, R63 ;  /* 0x00000010ff3f7819 */ /* 0x000fe2000001163f */
[----:B------:R-:W-:Y:S01]  /*7470*/  HADD2.F32 R54, -RZ, R186.H0_H0 ;  /* 0x200000baff367230 */ /* 0x000fe20000004100 */
[--C-:B------:R-:W-:Y:S01]  /*7480*/  SHF.R.U64 R50, R50, 0x10, R51.reuse ;  /* 0x0000001032327819 */ /* 0x100fe20000001233 */
[----:B------:R-:W-:Y:S01]  /*7490*/  HADD2.F32 R53, -RZ, R62.H0_H0 ;  /* 0x2000003eff357230 */ /* 0x000fe20000004100 */
[----:B------:R-:W-:Y:S01]  /*74a0*/  SHF.R.U32.HI R51, RZ, 0x10, R51 ;  /* 0x00000010ff337819 */ /* 0x000fe20000011633 */
[----:B------:R-:W-:-:S02]  /*74b0*/  HADD2.F32 R60, -RZ, R60.H0_H0 ;  /* 0x2000003cff3c7230 */ /* 0x000fc40000004100 */
[-C--:B------:R-:W-:Y:S01]  /*74c0*/  FMUL.FTZ R95, R97, R54.reuse ;  /* 0x00000036615f7220 */ /* 0x080fe20000410000 */
[----:B------:R-:W-:Y:S02]  /*74d0*/  HADD2.F32 R62, -RZ, R62.H1_H1 ;  /* 0x3000003eff3e7230 */ /* 0x000fe40000004100 */
[C---:B------:R-:W-:Y:S01]  /*74e0*/  FMUL.FTZ R165, R53.reuse, R54 ;  /* 0x0000003635a57220 */ /* 0x040fe20000410000 */
        /* <DEDUP_REMOVED lines=10> */
[----:B------:R-:W-:Y:S01]  /*7590*/  HADD2.F32 R55, -RZ, R65.H0_H0 ;  /* 0x20000041ff377230 */ /* 0x000fe20000004100 */
[----:B------:R-:W-:Y:S01]  /*75a0*/  F2FP.F16.F32.PACK_AB R54, R54, R95 ;  /* 0x0000005f3636723e */ /* 0x000fe200000000ff */
[----:B------:R-:W-:Y:S02]  /*75b0*/  HADD2.F32 R98, -RZ, R51.H0_H0 ;  /* 0x20000033ff627230 */ /* 0x000fe40000004100 */
[----:B------:R-:W-:Y:S01]  /*75c0*/  FMUL.FTZ R51, R96, R53 ;  /* 0x0000003560337220 */ /* 0x000fe20000410000 */
[----:B------:R-:W-:-:S02]  /*75d0*/  HADD2.F32 R62, -RZ, R184.H0_H0 ;  /* 0x200000b8ff3e7230 */ /* 0x000fc40000004100 */
[----:B------:R-:W-:Y:S01]  /*75e0*/  FMUL.FTZ R99, R55, R53 ;  /* 0x0000003537637220 */ /* 0x000fe20000410000 */
[----:B------:R-:W-:Y:S02]  /*75f0*/  HADD2.F32 R65, -RZ, R65.H1_H1 ;  /* 0x30000041ff417230 */ /* 0x000fe40000004100 */
[-C--:B------:R-:W-:Y:S01]  /*7600*/  FMUL.FTZ R53, R97, R63.reuse ;  /* 0x0000003f61357220 */ /* 0x080fe20000410000 */
[----:B------:R-:W-:Y:S02]  /*7610*/  HADD2.F32 R49, -RZ, R49.H0_H0 ;  /* 0x20000031ff317230 */ /* 0x000fe40000004100 */
[-C--:B------:R-:W-:Y:S01]  /*7620*/  FFMA.FTZ R51, R55, R62.reuse, -R51 ;  /* 0x0000003e37337223 */ /* 0x080fe20000010833 */
[----:B------:R-:W-:Y:S01]  /*7630*/  FFMA.FTZ R99, R96, R62, R99 ;  /* 0x0000003e60637223 */ /* 0x000fe20000010063 */
[C---:B------:R-:W-:Y:S01]  /*7640*/  FMUL.FTZ R63, R65.reuse, R63 ;  /* 0x0000003f413f7220 */ /* 0x040fe20000410000 */
[----:B------:R-:W-:Y:S01]  /*7650*/  FFMA.FTZ R53, R65, R98, -R53 ;  /* 0x0000006241357223 */ /* 0x000fe20000010835 */
[----:B------:R-:W-:Y:S01]  /*7660*/  HADD2.F32 R55, -RZ, R183.H1_H1 ;  /* 0x300000b7ff377230 */ /* 0x000fe20000004100 */
[----:B------:R-:W-:Y:S01]  /*7670*/  F2FP.F16.F32.PACK_AB R60, R60, R165 ;  /* 0x000000a53c3c723e */ /* 0x000fe200000000ff */
[----:B------:R-:W-:-:S02]  /*7680*/  HADD2.F32 R96, -RZ, R52.H0_H0 ;  /* 0x20000034ff607230 */ /* 0x000fc40000004100 */
[----:B------:R-:W-:Y:S01]  /*7690*/  FFMA.FTZ R63, R97, R98, R63 ;  /* 0x00000062613f7223 */ /* 0x000fe2000001003f */
[----:B------:R-:W-:Y:S01]  /*76a0*/  HADD2.F32 R65, -RZ, R64.H0_H0 ;  /* 0x20000040ff417230 */ /* 0x000fe20000004100 */
[----:B------:R-:W-:Y:S01]  /*76b0*/  F2FP.F16.F32.PACK_AB R51, R53, R51 ;  /* 0x000000333533723e */ /* 0x000fe200000000ff */
[----:B------:R-:W-:Y:S02]  /*76c0*/  HADD2.F32 R52, -RZ, R52.H1_H1 ;  /* 0x30000034ff347230 */ /* 0x000fe40000004100 */
[----:B------:R-:W-:Y:S02]  /*76d0*/  HADD2.F32 R64, -RZ, R64.H1_H1 ;  /* 0x30000040ff407230 */ /* 0x000fe40000004100 */
[-C--:B------:R-:W-:Y:S01]  /*76e0*/  FMUL.FTZ R98, R65, R55.reuse ;  /* 0x0000003741627220 */ /* 0x080fe20000410000 */
[----:B------:R-:W-:Y:S02]  /*76f0*/  HADD2.F32 R97, -RZ, R48.H0_H0 ;  /* 0x20000030ff617230 */ /* 0x000fe40000004100 */
[----:B------:R-:W-:Y:S01]  /*7700*/  FMUL.FTZ R48, R96, R55 ;  /* 0x0000003760307220 */ /* 0x000fe20000410000 */
[----:B------:R-:W-:-:S02]  /*7710*/  HADD2.F32 R62, -RZ, R183.H0_H0 ;  /* 0x200000b7ff3e7230 */ /* 0x000fc40000004100 */
[-C--:B------:R-:W-:Y:S01]  /*7720*/  FMUL.FTZ R55, R52, R49.reuse ;  /* 0x0000003134377220 */ /* 0x080fe20000410000 */
[C---:B------:R-:W-:Y:S01]  /*7730*/  FMUL.FTZ R49, R64.reuse, R49 ;  /* 0x0000003140317220 */ /* 0x040fe20000410000 */
[----:B------:R-:W-:Y:S01]  /*7740*/  HADD2.F32 R61, -RZ, R61.H0_H0 ;  /* 0x2000003dff3d7230 */ /* 0x000fe20000004100 */
[----:B------:R-:W-:Y:S01]  /*7750*/  F2FP.F16.F32.PACK_AB R63, R63, R99 ;  /* 0x000000633f3f723e */ /* 0x000fe200000000ff */
[-C--:B------:R-:W-:Y:S01]  /*7760*/  FFMA.FTZ R48, R65, R62.reuse, -R48 ;  /* 0x0000003e41307223 */ /* 0x080fe20000010830 */
[-C--:B------:R-:W-:Y:S01]  /*7770*/  FFMA.FTZ R55, R64, R97.reuse, -R55 ;  /* 0x0000006140377223 */ /* 0x080fe20000010837 */
[----:B------:R-:W-:Y:S01]  /*7780*/  FFMA.FTZ R52, R52, R97, R49 ;  /* 0x0000006134347223 */ /* 0x000fe20000010031 */
[----:B------:R-:W-:Y:S02]  /*7790*/  HADD2.F32 R49, -RZ, R182.H0_H0 ;  /* 0x200000b6ff317230 */ /* 0x000fe40000004100 */
[----:B------:R-:W-:Y:S01]  /*77a0*/  FFMA.FTZ R98, R96, R62, R98 ;  /* 0x0000003e60627223 */ /* 0x000fe20000010062 */
[----:B------:R-:W-:Y:S01]  /*77b0*/  HADD2.F32 R65, -RZ, R67.H0_H0 ;  /* 0x20000043ff417230 */ /* 0x000fe20000004100 */
[----:B------:R-:W-:Y:S01]  /*77c0*/  F2FP.F16.F32.PACK_AB R48, R55, R48 ;  /* 0x000000303730723e */ /* 0x000fe200000000ff */
[----:B------:R-:W-:-:S02]  /*77d0*/  HADD2.F32 R64, -RZ, R66.H0_H0 ;  /* 0x20000042ff407230 */ /* 0x000fc40000004100 */
[----:B------:R-:W-:Y:S01]  /*77e0*/  HADD2.F32 R67, -RZ, R67.H1_H1 ;  /* 0x30000043ff437230 */ /* 0x000fe20000004100 */
[----:B------:R-:W-:Y:S01]  /*77f0*/  F2FP.F16.F32.PACK_AB R52, R52, R98 ;  /* 0x000000623434723e */ /* 0x000fe200000000ff */
[----:B------:R-:W-:Y:S02]  /*7800*/  HADD2.F32 R66, -RZ, R66.H1_H1 ;  /* 0x30000042ff427230 */ /* 0x000fe40000004100 */
[-C--:B------:R-:W-:Y:S01]  /*7810*/  FMUL.FTZ R97, R64, R49.reuse ;  /* 0x0000003140617220 */ /* 0x080fe20000410000 */
[----:B------:R-:W-:Y:S02]  /*7820*/  HADD2.F32 R96, -RZ, R50.H0_H0 ;  /* 0x20000032ff607230 */ /* 0x000fe40000004100 */
[----:B------:R-:W-:Y:S01]  /*7830*/  FMUL.FTZ R50, R65, R49 ;  /* 0x0000003141327220 */ /* 0x000fe20000410000 */
[----:B------:R-:W-:Y:S02]  /*7840*/  HADD2.F32 R62, -RZ, R182.H1_H1 ;  /* 0x300000b6ff3e7230 */ /* 0x000fe40000004100 */
[-C--:B------:R-:W-:Y:S01]  /*7850*/  FMUL.FTZ R49, R67, R61.reuse ;  /* 0x0000003d43317220 */ /* 0x080fe20000410000 */
[----:B------:R-:W-:Y:S01]  /*7860*/  FMUL.FTZ R61, R66, R61 ;  /* 0x0000003d423d7220 */ /* 0x000fe20000410000 */
[----:B------:R-:W-:-:S02]  /*7870*/  IMAD.MOV.U32 R53, RZ, RZ, R60 ;  /* 0x000000ffff357224 */ /* 0x000fc400078e003c */
[-C--:B------:R-:W-:Y:S01]  /*7880*/  FFMA.FTZ R50, R64, R62.reuse, -R50 ;  /* 0x0000003e40327223 */ /* 0x080fe20000010832 */
[----:B------:R-:W-:Y:S01]  /*7890*/  FFMA.FTZ R97, R65, R62, R97 ;  /* 0x0000003e41617223 */ /* 0x000fe20000010061 */
[-C--:B------:R-:W-:Y:S01]  /*78a0*/  FFMA.FTZ R49, R66, R96.reuse, -R49 ;  /* 0x0000006042317223 */ /* 0x080fe20000010831 */
[----:B------:R-:W-:Y:S01]  /*78b0*/  FFMA.FTZ R61, R67, R96, R61 ;  /* 0x00000060433d7223 */ /* 0x000fe2000001003d */
[----:B------:R-:W-:Y:S01]  /*78c0*/  MOV R65, R54 ;  /* 0x0000003600417202 */ /* 0x000fe20000000f00 */
[----:B------:R-:W-:Y:S01]  /*78d0*/  IMAD.MOV.U32 R64, RZ, RZ, R48 ;  /* 0x000000ffff407224 */ /* 0x000fe200078e0030 */
[----:B------:R-:W-:Y:S01]  /*78e0*/  MOV R67, R51 ;  /* 0x0000003300437202 */ /* 0x000fe20000000f00 */
[----:B------:R-:W-:Y:S01]  /*78f0*/  IMAD.MOV.U32 R55, RZ, RZ, R63 ;  /* 0x000000ffff377224 */ /* 0x000fe200078e003f */
[----:B------:R-:W-:Y:S02]  /*7900*/  F2FP.F16.F32.PACK_AB R49, R49, R50 ;  /* 0x000000323131723e */ /* 0x000fe400000000ff */
[----:B------:R-:W-:-:S03]  /*7910*/  F2FP.F16.F32.PACK_AB R61, R61, R97 ;  /* 0x000000613d3d723e */ /* 0x000fc600000000ff */
[----:B------:R-:W-:Y:S02]  /*7920*/  IMAD.MOV.U32 R66, RZ, RZ, R49 ;  /* 0x000000ffff427224 */ /* 0x000fe400078e0031 */
[----:B------:R-:W-:-:S07]  /*7930*/  IMAD.MOV.U32 R54, RZ, RZ, R61 ;  /* 0x000000ffff367224 */ /* 0x000fce00078e003d */
.L_x_530:
[----:B------:R-:W-:Y:S05]  /*7940*/  BSYNC B3 ;  /* 0x0000000000037941 */ /* 0x000fea0003800000 */
.L_x_529:
        /* <DEDUP_REMOVED lines=10> */
.L_x_528:
[----:B------:R-:W-:Y:S05]  /*79f0*/  BSYNC B2 ;  /* 0x0000000000027941 */ /* 0x000fea0003800000 */
.L_x_527:
[----:B------:R-:W-:-:S13]  /*7a00*/  ISETP.NE.AND P4, PT, R35, RZ, PT ;  /* 0x000000ff2300720c */ /* 0x000fda0003f85270 */
[----:B------:R-:W-:Y:S05]  /*7a10*/  @!P4 BRA `(.L_x_522) ;  /* 0x0000000400dcc947 */ /* 0x000fea0003800000 */
[----:B------:R-:W-:Y:S01]  /*7a20*/  ISETP.NE.AND P6, PT, R101, RZ, PT ;  /* 0x000000ff6500720c */ /* 0x000fe20003fc5270 */
[----:B------:R-:W-:Y:S01]  /*7a30*/  BSSY B2, `(.L_x_531) ;  /* 0x000006b000027945 */ /* 0x000fe20003800000 */
[----:B------:R-:W-:Y:S02]  /*7a40*/  IADD3 R60, P4, P5, R120, R132, R29 ;  /* 0x00000084783c7210 */ /* 0x000fe40007d9e01d */
[----:B---3--:R-:W-:Y:S02]  /*7a50*/  SEL R48, R126, R151, !P6 ;  /* 0x000000977e307207 */ /* 0x008fe40007000000 */
[----:B------:R-:W-:Y:S02]  /*7a60*/  IADD3.X R61, R4, R156, R33, P4, P5 ;  /* 0x0000009c043d7210 */ /* 0x000fe400027ea421 */
[----:B------:R-:W-:Y:S02]  /*7a70*/  SHF.R.S32.HI R49, RZ, 0x1f, R48 ;  /* 0x0000001fff317819 */ /* 0x000fe40000011430 */
[----:B------:R-:W-:-:S02]  /*7a80*/  ISETP.GE.AND P4, PT, R206, R103, PT ;  /* 0x00000067ce00720c */ /* 0x000fc40003f86270 */
[----:B------:R-:W-:-:S04]  /*7a90*/  LEA.HI R49, R49, R48, RZ, 0x4 ;  /* 0x0000003031317211 */ /* 0x000fc800078f20ff */
[----:B------:R-:W-:-:S04]  /*7aa0*/  LEA.HI.SX32 R49, R49, R28, 0x1c ;  /* 0x0000001c31317211 */ /* 0x000fc800078fe2ff */
[----:B------:R-:W-:Y:S02]  /*7ab0*/  SHF.R.S32.HI R48, RZ, 0x1f, R49 ;  /* 0x0000001fff307819 */ /* 0x000fe40000011431 */
[----:B------:R-:W-:Y:S02]  /*7ac0*/  SHF.L.U32 R62, R49, 0x3, RZ ;  /* 0x00000003313e7819 */ /* 0x000fe400000006ff */
[----:B------:R-:W-:Y:S02]  /*7ad0*/  LEA.HI R48, R48, R49, RZ, 0x3 ;  /* 0x0000003130307211 */ /* 0x000fe400078f18ff */
[----:B------:R-:W-:Y:S02]  /*7ae0*/  LOP3.LUT R49, R209, 0x38, R62, 0xf8, !PT ;  /* 0x00000038d1317812 */ /* 0x000fe400078ef83e */
[----:B------:R-:W-:Y:S02]  /*7af0*/  SHF.R.S32.HI R48, RZ, 0x3, R48 ;  /* 0x00000003ff307819 */ /* 0x000fe40000011430 */
[----:B------:R-:W-:-:S03]  /*7b00*/  LOP3.LUT R49, R49, R210, RZ, 0x3c, !PT ;  /* 0x000000d231317212 */ /* 0x000fc600078e3cff */
[----:B------:R-:W-:-:S04]  /*7b10*/  IMAD R48, R48, 0x1c00, R211 ;  /* 0x00001c0030307824 */ /* 0x000fc800078e02d3 */
[----:B------:R-:W-:Y:S02]  /*7b20*/  IMAD.IADD R48, R48, 0x1, R49 ;  /* 0x0000000130307824 */ /* 0x000fe400078e0231 */
[C---:B------:R-:W-:Y:S02]  /*7b30*/  IMAD R49, R19.reuse, 0x5400, R142 ;  /* 0x0000540013317824 */ /* 0x040fe400078e028e */
[----:B------:R-:W-:Y:S02]  /*7b40*/  IMAD R51, R19, 0x5400, R48 ;  /* 0x0000540013337824 */ /* 0x000fe400078e0230 */
[----:B------:R-:W-:-:S03]  /*7b50*/  IMAD R49, R49, 0x2, R18 ;  /* 0x0000000231317824 */ /* 0x000fc600078e0212 */
[----:B0-----:R-:W-:-:S03]  /*7b60*/  LEA R52, R51, R18, 0x1 ;  /* 0x0000001233347211 */ /* 0x001fc600078e08ff */
[----:B------:R-:W0:Y:S04]  /*7b70*/  LDS.128 R48, [R49+0x21400] ;  /* 0x0214000031307984 */ /* 0x000e280000000c00 */
        /* <DEDUP_REMOVED lines=9> */
[--C-:B0-----:R-:W-:Y:S01]  /*7c10*/  HADD2.F32 R53, -RZ, R49.reuse.H0_H0 ;  /* 0x20000031ff357230 */ /* 0x101fe20000004100 */
[--C-:B------:R-:W-:Y:S01]  /*7c20*/  SHF.R.U64 R57, R58, 0x10, R59.reuse ;  /* 0x000000103a397819 */ /* 0x100fe2000000123b */
[----:B------:R-:W-:Y:S01]  /*7c30*/  HADD2.F32 R49, -RZ, R49.H1_H1 ;  /* 0x30000031ff317230 */ /* 0x000fe20000004100 */
[----:B------:R-:W-:Y:S01]  /*7c40*/  SHF.R.U32.HI R58, RZ, 0x10, R59 ;  /* 0x00000010ff3a7819 */ /* 0x000fe2000001163b */
[----:B------:R-:W-:-:S02]  /*7c50*/  HADD2.F32 R56, -RZ, R56.H0_H0 ;  /* 0x20000038ff387230 */ /* 0x000fc40000004100 */
[-C--:B------:R-:W-:Y:S01]  /*7c60*/  FMUL.FTZ R92, R53, R64.reuse ;  /* 0x00000040355c7220 */ /* 0x080fe20000410000 */
[----:B------:R-:W-:Y:S02]  /*7c70*/  HADD2.F32 R67, -RZ, R63.H0_H0 ;  /* 0x2000003fff437230 */ /* 0x000fe40000004100 */
[----:B------:R-:W-:Y:S01]  /*7c80*/  FMUL.FTZ R63, R65, R64 ;  /* 0x00000040413f7220 */ /* 0x000fe20000410000 */
[----:B------:R-:W-:Y:S02]  /*7c90*/  HADD2.F32 R59, -RZ, R179.H1_H1 ;  /* 0x300000b3ff3b7230 */ /* 0x000fe40000004100 */
[-C--:B------:R-:W-:Y:S01]  /*7ca0*/  FMUL.FTZ R64, R66, R56.reuse ;  /* 0x0000003842407220 */ /* 0x080fe20000410000 */
[C---:B------:R-:W-:Y:S01]  /*7cb0*/  FMUL.FTZ R56, R49.reuse, R56 ;  /* 0x0000003831387220 */ /* 0x040fe20000410000 */
[--C-:B------:R-:W-:Y:S01]  /*7cc0*/  SHF.R.U64 R46, R46, 0x10, R47.reuse ;  /* 0x000000102e2e7819 */ /* 0x100fe2000000122f */
[----:B------:R-:W-:Y:S02]  /*7cd0*/  HADD2.F32 R58, -RZ, R58.H0_H0 ;  /* 0x2000003aff3a7230 */ /* 0x000fe40000004100 */
[----:B------:R-:W-:Y:S01]  /*7ce0*/  FFMA.FTZ R64, R49, R67, -R64 ;  /* 0x0000004331407223 */ /* 0x000fe20000010840 */
[----:B------:R-:W-:Y:S01]  /*7cf0*/  SHF.R.U32.HI R47, RZ, 0x10, R47 ;  /* 0x00000010ff2f7819 */ /* 0x000fe2000001162f */
[----:B------:R-:W-:Y:S01]  /*7d00*/  FFMA.FTZ R63, R53, R59, -R63 ;  /* 0x0000003b353f7223 */ /* 0x000fe2000001083f */
[----:B------:R-:W-:Y:S01]  /*7d10*/  FFMA.FTZ R67, R66, R67, R56 ;  /* 0x0000004342437223 */ /* 0x000fe20000010038 */
[----:B------:R-:W-:-:S02]  /*7d20*/  HADD2.F32 R53, -RZ, R180.H1_H1 ;  /* 0x300000b4ff357230 */ /* 0x000fc40000004100 */
[----:B------:R-:W-:Y:S01]  /*7d30*/  FFMA.FTZ R92, R65, R59, R92 ;  /* 0x0000003b415c7223 */ /* 0x000fe2000001005c */
[----:B------:R-:W-:Y:S01]  /*7d40*/  HADD2.F32 R56, -RZ, R55.H0_H0 ;  /* 0x20000037ff387230 */ /* 0x000fe20000004100 */
[----:B------:R-:W-:Y:S01]  /*7d50*/  F2FP.F16.F32.PACK_AB R63, R64, R63 ;  /* 0x0000003f403f723e */ /* 0x000fe200000000ff */
[----:B------:R-:W-:Y:S02]  /*7d60*/  HADD2.F32 R66, -RZ, R51.H0_H0 ;  /* 0x20000033ff427230 */ /* 0x000fe40000004100 */
[----:B------:R-:W-:Y:S02]  /*7d70*/  HADD2.F32 R94, -RZ, R47.H0_H0 ;  /* 0x2000002fff5e7230 */ /* 0x000fe40000004100 */
[-C--:B------:R-:W-:Y:S01]  /*7d80*/  FMUL.FTZ R47, R56, R53.reuse ;  /* 0x00000035382f7220 */ /* 0x080fe20000410000 */
[----:B------:R-:W-:Y:S02]  /*7d90*/  HADD2.F32 R49, -RZ, R178.H1_H1 ;  /* 0x300000b2ff317230 */ /* 0x000fe40000004100 */
[----:B------:R-:W-:Y:S01]  /*7da0*/  FMUL.FTZ R53, R66, R53 ;  /* 0x0000003542357220 */ /* 0x000fe20000410000 */
[----:B------:R-:W-:Y:S01]  /*7db0*/  HADD2.F32 R55, -RZ, R55.H1_H1 ;  /* 0x30000037ff377230 */ /* 0x000fe20000004100 */
[----:B------:R-:W-:Y:S01]  /*7dc0*/  F2FP.F16.F32.PACK_AB R67, R67, R92 ;  /* 0x0000005c4343723e */ /* 0x000fe200000000ff */
[----:B------:R-:W-:-:S02]  /*7dd0*/  HADD2.F32 R51, -RZ, R51.H1_H1 ;  /* 0x30000033ff337230 */ /* 0x000fc40000004100 */
[-C--:B------:R-:W-:Y:S01]  /*7de0*/  FFMA.FTZ R53, R56, R49.reuse, R53 ;  /* 0x0000003138357223 */ /* 0x080fe20000010035 */
[----:B------:R-:W-:Y:S01]  /*7df0*/  FFMA.FTZ R47, R66, R49, -R47 ;  /* 0x00000031422f7223 */ /* 0x000fe2000001082f */
[-C--:B------:R-:W-:Y:S01]  /*7e00*/  FMUL.FTZ R96, R55, R58.reuse ;  /* 0x0000003a37607220 */ /* 0x080fe20000410000 */
[----:B------:R-:W-:Y:S02]  /*7e10*/  HADD2.F32 R181, -RZ, R181.H0_H0 ;  /* 0x200000b5ffb57230 */ /* 0x000fe40000004100 */
[C---:B------:R-:W-:Y:S01]  /*7e20*/  FMUL.FTZ R58, R51.reuse, R58 ;  /* 0x0000003a333a7220 */ /* 0x040fe20000410000 */
[----:B------:R-:W-:Y:S02]  /*7e30*/  HADD2.F32 R56, -RZ, R52.H0_H0 ;  /* 0x20000034ff387230 */ /* 0x000fe40000004100 */
[-C--:B------:R-:W-:Y:S01]  /*7e40*/  FFMA.FTZ R96, R51, R94.reuse, -R96 ;  /* 0x0000005e33607223 */ /* 0x080fe20000010860 */
[----:B------:R-:W-:Y:S02]  /*7e50*/  HADD2.F32 R45, -RZ, R45.H0_H0 ;  /* 0x2000002dff2d7230 */ /* 0x000fe40000004100 */
[----:B------:R-:W-:Y:S01]  /*7e60*/  FFMA.FTZ R58, R55, R94, R58 ;  /* 0x0000005e373a7223 */ /* 0x000fe2000001003a */
[----:B------:R-:W-:-:S02]  /*7e70*/  HADD2.F32 R66, -RZ, R48.H0_H0 ;  /* 0x20000030ff427230 */ /* 0x000fc40000004100 */
[----:B------:R-:W-:Y:S01]  /*7e80*/  FMUL.FTZ R49, R56, R181 ;  /* 0x000000b538317220 */ /* 0x000fe20000410000 */
[----:B------:R-:W-:Y:S01]  /*7e90*/  HADD2.F32 R52, -RZ, R52.H1_H1 ;  /* 0x30000034ff347230 */ /* 0x000fe20000004100 */
[----:B------:R-:W-:Y:S01]  /*7ea0*/  F2FP.F16.F32.PACK_AB R47, R96, R47 ;  /* 0x0000002f602f723e */ /* 0x000fe200000000ff */
[----:B------:R-:W-:Y:S02]  /*7eb0*/  HADD2.F32 R48, -RZ, R48.H1_H1 ;  /* 0x30000030ff307230 */ /* 0x000fe40000004100 */
[----:B------:R-:W-:Y:S01]  /*7ec0*/  FMUL.FTZ R181, R66, R181 ;  /* 0x000000b542b57220 */ /* 0x000fe20000410000 */
[----:B------:R-:W-:Y:S02]  /*7ed0*/  HADD2.F32 R179, -RZ, R179.H0_H0 ;  /* 0x200000b3ffb37230 */ /* 0x000fe40000004100 */
[-C--:B------:R-:W-:Y:S01]  /*7ee0*/  FMUL.FTZ R55, R52, R45.reuse ;  /* 0x0000002d34377220 */ /* 0x080fe20000410000 */
[----:B------:R-:W-:Y:S02]  /*7ef0*/  HADD2.F32 R51, -RZ, R44.H0_H0 ;  /* 0x2000002cff337230 */ /* 0x000fe40000004100 */
[----:B------:R-:W-:Y:S01]  /*7f00*/  FMUL.FTZ R59, R48, R45 ;  /* 0x0000002d303b7220 */ /* 0x000fe20000410000 */
[----:B------:R-:W-:-:S02]  /*7f10*/  HADD2.F32 R180, -RZ, R180.H0_H0 ;  /* 0x200000b4ffb47230 */ /* 0x000fc40000004100 */
[----:B------:R-:W-:Y:S01]  /*7f20*/  FFMA.FTZ R44, R66, R179, -R49 ;  /* 0x000000b3422c7223 */ /* 0x000fe20000010831 */
[----:B------:R-:W-:Y:S02]  /*7f30*/  HADD2.F32 R178, -RZ, R178.H0_H0 ;  /* 0x200000b2ffb27230 */ /* 0x000fe40000004100 */
        /* <DEDUP_REMOVED lines=10> */
[----:B------:R-:W-:Y:S02]  /*7fe0*/  HADD2.F32 R57, -RZ, R46.H0_H0 ;  /* 0x2000002eff397230 */ /* 0x000fe40000004100 */
[-C--:B------:R-:W-:Y:S01]  /*7ff0*/  FMUL.FTZ R46, R51, R180.reuse ;  /* 0x000000b4332e7220 */ /* 0x080fe20000410000 */
[-C--:B------:R-:W-:Y:S01]  /*8000*/  FMUL.FTZ R65, R54, R59.reuse ;  /* 0x0000003b36417220 */ /* 0x080fe20000410000 */
[C---:B------:R-:W-:Y:S01]  /*8010*/  FMUL.FTZ R180, R55.reuse, R180 ;  /* 0x000000b437b47220 */ /* 0x040fe20000410000 */
[C---:B------:R-:W-:Y:S01]  /*8020*/  FMUL.FTZ R59, R50.reuse, R59 ;  /* 0x0000003b323b7220 */ /* 0x040fe20000410000 */
[-C--:B------:R-:W-:Y:S01]  /*8030*/  FFMA.FTZ R46, R55, R178.reuse, -R46 ;  /* 0x000000b2372e7223 */ /* 0x080fe2000001082e */
[-C--:B------:R-:W-:Y:S01]  /*8040*/  FFMA.FTZ R65, R50, R57.reuse, -R65 ;  /* 0x0000003932417223 */ /* 0x080fe20000010841 */
[----:B------:R-:W-:Y:S01]  /*8050*/  FFMA.FTZ R51, R51, R178, R180 ;  /* 0x000000b233337223 */ /* 0x000fe200000100b4 */
[----:B------:R-:W-:Y:S01]  /*8060*/  FFMA.FTZ R54, R54, R57, R59 ;  /* 0x0000003936367223 */ /* 0x000fe2000001003b */
[----:B------:R-:W-:Y:S01]  /*8070*/  F2FP.F16.F32.PACK_AB R55, R58, R53 ;  /* 0x000000353a37723e */ /* 0x000fe200000000ff */
[----:B------:R-:W-:Y:S01]  /*8080*/  IMAD.MOV.U32 R48, RZ, RZ, R44 ;  /* 0x000000ffff307224 */ /* 0x000fe200078e002c */
[----:B------:R-:W-:Y:S01]  /*8090*/  F2FP.F16.F32.PACK_AB R50, R65, R46 ;  /* 0x0000002e4132723e */ /* 0x000fe200000000ff */
[----:B------:R-:W-:Y:S01]  /*80a0*/  IMAD.MOV.U32 R49, RZ, RZ, R63 ;  /* 0x000000ffff317224 */ /* 0x000fe200078e003f */
[----:B------:R-:W-:Y:S01]  /*80b0*/  F2FP.F16.F32.PACK_AB R54, R54, R51 ;  /* 0x000000333636723e */ /* 0x000fe200000000ff */
[----:B------:R-:W-:Y:S01]  /*80c0*/  IMAD.MOV.U32 R51, RZ, RZ, R47 ;  /* 0x000000ffff337224 */ /* 0x000fe200078e002f */
[----:B------:R-:W-:-:S07]  /*80d0*/  MOV R53, R67 ;  /* 0x0000004300357202 */ /* 0x000fce0000000f00 */
.L_x_532:
[----:B------:R-:W-:Y:S05]  /*80e0*/  BSYNC B2 ;  /* 0x0000000000027941 */ /* 0x000fea0003800000 */
.L_x_531:
        /* <DEDUP_REMOVED lines=10> */
.L_x_522:
[----:B------:R-:W-:Y:S05]  /*8190*/  BSYNC B1 ;  /* 0x0000000000017941 */ /* 0x000fea0003800000 */
.L_x_521:
[-C--:B--2-4-:R-:W-:Y:S02]  /*81a0*/  IMAD R44, R150, R128.reuse, RZ ;  /* 0x00000080962c7224 */ /* 0x094fe400078e02ff */
[----:B------:R-:W-:-:S04]  /*81b0*/  IMAD.WIDE.U32 R130, R224, R128, R130 ;  /* 0x00000080e0827225 */ /* 0x000fc800078e0082 */
[----:B------:R-:W-:Y:S01]  /*81c0*/  IMAD R57, R224, R129, R44 ;  /* 0x00000081e0397224 */ /* 0x000fe200078e022c */
[----:B------:R-:W-:Y:S06]  /*81d0*/  @P3 BRA `(.L_x_491) ;  /* 0x0000001800b83947 */ /* 0x000fec0003800000 */
[----:B------:R-:W-:Y:S01]  /*81e0*/  ISETP.NE.AND P3, PT, R30, RZ, PT ;  /* 0x000000ff1e00720c */ /* 0x000fe20003f65270 */
[----:B------:R-:W-:Y:S01]  /*81f0*/  BSSY B1, `(.L_x_533) ;  /* 0x0000079000017945 */ /* 0x000fe20003800000 */
[----:B------:R-:W-:-:S11]  /*8200*/  IMAD.IADD R57, R131, 0x1, R57 ;  /* 0x0000000183397824 */ /* 0x000fd600078e0239 */
[----:B------:R-:W-:Y:S05]  /*8210*/  @!P3 BRA `(.L_x_534) ;  /* 0x0000000400d8b947 */ /* 0x000fea0003800000 */
[----:B------:R-:W-:Y:S01]  /*8220*/  SEL R44, R126, R151, !P0 ;  /* 0x000000977e2c7207 */ /* 0x000fe20004000000 */
[----:B------:R-:W-:Y:S01]  /*8230*/  BSSY B2, `(.L_x_535) ;  /* 0x0000072000027945 */ /* 0x000fe20003800000 */
[----:B------:R-:W-:Y:S02]  /*8240*/  IADD3 R46, P3, P4, R120, R130, R21 ;  /* 0x00000082782e7210 */ /* 0x000fe40007c7e015 */
[----:B------:R-:W-:Y:S02]  /*8250*/  SHF.R.S32.HI R45, RZ, 0x1f, R44 ;  /* 0x0000001fff2d7819 */ /* 0x000fe4000001142c */
[----:B------:R-:W-:Y:S02]  /*8260*/  IADD3.X R47, R4, R57, R31, P3, P4 ;  /* 0x00000039042f7210 */ /* 0x000fe40001fe841f */
[----:B------:R-:W-:-:S04]  /*8270*/  LEA.HI R45, R45, R44, RZ, 0x4 ;  /* 0x0000002c2d2d7211 */ /* 0x000fc800078f20ff */
[----:B---3--:R-:W-:-:S04]  /*8280*/  LEA.HI.SX32 R48, R45, R20, 0x1c ;  /* 0x000000142d307211 */ /* 0x008fc800078fe2ff */
[----:B------:R-:W-:-:S04]  /*8290*/  SHF.L.U32 R49, R48, 0x3, RZ ;  /* 0x0000000330317819 */ /* 0x000fc800000006ff */
[----:B------:R-:W-:-:S13]  /*82a0*/  ISETP.GE.AND P3, PT, R49, R147, PT ;  /* 0x000000933100720c */ /* 0x000fda0003f66270 */
[--C-:B------:R-:W-:Y:S02]  /*82b0*/  @!P3 SHF.R.S32.HI R45, RZ, 0x1f, R49.reuse ;  /* 0x0000001fff2db819 */ /* 0x100fe40000011431 */
[----:B------:R-:W-:-:S04]  /*82c0*/  @!P3 IADD3 R44, P4, P5, R120, R130, R49 ;  /* 0x00000082782cb210 */ /* 0x000fc80007d9e031 */
[----:B------:R-:W-:Y:S02]  /*82d0*/  @!P3 IADD3.X R45, R4, R57, R45, P4, P5 ;  /* 0x00000039042db210 */ /* 0x000fe400027ea42d */
[----:B0-----:R-:W-:-:S04]  /*82e0*/  LEA R52, P4, R46, R124, 0x1 ;  /* 0x0000007c2e347211 */ /* 0x001fc800078808ff */
[----:B------:R-:W-:Y:S02]  /*82f0*/  LEA.HI.X R53, R46, R125, R47, 0x1, P4 ;  /* 0x0000007d2e357211 */ /* 0x000fe400020f0c2f */
[----:B------:R-:W-:-:S04]  /*8300*/  @!P3 LEA R54, P4, R44, R124, 0x1 ;  /* 0x0000007c2c36b211 */ /* 0x000fc800078808ff */
[----:B------:R-:W-:Y:S02]  /*8310*/  @!P3 LEA.HI.X R55, R44, R125, R45, 0x1, P4 ;  /* 0x0000007d2c37b211 */ /* 0x000fe400020f0c2d */
[----:B------:R-:W-:Y:S02]  /*8320*/  SHF.R.S32.HI R45, RZ, 0x1f, R48 ;  /* 0x0000001fff2d7819 */ /* 0x000fe40000011430 */
[----:B------:R-:W-:Y:S02]  /*8330*/  LOP3.LUT R44, R208, 0x38, R49, 0xf8, !PT ;  /* 0x00000038d02c7812 */ /* 0x000fe400078ef831 */
[----:B------:R-:W-:Y:S02]  /*8340*/  LEA.HI R45, R45, R48, RZ, 0x3 ;  /* 0x000000302d2d7211 */ /* 0x000fe400078f18ff */
[----:B------:R-:W-:Y:S02]  /*8350*/  LOP3.LUT R44, R44, R237, RZ, 0x3c, !PT ;  /* 0x000000ed2c2c7212 */ /* 0x000fe400078e3cff */
[----:B------:R-:W-:-:S02]  /*8360*/  SHF.R.S32.HI R46, RZ, 0x3, R45 ;  /* 0x00000003ff2e7819 */ /* 0x000fc4000001142d */
[----:B------:R-:W-:-:S03]  /*8370*/  ISETP.GE.AND P4, PT, R22, R103, PT ;  /* 0x000000671600720c */ /* 0x000fc60003f86270 */
[----:B------:R-:W-:-:S04]  /*8380*/  IMAD R45, R46, 0x1c00, R213 ;  /* 0x00001c002e2d7824 */ /* 0x000fc800078e02d5 */
        /* <DEDUP_REMOVED lines=8> */
[----:B--2---:R-:W-:Y:S01]  /*8410*/  IMAD.MOV.U32 R61, RZ, RZ, R49 ;  /* 0x000000ffff3d7224 */ /* 0x004fe200078e0031 */
[----:B------:R-:W-:Y:S01]  /*8420*/  SHF.R.U32.HI R67, RZ, 0x10, R89 ;  /* 0x00000010ff437819 */ /* 0x000fe20000011659 */
[----:B0-----:R-:W-:Y:S01]  /*8430*/  IMAD.MOV.U32 R49, RZ, RZ, R47 ;  /* 0x000000ffff317224 */ /* 0x001fe200078e002f */
[----:B------:R-:W-:Y:S01]  /*8440*/  MOV R63, R51 ;  /* 0x00000033003f7202 */ /* 0x000fe20000000f00 */
[----:B------:R-:W-:Y:S01]  /*8450*/  HADD2.F32 R66, -RZ, R177.H1_H1 ;  /* 0x300000b1ff427230 */ /* 0x000fe20000004100 */
[--C-:B------:R-:W-:Y:S01]  /*8460*/  SHF.R.U32.HI R65, RZ, 0x10, R77.reuse ;  /* 0x00000010ff417819 */ /* 0x100fe2000001164d */
[----:B------:R-:W-:Y:S01]  /*8470*/  HADD2.F32 R51, -RZ, R61.H0_H0 ;  /* 0x2000003dff337230 */ /* 0x000fe20000004100 */
[----:B------:R-:W-:Y:S01]  /*8480*/  SHF.R.U64 R56, R76, 0x10, R77 ;  /* 0x000000104c387819 */ /* 0x000fe2000000124d */
[----:B------:R-:W-:Y:S01]  /*8490*/  HADD2.F32 R47, -RZ, R45.H0_H0 ;  /* 0x2000002dff2f7230 */ /* 0x000fe20000004100 */
[----:B------:R-:W-:Y:S01]  /*84a0*/  SHF.R.U64 R59, R88, 0x10, R89 ;  /* 0x00000010583b7819 */ /* 0x000fe20000001259 */
[----:B------:R-:W-:-:S02]  /*84b0*/  HADD2.F32 R67, -RZ, R67.H0_H0 ;  /* 0x20000043ff437230 */ /* 0x000fc40000004100 */
[-C--:B------:R-:W-:Y:S01]  /*84c0*/  FMUL.FTZ R76, R51, R66.reuse ;  /* 0x00000042334c7220 */ /* 0x080fe20000410000 */
[----:B------:R-:W-:Y:S02]  /*84d0*/  HADD2.F32 R62, -RZ, R45.H1_H1 ;  /* 0x3000002dff3e7230 */ /* 0x000fe40000004100 */
[C---:B------:R-:W-:Y:S01]  /*84e0*/  FMUL.FTZ R66, R47.reuse, R66 ;  /* 0x000000422f427220 */ /* 0x040fe20000410000 */
[----:B------:R-:W-:Y:S01]  /*84f0*/  HADD2.F32 R64, -RZ, R175.H1_H1 ;  /* 0x300000afff407230 */ /* 0x000fe20000004100 */
[--C-:B------:R-:W-:Y:S01]  /*8500*/  SHF.R.U64 R60, R90, 0x10, R91.reuse ;  /* 0x000000105a3c7819 */ /* 0x100fe2000000125b */
[----:B------:R-:W-:Y:S02]  /*8510*/  HADD2.F32 R61, -RZ, R61.H1_H1 ;  /* 0x3000003dff3d7230 */ /* 0x000fe40000004100 */
[-C--:B------:R-:W-:Y:S01]  /*8520*/  FMUL.FTZ R88, R62, R67.reuse ;  /* 0x000000433e587220 */ /* 0x080fe20000410000 */
[----:B------:R-:W-:Y:S01]  /*8530*/  HADD2.F32 R65, -RZ, R65.H0_H0 ;  /* 0x20000041ff417230 */ /* 0x000fe20000004100 */
[----:B------:R-:W-:Y:S01]  /*8540*/  SHF.R.U32.HI R90, RZ, 0x10, R91 ;  /* 0x00000010ff5a7819 */ /* 0x000fe2000001165b */
[-C--:B------:R-:W-:Y:S01]  /*8550*/  FFMA.FTZ R45, R47, R64.reuse, -R76 ;  /* 0x000000402f2d7223 */ /* 0x080fe2000001084c */
[----:B------:R-:W-:Y:S01]  /*8560*/  FFMA.FTZ R47, R51, R64, R66 ;  /* 0x00000040332f7223 */ /* 0x000fe20000010042 */
[--C-:B------:R-:W-:Y:S01]  /*8570*/  SHF.R.U64 R58, R78, 0x10, R79.reuse ;  /* 0x000000104e3a7819 */ /* 0x100fe2000000124f */
[C---:B------:R-:W-:Y:S01]  /*8580*/  FMUL.FTZ R77, R61.reuse, R67 ;  /* 0x000000433d4d7220 */ /* 0x040fe20000410000 */
[----:B------:R-:W-:Y:S01]  /*8590*/  FFMA.FTZ R64, R61, R65, R88 ;  /* 0x000000413d407223 */ /* 0x000fe20000010058 */
[----:B------:R-:W-:Y:S01]  /*85a0*/  SHF.R.U32.HI R78, RZ, 0x10, R79 ;  /* 0x00000010ff4e7819 */ /* 0x000fe2000001164f */
[----:B------:R-:W-:-:S02]  /*85b0*/  HADD2.F32 R88, -RZ, R176.H1_H1 ;  /* 0x300000b0ff587230 */ /* 0x000fc40000004100 */
[----:B------:R-:W-:Y:S01]  /*85c0*/  FFMA.FTZ R62, R62, R65, -R77 ;  /* 0x000000413e3e7223 */ /* 0x000fe2000001084d */
[--C-:B------:R-:W-:Y:S02]  /*85d0*/  HADD2.F32 R61, -RZ, R63.reuse.H0_H0 ;  /* 0x2000003fff3d7230 */ /* 0x100fe40000004100 */
[----:B------:R-:W-:Y:S02]  /*85e0*/  HADD2.F32 R63, -RZ, R63.H1_H1 ;  /* 0x3000003fff3f7230 */ /* 0x000fe40000004100 */
[----:B------:R-:W-:Y:S02]  /*85f0*/  HADD2.F32 R51, -RZ, R49.H0_H0 ;  /* 0x20000031ff337230 */ /* 0x000fe40000004100 */
[----:B------:R-:W-:Y:S01]  /*8600*/  FMUL.FTZ R92, R61, R88 ;  /* 0x000000583d5c7220 */ /* 0x000fe20000410000 */
[----:B------:R-:W-:Y:S01]  /*8610*/  HADD2.F32 R90, -RZ, R90.H0_H0 ;  /* 0x2000005aff5a7230 */ /* 0x000fe20000004100 */
[----:B------:R-:W-:Y:S01]  /*8620*/  F2FP.F16.F32.PACK_AB R45, R62, R45 ;  /* 0x0000002d3e2d723e */ /* 0x000fe200000000ff */
[----:B------:R-:W-:-:S02]  /*8630*/  HADD2.F32 R76, -RZ, R174.H1_H1 ;  /* 0x300000aeff4c7230 */ /* 0x000fc40000004100 */
[----:B------:R-:W-:Y:S01]  /*8640*/  FMUL.FTZ R88, R51, R88 ;  /* 0x0000005833587220 */ /* 0x000fe20000410000 */
[----:B------:R-:W-:Y:S02]  /*8650*/  HADD2.F32 R66, -RZ, R49.H1_H1 ;  /* 0x30000031ff427230 */ /* 0x000fe40000004100 */
[----:B------:R-:W-:Y:S01]  /*8660*/  FMUL.FTZ R65, R63, R90 ;  /* 0x0000005a3f417220 */ /* 0x000fe20000410000 */
[----:B------:R-:W-:Y:S02]  /*8670*/  HADD2.F32 R78, -RZ, R78.H0_H0 ;  /* 0x2000004eff4e7230 */ /* 0x000fe40000004100 */
[-C--:B------:R-:W-:Y:S01]  /*8680*/  FFMA.FTZ R49, R51, R76.reuse, -R92 ;  /* 0x0000004c33317223 */ /* 0x080fe2000001085c */
[----:B------:R-:W-:Y:S01]  /*8690*/  FFMA.FTZ R51, R61, R76, R88 ;  /* 0x0000004c3d337223 */ /* 0x000fe20000010058 */
[C---:B------:R-:W-:Y:S01]  /*86a0*/  FMUL.FTZ R90, R66.reuse, R90 ;  /* 0x0000005a425a7220 */ /* 0x040fe20000410000 */
[----:B------:R-:W-:Y:S02]  /*86b0*/  HADD2.F32 R61, -RZ, R48.H0_H0 ;  /* 0x20000030ff3d7230 */ /* 0x000fe40000004100 */
[----:B------:R-:W-:Y:S01]  /*86c0*/  FFMA.FTZ R66, R66, R78, -R65 ;  /* 0x0000004e42427223 */ /* 0x000fe20000010841 */
[----:B------:R-:W-:-:S02]  /*86d0*/  HADD2.F32 R65, -RZ, R59.H0_H0 ;  /* 0x2000003bff417230 */ /* 0x000fc40000004100 */
[----:B------:R-:W-:Y:S01]  /*86e0*/  FFMA.FTZ R76, R63, R78, R90 ;  /* 0x0000004e3f4c7223 */ /* 0x000fe2000001005a */
[----:B------:R-:W-:Y:S02]  /*86f0*/  HADD2.F32 R59, -RZ, R44.H0_H0 ;  /* 0x2000002cff3b7230 */ /* 0x000fe40000004100 */
[----:B------:R-:W-:Y:S01]  /*8700*/  HADD2.F32 R48, -RZ, R48.H1_H1 ;  /* 0x30000030ff307230 */ /* 0x000fe20000004100 */
[----:B------:R-:W-:Y:S01]  /*8710*/  F2FP.F16.F32.PACK_AB R66, R66, R49 ;  /* 0x000000314242723e */ /* 0x000fe200000000ff */
[----:B------:R-:W-:Y:S01]  /*8720*/  HADD2.F32 R44, -RZ, R44.H1_H1 ;  /* 0x3000002cff2c7230 */ /* 0x000fe20000004100 */
[----:B------:R-:W-:Y:S01]  /*8730*/  F2FP.F16.F32.PACK_AB R49, R64, R47 ;  /* 0x0000002f4031723e */ /* 0x000fe200000000ff */
[----:B------:R-:W-:Y:S02]  /*8740*/  HADD2.F32 R63, -RZ, R56.H0_H0 ;  /* 0x20000038ff3f7230 */ /* 0x000fe40000004100 */
[----:B------:R-:W-:Y:S01]  /*8750*/  FMUL.FTZ R67, R48, R65 ;  /* 0x0000004130437220 */ /* 0x000fe20000410000 */
[----:B------:R-:W-:-:S02]  /*8760*/  HADD2.F32 R88, -RZ, R177.H0_H0 ;  /* 0x200000b1ff587230 */ /* 0x000fc40000004100 */
[C---:B------:R-:W-:Y:S01]  /*8770*/  FMUL.FTZ R65, R44.reuse, R65 ;  /* 0x000000412c417220 */ /* 0x040fe20000410000 */
[----:B------:R-:W-:Y:S02]  /*8780*/  HADD2.F32 R78, -RZ, R175.H0_H0 ;  /* 0x200000afff4e7230 */ /* 0x000fe40000004100 */
[-C--:B------:R-:W-:Y:S01]  /*8790*/  FFMA.FTZ R67, R44, R63.reuse, -R67 ;  /* 0x0000003f2c437223 */ /* 0x080fe20000010843 */
[----:B------:R-:W-:Y:S02]  /*87a0*/  HADD2.F32 R44, -RZ, R46.H0_H0 ;  /* 0x2000002eff2c7230 */ /* 0x000fe40000004100 */
[----:B------:R-:W-:Y:S01]  /*87b0*/  FFMA.FTZ R77, R48, R63, R65 ;  /* 0x0000003f304d7223 */ /* 0x000fe20000010041 */
[-C--:B------:R-:W-:Y:S01]  /*87c0*/  FMUL.FTZ R56, R61, R88.reuse ;  /* 0x000000583d387220 */ /* 0x080fe20000410000 */
[----:B------:R-:W-:Y:S02]  /*87d0*/  HADD2.F32 R48, -RZ, R50.H0_H0 ;  /* 0x20000032ff307230 */ /* 0x000fe40000004100 */
[----:B------:R-:W-:Y:S01]  /*87e0*/  FMUL.FTZ R88, R59, R88 ;  /* 0x000000583b587220 */ /* 0x000fe20000410000 */
[----:B------:R-:W-:-:S02]  /*87f0*/  HADD2.F32 R63, -RZ, R176.H0_H0 ;  /* 0x200000b0ff3f7230 */ /* 0x000fc40000004100 */
[-C--:B------:R-:W-:Y:S01]  /*8800*/  FFMA.FTZ R56, R59, R78.reuse, -R56 ;  /* 0x0000004e3b387223 */ /* 0x080fe20000010838 */
[----:B------:R-:W-:Y:S02]  /*8810*/  HADD2.F32 R65, -RZ, R60.H0_H0 ;  /* 0x2000003cff417230 */ /* 0x000fe40000004100 */
[----:B------:R-:W-:Y:S01]  /*8820*/  FFMA.FTZ R88, R61, R78, R88 ;  /* 0x0000004e3d587223 */ /* 0x000fe20000010058 */
[----:B------:R-:W-:Y:S02]  /*8830*/  HADD2.F32 R50, -RZ, R50.H1_H1 ;  /* 0x30000032ff327230 */ /* 0x000fe40000004100 */
[-C--:B------:R-:W-:Y:S01]  /*8840*/  FMUL.FTZ R79, R48, R63.reuse ;  /* 0x0000003f304f7220 */ /* 0x080fe20000410000 */
[----:B------:R-:W-:Y:S02]  /*8850*/  HADD2.F32 R46, -RZ, R46.H1_H1 ;  /* 0x3000002eff2e7230 */ /* 0x000fe40000004100 */
[----:B------:R-:W-:Y:S01]  /*8860*/  FMUL.FTZ R63, R44, R63 ;  /* 0x0000003f2c3f7220 */ /* 0x000fe20000410000 */
[----:B------:R-:W-:-:S02]  /*8870*/  HADD2.F32 R59, -RZ, R174.H0_H0 ;  /* 0x200000aeff3b7230 */ /* 0x000fc40000004100 */
[-C--:B------:R-:W-:Y:S01]  /*8880*/  FMUL.FTZ R89, R50, R65.reuse ;  /* 0x0000004132597220 */ /* 0x080fe20000410000 */
[----:B------:R-:W-:Y:S02]  /*8890*/  HADD2.F32 R61, -RZ, R58.H0_H0 ;  /* 0x2000003aff3d7230 */ /* 0x000fe40000004100 */
[----:B------:R-:W-:Y:S01]  /*88a0*/  FMUL.FTZ R65, R46, R65 ;  /* 0x000000412e417220 */ /* 0x000fe20000410000 */
[----:B------:R-:W-:Y:S01]  /*88b0*/  F2FP.F16.F32.PACK_AB R51, R76, R51 ;  /* 0x000000334c33723e */ /* 0x000fe200000000ff */
[-C--:B------:R-:W-:Y:S01]  /*88c0*/  FFMA.FTZ R79, R44, R59.reuse, -R79 ;  /* 0x0000003b2c4f7223 */ /* 0x080fe2000001084f */
[----:B------:R-:W-:Y:S01]  /*88d0*/  FFMA.FTZ R63, R48, R59, R63 ;  /* 0x0000003b303f7223 */ /* 0x000fe2000001003f */
[-C--:B------:R-:W-:Y:S01]  /*88e0*/  FFMA.FTZ R46, R46, R61.reuse, -R89 ;  /* 0x0000003d2e2e7223 */ /* 0x080fe20000010859 */
[----:B------:R-:W-:Y:S01]  /*88f0*/  FFMA.FTZ R50, R50, R61, R65 ;  /* 0x0000003d32327223 */ /* 0x000fe20000010041 */
[----:B------:R-:W-:Y:S01]  /*8900*/  F2FP.F16.F32.PACK_AB R44, R67, R56 ;  /* 0x00000038432c723e */ /* 0x000fe200000000ff */
[----:B------:R-:W-:Y:S01]  /*8910*/  IMAD.MOV.U32 R47, RZ, RZ, R66 ;  /* 0x000000ffff2f7224 */ /* 0x000fe200078e0042 */
[----:B------:R-:W-:-:S02]  /*8920*/  F2FP.F16.F32.PACK_AB R48, R77, R88 ;  /* 0x000000584d30723e */ /* 0x000fc400000000ff */
[----:B------:R-:W-:Y:S02]  /*8930*/  F2FP.F16.F32.PACK_AB R46, R46, R79 ;  /* 0x0000004f2e2e723e */ /* 0x000fe400000000ff */
[----:B------:R-:W-:-:S07]  /*8940*/  F2FP.F16.F32.PACK_AB R50, R50, R63 ;  /* 0x0000003f3232723e */ /* 0x000fce00000000ff */
.L_x_536:
[----:B------:R-:W-:Y:S05]  /*8950*/  BSYNC B2 ;  /* 0x0000000000027941 */ /* 0x000fea0003800000 */
.L_x_535:
[----:B0-----:R4:W-:Y:S04]  /*8960*/  STG.E.128 desc[UR60][R52.64], R44 ;  /* 0x0000002c34007986 */ /* 0x0019e8000c101d3c */
[----:B--2---:R4:W-:Y:S02]  /*8970*/  @!P3 STG.E.128 desc[UR60][R54.64], R48 ;  /* 0x000000303600b986 */ /* 0x0049e4000c101d3c */
.L_x_534:
[----:B------:R-:W-:Y:S05]  /*8980*/  BSYNC B1 ;  /* 0x0000000000017941 */ /* 0x000fea0003800000 */
.L_x_533:
[----:B------:R-:W-:Y:S01]  /*8990*/  ISETP.NE.AND P3, PT, R34, RZ, PT ;  /* 0x000000ff2200720c */ /* 0x000fe20003f65270 */
[----:B------:R-:W-:-:S12]  /*89a0*/  BSSY B1, `(.L_x_537) ;  /* 0x000007b000017945 */ /* 0x000fd80003800000 */
[----:B------:R-:W-:Y:S05]  /*89b0*/  @!P3 BRA `(.L_x_538) ;  /* 0x0000000400e4b947 */ /* 0x000fea0003800000 */
[----:B----4-:R-:W-:Y:S01]  /*89c0*/  SEL R44, R126, R151, !P1 ;  /* 0x000000977e2c7207 */ /* 0x010fe20004800000 */
[----:B------:R-:W-:Y:S01]  /*89d0*/  BSSY B2, `(.L_x_539) ;  /* 0x0000075000027945 */ /* 0x000fe20003800000 */
[----:B------:R-:W-:Y:S02]  /*89e0*/  IADD3 R46, P3, P4, R120, R130, R27 ;  /* 0x00000082782e7210 */ /* 0x000fe40007c7e01b */
[----:B------:R-:W-:Y:S02]  /*89f0*/  SHF.R.S32.HI R45, RZ, 0x1f, R44 ;  /* 0x0000001fff2d7819 */ /* 0x000fe4000001142c */
[----:B------:R-:W-:Y:S02]  /*8a00*/  IADD3.X R47, R4, R57, R32, P3, P4 ;  /* 0x00000039042f7210 */ /* 0x000fe40001fe8420 */
[----:B------:R-:W-:-:S04]  /*8a10*/  LEA.HI R45, R45, R44, RZ, 0x4 ;  /* 0x0000002c2d2d7211 */ /* 0x000fc800078f20ff */
[----:B---3--:R-:W-:-:S05]  /*8a20*/  LEA.HI.SX32 R48, R45, R26, 0x1c ;  /* 0x0000001a2d307211 */ /* 0x008fca00078fe2ff */
[----:B------:R-:W-:-:S05]  /*8a30*/  IMAD.SHL.U32 R49, R48, 0x8, RZ ;  /* 0x0000000830317824 */ /* 0x000fca00078e00ff */
        /* <DEDUP_REMOVED lines=14> */
[----:B------:R-:W-:-:S05]  /*8b20*/  IMAD R45, R46, 0x1c00, R213 ;  /* 0x00001c002e2d7824 */ /* 0x000fca00078e02d5 */
[----:B------:R-:W-:Y:S01]  /*8b30*/  IADD3 R44, R45, R44, RZ ;  /* 0x0000002c2d2c7210 */ /* 0x000fe20007ffe0ff */
[----:B------:R-:W-:-:S04]  /*8b40*/  IMAD R45, R19, 0x5400, R141 ;  /* 0x00005400132d7824 */ /* 0x000fc800078e028d */
[----:B------:R-:W-:Y:S02]  /*8b50*/  IMAD R47, R19, 0x5400, R44 ;  /* 0x00005400132f7824 */ /* 0x000fe400078e022c */
[--C-:B------:R-:W-:Y:S02]  /*8b60*/  IMAD R45, R45, 0x2, R18.reuse ;  /* 0x000000022d2d7824 */ /* 0x100fe400078e0212 */
[----:B------:R-:W-:-:S04]  /*8b70*/  IMAD R48, R47, 0x2, R18 ;  /* 0x000000022f307824 */ /* 0x000fc800078e0212 */
[----:B------:R-:W0:Y:S04]  /*8b80*/  LDS.128 R44, [R45+0x21400] ;  /* 0x021400002d2c7984 */ /* 0x000e280000000c00 */
[----:B------:R-:W2:Y:S01]  /*8b90*/  LDS.128 R48, [R48+0x21400] ;  /* 0x0214000030307984 */ /* 0x000ea20000000c00 */
[----:B------:R-:W-:Y:S05]  /*8ba0*/  @P4 BRA `(.L_x_540) ;  /* 0x00000004005c4947 */ /* 0x000fea0003800000 */
[----:B0-----:R-:W-:Y:S01]  /*8bb0*/  MOV R61, R44 ;  /* 0x0000002c003d7202 */ /* 0x001fe20000000f00 */
[----:B--2---:R-:W-:Y:S01]  /*8bc0*/  IMAD.MOV.U32 R44, RZ, RZ, R49 ;  /* 0x000000ffff2c7224 */ /* 0x004fe200078e0031 */
[----:B------:R-:W-:Y:S01]  /*8bd0*/  SHF.R.U32.HI R66, RZ, 0x10, R85 ;  /* 0x00000010ff427819 */ /* 0x000fe20000011655 */
[----:B------:R-:W-:Y:S01]  /*8be0*/  IMAD.MOV.U32 R62, RZ, RZ, R48 ;  /* 0x000000ffff3e7224 */ /* 0x000fe200078e0030 */
[----:B------:R-:W-:Y:S01]  /*8bf0*/  SHF.R.U32.HI R64, RZ, 0x10, R73 ;  /* 0x00000010ff407819 */ /* 0x000fe20000011649 */
[----:B------:R-:W-:Y:S01]  /*8c00*/  IMAD.MOV.U32 R63, RZ, RZ, R51 ;  /* 0x000000ffff3f7224 */ /* 0x000fe200078e0033 */
[----:B------:R-:W-:Y:S01]  /*8c10*/  MOV R49, R47 ;  /* 0x0000002f00317202 */ /* 0x000fe20000000f00 */
[----:B------:R-:W-:Y:S01]  /*8c20*/  HADD2.F32 R67, -RZ, R164.H1_H1 ;  /* 0x300000a4ff437230 */ /* 0x000fe20000004100 */
[----:B------:R-:W-:Y:S01]  /*8c30*/  SHF.R.U64 R58, R72, 0x10, R73 ;  /* 0x00000010483a7819 */ /* 0x000fe20000001249 */
[--C-:B------:R-:W-:Y:S01]  /*8c40*/  HADD2.F32 R48, -RZ, R44.reuse.H0_H0 ;  /* 0x2000002cff307230 */ /* 0x100fe20000004100 */
[--C-:B------:R-:W-:Y:S01]  /*8c50*/  SHF.R.U64 R59, R86, 0x10, R87.reuse ;  /* 0x00000010563b7819 */ /* 0x100fe20000001257 */
[----:B------:R-:W-:Y:S01]  /*8c60*/  HADD2.F32 R51, -RZ, R44.H1_H1 ;  /* 0x3000002cff337230 */ /* 0x000fe20000004100 */
[----:B------:R-:W-:Y:S01]  /*8c70*/  SHF.R.U32.HI R86, RZ, 0x10, R87 ;  /* 0x00000010ff567819 */ /* 0x000fe20000011657 */
[--C-:B------:R-:W-:Y:S01]  /*8c80*/  HADD2.F32 R44, -RZ, R45.reuse.H0_H0 ;  /* 0x2000002dff2c7230 */ /* 0x100fe20000004100 */
[--C-:B------:R-:W-:Y:S01]  /*8c90*/  SHF.R.U64 R56, R74, 0x10, R75.reuse ;  /* 0x000000104a387819 */ /* 0x100fe2000000124b */
[----:B------:R-:W-:Y:S01]  /*8ca0*/  HADD2.F32 R66, -RZ, R66.H0_H0 ;  /* 0x20000042ff427230 */ /* 0x000fe20000004100 */
[----:B------:R-:W-:Y:S01]  /*8cb0*/  SHF.R.U32.HI R74, RZ, 0x10, R75 ;  /* 0x00000010ff4a7819 */ /* 0x000fe2000001164b */
[----:B------:R-:W-:-:S02]  /*8cc0*/  HADD2.F32 R47, -RZ, R45.H1_H1 ;  /* 0x3000002dff2f7230 */ /* 0x000fc40000004100 */
[-C--:B------:R-:W-:Y:S01]  /*8cd0*/  FMUL.FTZ R45, R48, R67.reuse ;  /* 0x00000043302d7220 */ /* 0x080fe20000410000 */
[----:B------:R-:W-:Y:S02]  /*8ce0*/  HADD2.F32 R65, -RZ, R162.H1_H1 ;  /* 0x300000a2ff417230 */ /* 0x000fe40000004100 */
[C---:B------:R-:W-:Y:S01]  /*8cf0*/  FMUL.FTZ R67, R44.reuse, R67 ;  /* 0x000000432c437220 */ /* 0x040fe20000410000 */
[----:B------:R-:W-:Y:S02]  /*8d00*/  HADD2.F32 R64, -RZ, R64.H0_H0 ;  /* 0x20000040ff407230 */ /* 0x000fe40000004100 */
[-C--:B------:R-:W-:Y:S01]  /*8d10*/  FMUL.FTZ R72, R51, R66.reuse ;  /* 0x0000004233487220 */ /* 0x080fe20000410000 */
[C---:B------:R-:W-:Y:S01]  /*8d20*/  FMUL.FTZ R66, R47.reuse, R66 ;  /* 0x000000422f427220 */ /* 0x040fe20000410000 */
[-C--:B------:R-:W-:Y:S01]  /*8d30*/  FFMA.FTZ R44, R44, R65.reuse, -R45 ;  /* 0x000000412c2c7223 */ /* 0x080fe2000001082d */
[----:B------:R-:W-:Y:S01]  /*8d40*/  FFMA.FTZ R45, R48, R65, R67 ;  /* 0x00000041302d7223 */ /* 0x000fe20000010043 */
[-C--:B------:R-:W-:Y:S01]  /*8d50*/  FFMA.FTZ R47, R47, R64.reuse, -R72 ;  /* 0x000000402f2f7223 */ /* 0x080fe20000010848 */
[----:B------:R-:W-:Y:S01]  /*8d60*/  FFMA.FTZ R48, R51, R64, R66 ;  /* 0x0000004033307223 */ /* 0x000fe20000010042 */
[----:B------:R-:W-:Y:S01]  /*8d70*/  HADD2.F32 R67, -RZ, R163.H1_H1 ;  /* 0x300000a3ff437230 */ /* 0x000fe20000004100 */
[----:B------:R-:W-:Y:S01]  /*8d80*/  SHF.R.U64 R60, R84, 0x10, R85 ;  /* 0x00000010543c7819 */ /* 0x000fe20000001255 */
[--C-:B------:R-:W-:Y:S01]  /*8d90*/  HADD2.F32 R64, -RZ, R63.reuse.H0_H0 ;  /* 0x2000003fff407230 */ /* 0x100fe20000004100 */
[----:B------:R-:W-:Y:S01]  /*8da0*/  F2FP.F16.F32.PACK_AB R47, R47, R44 ;  /* 0x0000002c2f2f723e */ /* 0x000fe200000000ff */
[----:B------:R-:W-:-:S02]  /*8db0*/  HADD2.F32 R63, -RZ, R63.H1_H1 ;  /* 0x3000003fff3f7230 */ /* 0x000fc40000004100 */
[----:B------:R-:W-:Y:S02]  /*8dc0*/  HADD2.F32 R72, -RZ, R86.H0_H0 ;  /* 0x20000056ff487230 */ /* 0x000fe40000004100 */
[----:B------:R-:W-:Y:S02]  /*8dd0*/  HADD2.F32 R65, -RZ, R161.H1_H1 ;  /* 0x300000a1ff417230 */ /* 0x000fe40000004100 */
[--C-:B------:R-:W-:Y:S02]  /*8de0*/  HADD2.F32 R51, -RZ, R49.reuse.H0_H0 ;  /* 0x20000031ff337230 */ /* 0x100fe40000004100 */
[----:B------:R-:W-:Y:S01]  /*8df0*/  FMUL.FTZ R76, R63, R72 ;  /* 0x000000483f4c7220 */ /* 0x000fe20000410000 */
[----:B------:R-:W-:Y:S02]  /*8e00*/  HADD2.F32 R66, -RZ, R74.H0_H0 ;  /* 0x2000004aff427230 */ /* 0x000fe40000004100 */
[----:B------:R-:W-:Y:S01]  /*8e10*/  FMUL.FTZ R74, R64, R67 ;  /* 0x00000043404a7220 */ /* 0x000fe20000410000 */
[----:B------:R-:W-:-:S02]  /*8e20*/  HADD2.F32 R49, -RZ, R49.H1_H1 ;  /* 0x30000031ff317230 */ /* 0x000fc40000004100 */
[C---:B------:R-:W-:Y:S01]  /*8e30*/  FMUL.FTZ R67, R51.reuse, R67 ;  /* 0x0000004333437220 */ /* 0x040fe20000410000 */
[----:B------:R-:W-:Y:S02]  /*8e40*/  HADD2.F32 R164, -RZ, R164.H0_H0 ;  /* 0x200000a4ffa47230 */ /* 0x000fe40000004100 */
[-C--:B------:R-:W-:Y:S01]  /*8e50*/  FFMA.FTZ R74, R51, R65.reuse, -R74 ;  /* 0x00000041334a7223 */ /* 0x080fe2000001084a */
[----:B------:R-:W-:Y:S02]  /*8e60*/  HADD2.F32 R51, -RZ, R62.H0_H0 ;  /* 0x2000003eff337230 */ /* 0x000fe40000004100 */
[C---:B------:R-:W-:Y:S01]  /*8e70*/  FMUL.FTZ R78, R49.reuse, R72 ;  /* 0x00000048314e7220 */ /* 0x040fe20000410000 */
[----:B------:R-:W-:Y:S01]  /*8e80*/  FFMA.FTZ R73, R49, R66, -R76 ;  /* 0x0000004231497223 */ /* 0x000fe2000001084c */
[----:B------:R-:W-:Y:S02]  /*8e90*/  HADD2.F32 R49, -RZ, R61.H0_H0 ;  /* 0x2000003dff317230 */ /* 0x000fe40000004100 */
[----:B------:R-:W-:Y:S01]  /*8ea0*/  FFMA.FTZ R72, R64, R65, R67 ;  /* 0x0000004140487223 */ /* 0x000fe20000010043 */
[----:B------:R-:W-:-:S02]  /*8eb0*/  HADD2.F32 R60, -RZ, R60.H0_H0 ;  /* 0x2000003cff3c7230 */ /* 0x000fc40000004100 */
[----:B------:R-:W-:Y:S01]  /*8ec0*/  FMUL.FTZ R64, R51, R164 ;  /* 0x000000a433407220 */ /* 0x000fe20000410000 */
[----:B------:R-:W-:Y:S02]  /*8ed0*/  HADD2.F32 R62, -RZ, R62.H1_H1 ;  /* 0x3000003eff3e7230 */ /* 0x000fe40000004100 */
[----:B------:R-:W-:Y:S01]  /*8ee0*/  FFMA.FTZ R75, R63, R66, R78 ;  /* 0x000000423f4b7223 */ /* 0x000fe2000001004e */
[----:B------:R-:W-:Y:S02]  /*8ef0*/  HADD2.F32 R162, -RZ, R162.H0_H0 ;  /* 0x200000a2ffa27230 */ /* 0x000fe40000004100 */
[----:B------:R-:W-:Y:S01]  /*8f00*/  FMUL.FTZ R164, R49, R164 ;  /* 0x000000a431a47220 */ /* 0x000fe20000410000 */
[----:B------:R-:W-:Y:S02]  /*8f10*/  HADD2.F32 R61, -RZ, R61.H1_H1 ;  /* 0x3000003dff3d7230 */ /* 0x000fe40000004100 */
[----:B------:R-:W-:Y:S01]  /*8f20*/  FMUL.FTZ R66, R62, R60 ;  /* 0x0000003c3e427220 */ /* 0x000fe20000410000 */
[----:B------:R-:W-:-:S02]  /*8f30*/  HADD2.F32 R58, -RZ, R58.H0_H0 ;  /* 0x2000003aff3a7230 */ /* 0x000fc40000004100 */
[-C--:B------:R-:W-:Y:S01]  /*8f40*/  FFMA.FTZ R164, R51, R162.reuse, R164 ;  /* 0x000000a233a47223 */ /* 0x080fe200000100a4 */
[----:B------:R-:W-:Y:S01]  /*8f50*/  FFMA.FTZ R64, R49, R162, -R64 ;  /* 0x000000a231407223 */ /* 0x000fe20000010840 */
[C---:B------:R-:W-:Y:S01]  /*8f60*/  FMUL.FTZ R65, R61.reuse, R60 ;  /* 0x0000003c3d417220 */ /* 0x040fe20000410000 */
[----:B------:R-:W-:Y:S02]  /*8f70*/  HADD2.F32 R51, -RZ, R50.H0_H0 ;  /* 0x20000032ff337230 */ /* 0x000fe40000004100 */
[-C--:B------:R-:W-:Y:S01]  /*8f80*/  FFMA.FTZ R63, R61, R58.reuse, -R66 ;  /* 0x0000003a3d3f7223 */ /* 0x080fe20000010842 */
[----:B------:R-:W-:Y:S02]  /*8f90*/  HADD2.F32 R60, -RZ, R163.H0_H0 ;  /* 0x200000a3ff3c7230 */ /* 0x000fe40000004100 */
[----:B------:R-:W-:Y:S01]  /*8fa0*/  FFMA.FTZ R65, R62, R58, R65 ;  /* 0x0000003a3e417223 */ /* 0x000fe20000010041 */
[----:B------:R-:W-:Y:S01]  /*8fb0*/  HADD2.F32 R61, -RZ, R59.H0_H0 ;  /* 0x2000003bff3d7230 */ /* 0x000fe20000004100 */
[----:B------:R-:W-:Y:S01]  /*8fc0*/  F2FP.F16.F32.PACK_AB R73, R73, R74 ;  /* 0x0000004a4949723e */ /* 0x000fe200000000ff */
[----:B------:R-:W-:Y:S01]  /*8fd0*/  HADD2.F32 R49, -RZ, R46.H0_H0 ;  /* 0x2000002eff317230 */ /* 0x000fe20000004100 */
[----:B------:R-:W-:Y:S01]  /*8fe0*/  F2FP.F16.F32.PACK_AB R44, R63, R64 ;  /* 0x000000403f2c723e */ /* 0x000fe200000000ff */
[----:B------:R-:W-:-:S02]  /*8ff0*/  HADD2.F32 R50, -RZ, R50.H1_H1 ;  /* 0x30000032ff327230 */ /* 0x000fc40000004100 */
[----:B------:R-:W-:Y:S02]  /*9000*/  HADD2.F32 R46, -RZ, R46.H1_H1 ;  /* 0x3000002eff2e7230 */ /* 0x000fe40000004100 */
[----:B------:R-:W-:Y:S02]  /*9010*/  HADD2.F32 R59, -RZ, R56.H0_H0 ;  /* 0x20000038ff3b7230 */ /* 0x000fe40000004100 */
[-C--:B------:R-:W-:Y:S01]  /*9020*/  FMUL.FTZ R56, R51, R60.reuse ;  /* 0x0000003c33387220 */ /* 0x080fe20000410000 */
[----:B------:R-:W-:Y:S02]  /*9030*/  HADD2.F32 R58, -RZ, R161.H0_H0 ;  /* 0x200000a1ff3a7230 */ /* 0x000fe40000004100 */
[-C--:B------:R-:W-:Y:S01]  /*9040*/  FMUL.FTZ R67, R50, R61.reuse ;  /* 0x0000003d32437220 */ /* 0x080fe20000410000 */
[C---:B------:R-:W-:Y:S01]  /*9050*/  FMUL.FTZ R60, R49.reuse, R60 ;  /* 0x0000003c313c7220 */ /* 0x040fe20000410000 */
[----:B------:R-:W-:Y:S01]  /*9060*/  FMUL.FTZ R61, R46, R61 ;  /* 0x0000003d2e3d7220 */ /* 0x000fe20000410000 */
[----:B------:R-:W-:-:S02]  /*9070*/  FFMA.FTZ R56, R49, R58, -R56 ;  /* 0x0000003a31387223 */ /* 0x000fc40000010838 */
[----:B------:R-:W-:Y:S01]  /*9080*/  FFMA.FTZ R60, R51, R58, R60 ;  /* 0x0000003a333c7223 */ /* 0x000fe2000001003c */
[-C--:B------:R-:W-:Y:S01]  /*9090*/  FFMA.FTZ R67, R46, R59.reuse, -R67 ;  /* 0x0000003b2e437223 */ /* 0x080fe20000010843 */
[----:B------:R-:W-:Y:S01]  /*90a0*/  FFMA.FTZ R61, R50, R59, R61 ;  /* 0x0000003b323d7223 */ /* 0x000fe2000001003d */
[----:B------:R-:W-:Y:S01]  /*90b0*/  F2FP.F16.F32.PACK_AB R49, R48, R45 ;  /* 0x0000002d3031723e */ /* 0x000fe200000000ff */
[----:B------:R-:W-:Y:S01]  /*90c0*/  IMAD.MOV.U32 R45, RZ, RZ, R47 ;  /* 0x000000ffff2d7224 */ /* 0x000fe200078e002f */
[----:B------:R-:W-:Y:S02]  /*90d0*/  F2FP.F16.F32.PACK_AB R51, R75, R72 ;  /* 0x000000484b33723e */ /* 0x000fe400000000ff */
[----:B------:R-:W-:Y:S02]  /*90e0*/  F2FP.F16.F32.PACK_AB R48, R65, R164 ;  /* 0x000000a44130723e */ /* 0x000fe400000000ff */
[----:B------:R-:W-:Y:S02]  /*90f0*/  F2FP.F16.F32.PACK_AB R46, R67, R56 ;  /* 0x00000038432e723e */ /* 0x000fe400000000ff */
[----:B------:R-:W-:-:S02]  /*9100*/  F2FP.F16.F32.PACK_AB R50, R61, R60 ;  /* 0x0000003c3d32723e */ /* 0x000fc400000000ff */
[----:B------:R-:W-:-:S07]  /*9110*/  MOV R47, R73 ;  /* 0x00000049002f7202 */ /* 0x000fce0000000f00 */
.L_x_540:
[----:B------:R-:W-:Y:S05]  /*9120*/  BSYNC B2 ;  /* 0x0000000000027941 */ /* 0x000fea0003800000 */
.L_x_539:
[----:B0-----:R0:W-:Y:S04]  /*9130*/  STG.E.128 desc[UR60][R52.64], R44 ;  /* 0x0000002c34007986 */ /* 0x0011e8000c101d3c */
[----:B--2---:R0:W-:Y:S02]  /*9140*/  @!P3 STG.E.128 desc[UR60][R54.64], R48 ;  /* 0x000000303600b986 */ /* 0x0041e4000c101d3c */
.L_x_538:
[----:B------:R-:W-:Y:S05]  /*9150*/  BSYNC B1 ;  /* 0x0000000000017941 */ /* 0x000fea0003800000 */
.L_x_537:
[----:B------:R-:W-:-:S13]  /*9160*/  ISETP.NE.AND P3, PT, R35, RZ, PT ;  /* 0x000000ff2300720c */ /* 0x000fda0003f65270 */
[----:B------:R-:W-:Y:S05]  /*9170*/  @!P3 BRA `(.L_x_491) ;  /* 0x0000000800d0b947 */ /* 0x000fea0003800000 */
[----:B------:R-:W-:Y:S01]  /*9180*/  ISETP.NE.AND P5, PT, R101, RZ, PT ;  /* 0x000000ff6500720c */ /* 0x000fe20003fa5270 */
[----:B------:R-:W-:Y:S01]  /*9190*/  BSSY B1, `(.L_x_541) ;  /* 0x0000070000017945 */ /* 0x000fe20003800000 */
[----:B0---4-:R-:W-:Y:S02]  /*91a0*/  IADD3 R46, P3, P4, R120, R130, R29 ;  /* 0x00000082782e7210 */ /* 0x011fe40007c7e01d */
[----:B------:R-:W-:Y:S02]  /*91b0*/  SEL R151, R126, R151, !P5 ;  /* 0x000000977e977207 */ /* 0x000fe40006800000 */
[----:B---3--:R-:W-:Y:S02]  /*91c0*/  IADD3.X R49, R4, R57, R33, P3, P4 ;  /* 0x0000003904317210 */ /* 0x008fe40001fe8421 */
[----:B------:R-:W-:Y:S02]  /*91d0*/  SHF.R.S32.HI R44, RZ, 0x1f, R151 ;  /* 0x0000001fff2c7819 */ /* 0x000fe40000011497 */
[----:B------:R-:W-:-:S02]  /*91e0*/  LEA R52, P3, R46, R124, 0x1 ;  /* 0x0000007c2e347211 */ /* 0x000fc400078608ff */
[----:B------:R-:W-:Y:S02]  /*91f0*/  LEA.HI R151, R44, R151, RZ, 0x4 ;  /* 0x000000972c977211 */ /* 0x000fe400078f20ff */
[----:B------:R-:W-:Y:S02]  /*9200*/  LEA.HI.X R53, R46, R125, R49, 0x1, P3 ;  /* 0x0000007d2e357211 */ /* 0x000fe400018f0c31 */
[----:B------:R-:W-:Y:S02]  /*9210*/  LEA.HI.SX32 R151, R151, R28, 0x1c ;  /* 0x0000001c97977211 */ /* 0x000fe400078fe2ff */
[----:B------:R-:W-:Y:S02]  /*9220*/  ISETP.GE.AND P3, PT, R206, R103, PT ;  /* 0x00000067ce00720c */ /* 0x000fe40003f66270 */
[----:B------:R-:W-:Y:S01]  /*9230*/  SHF.R.S32.HI R44, RZ, 0x1f, R151 ;  /* 0x0000001fff2c7819 */ /* 0x000fe20000011497 */
[----:B------:R-:W-:-:S03]  /*9240*/  IMAD.SHL.U32 R55, R151, 0x8, RZ ;  /* 0x0000000897377824 */ /* 0x000fc600078e00ff */
[----:B------:R-:W-:-:S04]  /*9250*/  LEA.HI R44, R44, R151, RZ, 0x3 ;  /* 0x000000972c2c7211 */ /* 0x000fc800078f18ff */
[----:B------:R-:W-:Y:S02]  /*9260*/  SHF.R.S32.HI R48, RZ, 0x3, R44 ;  /* 0x00000003ff307819 */ /* 0x000fe4000001142c */
[----:B------:R-:W-:-:S03]  /*9270*/  LOP3.LUT R44, R208, 0x38, R55, 0xf8, !PT ;  /* 0x00000038d02c7812 */ /* 0x000fc600078ef837 */
[----:B------:R-:W-:Y:S01]  /*9280*/  IMAD R45, R48, 0x1c00, R213 ;  /* 0x00001c00302d7824 */ /* 0x000fe200078e02d5 */
[----:B------:R-:W-:-:S05]  /*9290*/  LOP3.LUT R44, R44, R237, RZ, 0x3c, !PT ;  /* 0x000000ed2c2c7212 */ /* 0x000fca00078e3cff */
[----:B------:R-:W-:Y:S02]  /*92a0*/  IMAD.IADD R44, R45, 0x1, R44 ;  /* 0x000000012d2c7824 */ /* 0x000fe400078e022c */
[C---:B------:R-:W-:Y:S02]  /*92b0*/  IMAD R45, R19.reuse, 0x5400, R140 ;  /* 0x00005400132d7824 */ /* 0x040fe400078e028c */
[----:B------:R-:W-:-:S03]  /*92c0*/  IMAD R47, R19, 0x5400, R44 ;  /* 0x00005400132f7824 */ /* 0x000fc600078e022c */
[----:B------:R-:W-:Y:S01]  /*92d0*/  LEA R45, R45, R18, 0x1 ;  /* 0x000000122d2d7211 */ /* 0x000fe200078e08ff */
[----:B------:R-:W-:-:S05]  /*92e0*/  IMAD R48, R47, 0x2, R18 ;  /* 0x000000022f307824 */ /* 0x000fca00078e0212 */
[----:B------:R-:W0:Y:S04]  /*92f0*/  LDS.128 R44, [R45+0x21400] ;  /* 0x021400002d2c7984 */ /* 0x000e280000000c00 */
[----:B------:R-:W2:Y:S01]  /*9300*/  LDS.128 R48, [R48+0x21400] ;  /* 0x0214000030307984 */ /* 0x000ea20000000c00 */
[----:B------:R-:W-:Y:S05]  /*9310*/  @P3 BRA `(.L_x_542) ;  /* 0x00000004005c3947 */ /* 0x000fea0003800000 */
[----:B------:R-:W-:Y:S01]  /*9320*/  SHF.R.U32.HI R62, RZ, 0x10, R81 ;  /* 0x00000010ff3e7819 */ /* 0x000fe20000011651 */
[----:B--2---:R-:W-:Y:S01]  /*9330*/  IMAD.MOV.U32 R58, RZ, RZ, R48 ;  /* 0x000000ffff3a7224 */ /* 0x004fe200078e0030 */
[----:B0-----:R-:W-:Y:S01]  /*9340*/  MOV R48, R46 ;  /* 0x0000002e00307202 */ /* 0x001fe20000000f00 */
[----:B------:R-:W-:Y:S01]  /*9350*/  IMAD.MOV.U32 R59, RZ, RZ, R50 ;  /* 0x000000ffff3b7224 */ /* 0x000fe200078e0032 */
[----:B------:R-:W-:Y:S01]  /*9360*/  SHF.R.U32.HI R60, RZ, 0x10, R69 ;  /* 0x00000010ff3c7819 */ /* 0x000fe20000011645 */
        /* <DEDUP_REMOVED lines=8> */
[----:B------:R-:W-:Y:S01]  /*93f0*/  HADD2.F32 R45, -RZ, R45.H1_H1 ;  /* 0x3000002dff2d7230 */ /* 0x000fe20000004100 */
[----:B------:R-:W-:Y:S01]  /*9400*/  SHF.R.U64 R73, R68, 0x10, R69 ;  /* 0x0000001044497819 */ /* 0x000fe20000001245 */
[----:B------:R-:W-:-:S02]  /*9410*/  HADD2.F32 R63, -RZ, R160.H1_H1 ;  /* 0x300000a0ff3f7230 */ /* 0x000fc40000004100 */
[-C--:B------:R-:W-:Y:S01]  /*9420*/  FMUL.FTZ R64, R49, R62.reuse ;  /* 0x0000003e31407220 */ /* 0x080fe20000410000 */
[----:B------:R-:W-:Y:S02]  /*9430*/  HADD2.F32 R60, -RZ, R60.H0_H0 ;  /* 0x2000003cff3c7230 */ /* 0x000fe40000004100 */
[C---:B------:R-:W-:Y:S01]  /*9440*/  FMUL.FTZ R62, R45.reuse, R62 ;  /* 0x0000003e2d3e7220 */ /* 0x040fe20000410000 */
[----:B------:R-:W-:Y:S02]  /*9450*/  HADD2.F32 R61, -RZ, R158.H1_H1 ;  /* 0x3000009eff3d7230 */ /* 0x000fe40000004100 */
[-C--:B------:R-:W-:Y:S01]  /*9460*/  FMUL.FTZ R65, R50, R63.reuse ;  /* 0x0000003f32417220 */ /* 0x080fe20000410000 */
[----:B------:R-:W-:Y:S01]  /*9470*/  FMUL.FTZ R63, R46, R63 ;  /* 0x0000003f2e3f7220 */ /* 0x000fe20000410000 */
[-C--:B------:R-:W-:Y:S01]  /*9480*/  FFMA.FTZ R64, R45, R60.reuse, -R64 ;  /* 0x0000003c2d407223 */ /* 0x080fe20000010840 */
[----:B------:R-:W-:Y:S01]  /*9490*/  FFMA.FTZ R66, R49, R60, R62 ;  /* 0x0000003c31427223 */ /* 0x000fe2000001003e */
[----:B------:R-:W-:-:S02]  /*94a0*/  HADD2.F32 R60, -RZ, R159.H1_H1 ;  /* 0x3000009fff3c7230 */ /* 0x000fc40000004100 */
[-C--:B------:R-:W-:Y:S01]  /*94b0*/  FFMA.FTZ R65, R46, R61.reuse, -R65 ;  /* 0x0000003d2e417223 */ /* 0x080fe20000010841 */
[----:B------:R-:W-:Y:S02]  /*94c0*/  HADD2.F32 R45, -RZ, R47.H0_H0 ;  /* 0x2000002fff2d7230 */ /* 0x000fe40000004100 */
[----:B------:R-:W-:Y:S01]  /*94d0*/  FFMA.FTZ R63, R50, R61, R63 ;  /* 0x0000003d323f7223 */ /* 0x000fe2000001003f */
[----:B------:R-:W-:Y:S01]  /*94e0*/  HADD2.F32 R46, -RZ, R51.H0_H0 ;  /* 0x20000033ff2e7230 */ /* 0x000fe20000004100 */
[----:B------:R-:W-:Y:S01]  /*94f0*/  SHF.R.U64 R72, R80, 0x10, R81 ;  /* 0x0000001050487819 */ /* 0x000fe20000001251 */
[----:B------:R-:W-:Y:S02]  /*9500*/  HADD2.F32 R49, -RZ, R157.H1_H1 ;  /* 0x3000009dff317230 */ /* 0x000fe40000004100 */
[-C--:B------:R-:W-:Y:S01]  /*9510*/  FMUL.FTZ R61, R45, R60.reuse ;  /* 0x0000003c2d3d7220 */ /* 0x080fe20000410000 */
[----:B------:R-:W-:Y:S02]  /*9520*/  HADD2.F32 R51, -RZ, R51.H1_H1 ;  /* 0x30000033ff337230 */ /* 0x000fe40000004100 */
[----:B------:R-:W-:Y:S01]  /*9530*/  FMUL.FTZ R68, R46, R60 ;  /* 0x0000003c2e447220 */ /* 0x000fe20000410000 */
[----:B------:R-:W-:-:S02]  /*9540*/  HADD2.F32 R62, -RZ, R82.H0_H0 ;  /* 0x20000052ff3e7230 */ /* 0x000fc40000004100 */
[-C--:B------:R-:W-:Y:S01]  /*9550*/  FFMA.FTZ R60, R46, R49.reuse, R61 ;  /* 0x000000312e3c7223 */ /* 0x080fe2000001003d */
[----:B------:R-:W-:Y:S02]  /*9560*/  HADD2.F32 R47, -RZ, R47.H1_H1 ;  /* 0x3000002fff2f7230 */ /* 0x000fe40000004100 */
[----:B------:R-:W-:Y:S01]  /*9570*/  FFMA.FTZ R68, R45, R49, -R68 ;  /* 0x000000312d447223 */ /* 0x000fe20000010844 */
[----:B------:R-:W-:Y:S02]  /*9580*/  HADD2.F32 R50, -RZ, R70.H0_H0 ;  /* 0x20000046ff327230 */ /* 0x000fe40000004100 */
        /* <DEDUP_REMOVED lines=8> */
[----:B------:R-:W-:Y:S01]  /*9610*/  FMUL.FTZ R50, R46, R160 ;  /* 0x000000a02e327220 */ /* 0x000fe20000410000 */
[----:B------:R-:W-:Y:S01]  /*9620*/  HADD2.F32 R158, -RZ, R158.H0_H0 ;  /* 0x2000009eff9e7230 */ /* 0x000fe20000004100 */
[----:B------:R-:W-:Y:S01]  /*9630*/  F2FP.F16.F32.PACK_AB R67, R67, R68 ;  /* 0x000000444343723e */ /* 0x000fe200000000ff */
[--C-:B------:R-:W-:Y:S02]  /*9640*/  HADD2.F32 R45, -RZ, R44.reuse.H0_H0 ;  /* 0x2000002cff2d7230 */ /* 0x100fe40000004100 */
[----:B------:R-:W-:Y:S01]  /*9650*/  FMUL.FTZ R61, R58, R49 ;  /* 0x000000313a3d7220 */ /* 0x000fe20000410000 */
[----:B------:R-:W-:Y:S01]  /*9660*/  HADD2.F32 R44, -RZ, R44.H1_H1 ;  /* 0x3000002cff2c7230 */ /* 0x000fe20000004100 */
[----:B------:R-:W-:Y:S01]  /*9670*/  F2FP.F16.F32.PACK_AB R60, R69, R60 ;  /* 0x0000003c453c723e */ /* 0x000fe200000000ff */
[----:B------:R-:W-:-:S02]  /*9680*/  HADD2.F32 R47, -RZ, R73.H0_H0 ;  /* 0x20000049ff2f7230 */ /* 0x000fc40000004100 */
[C---:B------:R-:W-:Y:S01]  /*9690*/  FMUL.FTZ R51, R45.reuse, R160 ;  /* 0x000000a02d337220 */ /* 0x040fe20000410000 */
[----:B------:R-:W-:Y:S01]  /*96a0*/  FFMA.FTZ R50, R45, R158, -R50 ;  /* 0x0000009e2d327223 */ /* 0x000fe20000010832 */
[----:B------:R-:W-:Y:S02]  /*96b0*/  HADD2.F32 R45, -RZ, R59.H0_H0 ;  /* 0x2000003bff2d7230 */ /* 0x000fe40000004100 */
[C---:B------:R-:W-:Y:S01]  /*96c0*/  FMUL.FTZ R49, R44.reuse, R49 ;  /* 0x000000312c317220 */ /* 0x040fe20000410000 */
[----:B------:R-:W-:Y:S02]  /*96d0*/  HADD2.F32 R159, -RZ, R159.H0_H0 ;  /* 0x2000009fff9f7230 */ /* 0x000fe40000004100 */
[-C--:B------:R-:W-:Y:S01]  /*96e0*/  FFMA.FTZ R61, R44, R47.reuse, -R61 ;  /* 0x0000002f2c3d7223 */ /* 0x080fe2000001083d */
[----:B------:R-:W-:Y:S02]  /*96f0*/  HADD2.F32 R56, -RZ, R56.H0_H0 ;  /* 0x20000038ff387230 */ /* 0x000fe40000004100 */
[----:B------:R-:W-:Y:S01]  /*9700*/  FFMA.FTZ R58, R58, R47, R49 ;  /* 0x0000002f3a3a7223 */ /* 0x000fe20000010031 */
[----:B------:R-:W-:-:S02]  /*9710*/  HADD2.F32 R59, -RZ, R59.H1_H1 ;  /* 0x3000003bff3b7230 */ /* 0x000fc40000004100 */
[-C--:B------:R-:W-:Y:S01]  /*9720*/  FMUL.FTZ R47, R45, R159.reuse ;  /* 0x0000009f2d2f7220 */ /* 0x080fe20000410000 */
[--C-:B------:R-:W-:Y:S02]  /*9730*/  HADD2.F32 R44, -RZ, R48.reuse.H0_H0 ;  /* 0x20000030ff2c7230 */ /* 0x100fe40000004100 */
[----:B------:R-:W-:Y:S01]  /*9740*/  FFMA.FTZ R51, R46, R158, R51 ;  /* 0x0000009e2e337223 */ /* 0x000fe20000010033 */
[----:B------:R-:W-:Y:S02]  /*9750*/  HADD2.F32 R48, -RZ, R48.H1_H1 ;  /* 0x30000030ff307230 */ /* 0x000fe40000004100 */
[----:B------:R-:W-:Y:S01]  /*9760*/  FMUL.FTZ R49, R59, R56 ;  /* 0x000000383b317220 */ /* 0x000fe20000410000 */
[----:B------:R-:W-:Y:S02]  /*9770*/  HADD2.F32 R157, -RZ, R157.H0_H0 ;  /* 0x2000009dff9d7230 */ /* 0x000fe40000004100 */
[----:B------:R-:W-:Y:S01]  /*9780*/  FMUL.FTZ R46, R44, R159 ;  /* 0x0000009f2c2e7220 */ /* 0x000fe20000410000 */
[----:B------:R-:W-:-:S02]  /*9790*/  HADD2.F32 R54, -RZ, R54.H0_H0 ;  /* 0x20000036ff367230 */ /* 0x000fc40000004100 */
        /* <DEDUP_REMOVED lines=8> */
[----:B------:R-:W-:Y:S02]  /*9820*/  F2FP.F16.F32.PACK_AB R44, R61, R50 ;  /* 0x000000323d2c723e */ /* 0x000fe400000000ff */
[----:B------:R-:W-:Y:S01]  /*9830*/  F2FP.F16.F32.PACK_AB R66, R48, R47 ;  /* 0x0000002f3042723e */ /* 0x000fe200000000ff */
[----:B------:R-:W-:Y:S01]  /*9840*/  IMAD.MOV.U32 R48, RZ, RZ, R58 ;  /* 0x000000ffff307224 */ /* 0x000fe200078e003a */
[----:B------:R-:W-:Y:S01]  /*9850*/  F2FP.F16.F32.PACK_AB R50, R59, R46 ;  /* 0x0000002e3b32723e */ /* 0x000fe200000000ff */
[----:B------:R-:W-:Y:S01]  /*9860*/  IMAD.MOV.U32 R47, RZ, RZ, R67 ;  /* 0x000000ffff2f7224 */ /* 0x000fe200078e0043 */
[----:B------:R-:W-:-:S02]  /*9870*/  F2FP.F16.F32.PACK_AB R45, R64, R65 ;  /* 0x00000041402d723e */ /* 0x000fc400000000ff */
[----:B------:R-:W-:-:S07]  /*9880*/  MOV R46, R66 ;  /* 0x00000042002e7202 */ /* 0x000fce0000000f00 */
.L_x_542:
[----:B------:R-:W-:Y:S05]  /*9890*/  BSYNC B1 ;  /* 0x0000000000017941 */ /* 0x000fea0003800000 */
.L_x_541:
[----:B0-----:R0:W-:Y:S01]  /*98a0*/  STG.E.128 desc[UR60][R52.64], R44 ;  /* 0x0000002c34007986 */ /* 0x0011e2000c101d3c */
[----:B------:R-:W-:-:S13]  /*98b0*/  ISETP.GE.AND P3, PT, R55, R147, PT ;  /* 0x000000933700720c */ /* 0x000fda0003f66270 */
[----:B------:R-:W-:Y:S05]  /*98c0*/  @P3 BRA `(.L_x_491) ;  /* 0x0000000000fc3947 */ /* 0x000fea0003800000 */
[--C-:B0-----:R-:W-:Y:S02]  /*98d0*/  SHF.R.S32.HI R44, RZ, 0x1f, R55.reuse ;  /* 0x0000001fff2c7819 */ /* 0x101fe40000011437 */
[----:B------:R-:W-:-:S04]  /*98e0*/  IADD3 R55, P3, P4, R120, R130, R55 ;  /* 0x0000008278377210 */ /* 0x000fc80007c7e037 */
[----:B------:R-:W-:Y:S02]  /*98f0*/  IADD3.X R44, R4, R57, R44, P3, P4 ;  /* 0x00000039042c7210 */ /* 0x000fe40001fe842c */
[----:B------:R-:W-:-:S04]  /*9900*/  LEA R124, P3, R55, R124, 0x1 ;  /* 0x0000007c377c7211 */ /* 0x000fc800078608ff */
[----:B------:R-:W-:-:S05]  /*9910*/  LEA.HI.X R125, R55, R125, R44, 0x1, P3 ;  /* 0x0000007d377d7211 */ /* 0x000fca00018f0c2c */
[----:B--2---:R0:W-:Y:S01]  /*9920*/  STG.E.128 desc[UR60][R124.64], R48 ;  /* 0x000000307c007986 */ /* 0x0041e2000c101d3c */
[----:B------:R-:W-:Y:S05]  /*9930*/  BRA `(.L_x_491) ;  /* 0x0000000000e07947 */ /* 0x000fea0003800000 */
.L_x_458:
[----:B------:R-:W2:Y:S02]  /*9940*/  LDL R44, [R1+0x48] ;  /* 0x00004800012c7983 */ /* 0x000ea40000100800 */
[----:B--2---:R-:W-:-:S13]  /*9950*/  R2UR UR4, R44 ;  /* 0x000000002c0472ca */ /* 0x004fda00000e0000 */
[----:B------:R-:W-:-:S06]  /*9960*/  UISETP.NE.AND UP0, UPT, UR4, 0x3, UPT ;  /* 0x000000030400788c */ /* 0x000fcc000bf05270 */
[----:B------:R-:W-:-:S13]  /*9970*/  PLOP3.LUT P2, PT, PT, PT, UP0, 0x80, 0x0 ;  /* 0x000000000000781c */ /* 0x000fda0003f4f008 */
[----:B------:R-:W-:Y:S05]  /*9980*/  @!P2 BRA `(.L_x_543) ;  /* 0x000000000004a947 */ /* 0x000fea0003800000 */
[----:B------:R-:W-:Y:S01]  /*9990*/  BPT.TRAP 0x1 ;  /* 0x000000040000795c */ /* 0x000fe20000300000 */
.L_x_543:
[----:B------:R-:W-:Y:S01]  /*99a0*/  LEA R43, R19, R18, 0x3 ;  /* 0x00000012132b7211 */ /* 0x000fe200078e18ff */
[----:B------:R-:W-:Y:S01]  /*99b0*/  IMAD R42, R24, -0x70, R2 ;  /* 0xffffff90182a7824 */ /* 0x000fe200078e0202 */
[----:B------:R-:W-:Y:S01]  /*99c0*/  SHF.L.U32 R100, R207, 0x1f, RZ ;  /* 0x0000001fcf647819 */ /* 0x000fe200000006ff */
[----:B------:R-:W-:Y:S03]  /*99d0*/  BSSY B1, `(.L_x_544) ;  /* 0x0000004000017945 */ /* 0x000fe60003800000 */
[----:B------:R-:W0:Y:S01]  /*99e0*/  SYNCS.PHASECHK.TRANS64.TRYWAIT P3, [R43+URZ+0x36890], R100 ;  /* 0x036890642b0075a7 */ /* 0x000e22000806017f */
[----:B------:R-:W-:Y:S01]  /*99f0*/  VIMNMX R42, R42, 0x70, PT ;  /* 0x000000702a2a7848 */ /* 0x000fe20003fe0100 */
[----:B0-----:R-:W-:Y:S06]  /*9a00*/  @!P3 BRA `(.L_x_545) ;  /* 0x0000019c00b0b947 */ /* 0x001fec0003800000 */
.L_x_764:
[----:B------:R-:W-:Y:S05]  /*9a10*/  BSYNC B1 ;  /* 0x0000000000017941 */ /* 0x000fea0003800000 */
.L_x_544:
[----:B------:R-:W-:Y:S01]  /*9a20*/  ISETP.GE.AND P3, PT, R204, R42, PT ;  /* 0x0000002acc00720c */ /* 0x000fe20003f66270 */
[----:B------:R-:W-:-:S12]  /*9a30*/  BSSY B1, `(.L_x_546) ;  /* 0x0000014000017945 */ /* 0x000fd80003800000 */
[----:B------:R-:W-:Y:S05]  /*9a40*/  @P3 BRA `(.L_x_547) ;  /* 0x0000000000483947 */ /* 0x000fea0003800000 */
[----:B------:R-:W-:-:S13]  /*9a50*/  ISETP.NE.AND P3, PT, R30, RZ, PT ;  /* 0x000000ff1e00720c */ /* 0x000fda0003f65270 */
[----:B------:R-:W1:Y:S04]  /*9a60*/  @P3 LDS.128 R44, [R40+0x21000] ;  /* 0x02100000282c3984 */ /* 0x000e680000000c00 */
[----:B-1----:R-:W-:Y:S01]  /*9a70*/  @P3 STG.E.128 desc[UR60][R50.64], R44 ;  /* 0x0000002c32003986 */ /* 0x002fe2000c101d3c */
        /* <DEDUP_REMOVED lines=14> */
[----:B-1----:R1:W-:Y:S02]  /*9b60*/  @P3 STG.E.128 desc[UR60][R50.64+0x140], R44 ;  /* 0x0001402c32003986 */ /* 0x0023e4000c101d3c */
.L_x_547:
[----:B------:R-:W-:Y:S05]  /*9b70*/  BSYNC B1 ;  /* 0x0000000000017941 */ /* 0x000fea0003800000 */
.L_x_546:
[----:B------:R-:W-:-:S13]  /*9b80*/  ISETP.GE.AND P3, PT, R224, R42, PT ;  /* 0x0000002ae000720c */ /* 0x000fda0003f66270 */
[----:B------:R-:W-:Y:S05]  /*9b90*/  @P3 BRA `(.L_x_491) ;  /* 0x0000000000483947 */ /* 0x000fea0003800000 */
[----:B------:R-:W-:-:S13]  /*9ba0*/  ISETP.NE.AND P3, PT, R30, RZ, PT ;  /* 0x000000ff1e00720c */ /* 0x000fda0003f65270 */
[----:B-1----:R-:W1:Y:S04]  /*9bb0*/  @P3 LDS.128 R44, [R40+0x23000] ;  /* 0x02300000282c3984 */ /* 0x002e680000000c00 */
        /* <DEDUP_REMOVED lines=16> */
.L_x_491:
[----:B------:R-:W-:Y:S05]  /*9cc0*/  BSYNC B0 ;  /* 0x0000000000007941 */ /* 0x000fea0003800000 */
.L_x_457:
[----:B01234-:R-:W0:Y:S01]  /*9cd0*/  S2R R44, SR_TID.X ;  /* 0x00000000002c7919 */ /* 0x01fe220000002100 */
[----:B------:R-:W-:Y:S01]  /*9ce0*/  @!PT LDS RZ, [RZ] ;  /* 0x00000000fffff984 */ /* 0x000fe20000000800 */
[----:B------:R-:W-:Y:S01]  /*9cf0*/  @!PT LDS RZ, [RZ] ;  /* 0x00000000fffff984 */ /* 0x000fe20000000800 */
[----:B------:R-:W-:Y:S01]  /*9d00*/  @!PT LDS RZ, [RZ] ;  /* 0x00000000fffff984 */ /* 0x000fe20000000800 */
[----:B------:R-:W-:Y:S01]  /*9d10*/  @!PT LDS RZ, [RZ] ;  /* 0x00000000fffff984 */ /* 0x000fe20000000800 */
[----:B------:R1:W-:Y:S06]  /*9d20*/  MEMBAR.ALL.CTA ;  /* 0x0000000000007992 */ /* 0x0003ec0000008000 */
[----:B-1----:R-:W1:Y:S01]  /*9d30*/  FENCE.VIEW.ASYNC.S ;  /* 0x00000000000073c6 */ /* 0x002e620000000000 */
[----:B------:R-:W-:Y:S05]  /*9d40*/  WARPSYNC.ALL ;  /* 0x0000000000007948 */ /* 0x000fea0003800000 */
[----:B------:R-:W-:Y:S01]  /*9d50*/  BSSY B0, `(.L_x_548) ;  /* 0x0000009000007945 */ /* 0x000fe20003800000 */
[----:B0-----:R-:W-:Y:S01]  /*9d60*/  LOP3.LUT R44, R44, 0x7f, RZ, 0xc0, !PT ;  /* 0x0000007f2c2c7812 */ /* 0x001fe200078ec0ff */
[----:B-1----:R0:W-:Y:S03]  /*9d70*/  BAR.SYNC.DEFER_BLOCKING R155, 0x80 ;  /* 0x0002009b0000751d */ /* 0x0021e60000010000 */
[----:B------:R-:W-:-:S13]  /*9d80*/  ISETP.NE.AND P3, PT, R44, RZ, PT ;  /* 0x000000ff2c00720c */ /* 0x000fda0003f65270 */
[----:B------:R-:W-:-:S05]  /*9d90*/  @!P3 VIADD R44, R43, 0x368a0 ;  /* 0x000368a02b2cb836 */ /* 0x000fca0000000000 */
[----:B------:R-:W-:-:S04]  /*9da0*/  @!P3 PRMT R44, RZ, 0x654, R44 ;  /* 0x00000654ff2cb816 */ /* 0x000fc8000000002c */
[----:B------:R0:W-:Y:S01]  /*9db0*/  @!P3 SYNCS.ARRIVE.TRANS64.RED.A1T0 RZ, [R44+URZ], RZ ;  /* 0x000000ff2cffb9a7 */ /* 0x0001e2000810043f */
[----:B------:R-:W-:Y:S05]  /*9dc0*/  @!P2 BRA `(.L_x_549) ;  /* 0x000000000004a947 */ /* 0x000fea0003800000 */
[----:B------:R-:W-:Y:S01]  /*9dd0*/  BPT.TRAP 0x1 ;  /* 0x000000040000795c */ /* 0x000fe20000300000 */
.L_x_549:
[----:B------:R-:W-:Y:S05]  /*9de0*/  BSYNC B0 ;  /* 0x0000000000007941 */ /* 0x000fea0003800000 */
.L_x_548:
[----:B------:R-:W1:Y:S01]  /*9df0*/  SYNCS.PHASECHK.TRANS64.TRYWAIT P2, [R43+URZ+0x368b0], R100 ;  /* 0x0368b0642b0075a7 */ /* 0x000e62000804017f */
[----:B------:R-:W-:Y:S01]  /*9e00*/  ULDC.64 UR4, c[0x0][0x308] ;  /* 0x0000c20000047ab9 */ /* 0x000fe20000000a00 */
[----:B------:R-:W-:Y:S01]  /*9e10*/  ULDC.64 UR6, c[0x0][0x318] ;  /* 0x0000c60000067ab9 */ /* 0x000fe20000000a00 */
[----:B0-----:R-:W-:Y:S01]  /*9e20*/  IMAD.U32 R44, RZ, RZ, UR4 ;  /* 0x00000004ff2c7e24 */ /* 0x001fe2000f8e00ff */
[----:B------:R-:W-:Y:S01]  /*9e30*/  MOV R46, UR6 ;  /* 0x00000006002e7c02 */ /* 0x000fe20008000f00 */
[----:B------:R-:W-:Y:S01]  /*9e40*/  IMAD.U32 R45, RZ, RZ, UR7 ;  /* 0x00000007ff2d7e24 */ /* 0x000fe2000f8e00ff */
[----:B------:R-:W-:Y:S02]  /*9e50*/  BSSY B0, `(.L_x_550) ;  /* 0x0000007000007945 */ /* 0x000fe40003800000 */
[----:B------:R0:W-:Y:S04]  /*9e60*/  STL [R1+0xc], R44 ;  /* 0x00000c2c01007387 */ /* 0x0001e80000100800 */
[----:B------:R2:W-:Y:S01]  /*9e70*/  STL [R1+0x14], R46 ;  /* 0x0000142e01007387 */ /* 0x0005e20000100800 */
[----:B0-----:R-:W-:-:S05]  /*9e80*/  IMAD.U32 R44, RZ, RZ, UR5 ;  /* 0x00000005ff2c7e24 */ /* 0x001fca000f8e00ff */
[----:B------:R2:W-:Y:S04]  /*9e90*/  STL [R1+0x8], R44 ;  /* 0x0000082c01007387 */ /* 0x0005e80000100800 */
[----:B------:R2:W-:Y:S02]  /*9ea0*/  STL [R1+0x10], R45 ;  /* 0x0000102d01007387 */ /* 0x0005e40000100800 */
[----:B-12---:R-:W-:Y:S05]  /*9eb0*/  @!P2 BRA `(.L_x_551) ;  /* 0x000001980098a947 */ /* 0x006fea0003800000 */
.L_x_765:
[----:B------:R-:W-:Y:S05]  /*9ec0*/  BSYNC B0 ;  /* 0x0000000000007941 */ /* 0x000fea0003800000 */
.L_x_550:
[----:B------:R1:W5:Y:S04]  /*9ed0*/  LDL R55, [R1+0x14] ;  /* 0x0000140001377983 */ /* 0x0003680000100800 */
[----:B------:R1:W5:Y:S04]  /*9ee0*/  LDL R54, [R1+0x10] ;  /* 0x0000100001367983 */ /* 0x0003680000100800 */
[----:B------:R1:W5:Y:S04]  /*9ef0*/  LDL R53, [R1+0xc] ;  /* 0x00000c0001357983 */ /* 0x0003680000100800 */
[----:B------:R1:W5:Y:S01]  /*9f00*/  LDL R52, [R1+0x8] ;  /* 0x0000080001347983 */ /* 0x0003620000100800 */
[----:B------:R-:W-:Y:S01]  /*9f10*/  ISETP.GE.AND P2, PT, R204, R42, PT ;  /* 0x0000002acc00720c */ /* 0x000fe20003f46270 */
[----:B------:R-:W-:Y:S01]  /*9f20*/  BSSY B0, `(.L_x_552) ;  /* 0x0000022000007945 */ /* 0x000fe20003800000 */
[----:B------:R-:W-:-:S11]  /*9f30*/  IMAD.WIDE R48, R24, 0x70, R122 ;  /* 0x0000007018307825 */ /* 0x000fd600078e027a */
[----:B-1----:R-:W-:Y:S05]  /*9f40*/  @P2 BRA `(.L_x_553) ;  /* 0x00000000007c2947 */ /* 0x002fea0003800000 */
[----:B-----5:R-:W-:Y:S01]  /*9f50*/  R2UR UR7, R55 ;  /* 0x00000000370772ca */ /* 0x020fe200000e0000 */
[----:B------:R-:W-:Y:S01]  /*9f60*/  IMAD.MOV.U32 R45, RZ, RZ, R39 ;  /* 0x000000ffff2d7224 */ /* 0x000fe200078e0027 */
[----:B------:R-:W-:Y:S02]  /*9f70*/  R2UR UR4, R54 ;  /* 0x00000000360472ca */ /* 0x000fe400000e0000 */
[----:B------:R-:W-:Y:S02]  /*9f80*/  R2UR UR6, R53 ;  /* 0x00000000350672ca */ /* 0x000fe400000e0000 */
[----:B------:R-:W-:Y:S02]  /*9f90*/  MOV R44, R118 ;  /* 0x00000076002c7202 */ /* 0x000fe40000000f00 */
[----:B------:R-:W-:-:S05]  /*9fa0*/  R2UR UR5, R52 ;  /* 0x00000000340572ca */ /* 0x000fca00000e0000 */
[----:B------:R-:W-:Y:S02]  /*9fb0*/  IMAD R47, R49, UR7, RZ ;  /* 0x00000007312f7c24 */ /* 0x000fe4000f8e02ff */
[----:B------:R-:W-:-:S04]  /*9fc0*/  IMAD.WIDE.U32 R44, R48, UR7, R44 ;  /* 0x00000007302c7c25 */ /* 0x000fc8000f8e002c */
[----:B------:R-:W-:Y:S01]  /*9fd0*/  IMAD R47, R48, UR4, R47 ;  /* 0x00000004302f7c24 */ /* 0x000fe2000f8e022f */
[----:B------:R-:W-:Y:S01]  /*9fe0*/  LEA R50, P2, R44, UR6, 0x1 ;  /* 0x000000062c327c11 */ /* 0x000fe2000f8408ff */
[----:B------:R-:W-:Y:S02]  /*9ff0*/  ULDC UR4, c[0x0][0x2e4] ;  /* 0x0000b90000047ab9 */ /* 0x000fe40000000800 */
[----:B------:R-:W-:-:S05]  /*a000*/  IMAD.IADD R45, R45, 0x1, R47 ;  /* 0x000000012d2d7824 */ /* 0x000fca00078e022f */
[----:B------:R-:W-:Y:S02]  /*a010*/  LEA.HI.X R51, R44, UR5, R45, 0x1, P2 ;  /* 0x000000052c337c11 */ /* 0x000fe400090f0c2d */
[----:B------:R-:W-:-:S13]  /*a020*/  ISETP.GE.AND P2, PT, R22, UR4, PT ;  /* 0x0000000416007c0c */ /* 0x000fda000bf46270 */
[----:B------:R-:W1:Y:S04]  /*a030*/  @!P2 LDS.128 R44, [R40] ;  /* 0x00000000282ca984 */ /* 0x000e680000000c00 */
[----:B-1----:R-:W-:Y:S01]  /*a040*/  @!P2 STG.E.128 desc[UR60][R50.64], R44 ;  /* 0x0000002c3200a986 */ /* 0x002fe2000c101d3c */
[----:B------:R-:W-:-:S13]  /*a050*/  ISETP.GE.AND P2, PT, R205, UR4, PT ;  /* 0x00000004cd007c0c */ /* 0x000fda000bf46270 */
[----:B------:R-:W1:Y:S04]  /*a060*/  @!P2 LDS.128 R44, [R41] ;  /* 0x00000000292ca984 */ /* 0x000e680000000c00 */
[----:B-1----:R-:W-:Y:S01]  /*a070*/  @!P2 STG.E.128 desc[UR60][R50.64+0x40], R44 ;  /* 0x0000402c3200a986 */ /* 0x002fe2000c101d3c */
[----:B------:R-:W-:-:S13]  /*a080*/  ISETP.GE.AND P2, PT, R206, UR4, PT ;  /* 0x00000004ce007c0c */ /* 0x000fda000bf46270 */
[----:B------:R-:W1:Y:S04]  /*a090*/  @!P2 LDS.128 R44, [R40+0x3800] ;  /* 0x00380000282ca984 */ /* 0x000e680000000c00 */
        /* <DEDUP_REMOVED lines=9> */
[----:B-1----:R1:W-:Y:S02]  /*a130*/  @!P2 STG.E.128 desc[UR60][R50.64+0x140], R44 ;  /* 0x0001402c3200a986 */ /* 0x0023e4000c101d3c */
.L_x_553:
[----:B------:R-:W-:Y:S05]  /*a140*/  BSYNC B0 ;  /* 0x0000000000007941 */ /* 0x000fea0003800000 */
.L_x_552:
[----:B------:R-:W-:Y:S01]  /*a150*/  ISETP.GE.AND P2, PT, R224, R42, PT ;  /* 0x0000002ae000720c */ /* 0x000fe20003f46270 */
[----:B------:R-:W-:-:S12]  /*a160*/  BSSY B0, `(.L_x_554) ;  /* 0x0000023000007945 */ /* 0x000fd80003800000 */
[----:B------:R-:W-:Y:S05]  /*a170*/  @P2 BRA `(.L_x_555) ;  /* 0x0000000000842947 */ /* 0x000fea0003800000 */
[----:B-----5:R-:W-:Y:S01]  /*a180*/  R2UR UR7, R55 ;  /* 0x00000000370772ca */ /* 0x020fe200000e0000 */
[----:B-1----:R-:W-:Y:S01]  /*a190*/  IMAD.MOV.U32 R44, RZ, RZ, R118 ;  /* 0x000000ffff2c7224 */ /* 0x002fe200078e0076 */
[----:B------:R-:W-:Y:S01]  /*a1a0*/  R2UR UR4, R54 ;  /* 0x00000000360472ca */ /* 0x000fe200000e0000 */
[----:B------:R-:W-:Y:S01]  /*a1b0*/  IMAD.MOV.U32 R45, RZ, RZ, R39 ;  /* 0x000000ffff2d7224 */ /* 0x000fe200078e0027 */
[----:B------:R-:W-:Y:S02]  /*a1c0*/  IADD3 R47, P2, R48, 0x40, RZ ;  /* 0x00000040302f7810 */ /* 0x000fe40007f5e0ff */
[----:B------:R-:W-:Y:S02]  /*a1d0*/  R2UR UR6, R53 ;  /* 0x00000000350672ca */ /* 0x000fe400000e0000 */
[----:B------:R-:W-:Y:S02]  /*a1e0*/  IADD3.X R48, RZ, R49, RZ, P2, !PT ;  /* 0x00000031ff307210 */ /* 0x000fe400017fe4ff */
[----:B------:R-:W-:-:S03]  /*a1f0*/  R2UR UR5, R52 ;  /* 0x00000000340572ca */ /* 0x000fc600000e0000 */
[----:B------:R-:W-:Y:S02]  /*a200*/  IMAD R48, R48, UR7, RZ ;  /* 0x0000000730307c24 */ /* 0x000fe4000f8e02ff */
[----:B------:R-:W-:-:S04]  /*a210*/  IMAD.WIDE.U32 R44, R47, UR7, R44 ;  /* 0x000000072f2c7c25 */ /* 0x000fc8000f8e002c */
[----:B------:R-:W-:Y:S01]  /*a220*/  IMAD R47, R47, UR4, R48 ;  /* 0x000000042f2f7c24 */ /* 0x000fe2000f8e0230 */
[----:B------:R-:W-:Y:S01]  /*a230*/  LEA R48, P2, R44, UR6, 0x1 ;  /* 0x000000062c307c11 */ /* 0x000fe2000f8408ff */
[----:B------:R-:W-:-:S03]  /*a240*/  ULDC UR4, c[0x0][0x2e4] ;  /* 0x0000b90000047ab9 */ /* 0x000fc60000000800 */
[----:B------:R-:W-:-:S04]  /*a250*/  IADD3 R45, R45, R47, RZ ;  /* 0x0000002f2d2d7210 */ /* 0x000fc80007ffe0ff */
[----:B------:R-:W-:Y:S02]  /*a260*/  LEA.HI.X R49, R44, UR5, R45, 0x1, P2 ;  /* 0x000000052c317c11 */ /* 0x000fe400090f0c2d */
        /* <DEDUP_REMOVED lines=18> */
.L_x_555:
[----:B------:R-:W-:Y:S05]  /*a390*/  BSYNC B0 ;  /* 0x0000000000007941 */ /* 0x000fea0003800000 */
.L_x_554:
[----:B------:R-:W-:Y:S01]  /*a3a0*/  @!PT LDS RZ, [RZ] ;  /* 0x00000000fffff984 */ /* 0x000fe20000000800 */
[----:B------:R-:W-:Y:S01]  /*a3b0*/  @!PT LDS RZ, [RZ] ;  /* 0x00000000fffff984 */ /* 0x000fe20000000800 */
[----:B------:R-:W-:Y:S01]  /*a3c0*/  @!PT LDS RZ, [RZ] ;  /* 0x00000000fffff984 */ /* 0x000fe20000000800 */
[----:B------:R-:W-:Y:S01]  /*a3d0*/  @!PT LDS RZ, [RZ] ;  /* 0x00000000fffff984 */ /* 0x000fe20000000800 */
[----:B------:R3:W-:Y:S06]  /*a3e0*/  MEMBAR.ALL.CTA ;  /* 0x0000000000007992 */ /* 0x0007ec0000008000 */
[----:B---3--:R-:W3:Y:S01]  /*a3f0*/  FENCE.VIEW.ASYNC.S ;  /* 0x00000000000073c6 */ /* 0x008ee20000000000 */
[----:B0-----:R-:W-:Y:S01]  /*a400*/  @!P3 VIADD R43, R43, 0x368c0 ;  /* 0x000368c02b2bb836 */ /* 0x001fe20000000000 */
[----:B---3--:R0:W-:Y:S01]  /*a410*/  BAR.SYNC.DEFER_BLOCKING R155, 0x80 ;  /* 0x0002009b0000751d */ /* 0x0081e20000010000 */
[----:B------:R-:W-:Y:S01]  /*a420*/  ISETP.NE.AND P4, PT, R102, RZ, PT ;  /* 0x000000ff6600720c */ /* 0x000fe20003f85270 */
[----:B------:R-:W-:-:S02]  /*a430*/  VIADD R19, R19, 0x1 ;  /* 0x0000000113137836 */ /* 0x000fc40000000000 */
[----:B------:R-:W-:Y:S02]  /*a440*/  @!P3 PRMT R43, RZ, 0x654, R43 ;  /* 0x00000654ff2bb816 */ /* 0x000fe4000000002b */
[----:B------:R-:W-:Y:S02]  /*a450*/  PLOP3.LUT P2, PT, PT, PT, PT, 0x8, 0x0 ;  /* 0x000000000000781c */ /* 0x000fe40003f4e170 */
[----:B------:R0:W-:Y:S01]  /*a460*/  @!P3 SYNCS.ARRIVE.TRANS64.RED.A1T0 RZ, [R43+URZ], RZ ;  /* 0x000000ff2bffb9a7 */ /* 0x0001e2000810043f */
[----:B------:R-:W-:-:S04]  /*a470*/  ISETP.NE.AND P3, PT, R19, 0x2, PT ;  /* 0x000000021300780c */ /* 0x000fc80003f65270 */
[----:B------:R-:W-:Y:S02]  /*a480*/  SEL R40, RZ, 0x1, P3 ;  /* 0x00000001ff287807 */ /* 0x000fe40001800000 */
[----:B------:R-:W-:Y:S02]  /*a490*/  SEL R19, R19, RZ, P3 ;  /* 0x000000ff13137207 */ /* 0x000fe40001800000 */
[----:B------:R-:W-:Y:S01]  /*a4a0*/  LOP3.LUT R207, R207, R40, RZ, 0x3c, !PT ;  /* 0x00000028cfcf7212 */ /* 0x000fe200078e3cff */
[----:B0-----:R-:W-:Y:S06]  /*a4b0*/  @P4 BRA `(.L_x_556) ;  /* 0xffffff8000944947 */ /* 0x001fec000383ffff */
.L_x_452:
[----:B------:R-:W-:Y:S01]  /*a4c0*/  BSSY B0, `(.L_x_557) ;  /* 0x0000039000007945 */ /* 0x000fe20003800000 */
[----:B------:R-:W-:Y:S02]  /*a4d0*/  ISETP.GE.AND P1, PT, R152, 0x1, PT ;  /* 0x000000019800780c */ /* 0x000fe40003f26270 */
[----:B------:R-:W-:Y:S02]  /*a4e0*/  CS2R R2, SRZ ;  /* 0x0000000000027805 */ /* 0x000fe4000001ff00 */
[----:B------:R-:W-:Y:S02]  /*a4f0*/  PLOP3.LUT P0, PT, PT, PT, PT, 0x80, 0x0 ;  /* 0x000000000000781c */ /* 0x000fe40003f0f070 */
[----:B------:R-:W-:Y:S02]  /*a500*/  CS2R R118, SRZ ;  /* 0x0000000000767805 */ /* 0x000fe4000001ff00 */
[----:B------:R-:W-:Y:S02]  /*a510*/  CS2R R116, SRZ ;  /* 0x0000000000747805 */ /* 0x000fe4000001ff00 */
[----:B------:R-:W-:-:S02]  /*a520*/  CS2R R114, SRZ ;  /* 0x0000000000727805 */ /* 0x000fc4000001ff00 */
[----:B------:R-:W-:Y:S02]  /*a530*/  CS2R R112, SRZ ;  /* 0x0000000000707805 */ /* 0x000fe4000001ff00 */
[----:B------:R-:W-:Y:S02]  /*a540*/  CS2R R106, SRZ ;  /* 0x00000000006a7805 */ /* 0x000fe4000001ff00 */
[----:B------:R-:W-:Y:S02]  /*a550*/  MOV R110, RZ ;  /* 0x000000ff006e7202 */ /* 0x000fe40000000f00 */
[----:B------:R-:W-:Y:S02]  /*a560*/  CS2R R108, SRZ ;  /* 0x00000000006c7805 */ /* 0x000fe4000001ff00 */
[----:B-----5:R-:W-:Y:S02]  /*a570*/  CS2R R54, SRZ ;  /* 0x0000000000367805 */ /* 0x020fe4000001ff00 */
[----:B------:R-:W-:Y:S01]  /*a580*/  CS2R R104, SRZ ;  /* 0x0000000000687805 */ /* 0x000fe2000001ff00 */
[----:B------:R-:W-:Y:S01]  /*a590*/  IMAD.MOV.U32 R103, RZ, RZ, RZ ;  /* 0x000000ffff677224 */ /* 0x000fe200078e00ff */
[----:B------:R-:W-:-:S02]  /*a5a0*/  CS2R R98, SRZ ;  /* 0x0000000000627805 */ /* 0x000fc4000001ff00 */
[----:B------:R-:W-:Y:S02]  /*a5b0*/  CS2R R100, SRZ ;  /* 0x0000000000647805 */ /* 0x000fe4000001ff00 */
[----:B------:R-:W-:Y:S01]  /*a5c0*/  CS2R R96, SRZ ;  /* 0x0000000000607805 */ /* 0x000fe2000001ff00 */
[----:B------:R-:W-:Y:S01]  /*a5d0*/  IMAD.MOV.U32 R95, RZ, RZ, RZ ;  /* 0x000000ffff5f7224 */ /* 0x000fe200078e00ff */
[----:B------:R-:W-:Y:S02]  /*a5e0*/  CS2R R90, SRZ ;  /* 0x00000000005a7805 */ /* 0x000fe4000001ff00 */
[----:B------:R-:W-:Y:S02]  /*a5f0*/  CS2R R92, SRZ ;  /* 0x00000000005c7805 */ /* 0x000fe4000001ff00 */
[----:B------:R-:W-:Y:S02]  /*a600*/  CS2R R62, SRZ ;  /* 0x00000000003e7805 */ /* 0x000fe4000001ff00 */
[----:B------:R-:W-:-:S02]  /*a610*/  CS2R R88, SRZ ;  /* 0x0000000000587805 */ /* 0x000fc4000001ff00 */
[----:B------:R-:W-:Y:S02]  /*a620*/  MOV R87, RZ ;  /* 0x000000ff00577202 */ /* 0x000fe40000000f00 */
[----:B------:R-:W-:Y:S02]  /*a630*/  CS2R R82, SRZ ;  /* 0x0000000000527805 */ /* 0x000fe4000001ff00 */
[----:B------:R-:W-:Y:S02]  /*a640*/  CS2R R84, SRZ ;  /* 0x0000000000547805 */ /* 0x000fe4000001ff00 */
[----:B------:R-:W-:Y:S01]  /*a650*/  CS2R R80, SRZ ;  /* 0x0000000000507805 */ /* 0x000fe2000001ff00 */
[----:B------:R-:W-:Y:S01]  /*a660*/  IMAD.MOV.U32 R79, RZ, RZ, RZ ;  /* 0x000000ffff4f7224 */ /* 0x000fe200078e00ff */
        /* <DEDUP_REMOVED lines=13> */
[----:B-1----:R-:W-:-:S02]  /*a740*/  CS2R R50, SRZ ;  /* 0x0000000000327805 */ /* 0x002fc4000001ff00 */
[----:B------:R-:W-:Y:S02]  /*a750*/  CS2R R52, SRZ ;  /* 0x0000000000347805 */ /* 0x000fe4000001ff00 */
[----:B--2---:R-:W-:Y:S02]  /*a760*/  CS2R R48, SRZ ;  /* 0x0000000000307805 */ /* 0x004fe4000001ff00 */
[----:B------:R-:W-:Y:S01]  /*a770*/  CS2R R130, SRZ ;  /* 0x0000000000827805 */ /* 0x000fe2000001ff00 */
[----:B------:R-:W-:Y:S01]  /*a780*/  IMAD.MOV.U32 R0, RZ, RZ, RZ ;  /* 0x000000ffff007224 */ /* 0x000fe200078e00ff */
        /* <DEDUP_REMOVED lines=8> */
[----:B------:R-:W-:Y:S01]  /*a810*/  CS2R R28, SRZ ;  /* 0x00000000001c7805 */ /* 0x000fe2000001ff00 */
[----:B------:R-:W-:Y:S06]  /*a820*/  @P2 BRA `(.L_x_558) ;  /* 0x0000000000082947 */ /* 0x000fec0003800000 */
[----:B------:R-:W0:Y:S02]  /*a830*/  FENCE.VIEW.ASYNC.G ;  /* 0x00000000000073c6 */ /* 0x000e240000000100 */
[----:B0-----:R-:W-:Y:S06]  /*a840*/  BAR.ARV 0xc, 0x120 ;  /* 0x0304800000007b1d */ /* 0x001fec0000002000 */
.L_x_558:
[----:B------:R-:W-:Y:S05]  /*a850*/  BSYNC B0 ;  /* 0x0000000000007941 */ /* 0x000fea0003800000 */
.L_x_557:
[----:B------:R-:W-:Y:S01]  /*a860*/  CS2R R24, SRZ ;  /* 0x0000000000187805 */ /* 0x000fe2000001ff00 */
[----:B------:R-:W-:Y:S06]  /*a870*/  @!P1 BRA `(.L_x_559) ;  /* 0x0000010c00909947 */ /* 0x000fec0003800000 */
[----:B------:R-:W2:Y:S04]  /*a880*/  LDL R4, [R1+0x50] ;  /* 0x0000500001047983 */ /* 0x000ea80000100800 */
[----:B------:R-:W3:Y:S04]  /*a890*/  LDL R5, [R1+0x4c] ;  /* 0x00004c0001057983 */ /* 0x000ee80000100800 */
[----:B--2---:R-:W0:Y:S01]  /*a8a0*/  SHFL.IDX PT, R0, R4, RZ, 0x1f ;  /* 0x00001fff04007589 */ /* 0x004e2200000e0000 */
[----:B---3--:R-:W-:-:S13]  /*a8b0*/  R2UR UR4, R5 ;  /* 0x00000000050472ca */ /* 0x008fda00000e0000 */
[----:B------:R-:W-:Y:S01]  /*a8c0*/  ULOP3.LUT UP0, URZ, UR4, 0x9f, URZ, 0xc0, !UPT ;  /* 0x0000009f043f7892 */ /* 0x000fe2000f80c03f */
[----:B0-----:R-:W-:-:S05]  /*a8d0*/  LEA.HI R2, R0, R0, RZ, 0x1 ;  /* 0x0000000000027211 */ /* 0x001fca00078f08ff */
[----:B------:R-:W-:Y:S02]  /*a8e0*/  PLOP3.LUT P0, PT, PT, PT, UP0, 0x80, 0x0 ;  /* 0x000000000000781c */ /* 0x000fe40003f0f008 */
[----:B------:R-:W-:-:S04]  /*a8f0*/  LOP3.LUT R3, R2, 0x1e, RZ, 0xc0, !PT ;  /* 0x0000001e02037812 */ /* 0x000fc800078ec0ff */
[----:B------:R-:W-:-:S04]  /*a900*/  IADD3 R3, R0, -R3, RZ ;  /* 0x8000000300037210 */ /* 0x000fc80007ffe0ff */
[----:B------:R-:W-:-:S04]  /*a910*/  LEA R3, R3, UR4, 0xd ;  /* 0x0000000403037c11 */ /* 0x000fc8000f8e68ff */
[----:B------:R-:W-:-:S04]  /*a920*/  SHF.R.U32.HI R2, RZ, 0x4, R3 ;  /* 0x00000004ff027819 */ /* 0x000fc80000011603 */
[----:B------:R-:W-:Y:S01]  /*a930*/  LOP3.LUT R2, R2, 0x3fff, RZ, 0xc0, !PT ;  /* 0x00003fff02027812 */ /* 0x000fe200078ec0ff */
[----:B------:R-:W-:Y:S06]  /*a940*/  @!P0 BRA `(.L_x_560) ;  /* 0x0000000000408947 */ /* 0x000fec0003800000 */
[----:B------:R-:W-:Y:S01]  /*a950*/  MOV R0, 0x0 ;  /* 0x0000000000007802 */ /* 0x000fe20000000f00 */
[----:B------:R-:W-:Y:S01]  /*a960*/  ULDC.64 UR4, c[0x4][0xa8] ;  /* 0x01002a0000047ab9 */ /* 0x000fe20000000a00 */
[----:B------:R-:W-:Y:S01]  /*a970*/  ULDC.64 UR6, c[0x4][0xb0] ;  /* 0x01002c0000067ab9 */ /* 0x000fe20000000a00 */
[----:B------:R-:W-:Y:S01]  /*a980*/  IMAD.U32 R4, RZ, RZ, UR4 ;  /* 0x00000004ff047e24 */ /* 0x000fe2000f8e00ff */
[----:B------:R0:W1:Y:S01]  /*a990*/  LDC.64 R14, c[0x4][R0] ;  /* 0x01000000000e7b82 */ /* 0x0000620000000a00 */
[----:B------:R-:W-:Y:S01]  /*a9a0*/  IMAD.U32 R5, RZ, RZ, UR5 ;  /* 0x00000005ff057e24 */ /* 0x000fe2000f8e00ff */
[----:B------:R-:W-:Y:S01]  /*a9b0*/  ULDC.64 UR4, c[0x4][0x20] ;  /* 0x0100080000047ab9 */ /* 0x000fe20000000a00 */
[----:B------:R-:W-:Y:S01]  /*a9c0*/  MOV R6, UR6 ;  /* 0x0000000600067c02 */ /* 0x000fe20008000f00 */
[----:B------:R-:W-:Y:S01]  /*a9d0*/  IMAD.U32 R7, RZ, RZ, UR7 ;  /* 0x00000007ff077e24 */ /* 0x000fe2000f8e00ff */
[----:B------:R-:W-:Y:S01]  /*a9e0*/  MOV R11, UR5 ;  /* 0x00000005000b7c02 */ /* 0x000fe20008000f00 */
[----:B------:R-:W-:Y:S01]  /*a9f0*/  IMAD.U32 R10, RZ, RZ, UR4 ;  /* 0x00000004ff0a7e24 */ /* 0x000fe2000f8e00ff */
[----:B------:R-:W-:Y:S01]  /*aa00*/  MOV R13, RZ ;  /* 0x000000ff000d7202 */ /* 0x000fe20000000f00 */
[----:B------:R-:W-:-:S02]  /*aa10*/  IMAD.MOV.U32 R8, RZ, RZ, 0x70 ;  /* 0x00000070ff087424 */ /* 0x000fc400078e00ff */
[----:B0-----:R-:W-:-:S07]  /*aa20*/  IMAD.MOV.U32 R12, RZ, RZ, 0x1 ;  /* 0x00000001ff0c7424 */ /* 0x001fce00078e00ff */
[----:B------:R-:W-:-:S07]  /*aa30*/  LEPC R20, `(.L_x_560) ;  /* 0x000000001014794e */ /* 0x000fce0000000000 */
[----:B-1----:R-:W-:Y:S05]  /*aa40*/  CALL.ABS.NOINC R14 ;  /* 0x000000000e007343 */ /* 0x002fea0003c00000 */
.L_x_560:
[----:B------:R-:W-:Y:S02]  /*aa50*/  ULDC UR4, c[0x0][0x3d4] ;  /* 0x0000f50000047ab9 */ /* 0x000fe40000000800 */
[----:B------:R-:W-:-:S13]  /*aa60*/  ISETP.LT.AND P0, PT, RZ, UR4, PT ;  /* 0x00000004ff007c0c */ /* 0x000fda000bf01270 */
[----:B------:R-:W-:Y:S05]  /*aa70*/  @P0 BRA `(.L_x_561) ;  /* 0x00000000003c0947 */ /* 0x000fea0003800000 */
[----:B------:R-:W-:-:S04]  /*aa80*/  LEA.HI R0, R225, R225, RZ, 0x1 ;  /* 0x000000e1e1007211 */ /* 0x000fc800078f08ff */
[----:B------:R-:W-:-:S05]  /*aa90*/  LOP3.LUT R0, R0, 0xfffffffe, RZ, 0xc0, !PT ;  /* 0xfffffffe00007812 */ /* 0x000fca00078ec0ff */
[----:B------:R-:W-:-:S05]  /*aaa0*/  IMAD.IADD R0, R225, 0x1, -R0 ;  /* 0x00000001e1007824 */ /* 0x000fca00078e0a00 */
[----:B------:R-:W-:-:S04]  /*aab0*/  SHF.L.U32 R3, R0, 0x1f, RZ ;  /* 0x0000001f00037819 */ /* 0x000fc800000006ff */
[----:B------:R0:W1:Y:S03]  /*aac0*/  SYNCS.PHASECHK.TRANS64.TRYWAIT P0, [R18+URZ+0x36800], R3 ;  /* 0x03680003120075a7 */ /* 0x000066000800017f */
[----:B-1----:R-:W-:Y:S05]  /*aad0*/  @!P0 NANOSLEEP.SYNCS 0x989680 ;  /* 0x009896800000895d */ /* 0x002fea0003900000 */
[----:B------:R-:W1:Y:S01]  /*aae0*/  @!P0 SYNCS.PHASECHK.TRANS64 P0, [R18+URZ+0x36800], R3 ;  /* 0x03680003120085a7 */ /* 0x000e62000800007f */
[----:B------:R-:W-:Y:S04]  /*aaf0*/  BSSY B0, `(.L_x_562) ;  /* 0x0000006000007945 */ /* 0x000fe80003800000 */
[----:B-1----:R-:W-:Y:S05]  /*ab00*/  @P0 BRA `(.L_x_563) ;  /* 0x0000000000100947 */ /* 0x002fea0003800000 */
.L_x_564:
[----:B-1----:R1:W2:Y:S02]  /*ab10*/  SYNCS.PHASECHK.TRANS64.TRYWAIT P0, [R18+URZ+0x36800], R3 ;  /* 0x03680003120075a7 */ /* 0x0022a4000800017f */
[----:B--2---:R-:W-:Y:S05]  /*ab20*/  @!P0 NANOSLEEP.SYNCS 0x989680 ;  /* 0x009896800000895d */ /* 0x004fea0003900000 */
[----:B------:R-:W2:Y:S02]  /*ab30*/  @!P0 SYNCS.PHASECHK.TRANS64 P0, [R18+URZ+0x36800], R3 ;  /* 0x03680003120085a7 */ /* 0x000ea4000800007f */
[----:B--2---:R-:W-:Y:S05]  /*ab40*/  @!P0 BRA `(.L_x_564) ;  /* 0xfffffffc00f08947 */ /* 0x004fea000383ffff */
.L_x_563:
[----:B------:R-:W-:Y:S05]  /*ab50*/  BSYNC B0 ;  /* 0x0000000000007941 */ /* 0x000fea0003800000 */
.L_x_562:
[----:B------:R-:W-:Y:S05]  /*ab60*/  BRA `(.L_x_565) ;  /* 0x0000005800087947 */ /* 0x000fea0003800000 */
.L_x_561:
[----:B------:R-:W2:Y:S01]  /*ab70*/  LDL R0, [R1+0x4c] ;  /* 0x00004c0001007983 */ /* 0x000ea20000100800 */
[----:B------:R-:W-:Y:S01]  /*ab80*/  ULDC.64 UR4, c[0x0][0x3d8] ;  /* 0x0000f60000047ab9 */ /* 0x000fe20000000a00 */
[----:B------:R-:W-:Y:S01]  /*ab90*/  ULDC.64 UR6, c[0x0][0x3e8] ;  /* 0x0000fa0000067ab9 */ /* 0x000fe20000000a00 */
[----:B------:R-:W-:Y:S01]  /*aba0*/  IMAD.WIDE.U32 R38, R146, UR4, RZ ;  /* 0x0000000492267c25 */ /* 0x000fe2000f8e00ff */
[----:B------:R-:W-:Y:S02]  /*abb0*/  SHF.R.S32.HI R8, RZ, 0x1f, R16 ;  /* 0x0000001fff087819 */ /* 0x000fe40000011410 */
[----:B------:R-:W-:Y:S02]  /*abc0*/  SHF.R.S32.HI R10, RZ, 0x1f, R22 ;  /* 0x0000001fff0a7819 */ /* 0x000fe40000011416 */
[----:B--2---:R-:W-:Y:S02]  /*abd0*/  R2UR UR8, R0 ;  /* 0x00000000000872ca */ /* 0x004fe400000e0000 */
[----:B------:R-:W-:-:S05]  /*abe0*/  SHF.R.S32.HI R0, RZ, 0x1f, R146 ;  /* 0x0000001fff007819 */ /* 0x000fca0000011492 */
[C---:B------:R-:W-:Y:S02]  /*abf0*/  IMAD R3, R0.reuse, UR4, RZ ;  /* 0x0000000400037c24 */ /* 0x040fe4000f8e02ff */
[----:B------:R-:W-:Y:S01]  /*ac00*/  IMAD R5, R0, UR6, RZ ;  /* 0x0000000600057c24 */ /* 0x000fe2000f8e02ff */
[-C--:B------:R-:W-:Y:S01]  /*ac10*/  IADD3 R0, P0, R16, R38.reuse, RZ ;  /* 0x0000002610007210 */ /* 0x080fe20007f1e0ff */
[C---:B------:R-:W-:Y:S01]  /*ac20*/  IMAD R3, R146.reuse, UR5, R3 ;  /* 0x0000000592037c24 */ /* 0x040fe2000f8e0203 */
[----:B------:R-:W-:Y:S01]  /*ac30*/  ULDC.64 UR4, c[0x0][0x3c8] ;  /* 0x0000f20000047ab9 */ /* 0x000fe20000000a00 */
[----:B------:R-:W-:Y:S01]  /*ac40*/  IMAD R7, R146, UR7, R5 ;  /* 0x0000000792077c24 */ /* 0x000fe2000f8e0205 */
[----:B------:R-:W-:Y:S01]  /*ac50*/  ULOP3.LUT UP0, URZ, UR8, 0x3ff, URZ, 0xc0, !UPT ;  /* 0x000003ff083f7892 */ /* 0x000fe2000f80c03f */
[----:B------:R-:W-:Y:S01]  /*ac60*/  IMAD.IADD R5, R3, 0x1, R39 ;  /* 0x0000000103057824 */ /* 0x000fe200078e0227 */
[----:B------:R-:W-:Y:S01]  /*ac70*/  LEA R36, P1, R38, UR4, 0x1 ;  /* 0x0000000426247c11 */ /* 0x000fe2000f8208ff */
[----:B------:R-:W-:Y:S01]  /*ac80*/  IMAD.WIDE.U32 R146, R146, UR6, RZ ;  /* 0x0000000692927c25 */ /* 0x000fe2000f8e00ff */
[----:B------:R-:W-:Y:S01]  /*ac90*/  LEA R24, P2, R0, UR4, 0x1 ;  /* 0x0000000400187c11 */ /* 0x000fe2000f8408ff */
[----:B------:R-:W-:Y:S01]  /*aca0*/  ULDC.64 UR6, c[0x0][0x3e0] ;  /* 0x0000f80000067ab9 */ /* 0x000fe20000000a00 */
[----:B------:R-:W-:Y:S01]  /*acb0*/  IADD3.X R3, R8, R5, RZ, P0, !PT ;  /* 0x0000000508037210 */ /* 0x000fe200007fe4ff */
[----:B------:R-:W-:Y:S01]  /*acc0*/  IMAD.IADD R39, R7, 0x1, R147 ;  /* 0x0000000107277824 */ /* 0x000fe200078e0293 */
[----:B------:R-:W-:-:S02]  /*acd0*/  IADD3 R4, P0, R22, R38, RZ ;  /* 0x0000002616047210 */ /* 0x000fc40007f1e0ff */
[----:B------:R-:W-:Y:S02]  /*ace0*/  LEA.HI.X R38, R38, UR5, R5, 0x1, P1 ;  /* 0x0000000526267c11 */ /* 0x000fe400088f0c05 */
[----:B------:R-:W-:Y:S02]  /*acf0*/  PLOP3.LUT P1, PT, PT, PT, UP0, 0x80, 0x0 ;  /* 0x000000000000781c */ /* 0x000fe40003f2f008 */
[----:B------:R-:W-:Y:S02]  /*ad00*/  LEA.HI.X R25, R0, UR5, R3, 0x1, P2 ;  /* 0x0000000500197c11 */ /* 0x000fe400090f0c03 */
[-C--:B------:R-:W-:Y:S02]  /*ad10*/  IADD3 R6, P4, R16, R146.reuse, RZ ;  /* 0x0000009210067210 */ /* 0x080fe40007f9e0ff */
[----:B------:R-:W-:Y:S02]  /*ad20*/  IADD3 R0, P5, R22, R146, RZ ;  /* 0x0000009216007210 */ /* 0x000fe40007fbe0ff */
[----:B------:R-:W-:Y:S01]  /*ad30*/  IADD3.X R5, R10, R5, RZ, P0, !PT ;  /* 0x000000050a057210 */ /* 0x000fe200007fe4ff */
[--C-:B------:R-:W-:Y:S01]  /*ad40*/  IMAD.X R7, R8, 0x1, R39.reuse, P4 ;  /* 0x0000000108077824 */ /* 0x100fe200020e0627 */
[----:B------:R-:W-:Y:S01]  /*ad50*/  LEA R40, P2, R6, UR6, 0x1 ;  /* 0x0000000606287c11 */ /* 0x000fe2000f8408ff */
[----:B------:R-:W-:Y:S01]  /*ad60*/  IMAD.X R3, R10, 0x1, R39, P5 ;  /* 0x000000010a037824 */ /* 0x000fe200028e0627 */
[----:B------:R-:W-:-:S02]  /*ad70*/  LEA R42, P3, R4, UR4, 0x1 ;  /* 0x00000004042a7c11 */ /* 0x000fc4000f8608ff */
[----:B------:R-:W-:Y:S02]  /*ad80*/  LEA R44, P4, R0, UR6, 0x1 ;  /* 0x00000006002c7c11 */ /* 0x000fe4000f8808ff */
[----:B------:R-:W-:Y:S02]  /*ad90*/  LEA R37, P0, R146, UR6, 0x1 ;  /* 0x0000000692257c11 */ /* 0x000fe4000f8008ff */
[----:B------:R-:W-:Y:S02]  /*ada0*/  LEA.HI.X R41, R6, UR7, R7, 0x1, P2 ;  /* 0x0000000706297c11 */ /* 0x000fe400090f0c07 */
[----:B------:R-:W-:Y:S02]  /*adb0*/  LEA.HI.X R43, R4, UR5, R5, 0x1, P3 ;  /* 0x00000005042b7c11 */ /* 0x000fe400098f0c05 */
[----:B------:R-:W-:Y:S02]  /*adc0*/  LEA.HI.X R45, R0, UR7, R3, 0x1, P4 ;  /* 0x00000007002d7c11 */ /* 0x000fe4000a0f0c03 */
[----:B------:R-:W-:Y:S01]  /*add0*/  LEA.HI.X R39, R146, UR7, R39, 0x1, P0 ;  /* 0x0000000792277c11 */ /* 0x000fe200080f0c27 */
[----:B------:R-:W-:Y:S06]  /*ade0*/  @!P1 BRA `(.L_x_566) ;  /* 0x0000000000409947 */ /* 0x000fec0003800000 */
[----:B------:R-:W-:Y:S01]  /*adf0*/  MOV R0, 0x0 ;  /* 0x0000000000007802 */ /* 0x000fe20000000f00 */
[----:B------:R-:W-:Y:S01]  /*ae00*/  ULDC.64 UR4, c[0x4][0xa8] ;  /* 0x01002a0000047ab9 */ /* 0x000fe20000000a00 */
[----:B------:R-:W-:Y:S01]  /*ae10*/  ULDC.64 UR6, c[0x4][0xb0] ;  /* 0x01002c0000067ab9 */ /* 0x000fe20000000a00 */
[----:B------:R-:W-:Y:S01]  /*ae20*/  IMAD.U32 R4, RZ, RZ, UR4 ;  /* 0x00000004ff047e24 */ /* 0x000fe2000f8e00ff */
[----:B------:R0:W1:Y:S01]  /*ae30*/  LDC.64 R14, c[0x4][R0] ;  /* 0x01000000000e7b82 */ /* 0x0000620000000a00 */
[----:B------:R-:W-:Y:S01]  /*ae40*/  MOV R5, UR5 ;  /* 0x0000000500057c02 */ /* 0x000fe20008000f00 */
[----:B------:R-:W-:Y:S01]  /*ae50*/  ULDC.64 UR4, c[0x4][0x28] ;  /* 0x01000a0000047ab9 */ /* 0x000fe20000000a00 */
[----:B------:R-:W-:Y:S01]  /*ae60*/  IMAD.U32 R6, RZ, RZ, UR6 ;  /* 0x00000006ff067e24 */ /* 0x000fe2000f8e00ff */
[----:B------:R-:W-:Y:S01]  /*ae70*/  MOV R10, UR4 ;  /* 0x00000004000a7c02 */ /* 0x000fe20008000f00 */
[----:B------:R-:W-:Y:S01]  /*ae80*/  IMAD.U32 R7, RZ, RZ, UR7 ;  /* 0x00000007ff077e24 */ /* 0x000fe2000f8e00ff */
[----:B------:R-:W-:Y:S01]  /*ae90*/  MOV R12, 0x1 ;  /* 0x00000001000c7802 */ /* 0x000fe20000000f00 */
[----:B------:R-:W-:-:S02]  /*aea0*/  IMAD.U32 R11, RZ, RZ, UR5 ;  /* 0x00000005ff0b7e24 */ /* 0x000fc4000f8e00ff */
[----:B------:R-:W-:Y:S02]  /*aeb0*/  IMAD.MOV.U32 R8, RZ, RZ, 0x70 ;  /* 0x00000070ff087424 */ /* 0x000fe400078e00ff */
[----:B0-----:R-:W-:-:S07]  /*aec0*/  IMAD.MOV.U32 R13, RZ, RZ, RZ ;  /* 0x000000ffff0d7224 */ /* 0x001fce00078e00ff */
[----:B------:R-:W-:-:S07]  /*aed0*/  LEPC R20, `(.L_x_566) ;  /* 0x000000001014794e */ /* 0x000fce0000000000 */
[----:B-1----:R-:W-:Y:S05]  /*aee0*/  CALL.ABS.NOINC R14 ;  /* 0x000000000e007343 */ /* 0x002fea0003c00000 */
.L_x_566:
[----:B------:R-:W-:Y:S01]  /*aef0*/  ULDC.U8 UR4, c[0x0][0x3f0] ;  /* 0x0000fc0000047ab9 */ /* 0x000fe20000000000 */
[----:B------:R-:W-:Y:S01]  /*af00*/  IMAD R3, R149, -0x80, R153 ;  /* 0xffffff8095037824 */ /* 0x000fe200078e0299 */
[----:B------:R-:W-:Y:S01]  /*af10*/  ISETP.NE.AND P0, PT, RZ, UR4, PT ;  /* 0x00000004ff007c0c */ /* 0x000fe2000bf05270 */
[----:B------:R-:W-:Y:S03]  /*af20*/  BSSY B0, `(.L_x_567) ;  /* 0x000053e000007945 */ /* 0x000fe60003800000 */
[----:B------:R-:W-:-:S09]  /*af30*/  VIMNMX R3, R3, 0x80, PT ;  /* 0x0000008003037848 */ /* 0x000fd20003fe0100 */
[----:B------:R-:W-:Y:S05]  /*af40*/  @!P0 BRA `(.L_x_568) ;  /* 0x0000002800688947 */ /* 0x000fea0003800000 */
        /* <DEDUP_REMOVED lines=13> */
[----:B------:R-:W-:Y:S01]  /*b020*/  CS2R R34, SRZ ;  /* 0x0000000000227805 */ /* 0x000fe2000001ff00 */
[----:B------:R-:W-:Y:S06]  /*b030*/  @P0 BRA `(.L_x_570) ;  /* 0x0000000000900947 */ /* 0x000fec0003800000 */
[C---:B------:R-:W-:Y:S01]  /*b040*/  VIADD R0, R16.reuse, 0x10 ;  /* 0x0000001010007836 */ /* 0x040fe20000000000 */
[----:B------:R-:W-:Y:S01]  /*b050*/  ULDC UR4, c[0x0][0x3d4] ;  /* 0x0000f50000047ab9 */ /* 0x000fe20000000800 */
[C---:B------:R-:W-:Y:S01]  /*b060*/  VIADD R5, R16.reuse, 0x30 ;  /* 0x0000003010057836 */ /* 0x040fe20000000000 */
[----:B------:R-:W-:Y:S02]  /*b070*/  IADD3 R4, R16, 0x20, RZ ;  /* 0x0000002010047810 */ /* 0x000fe40007ffe0ff */
[----:B------:R-:W-:Y:S02]  /*b080*/  CS2R R20, SRZ ;  /* 0x0000000000147805 */ /* 0x000fe4000001ff00 */
[----:B------:R-:W-:Y:S01]  /*b090*/  ISETP.GE.AND P2, PT, R0, UR4, PT ;  /* 0x0000000400007c0c */ /* 0x000fe2000bf46270 */
[C---:B------:R-:W-:Y:S01]  /*b0a0*/  VIADD R0, R16.reuse, 0x40 ;  /* 0x0000004010007836 */ /* 0x040fe20000000000 */
[----:B------:R-:W-:Y:S02]  /*b0b0*/  IADD3 R6, R16, 0x50, RZ ;  /* 0x0000005010067810 */ /* 0x000fe40007ffe0ff */
[----:B------:R-:W-:-:S02]  /*b0c0*/  CS2R R26, SRZ ;  /* 0x00000000001a7805 */ /* 0x000fc4000001ff00 */
[----:B------:R-:W-:Y:S02]  /*b0d0*/  ISETP.GE.AND P1, PT, R16, UR4, PT ;  /* 0x0000000410007c0c */ /* 0x000fe4000bf26270 */
[----:B------:R-:W-:Y:S02]  /*b0e0*/  CS2R R28, SRZ ;  /* 0x00000000001c7805 */ /* 0x000fe4000001ff00 */
[----:B------:R-:W-:Y:S02]  /*b0f0*/  ISETP.GE.AND P3, PT, R4, UR4, PT ;  /* 0x0000000404007c0c */ /* 0x000fe4000bf66270 */
[----:B------:R-:W-:Y:S02]  /*b100*/  CS2R R30, SRZ ;  /* 0x00000000001e7805 */ /* 0x000fe4000001ff00 */
[----:B------:R-:W-:Y:S02]  /*b110*/  ISETP.GE.AND P4, PT, R5, UR4, PT ;  /* 0x0000000405007c0c */ /* 0x000fe4000bf86270 */
[----:B------:R-:W-:-:S02]  /*b120*/  CS2R R32, SRZ ;  /* 0x0000000000207805 */ /* 0x000fc4000001ff00 */
[----:B------:R-:W-:Y:S02]  /*b130*/  ISETP.GE.AND P5, PT, R0, UR4, PT ;  /* 0x0000000400007c0c */ /* 0x000fe4000bfa6270 */
[----:B------:R-:W-:Y:S02]  /*b140*/  CS2R R34, SRZ ;  /* 0x0000000000227805 */ /* 0x000fe4000001ff00 */
[----:B------:R-:W-:Y:S02]  /*b150*/  ISETP.GE.AND P6, PT, R6, UR4, PT ;  /* 0x0000000406007c0c */ /* 0x000fe4000bfc6270 */
[----:B------:R-:W-:Y:S02]  /*b160*/  CS2R R10, SRZ ;  /* 0x00000000000a7805 */ /* 0x000fe4000001ff00 */
[----:B------:R-:W-:Y:S02]  /*b170*/  CS2R R12, SRZ ;  /* 0x00000000000c7805 */ /* 0x000fe4000001ff00 */
[----:B------:R-:W-:-:S02]  /*b180*/  CS2R R14, SRZ ;  /* 0x00000000000e7805 */ /* 0x000fc4000001ff00 */
[----:B------:R-:W-:Y:S02]  /*b190*/  CS2R R8, SRZ ;  /* 0x0000000000087805 */ /* 0x000fe4000001ff00 */
[----:B------:R-:W-:Y:S02]  /*b1a0*/  CS2R R6, SRZ ;  /* 0x0000000000067805 */ /* 0x000fe4000001ff00 */
[----:B------:R-:W-:Y:S01]  /*b1b0*/  CS2R R4, SRZ ;  /* 0x0000000000047805 */ /* 0x000fe2000001ff00 */
[----:B------:R0:W5:Y:S04]  /*b1c0*/  @!P1 LDG.E.64 R20, desc[UR60][R24.64] ;  /* 0x0000003c18149981 */ /* 0x000168000c1e1b00 */
        /* <DEDUP_REMOVED lines=10> */
[----:B------:R0:W5:Y:S02]  /*b270*/  @!P6 LDG.E.64 R4, desc[UR60][R40.64+0xa0] ;  /* 0x0000a03c2804e981 */ /* 0x000164000c1e1b00 */
.L_x_570:
[----:B------:R-:W-:Y:S05]  /*b280*/  BSYNC B1 ;  /* 0x0000000000017941 */ /* 0x000fea0003800000 */
.L_x_569:
[--C-:B-----5:R-:W-:Y:S01]  /*b290*/  IMAD.MOV.U32 R44, RZ, RZ, R27.reuse ;  /* 0x000000ffff2c7224 */ /* 0x120fe200078e001b */
[--C-:B------:R-:W-:Y:S01]  /*b2a0*/  SHF.R.U64 R54, R26, 0x10, R27.reuse ;  /* 0x000000101a367819 */ /* 0x100fe2000000121b */
[----:B0-----:R-:W-:Y:S01]  /*b2b0*/  IMAD.MOV.U32 R40, RZ, RZ, R8 ;  /* 0x000000ffff287224 */ /* 0x001fe200078e0008 */
[----:B------:R-:W-:Y:S01]  /*b2c0*/  SHF.R.U32.HI R55, RZ, 0x10, R27 ;  /* 0x00000010ff377819 */ /* 0x000fe2000001161b */
[--C-:B------:R-:W-:Y:S01]  /*b2d0*/  IMAD.MOV.U32 R27, RZ, RZ, R11.reuse ;  /* 0x000000ffff1b7224 */ /* 0x100fe200078e000b */
[----:B------:R-:W-:Y:S01]  /*b2e0*/  SHF.R.U64 R64, R10, 0x10, R11 ;  /* 0x000000100a407819 */ /* 0x000fe2000000120b */
[----:B------:R-:W-:Y:S01]  /*b2f0*/  IMAD.MOV.U32 R25, RZ, RZ, R21 ;  /* 0x000000ffff197224 */ /* 0x000fe200078e0015 */
[----:B------:R-:W-:Y:S01]  /*b300*/  SHF.R.U32.HI R65, RZ, 0x10, R11 ;  /* 0x00000010ff417819 */ /* 0x000fe2000001160b */
[----:B------:R-:W-:Y:S01]  /*b310*/  IMAD.MOV.U32 R24, RZ, RZ, R20 ;  /* 0x000000ffff187224 */ /* 0x000fe200078e0014 */
[----:B------:R-:W-:Y:S01]  /*b320*/  LOP3.LUT R11, R209, 0x18, R22, 0xf8, !PT ;  /* 0x00000018d10b7812 */ /* 0x000fe200078ef816 */
[----:B------:R-:W-:Y:S01]  /*b330*/  UMOV UR4, 0xffffffff ;  /* 0xffffffff00047882 */ /* 0x000fe20000000000 */
[----:B------:R-:W-:Y:S01]  /*b340*/  LOP3.LUT P1, RZ, R217, 0x4, RZ, 0xc0, !PT ;  /* 0x00000004d9ff7812 */ /* 0x000fe2000782c0ff */
[----:B------:R-:W-:Y:S01]  /*b350*/  IMAD.MOV.U32 R49, RZ, RZ, R33 ;  /* 0x000000ffff317224 */ /* 0x000fe200078e0021 */
[----:B------:R-:W-:Y:S01]  /*b360*/  LOP3.LUT R0, R11, R210, RZ, 0x3c, !PT ;  /* 0x000000d20b007212 */ /* 0x000fe200078e3cff */
[----:B------:R-:W-:Y:S01]  /*b370*/  IMAD.MOV.U32 R42, RZ, RZ, R6 ;  /* 0x000000ffff2a7224 */ /* 0x000fe200078e0006 */
[----:B------:R-:W-:Y:S01]  /*b380*/  SHF.R.U64 R70, R8, 0x10, R9 ;  /* 0x0000001008467819 */ /* 0x000fe20000001209 */
[----:B------:R-:W-:Y:S01]  /*b390*/  IMAD.MOV.U32 R46, RZ, RZ, R30 ;  /* 0x000000ffff2e7224 */ /* 0x000fe200078e001e */
[--C-:B------:R-:W-:Y:S01]  /*b3a0*/  SHF.R.U64 R52, R20, 0x10, R21.reuse ;  /* 0x0000001014347819 */ /* 0x100fe20000001215 */
[----:B------:R-:W-:Y:S01]  /*b3b0*/  IMAD.IADD R11, R211, 0x1, R0 ;  /* 0x00000001d30b7824 */ /* 0x000fe200078e0200 */
[----:B------:R-:W-:Y:S01]  /*b3c0*/  SHF.R.U32.HI R53, RZ, 0x10, R21 ;  /* 0x00000010ff357819 */ /* 0x000fe20000011615 */
[----:B------:R-:W-:Y:S01]  /*b3d0*/  IMAD.MOV.U32 R47, RZ, RZ, R31 ;  /* 0x000000ffff2f7224 */ /* 0x000fe200078e001f */
[----:B------:R-:W-:Y:S01]  /*b3e0*/  MOV R21, R26 ;  /* 0x0000001a00157202 */ /* 0x000fe20000000f00 */
[----:B------:R-:W-:Y:S01]  /*b3f0*/  IMAD R8, R11, 0x2, R18 ;  /* 0x000000020b087824 */ /* 0x000fe200078e0212 */
[----:B------:R-:W-:Y:S01]  /*b400*/  MOV R41, R9 ;  /* 0x0000000900297202 */ /* 0x000fe20000000f00 */
[----:B------:R-:W-:Y:S01]  /*b410*/  IMAD.MOV.U32 R26, RZ, RZ, R28 ;  /* 0x000000ffff1a7224 */ /* 0x000fe200078e001c */
[----:B------:R-:W-:Y:S01]  /*b420*/  SHF.R.U32.HI R71, RZ, 0x10, R9 ;  /* 0x00000010ff477819 */ /* 0x000fe20000011609 */
[----:B------:R-:W-:Y:S01]  /*b430*/  VIADD R9, R8, 0x15400 ;  /* 0x0001540008097836 */ /* 0x000fe20000000000 */
[----:B------:R-:W-:Y:S01]  /*b440*/  MOV R45, R29 ;  /* 0x0000001d002d7202 */ /* 0x000fe20000000f00 */
[----:B------:R-:W-:Y:S01]  /*b450*/  IMAD.MOV.U32 R50, RZ, RZ, R34 ;  /* 0x000000ffff327224 */ /* 0x000fe200078e0022 */
[--C-:B------:R-:W-:Y:S01]  /*b460*/  SHF.R.U64 R56, R28, 0x10, R29.reuse ;  /* 0x000000101c387819 */ /* 0x100fe2000000121d */
[----:B------:R-:W-:Y:S01]  /*b470*/  IMAD.MOV.U32 R20, RZ, RZ, R10 ;  /* 0x000000ffff147224 */ /* 0x000fe200078e000a */
[----:B------:R-:W-:Y:S01]  /*b480*/  SHF.R.U32.HI R57, RZ, 0x10, R29 ;  /* 0x00000010ff397819 */ /* 0x000fe2000001161d */
[----:B------:R-:W-:Y:S01]  /*b490*/  IMAD.MOV.U32 R28, RZ, RZ, R13 ;  /* 0x000000ffff1c7224 */ /* 0x000fe200078e000d */
[----:B------:R-:W-:-:S02]  /*b4a0*/  SHF.R.U64 R60, R32, 0x10, R33 ;  /* 0x00000010203c7819 */ /* 0x000fc40000001221 */
[----:B------:R-:W-:Y:S02]  /*b4b0*/  SHF.R.U32.HI R61, RZ, 0x10, R33 ;  /* 0x00000010ff3d7819 */ /* 0x000fe40000011621 */
[----:B------:R-:W-:Y:S01]  /*b4c0*/  SHF.R.U64 R72, R6, 0x10, R7 ;  /* 0x0000001006487819 */ /* 0x000fe20000001207 */
[----:B------:R-:W-:Y:S01]  /*b4d0*/  IMAD.MOV.U32 R6, RZ, RZ, R4 ;  /* 0x000000ffff067224 */ /* 0x000fe200078e0004 */
[--C-:B------:R-:W-:Y:S02]  /*b4e0*/  SHF.R.U64 R58, R30, 0x10, R31.reuse ;  /* 0x000000101e3a7819 */ /* 0x100fe4000000121f */
[----:B------:R-:W-:Y:S01]  /*b4f0*/  SHF.R.U32.HI R59, RZ, 0x10, R31 ;  /* 0x00000010ff3b7819 */ /* 0x000fe2000001161f */
[----:B------:R-:W-:Y:S01]  /*b500*/  IMAD.MOV.U32 R31, RZ, RZ, R14 ;  /* 0x000000ffff1f7224 */ /* 0x000fe200078e000e */
[----:B------:R-:W-:Y:S02]  /*b510*/  MOV R48, R32 ;  /* 0x0000002000307202 */ /* 0x000fe40000000f00 */
[----:B------:R-:W-:-:S02]  /*b520*/  MOV R51, R35 ;  /* 0x0000002300337202 */ /* 0x000fc40000000f00 */
[--C-:B------:R-:W-:Y:S02]  /*b530*/  SHF.R.U64 R62, R34, 0x10, R35.reuse ;  /* 0x00000010223e7819 */ /* 0x100fe40000001223 */
[----:B------:R-:W-:Y:S02]  /*b540*/  SHF.R.U32.HI R63, RZ, 0x10, R35 ;  /* 0x00000010ff3f7819 */ /* 0x000fe40000011623 */
[----:B------:R-:W-:Y:S02]  /*b550*/  MOV R43, R7 ;  /* 0x00000007002b7202 */ /* 0x000fe40000000f00 */
[----:B------:R-:W-:Y:S01]  /*b560*/  SHF.R.U32.HI R73, RZ, 0x10, R7 ;  /* 0x00000010ff497819 */ /* 0x000fe20000011607 */
[--C-:B------:R-:W-:Y:S01]  /*b570*/  IMAD.MOV.U32 R7, RZ, RZ, R5.reuse ;  /* 0x000000ffff077224 */ /* 0x100fe200078e0005 */
[----:B------:R-:W-:Y:S01]  /*b580*/  IADD3 R0, R8, 0x15440, RZ ;  /* 0x0001544008007810 */ /* 0x000fe20007ffe0ff */
[----:B------:R-:W-:Y:S01]  /*b590*/  @P1 VIADD R0, R9, 0xffffffc0 ;  /* 0xffffffc009001836 */ /* 0x000fe20000000000 */
[----:B------:R-:W-:-:S02]  /*b5a0*/  SHF.R.U64 R74, R4, 0x10, R5 ;  /* 0x00000010044a7819 */ /* 0x000fc40000001205 */
[----:B------:R-:W-:Y:S02]  /*b5b0*/  PRMT R33, R24, 0x5410, R25 ;  /* 0x0000541018217816 */ /* 0x000fe40000000019 */
[----:B------:R-:W-:Y:S02]  /*b5c0*/  PRMT R29, R21, 0x5410, R44 ;  /* 0x00005410151d7816 */ /* 0x000fe4000000002c */
[----:B------:R-:W-:Y:S02]  /*b5d0*/  MOV R35, R12 ;  /* 0x0000000c00237202 */ /* 0x000fe40000000f00 */
[--C-:B------:R-:W-:Y:S02]  /*b5e0*/  SHF.R.U64 R66, R12, 0x10, R13.reuse ;  /* 0x000000100c427819 */ /* 0x100fe4000000120d */
[----:B------:R-:W-:Y:S02]  /*b5f0*/  SHF.R.U32.HI R67, RZ, 0x10, R13 ;  /* 0x00000010ff437819 */ /* 0x000fe4000001160d */
[----:B------:R-:W-:-:S02]  /*b600*/  MOV R32, R15 ;  /* 0x0000000f00207202 */ /* 0x000fc40000000f00 */
[--C-:B------:R-:W-:Y:S02]  /*b610*/  SHF.R.U64 R68, R14, 0x10, R15.reuse ;  /* 0x000000100e447819 */ /* 0x100fe4000000120f */
[----:B------:R-:W-:Y:S02]  /*b620*/  SHF.R.U32.HI R69, RZ, 0x10, R15 ;  /* 0x00000010ff457819 */ /* 0x000fe4000001160f */
[----:B------:R-:W-:Y:S02]  /*b630*/  SHF.R.U32.HI R75, RZ, 0x10, R5 ;  /* 0x00000010ff4b7819 */ /* 0x000fe40000011605 */
[----:B------:R-:W-:Y:S02]  /*b640*/  PRMT R34, R52, 0x5410, R53 ;  /* 0x0000541034227816 */ /* 0x000fe40000000035 */
[----:B------:R-:W-:Y:S02]  /*b650*/  PRMT R30, R54, 0x5410, R55 ;  /* 0x00005410361e7816 */ /* 0x000fe40000000037 */
[----:B------:R-:W-:-:S02]  /*b660*/  PRMT R21, R26, 0x5410, R45 ;  /* 0x000054101a157816 */ /* 0x000fc4000000002d */
[----:B------:R-:W-:Y:S02]  /*b670*/  PRMT R24, R56, 0x5410, R57 ;  /* 0x0000541038187816 */ /* 0x000fe40000000039 */
[----:B------:R-:W-:Y:S01]  /*b680*/  LEA.HI R4, R225, R225, RZ, 0x1 ;  /* 0x000000e1e1047211 */ /* 0x000fe200078f08ff */
[----:B------:R-:W-:Y:S06]  /*b690*/  BRA.DIV UR4, `(.L_x_571) ;  /* 0x0000018204b47947 */ /* 0x000fec000b800000 */
.L_x_768:
[----:B------:R-:W-:Y:S01]  /*b6a0*/  UMOV UR4, 0xffffffff ;  /* 0xffffffff00047882 */ /* 0x000fe20000000000 */
[----:B------:R-:W-:Y:S02]  /*b6b0*/  LOP3.LUT R4, R4, 0xfffffffe, RZ, 0xc0, !PT ;  /* 0xfffffffe04047812 */ /* 0x000fe400078ec0ff */
[----:B------:R-:W-:Y:S05]  /*b6c0*/  BRA.DIV UR4, `(.L_x_572) ;  /* 0x0000018204d07947 */ /* 0x000fea000b800000 */
.L_x_771:
[----:B------:R-:W-:Y:S01]  /*b6d0*/  UMOV UR4, 0xffffffff ;  /* 0xffffffff00047882 */ /* 0x000fe20000000000 */
[----:B------:R-:W-:Y:S02]  /*b6e0*/  IADD3 R4, R225, -R4, RZ ;  /* 0x80000004e1047210 */ /* 0x000fe40007ffe0ff */
[----:B------:R-:W-:Y:S05]  /*b6f0*/  BRA.DIV UR4, `(.L_x_573) ;  /* 0x0000018204ec7947 */ /* 0x000fea000b800000 */
.L_x_774:
[----:B------:R-:W-:Y:S01]  /*b700*/  UMOV UR4, 0xffffffff ;  /* 0xffffffff00047882 */ /* 0x000fe20000000000 */
[----:B------:R-:W-:Y:S02]  /*b710*/  SHF.L.U32 R5, R4, 0x1f, RZ ;  /* 0x0000001f04057819 */ /* 0x000fe400000006ff */
[----:B------:R-:W-:Y:S05]  /*b720*/  BRA.DIV UR4, `(.L_x_574) ;  /* 0x0000018604087947 */ /* 0x000fea000b800000 */
.L_x_777:
[----:B------:R-:W0:Y:S01]  /*b730*/  SYNCS.PHASECHK.TRANS64.TRYWAIT P1, [R18+URZ+0x36800], R5 ;  /* 0x03680005120075a7 */ /* 0x000e22000802017f */
[----:B------:R-:W-:Y:S01]  /*b740*/  BSSY B1, `(.L_x_575) ;  /* 0x0000013000017945 */ /* 0x000fe20003800000 */
[----:B------:R-:W-:Y:S02]  /*b750*/  PRMT R37, R20, 0x5410, R27 ;  /* 0x0000541014257816 */ /* 0x000fe4000000001b */
[----:B------:R-:W-:Y:S02]  /*b760*/  PRMT R35, R35, 0x5410, R28 ;  /* 0x0000541023237816 */ /* 0x000fe4000000001c */
[----:B------:R-:W-:Y:S02]  /*b770*/  PRMT R31, R31, 0x5410, R32 ;  /* 0x000054101f1f7816 */ /* 0x000fe40000000020 */
[----:B------:R-:W-:Y:S02]  /*b780*/  PRMT R25, R46, 0x5410, R47 ;  /* 0x000054102e197816 */ /* 0x000fe4000000002f */
[----:B------:R-:W-:-:S02]  /*b790*/  PRMT R26, R58, 0x5410, R59 ;  /* 0x000054103a1a7816 */ /* 0x000fc4000000003b */
[----:B------:R-:W-:Y:S02]  /*b7a0*/  PRMT R13, R48, 0x5410, R49 ;  /* 0x00005410300d7816 */ /* 0x000fe40000000031 */
        /* <DEDUP_REMOVED lines=10> */
[----:B------:R-:W-:Y:S01]  /*b850*/  PRMT R11, R6, 0x5410, R7 ;  /* 0x00005410060b7816 */ /* 0x000fe20000000007 */
[----:B0-----:R-:W-:Y:S06]  /*b860*/  @!P1 BRA `(.L_x_576) ;  /* 0x0000018000e09947 */ /* 0x001fec0003800000 */
.L_x_778:
[----:B------:R-:W-:Y:S05]  /*b870*/  BSYNC B1 ;  /* 0x0000000000017941 */ /* 0x000fea0003800000 */
.L_x_575:
[----:B------:R-:W-:Y:S01]  /*b880*/  BSSY B1, `(.L_x_577) ;  /* 0x0000103000017945 */ /* 0x000fe20003800000 */
[----:B------:R-:W-:-:S03]  /*b890*/  PRMT R12, R74, 0x5410, R75 ;  /* 0x000054104a0c7816 */ /* 0x000fc6000000004b */
[----:B------:R-:W-:Y:S05]  /*b8a0*/  @P0 BRA `(.L_x_578) ;  /* 0x0000001000000947 */ /* 0x000fea0003800000 */
[----:B0-----:R-:W0:Y:S01]  /*b8b0*/  LDC R5, c[0x0][0x3d4] ;  /* 0x0000f500ff057b82 */ /* 0x001e220000000800 */
[C---:B------:R-:W-:Y:S01]  /*b8c0*/  VIADD R4, R16.reuse, 0x10 ;  /* 0x0000001010047836 */ /* 0x040fe20000000000 */
[C---:B------:R-:W-:Y:S01]  /*b8d0*/  IADD3 R40, R16.reuse, 0x30, RZ ;  /* 0x0000003010287810 */ /* 0x040fe20007ffe0ff */
[C---:B------:R-:W-:Y:S01]  /*b8e0*/  VIADD R6, R16.reuse, 0x20 ;  /* 0x0000002010067836 */ /* 0x040fe20000000000 */
[----:B------:R-:W-:Y:S01]  /*b8f0*/  BSSY B2, `(.L_x_579) ;  /* 0x0000030000027945 */ /* 0x000fe20003800000 */
[-C--:B0-----:R-:W-:Y:S02]  /*b900*/  ISETP.GE.AND P0, PT, R16, R5.reuse, PT ;  /* 0x000000051000720c */ /* 0x081fe40003f06270 */
[-C--:B------:R-:W-:Y:S01]  /*b910*/  ISETP.GE.AND P1, PT, R4, R5.reuse, PT ;  /* 0x000000050400720c */ /* 0x080fe20003f26270 */
[----:B------:R-:W-:Y:S01]  /*b920*/  VIADD R4, R16, 0x40 ;  /* 0x0000004010047836 */ /* 0x000fe20000000000 */
[-C--:B------:R-:W-:Y:S01]  /*b930*/  ISETP.GE.AND P2, PT, R6, R5.reuse, PT ;  /* 0x000000050600720c */ /* 0x080fe20003f46270 */
[----:B------:R-:W-:Y:S01]  /*b940*/  VIADD R6, R16, 0x50 ;  /* 0x0000005010067836 */ /* 0x000fe20000000000 */
[----:B------:R-:W-:-:S02]  /*b950*/  ISETP.GE.AND P3, PT, R40, R5, PT ;  /* 0x000000052800720c */ /* 0x000fc40003f66270 */
[-C--:B------:R-:W-:Y:S02]  /*b960*/  ISETP.GE.AND P4, PT, R4, R5.reuse, PT ;  /* 0x000000050400720c */ /* 0x080fe40003f86270 */
[----:B------:R-:W-:-:S03]  /*b970*/  ISETP.GE.AND P5, PT, R6, R5, PT ;  /* 0x000000050600720c */ /* 0x000fc60003fa6270 */
[----:B------:R-:W-:Y:S10]  /*b980*/  @P0 BRA `(.L_x_580) ;  /* 0x0000000000980947 */ /* 0x000ff40003800000 */
[----:B------:R-:W0:Y:S01]  /*b990*/  LDS.128 R4, [R8+0x15400] ;  /* 0x0154000008047984 */ /* 0x000e220000000c00 */
[----:B------:R-:W-:Y:S02]  /*b9a0*/  HADD2.F32 R45, -RZ, R37.H0_H0 ;  /* 0x20000025ff2d7230 */ /* 0x000fe40000004100 */
[----:B------:R-:W-:Y:S02]  /*b9b0*/  HADD2.F32 R43, -RZ, R33.H0_H0 ;  /* 0x20000021ff2b7230 */ /* 0x000fe40000004100 */
[----:B------:R-:W-:Y:S02]  /*b9c0*/  HADD2.F32 R44, -RZ, R34.H0_H0 ;  /* 0x20000022ff2c7230 */ /* 0x000fe40000004100 */
[----:B------:R-:W-:Y:S02]  /*b9d0*/  HADD2.F32 R46, -RZ, R38.H0_H0 ;  /* 0x20000026ff2e7230 */ /* 0x000fe40000004100 */
[--C-:B0-----:R-:W-:Y:S02]  /*b9e0*/  HADD2.F32 R39, -RZ, R4.reuse.H0_H0 ;  /* 0x20000004ff277230 */ /* 0x101fe40000004100 */
[----:B------:R-:W-:-:S02]  /*b9f0*/  HADD2.F32 R4, -RZ, R4.H1_H1 ;  /* 0x30000004ff047230 */ /* 0x000fc40000004100 */
[--C-:B------:R-:W-:Y:S02]  /*ba00*/  HADD2.F32 R40, -RZ, R5.reuse.H0_H0 ;  /* 0x20000005ff287230 */ /* 0x100fe40000004100 */
[----:B------:R-:W-:Y:S02]  /*ba10*/  HADD2.F32 R5, -RZ, R5.H1_H1 ;  /* 0x30000005ff057230 */ /* 0x000fe40000004100 */
[C---:B------:R-:W-:Y:S01]  /*ba20*/  FMUL.FTZ R48, R4.reuse, R45 ;  /* 0x0000002d04307220 */ /* 0x040fe20000410000 */
[-C--:B------:R-:W-:Y:S01]  /*ba30*/  FMUL.FTZ R4, R4, R43.reuse ;  /* 0x0000002b04047220 */ /* 0x080fe20000410000 */
[--C-:B------:R-:W-:Y:S02]  /*ba40*/  HADD2.F32 R41, -RZ, R6.reuse.H0_H0 ;  /* 0x20000006ff297230 */ /* 0x100fe40000004100 */
[----:B------:R-:W-:Y:S02]  /*ba50*/  HADD2.F32 R42, -RZ, R7.H0_H0 ;  /* 0x20000007ff2a7230 */ /* 0x000fe40000004100 */
[----:B------:R-:W-:Y:S01]  /*ba60*/  FMUL.FTZ R47, R5, R46 ;  /* 0x0000002e052f7220 */ /* 0x000fe20000410000 */
[C---:B------:R-:W-:Y:S01]  /*ba70*/  FFMA.FTZ R48, R39.reuse, R43, -R48 ;  /* 0x0000002b27307223 */ /* 0x040fe20000010830 */
[----:B------:R-:W-:Y:S01]  /*ba80*/  FFMA.FTZ R45, R39, R45, R4 ;  /* 0x0000002d272d7223 */ /* 0x000fe20000010004 */
[----:B------:R-:W-:Y:S01]  /*ba90*/  FMUL.FTZ R49, R5, R44 ;  /* 0x0000002c05317220 */ /* 0x000fe20000410000 */
[----:B------:R-:W-:-:S02]  /*baa0*/  HADD2.F32 R6, -RZ, R6.H1_H1 ;  /* 0x30000006ff067230 */ /* 0x000fc40000004100 */
[C---:B------:R-:W-:Y:S01]  /*bab0*/  FFMA.FTZ R47, R40.reuse, R44, -R47 ;  /* 0x0000002c282f7223 */ /* 0x040fe2000001082f */
[----:B------:R-:W-:Y:S02]  /*bac0*/  HADD2.F32 R7, -RZ, R7.H1_H1 ;  /* 0x30000007ff077230 */ /* 0x000fe40000004100 */
[----:B------:R-:W-:Y:S01]  /*bad0*/  FFMA.FTZ R40, R40, R46, R49 ;  /* 0x0000002e28287223 */ /* 0x000fe20000010031 */
[----:B------:R-:W-:Y:S02]  /*bae0*/  HADD2.F32 R39, -RZ, R37.H1_H1 ;  /* 0x30000025ff277230 */ /* 0x000fe40000004100 */
[----:B------:R-:W-:Y:S02]  /*baf0*/  HADD2.F32 R4, -RZ, R33.H1_H1 ;  /* 0x30000021ff047230 */ /* 0x000fe40000004100 */
[----:B------:R-:W-:Y:S02]  /*bb00*/  HADD2.F32 R43, -RZ, R38.H1_H1 ;  /* 0x30000026ff2b7230 */ /* 0x000fe40000004100 */
[----:B------:R-:W-:Y:S01]  /*bb10*/  FMUL.FTZ R44, R6, R39 ;  /* 0x00000027062c7220 */ /* 0x000fe20000410000 */
[----:B------:R-:W-:-:S02]  /*bb20*/  HADD2.F32 R5, -RZ, R34.H1_H1 ;  /* 0x30000022ff057230 */ /* 0x000fc40000004100 */
[-C--:B------:R-:W-:Y:S01]  /*bb30*/  FMUL.FTZ R46, R6, R4.reuse ;  /* 0x00000004062e7220 */ /* 0x080fe20000410000 */
[----:B------:R-:W-:Y:S01]  /*bb40*/  FMUL.FTZ R49, R7, R43 ;  /* 0x0000002b07317220 */ /* 0x000fe20000410000 */
[----:B------:R-:W-:Y:S01]  /*bb50*/  FFMA.FTZ R6, R41, R4, -R44 ;  /* 0x0000000429067223 */ /* 0x000fe2000001082c */
[----:B------:R-:W-:Y:S01]  /*bb60*/  FMUL.FTZ R50, R7, R5 ;  /* 0x0000000507327220 */ /* 0x000fe20000410000 */
[----:B------:R-:W-:Y:S01]  /*bb70*/  FFMA.FTZ R39, R41, R39, R46 ;  /* 0x0000002729277223 */ /* 0x000fe2000001002e */
[C---:B------:R-:W-:Y:S01]  /*bb80*/  FFMA.FTZ R7, R42.reuse, R5, -R49 ;  /* 0x000000052a077223 */ /* 0x040fe20000010831 */
[----:B------:R-:W-:Y:S01]  /*bb90*/  F2FP.F16.F32.PACK_AB R4, R45, R48 ;  /* 0x000000302d04723e */ /* 0x000fe200000000ff */
[----:B------:R-:W-:Y:S01]  /*bba0*/  FFMA.FTZ R50, R42, R43, R50 ;  /* 0x0000002b2a327223 */ /* 0x000fe20000010032 */
[----:B------:R-:W-:Y:S02]  /*bbb0*/  F2FP.F16.F32.PACK_AB R5, R40, R47 ;  /* 0x0000002f2805723e */ /* 0x000fe400000000ff */
[----:B------:R-:W-:-:S02]  /*bbc0*/  F2FP.F16.F32.PACK_AB R6, R39, R6 ;  /* 0x000000062706723e */ /* 0x000fc400000000ff */
[----:B------:R-:W-:-:S05]  /*bbd0*/  F2FP.F16.F32.PACK_AB R7, R50, R7 ;  /* 0x000000073207723e */ /* 0x000fca00000000ff */
[----:B------:R0:W-:Y:S02]  /*bbe0*/  STS.128 [R8+0x15400], R4 ;  /* 0x0154000408007388 */ /* 0x0001e40000000c00 */
.L_x_580:
[----:B------:R-:W-:Y:S05]  /*bbf0*/  BSYNC B2 ;  /* 0x0000000000027941 */ /* 0x000fea0003800000 */
.L_x_579:
[----:B------:R-:W-:Y:S04]  /*bc00*/  BSSY B2, `(.L_x_581) ;  /* 0x0000028000027945 */ /* 0x000fe80003800000 */
[----:B------:R-:W-:Y:S05]  /*bc10*/  @P1 BRA `(.L_x_582) ;  /* 0x0000000000981947 */ /* 0x000fea0003800000 */
[----:B0-----:R-:W0:Y:S01]  /*bc20*/  LDS.128 R4, [R0] ;  /* 0x0000000000047984 */ /* 0x001e220000000c00 */
        /* <DEDUP_REMOVED lines=36> */
[----:B------:R1:W-:Y:S02]  /*be70*/  STS.128 [R0], R4 ;  /* 0x0000000400007388 */ /* 0x0003e40000000c00 */
.L_x_582:
[----:B------:R-:W-:Y:S05]  /*be80*/  BSYNC B2 ;  /* 0x0000000000027941 */ /* 0x000fea0003800000 */
.L_x_581:
[----:B------:R-:W-:Y:S04]  /*be90*/  BSSY B2, `(.L_x_583) ;  /* 0x0000028000027945 */ /* 0x000fe80003800000 */
[----:B------:R-:W-:Y:S05]  /*bea0*/  @P2 BRA `(.L_x_584) ;  /* 0x0000000000982947 */ /* 0x000fea0003800000 */
[----:B01----:R-:W0:Y:S01]  /*beb0*/  LDS.128 R4, [R8+0x19400] ;  /* 0x0194000008047984 */ /* 0x003e220000000c00 */
        /* <DEDUP_REMOVED lines=37> */
.L_x_584:
[----:B------:R-:W-:Y:S05]  /*c110*/  BSYNC B2 ;  /* 0x0000000000027941 */ /* 0x000fea0003800000 */
.L_x_583:
[----:B------:R-:W-:Y:S04]  /*c120*/  BSSY B2, `(.L_x_585) ;  /* 0x0000028000027945 */ /* 0x000fe80003800000 */
[----:B------:R-:W-:Y:S05]  /*c130*/  @P3 BRA `(.L_x_586) ;  /* 0x0000000000983947 */ /* 0x000fea0003800000 */
[----:B012---:R-:W0:Y:S01]  /*c140*/  LDS.128 R4, [R0+0x4000] ;  /* 0x0040000000047984 */ /* 0x007e220000000c00 */
        /* <DEDUP_REMOVED lines=37> */
.L_x_586:
[----:B------:R-:W-:Y:S05]  /*c3a0*/  BSYNC B2 ;  /* 0x0000000000027941 */ /* 0x000fea0003800000 */
.L_x_585:
[----:B------:R-:W-:Y:S04]  /*c3b0*/  BSSY B2, `(.L_x_587) ;  /* 0x0000028000027945 */ /* 0x000fe80003800000 */
[----:B------:R-:W-:Y:S05]  /*c3c0*/  @P4 BRA `(.L_x_588) ;  /* 0x0000000000984947 */ /* 0x000fea0003800000 */
[----:B0123--:R-:W0:Y:S01]  /*c3d0*/  LDS.128 R4, [R8+0x1d400] ;  /* 0x01d4000008047984 */ /* 0x00fe220000000c00 */
        /* <DEDUP_REMOVED lines=37> */
.L_x_588:
[----:B------:R-:W-:Y:S05]  /*c630*/  BSYNC B2 ;  /* 0x0000000000027941 */ /* 0x000fea0003800000 */
.L_x_587:
[----:B------:R-:W-:Y:S05]  /*c640*/  @P5 BRA `(.L_x_578) ;  /* 0x0000000000985947 */ /* 0x000fea0003800000 */
[----:B01234-:R-:W0:Y:S01]  /*c650*/  LDS.128 R4, [R0+0x8000] ;  /* 0x0080000000047984 */ /* 0x01fe220000000c00 */
        /* <DEDUP_REMOVED lines=37> */
.L_x_578:
[----:B------:R-:W-:Y:S05]  /*c8b0*/  BSYNC B1 ;  /* 0x0000000000017941 */ /* 0x000fea0003800000 */
.L_x_577:
[----:B------:R-:W-:-:S13]  /*c8c0*/  ISETP.GE.AND P0, PT, R224, R3, PT ;  /* 0x00000003e000720c */ /* 0x000fda0003f06270 */
[----:B------:R-:W-:Y:S05]  /*c8d0*/  @P0 BRA `(.L_x_589) ;  /* 0x0000003800880947 */ /* 0x000fea0003800000 */
[----:B------:R-:W5:Y:S01]  /*c8e0*/  LDC R3, c[0x0][0x3d4] ;  /* 0x0000f500ff037b82 */ /* 0x000f620000000800 */
[C---:B01234-:R-:W-:Y:S01]  /*c8f0*/  VIADD R6, R16.reuse, 0x20 ;  /* 0x0000002010067836 */ /* 0x05ffe20000000000 */
[C---:B------:R-:W-:Y:S01]  /*c900*/  IADD3 R4, R16.reuse, 0x10, RZ ;  /* 0x0000001010047810 */ /* 0x040fe20007ffe0ff */
[C---:B------:R-:W-:Y:S01]  /*c910*/  VIADD R40, R16.reuse, 0x30 ;  /* 0x0000003010287836 */ /* 0x040fe20000000000 */
[----:B------:R-:W-:Y:S01]  /*c920*/  BSSY B1, `(.L_x_590) ;  /* 0x0000030000017945 */ /* 0x000fe20003800000 */
[-C--:B-----5:R-:W-:Y:S02]  /*c930*/  ISETP.GE.AND P0, PT, R16, R3.reuse, PT ;  /* 0x000000031000720c */ /* 0x0a0fe40003f06270 */
[-C--:B------:R-:W-:Y:S01]  /*c940*/  ISETP.GE.AND P2, PT, R6, R3.reuse, PT ;  /* 0x000000030600720c */ /* 0x080fe20003f46270 */
[----:B------:R-:W-:Y:S01]  /*c950*/  VIADD R6, R16, 0x50 ;  /* 0x0000005010067836 */ /* 0x000fe20000000000 */
[----:B------:R-:W-:Y:S02]  /*c960*/  ISETP.GE.AND P1, PT, R4, R3, PT ;  /* 0x000000030400720c */ /* 0x000fe40003f26270 */
[----:B------:R-:W-:-:S02]  /*c970*/  IADD3 R4, R16, 0x40, RZ ;  /* 0x0000004010047810 */ /* 0x000fc40007ffe0ff */
[-C--:B------:R-:W-:Y:S02]  /*c980*/  ISETP.GE.AND P3, PT, R40, R3.reuse, PT ;  /* 0x000000032800720c */ /* 0x080fe40003f66270 */
[-C--:B------:R-:W-:Y:S02]  /*c990*/  ISETP.GE.AND P4, PT, R4, R3.reuse, PT ;  /* 0x000000030400720c */ /* 0x080fe40003f86270 */
[----:B------:R-:W-:Y:S01]  /*c9a0*/  ISETP.GE.AND P5, PT, R6, R3, PT ;  /* 0x000000030600720c */ /* 0x000fe20003fa6270 */
[----:B------:R-:W-:-:S12]  /*c9b0*/  @P0 BRA `(.L_x_591) ;  /* 0x0000000000980947 */ /* 0x000fd80003800000 */
        /* <DEDUP_REMOVED lines=9> */
[-C--:B------:R-:W-:Y:S01]  /*ca50*/  FMUL.FTZ R42, R47, R4.reuse ;  /* 0x000000042f2a7220 */ /* 0x080fe20000410000 */
[----:B------:R-:W-:Y:S01]  /*ca60*/  FMUL.FTZ R44, R43, R4 ;  /* 0x000000042b2c7220 */ /* 0x000fe20000410000 */
[----:B------:R-:W-:Y:S02]  /*ca70*/  HADD2.F32 R40, -RZ, R6.H0_H0 ;  /* 0x20000006ff287230 */ /* 0x000fe40000004100 */
[----:B------:R-:W-:Y:S01]  /*ca80*/  FMUL.FTZ R46, R49, R5 ;  /* 0x00000005312e7220 */ /* 0x000fe20000410000 */
[----:B------:R-:W-:Y:S01]  /*ca90*/  FFMA.FTZ R4, R43, R3, -R42 ;  /* 0x000000032b047223 */ /* 0x000fe2000001082a */
[----:B------:R-:W-:Y:S01]  /*caa0*/  FMUL.FTZ R42, R45, R5 ;  /* 0x000000052d2a7220 */ /* 0x000fe20000410000 */
[----:B------:R-:W-:-:S02]  /*cab0*/  HADD2.F32 R41, -RZ, R7.H0_H0 ;  /* 0x20000007ff297230 */ /* 0x000fc40000004100 */
[----:B------:R-:W-:Y:S01]  /*cac0*/  FFMA.FTZ R3, R47, R3, R44 ;  /* 0x000000032f037223 */ /* 0x000fe2000001002c */
[-C--:B------:R-:W-:Y:S01]  /*cad0*/  FFMA.FTZ R5, R45, R39.reuse, -R46 ;  /* 0x000000272d057223 */ /* 0x080fe2000001082e */
[----:B------:R-:W-:Y:S02]  /*cae0*/  HADD2.F32 R6, -RZ, R6.H1_H1 ;  /* 0x30000006ff067230 */ /* 0x000fe40000004100 */
[----:B------:R-:W-:Y:S01]  /*caf0*/  FFMA.FTZ R42, R49, R39, R42 ;  /* 0x00000027312a7223 */ /* 0x000fe2000001002a */
[----:B------:R-:W-:Y:S01]  /*cb00*/  HADD2.F32 R7, -RZ, R7.H1_H1 ;  /* 0x30000007ff077230 */ /* 0x000fe20000004100 */
[----:B------:R-:W-:Y:S01]  /*cb10*/  F2FP.F16.F32.PACK_AB R4, R3, R4 ;  /* 0x000000040304723e */ /* 0x000fe200000000ff */
[----:B------:R-:W-:Y:S02]  /*cb20*/  HADD2.F32 R46, -RZ, R37.H1_H1 ;  /* 0x30000025ff2e7230 */ /* 0x000fe40000004100 */
[----:B------:R-:W-:Y:S01]  /*cb30*/  HADD2.F32 R44, -RZ, R33.H1_H1 ;  /* 0x30000021ff2c7230 */ /* 0x000fe20000004100 */
[----:B------:R-:W-:Y:S01]  /*cb40*/  F2FP.F16.F32.PACK_AB R5, R42, R5 ;  /* 0x000000052a05723e */ /* 0x000fe200000000ff */
[----:B------:R-:W-:-:S02]  /*cb50*/  HADD2.F32 R45, -RZ, R38.H1_H1 ;  /* 0x30000026ff2d7230 */ /* 0x000fc40000004100 */
[-C--:B------:R-:W-:Y:S01]  /*cb60*/  FMUL.FTZ R33, R46, R6.reuse ;  /* 0x000000062e217220 */ /* 0x080fe20000410000 */
[----:B------:R-:W-:Y:S02]  /*cb70*/  HADD2.F32 R43, -RZ, R34.H1_H1 ;  /* 0x30000022ff2b7230 */ /* 0x000fe40000004100 */
[C---:B------:R-:W-:Y:S01]  /*cb80*/  FMUL.FTZ R37, R44.reuse, R6 ;  /* 0x000000062c257220 */ /* 0x040fe20000410000 */
[-C--:B------:R-:W-:Y:S01]  /*cb90*/  FMUL.FTZ R34, R45, R7.reuse ;  /* 0x000000072d227220 */ /* 0x080fe20000410000 */
[-C--:B------:R-:W-:Y:S01]  /*cba0*/  FFMA.FTZ R6, R44, R40.reuse, -R33 ;  /* 0x000000282c067223 */ /* 0x080fe20000010821 */
[C---:B------:R-:W-:Y:S01]  /*cbb0*/  FMUL.FTZ R38, R43.reuse, R7 ;  /* 0x000000072b267220 */ /* 0x040fe20000410000 */
[----:B------:R-:W-:Y:S01]  /*cbc0*/  FFMA.FTZ R37, R46, R40, R37 ;  /* 0x000000282e257223 */ /* 0x000fe20000010025 */
[-C--:B------:R-:W-:Y:S02]  /*cbd0*/  FFMA.FTZ R7, R43, R41.reuse, -R34 ;  /* 0x000000292b077223 */ /* 0x080fe40000010822 */
[----:B------:R-:W-:-:S02]  /*cbe0*/  FFMA.FTZ R38, R45, R41, R38 ;  /* 0x000000292d267223 */ /* 0x000fc40000010026 */
[----:B------:R-:W-:-:S03]  /*cbf0*/  F2FP.F16.F32.PACK_AB R6, R37, R6 ;  /* 0x000000062506723e */ /* 0x000fc600000000ff */
[----:B------:R-:W-:-:S05]  /*cc00*/  F2FP.F16.F32.PACK_AB R7, R38, R7 ;  /* 0x000000072607723e */ /* 0x000fca00000000ff */
[----:B------:R0:W-:Y:S02]  /*cc10*/  STS.128 [R8+0x17400], R4 ;  /* 0x0174000408007388 */ /* 0x0001e40000000c00 */
.L_x_591:
[----:B------:R-:W-:Y:S05]  /*cc20*/  BSYNC B1 ;  /* 0x0000000000017941 */ /* 0x000fea0003800000 */
.L_x_590:
[----:B------:R-:W-:Y:S04]  /*cc30*/  BSSY B1, `(.L_x_592) ;  /* 0x0000028000017945 */ /* 0x000fe80003800000 */
[----:B------:R-:W-:Y:S05]  /*cc40*/  @P1 BRA `(.L_x_593) ;  /* 0x0000000000981947 */ /* 0x000fea0003800000 */
[----:B0-----:R-:W0:Y:S01]  /*cc50*/  LDS.128 R4, [R0+0x2000] ;  /* 0x0020000000047984 */ /* 0x001e220000000c00 */
        /* <DEDUP_REMOVED lines=15> */
[----:B------:R-:W-:Y:S01]  /*cd50*/  FFMA.FTZ R5, R41, R33, -R42 ;  /* 0x0000002129057223 */ /* 0x000fe2000001082a */
[----:B------:R-:W-:Y:S01]  /*cd60*/  FFMA.FTZ R3, R43, R3, R40 ;  /* 0x000000032b037223 */ /* 0x000fe20000010028 */
[----:B------:R-:W-:Y:S02]  /*cd70*/  HADD2.F32 R42, -RZ, R35.H1_H1 ;  /* 0x30000023ff2a7230 */ /* 0x000fe40000004100 */
[----:B------:R-:W-:Y:S01]  /*cd80*/  FFMA.FTZ R38, R45, R33, R38 ;  /* 0x000000212d267223 */ /* 0x000fe20000010026 */
[----:B------:R-:W-:Y:S02]  /*cd90*/  HADD2.F32 R6, -RZ, R6.H1_H1 ;  /* 0x30000006ff067230 */ /* 0x000fe40000004100 */
[----:B------:R-:W-:Y:S01]  /*cda0*/  HADD2.F32 R7, -RZ, R7.H1_H1 ;  /* 0x30000007ff077230 */ /* 0x000fe20000004100 */
[----:B------:R-:W-:Y:S01]  /*cdb0*/  F2FP.F16.F32.PACK_AB R4, R3, R4 ;  /* 0x000000040304723e */ /* 0x000fe200000000ff */
[----:B------:R-:W-:Y:S02]  /*cdc0*/  HADD2.F32 R40, -RZ, R29.H1_H1 ;  /* 0x3000001dff287230 */ /* 0x000fe40000004100 */
[----:B------:R-:W-:Y:S01]  /*cdd0*/  FMUL.FTZ R29, R42, R6 ;  /* 0x000000062a1d7220 */ /* 0x000fe20000410000 */
[----:B------:R-:W-:Y:S01]  /*cde0*/  HADD2.F32 R39, -RZ, R36.H1_H1 ;  /* 0x30000024ff277230 */ /* 0x000fe20000004100 */
[----:B------:R-:W-:Y:S01]  /*cdf0*/  F2FP.F16.F32.PACK_AB R5, R38, R5 ;  /* 0x000000052605723e */ /* 0x000fe200000000ff */
[----:B------:R-:W-:-:S02]  /*ce00*/  HADD2.F32 R35, -RZ, R30.H1_H1 ;  /* 0x3000001eff237230 */ /* 0x000fc40000004100 */
[C---:B------:R-:W-:Y:S01]  /*ce10*/  FMUL.FTZ R33, R40.reuse, R6 ;  /* 0x0000000628217220 */ /* 0x040fe20000410000 */
[-C--:B------:R-:W-:Y:S01]  /*ce20*/  FFMA.FTZ R6, R40, R34.reuse, -R29 ;  /* 0x0000002228067223 */ /* 0x080fe2000001081d */
[-C--:B------:R-:W-:Y:S01]  /*ce30*/  FMUL.FTZ R30, R39, R7.reuse ;  /* 0x00000007271e7220 */ /* 0x080fe20000410000 */
[C---:B------:R-:W-:Y:S01]  /*ce40*/  FMUL.FTZ R36, R35.reuse, R7 ;  /* 0x0000000723247220 */ /* 0x040fe20000410000 */
[----:B------:R-:W-:Y:S02]  /*ce50*/  FFMA.FTZ R33, R42, R34, R33 ;  /* 0x000000222a217223 */ /* 0x000fe40000010021 */
[-C--:B------:R-:W-:Y:S01]  /*ce60*/  FFMA.FTZ R7, R35, R37.reuse, -R30 ;  /* 0x0000002523077223 */ /* 0x080fe2000001081e */
[----:B------:R-:W-:Y:S02]  /*ce70*/  FFMA.FTZ R36, R39, R37, R36 ;  /* 0x0000002527247223 */ /* 0x000fe40000010024 */
[----:B------:R-:W-:-:S03]  /*ce80*/  F2FP.F16.F32.PACK_AB R6, R33, R6 ;  /* 0x000000062106723e */ /* 0x000fc600000000ff */
[----:B------:R-:W-:-:S05]  /*ce90*/  F2FP.F16.F32.PACK_AB R7, R36, R7 ;  /* 0x000000072407723e */ /* 0x000fca00000000ff */
[----:B------:R1:W-:Y:S02]  /*cea0*/  STS.128 [R0+0x2000], R4 ;  /* 0x0020000400007388 */ /* 0x0003e40000000c00 */
.L_x_593:
[----:B------:R-:W-:Y:S05]  /*ceb0*/  BSYNC B1 ;  /* 0x0000000000017941 */ /* 0x000fea0003800000 */
.L_x_592:
        /* <DEDUP_REMOVED lines=40> */
.L_x_595:
[----:B------:R-:W-:Y:S05]  /*d140*/  BSYNC B1 ;  /* 0x0000000000017941 */ /* 0x000fea0003800000 */
.L_x_594:
        /* <DEDUP_REMOVED lines=40> */
.L_x_597:
[----:B------:R-:W-:Y:S05]  /*d3d0*/  BSYNC B1 ;  /* 0x0000000000017941 */ /* 0x000fea0003800000 */
.L_x_596:
        /* <DEDUP_REMOVED lines=40> */
.L_x_599:
[----:B------:R-:W-:Y:S05]  /*d660*/  BSYNC B1 ;  /* 0x0000000000017941 */ /* 0x000fea0003800000 */
.L_x_598:
        /* <DEDUP_REMOVED lines=11> */
[C---:B------:R-:W-:Y:S01]  /*d720*/  FMUL.FTZ R24, R21.reuse, R4 ;  /* 0x0000000415187220 */ /* 0x040fe20000410000 */
[----:B------:R-:W-:Y:S02]  /*d730*/  HADD2.F32 R13, -RZ, R6.H0_H0 ;  /* 0x20000006ff0d7230 */ /* 0x000fe40000004100 */
[----:B------:R-:W-:Y:S01]  /*d740*/  FMUL.FTZ R15, R28, R5 ;  /* 0x000000051c0f7220 */ /* 0x000fe20000410000 */
[----:B------:R-:W-:Y:S01]  /*d750*/  FFMA.FTZ R4, R21, R3, -R20 ;  /* 0x0000000315047223 */ /* 0x000fe20000010814 */
[----:B------:R-:W-:-:S02]  /*d760*/  HADD2.F32 R14, -RZ, R7.H0_H0 ;  /* 0x20000007ff0e7230 */ /* 0x000fc40000004100 */
[----:B------:R-:W-:Y:S01]  /*d770*/  FFMA.FTZ R3, R25, R3, R24 ;  /* 0x0000000319037223 */ /* 0x000fe20000010018 */
[C---:B------:R-:W-:Y:S01]  /*d780*/  FMUL.FTZ R21, R26.reuse, R5 ;  /* 0x000000051a157220 */ /* 0x040fe20000410000 */
[----:B------:R-:W-:Y:S02]  /*d790*/  HADD2.F32 R6, -RZ, R6.H1_H1 ;  /* 0x30000006ff067230 */ /* 0x000fe40000004100 */
[-C--:B------:R-:W-:Y:S01]  /*d7a0*/  FFMA.FTZ R5, R26, R8.reuse, -R15 ;  /* 0x000000081a057223 */ /* 0x080fe2000001080f */
[----:B------:R-:W-:Y:S02]  /*d7b0*/  HADD2.F32 R7, -RZ, R7.H1_H1 ;  /* 0x30000007ff077230 */ /* 0x000fe40000004100 */
[----:B------:R-:W-:Y:S01]  /*d7c0*/  FFMA.FTZ R8, R28, R8, R21 ;  /* 0x000000081c087223 */ /* 0x000fe20000010015 */
[----:B------:R-:W-:Y:S01]  /*d7d0*/  HADD2.F32 R25, -RZ, R11.H1_H1 ;  /* 0x3000000bff197230 */ /* 0x000fe20000004100 */
[----:B------:R-:W-:Y:S01]  /*d7e0*/  F2FP.F16.F32.PACK_AB R4, R3, R4 ;  /* 0x000000040304723e */ /* 0x000fe200000000ff */
[----:B------:R-:W-:-:S02]  /*d7f0*/  HADD2.F32 R24, -RZ, R12.H1_H1 ;  /* 0x3000000cff187230 */ /* 0x000fc40000004100 */
[----:B------:R-:W-:Y:S01]  /*d800*/  HADD2.F32 R15, -RZ, R9.H1_H1 ;  /* 0x30000009ff0f7230 */ /* 0x000fe20000004100 */
[----:B------:R-:W-:Y:S01]  /*d810*/  F2FP.F16.F32.PACK_AB R5, R8, R5 ;  /* 0x000000050805723e */ /* 0x000fe200000000ff */
[----:B------:R-:W-:Y:S02]  /*d820*/  HADD2.F32 R20, -RZ, R10.H1_H1 ;  /* 0x3000000aff147230 */ /* 0x000fe40000004100 */
[-C--:B------:R-:W-:Y:S01]  /*d830*/  FMUL.FTZ R10, R25, R6.reuse ;  /* 0x00000006190a7220 */ /* 0x080fe20000410000 */
[-C--:B------:R-:W-:Y:S01]  /*d840*/  FMUL.FTZ R9, R24, R7.reuse ;  /* 0x0000000718097220 */ /* 0x080fe20000410000 */
[C---:B------:R-:W-:Y:S01]  /*d850*/  FMUL.FTZ R12, R15.reuse, R6 ;  /* 0x000000060f0c7220 */ /* 0x040fe20000410000 */
[C---:B------:R-:W-:Y:S01]  /*d860*/  FMUL.FTZ R11, R20.reuse, R7 ;  /* 0x00000007140b7220 */ /* 0x040fe20000410000 */
[-C--:B------:R-:W-:Y:S01]  /*d870*/  FFMA.FTZ R6, R15, R13.reuse, -R10 ;  /* 0x0000000d0f067223 */ /* 0x080fe2000001080a */
[-C--:B------:R-:W-:Y:S01]  /*d880*/  FFMA.FTZ R7, R20, R14.reuse, -R9 ;  /* 0x0000000e14077223 */ /* 0x080fe20000010809 */
[----:B------:R-:W-:Y:S01]  /*d890*/  FFMA.FTZ R13, R25, R13, R12 ;  /* 0x0000000d190d7223 */ /* 0x000fe2000001000c */
[----:B------:R-:W-:-:S04]  /*d8a0*/  FFMA.FTZ R14, R24, R14, R11 ;  /* 0x0000000e180e7223 */ /* 0x000fc8000001000b */
[----:B------:R-:W-:Y:S02]  /*d8b0*/  F2FP.F16.F32.PACK_AB R6, R13, R6 ;  /* 0x000000060d06723e */ /* 0x000fe400000000ff */
[----:B------:R-:W-:-:S05]  /*d8c0*/  F2FP.F16.F32.PACK_AB R7, R14, R7 ;  /* 0x000000070e07723e */ /* 0x000fca00000000ff */
[----:B------:R0:W-:Y:S01]  /*d8d0*/  STS.128 [R0+0xa000], R4 ;  /* 0x00a0000400007388 */ /* 0x0001e20000000c00 */
[----:B------:R-:W-:Y:S05]  /*d8e0*/  BRA `(.L_x_589) ;  /* 0x0000002800847947 */ /* 0x000fea0003800000 */
.L_x_568:
        /* <DEDUP_REMOVED lines=15> */
[----:B------:R-:W-:Y:S01]  /*d9e0*/  ULDC UR4, c[0x0][0x3d4] ;  /* 0x0000f50000047ab9 */ /* 0x000fe20000000800 */
[----:B------:R-:W-:Y:S02]  /*d9f0*/  CS2R R24, SRZ ;  /* 0x0000000000187805 */ /* 0x000fe4000001ff00 */
[----:B------:R-:W-:Y:S02]  /*da00*/  ISETP.GE.AND P0, PT, R22, UR4, PT ;  /* 0x0000000416007c0c */ /* 0x000fe4000bf06270 */
[----:B------:R-:W-:Y:S02]  /*da10*/  CS2R R26, SRZ ;  /* 0x00000000001a7805 */ /* 0x000fe4000001ff00 */
[----:B------:R-:W-:Y:S02]  /*da20*/  ISETP.GE.AND P2, PT, R205, UR4, PT ;  /* 0x00000004cd007c0c */ /* 0x000fe4000bf46270 */
[----:B------:R-:W-:Y:S02]  /*da30*/  CS2R R28, SRZ ;  /* 0x00000000001c7805 */ /* 0x000fe4000001ff00 */
[----:B------:R-:W-:-:S02]  /*da40*/  ISETP.GE.AND P3, PT, R206, UR4, PT ;  /* 0x00000004ce007c0c */ /* 0x000fc4000bf66270 */
        /* <DEDUP_REMOVED lines=8> */
[----:B------:R-:W-:Y:S01]  /*dad0*/  CS2R R14, SRZ ;  /* 0x00000000000e7805 */ /* 0x000fe2000001ff00 */
[----:B------:R0:W5:Y:S04]  /*dae0*/  @!P0 LDG.E.128 R24, desc[UR60][R42.64] ;  /* 0x0000003c2a188981 */ /* 0x000168000c1e1d00 */
[----:B------:R0:W5:Y:S04]  /*daf0*/  @!P2 LDG.E.128 R28, desc[UR60][R42.64+0x40] ;  /* 0x0000403c2a1ca981 */ /* 0x000168000c1e1d00 */
[----:B------:R0:W5:Y:S04]  /*db00*/  @!P3 LDG.E.128 R32, desc[UR60][R42.64+0x80] ;  /* 0x0000803c2a20b981 */ /* 0x000168000c1e1d00 */
[----:B------:R0:W5:Y:S04]  /*db10*/  @!P0 LDG.E.128 R4, desc[UR60][R44.64] ;  /* 0x0000003c2c048981 */ /* 0x000168000c1e1d00 */
[----:B------:R0:W5:Y:S04]  /*db20*/  @!P2 LDG.E.128 R8, desc[UR60][R44.64+0x40] ;  /* 0x0000403c2c08a981 */ /* 0x000168000c1e1d00 */
[----:B------:R0:W5:Y:S02]  /*db30*/  @!P3 LDG.E.128 R12, desc[UR60][R44.64+0x80] ;  /* 0x0000803c2c0cb981 */ /* 0x000164000c1e1d00 */
.L_x_601:
[----:B------:R-:W-:Y:S05]  /*db40*/  BSYNC B1 ;  /* 0x0000000000017941 */ /* 0x000fea0003800000 */
.L_x_600:
[----:B-----5:R-:W-:Y:S01]  /*db50*/  MOV R40, R25 ;  /* 0x0000001900287202 */ /* 0x020fe20000000f00 */
[----:B0-----:R-:W-:Y:S01]  /*db60*/  IMAD.MOV.U32 R42, RZ, RZ, R27 ;  /* 0x000000ffff2a7224 */ /* 0x001fe200078e001b */
[--C-:B------:R-:W-:Y:S01]  /*db70*/  SHF.R.U64 R46, R24, 0x10, R25.reuse ;  /* 0x00000010182e7819 */ /* 0x100fe20000001219 */
[----:B------:R-:W-:Y:S01]  /*db80*/  IMAD.MOV.U32 R0, RZ, RZ, R24 ;  /* 0x000000ffff007224 */ /* 0x000fe200078e0018 */
[----:B------:R-:W-:Y:S01]  /*db90*/  SHF.R.U32.HI R47, RZ, 0x10, R25 ;  /* 0x00000010ff2f7819 */ /* 0x000fe20000011619 */
[----:B------:R-:W-:Y:S01]  /*dba0*/  IMAD.MOV.U32 R25, RZ, RZ, R26 ;  /* 0x000000ffff197224 */ /* 0x000fe200078e001a */
[--C-:B------:R-:W-:Y:S01]  /*dbb0*/  SHF.R.U64 R48, R26, 0x10, R27.reuse ;  /* 0x000000101a307819 */ /* 0x100fe2000000121b */
[----:B------:R-:W-:Y:S01]  /*dbc0*/  UMOV UR4, 0xffffffff ;  /* 0xffffffff00047882 */ /* 0x000fe20000000000 */
[----:B------:R-:W-:Y:S01]  /*dbd0*/  SHF.R.U32.HI R49, RZ, 0x10, R27 ;  /* 0x00000010ff317819 */ /* 0x000fe2000001161b */
[----:B------:R-:W-:Y:S01]  /*dbe0*/  IMAD.MOV.U32 R27, RZ, RZ, R29 ;  /* 0x000000ffff1b7224 */ /* 0x000fe200078e001d */
[----:B------:R-:W-:Y:S01]  /*dbf0*/  MOV R26, R28 ;  /* 0x0000001c001a7202 */ /* 0x000fe20000000f00 */
[----:B------:R-:W-:Y:S01]  /*dc00*/  IMAD.MOV.U32 R45, RZ, RZ, R35 ;  /* 0x000000ffff2d7224 */ /* 0x000fe200078e0023 */
[--C-:B------:R-:W-:Y:S01]  /*dc10*/  SHF.R.U64 R50, R28, 0x10, R29.reuse ;  /* 0x000000101c327819 */ /* 0x100fe2000000121d */
[----:B------:R-:W-:Y:S01]  /*dc20*/  IMAD.MOV.U32 R28, RZ, RZ, R30 ;  /* 0x000000ffff1c7224 */ /* 0x000fe200078e001e */
[----:B------:R-:W-:Y:S01]  /*dc30*/  SHF.R.U32.HI R51, RZ, 0x10, R29 ;  /* 0x00000010ff337819 */ /* 0x000fe2000001161d */
[----:B------:R-:W-:Y:S01]  /*dc40*/  IMAD.MOV.U32 R20, RZ, RZ, R4 ;  /* 0x000000ffff147224 */ /* 0x000fe200078e0004 */
[----:B------:R-:W-:Y:S01]  /*dc50*/  SHF.R.U64 R52, R30, 0x10, R31 ;  /* 0x000000101e347819 */ /* 0x000fe2000000121f */
[----:B------:R-:W-:Y:S01]  /*dc60*/  IMAD.MOV.U32 R30, RZ, RZ, R32 ;  /* 0x000000ffff1e7224 */ /* 0x000fe200078e0020 */
[----:B------:R-:W-:Y:S01]  /*dc70*/  SHF.R.U64 R56, R34, 0x10, R35 ;  /* 0x0000001022387819 */ /* 0x000fe20000001223 */
[----:B------:R-:W-:Y:S01]  /*dc80*/  IMAD.MOV.U32 R44, RZ, RZ, R33 ;  /* 0x000000ffff2c7224 */ /* 0x000fe200078e0021 */
[----:B------:R-:W-:Y:S01]  /*dc90*/  SHF.R.U32.HI R57, RZ, 0x10, R35 ;  /* 0x00000010ff397819 */ /* 0x000fe20000011623 */
[----:B------:R-:W-:Y:S01]  /*dca0*/  IMAD.MOV.U32 R24, RZ, RZ, R7 ;  /* 0x000000ffff187224 */ /* 0x000fe200078e0007 */
[----:B------:R-:W-:Y:S01]  /*dcb0*/  SHF.R.U64 R58, R4, 0x10, R5 ;  /* 0x00000010043a7819 */ /* 0x000fe20000001205 */
[----:B------:R-:W-:Y:S01]  /*dcc0*/  IMAD.MOV.U32 R4, RZ, RZ, R6 ;  /* 0x000000ffff047224 */ /* 0x000fe200078e0006 */
[----:B------:R-:W-:Y:S01]  /*dcd0*/  MOV R43, R31 ;  /* 0x0000001f002b7202 */ /* 0x000fe20000000f00 */
[----:B------:R-:W-:Y:S01]  /*dce0*/  IMAD.MOV.U32 R41, RZ, RZ, R15 ;  /* 0x000000ffff297224 */ /* 0x000fe200078e000f */
[----:B------:R-:W-:Y:S01]  /*dcf0*/  SHF.R.U32.HI R53, RZ, 0x10, R31 ;  /* 0x00000010ff357819 */ /* 0x000fe2000001161f */
[----:B------:R-:W-:Y:S01]  /*dd00*/  IMAD.MOV.U32 R31, RZ, RZ, R10 ;  /* 0x000000ffff1f7224 */ /* 0x000fe200078e000a */
[----:B------:R-:W-:-:S02]  /*dd10*/  SHF.R.U64 R54, R32, 0x10, R33 ;  /* 0x0000001020367819 */ /* 0x000fc40000001221 */
[----:B------:R-:W-:Y:S02]  /*dd20*/  SHF.R.U32.HI R55, RZ, 0x10, R33 ;  /* 0x00000010ff377819 */ /* 0x000fe40000011621 */
[----:B------:R-:W-:Y:S01]  /*dd30*/  SHF.R.U64 R60, R6, 0x10, R7 ;  /* 0x00000010063c7819 */ /* 0x000fe20000001207 */
[----:B------:R-:W-:Y:S01]  /*dd40*/  IMAD.MOV.U32 R6, RZ, RZ, R9 ;  /* 0x000000ffff067224 */ /* 0x000fe200078e0009 */
[----:B------:R-:W-:Y:S02]  /*dd50*/  PRMT R35, R25, 0x5410, R42 ;  /* 0x0000541019237816 */ /* 0x000fe4000000002a */
[----:B------:R-:W-:Y:S02]  /*dd60*/  MOV R32, R34 ;  /* 0x0000002200207202 */ /* 0x000fe40000000f00 */
[----:B------:R-:W-:Y:S02]  /*dd70*/  SHF.R.U32.HI R61, RZ, 0x10, R7 ;  /* 0x00000010ff3d7819 */ /* 0x000fe40000011607 */
[----:B------:R-:W-:-:S02]  /*dd80*/  MOV R29, R8 ;  /* 0x00000008001d7202 */ /* 0x000fc40000000f00 */
[--C-:B------:R-:W-:Y:S01]  /*dd90*/  SHF.R.U64 R62, R8, 0x10, R9.reuse ;  /* 0x00000010083e7819 */ /* 0x100fe20000001209 */
[----:B------:R-:W-:Y:S01]  /*dda0*/  IMAD.MOV.U32 R8, RZ, RZ, R12 ;  /* 0x000000ffff087224 */ /* 0x000fe200078e000c */
[----:B------:R-:W-:Y:S01]  /*ddb0*/  SHF.R.U32.HI R63, RZ, 0x10, R9 ;  /* 0x00000010ff3f7819 */ /* 0x000fe20000011609 */
[----:B------:R-:W-:Y:S01]  /*ddc0*/  IMAD.MOV.U32 R9, RZ, RZ, R13 ;  /* 0x000000ffff097224 */ /* 0x000fe200078e000d */
[----:B------:R-:W-:Y:S02]  /*ddd0*/  SHF.R.U64 R64, R10, 0x10, R11 ;  /* 0x000000100a407819 */ /* 0x000fe4000000120b */
[----:B------:R-:W-:Y:S02]  /*dde0*/  PRMT R33, R0, 0x5410, R40 ;  /* 0x0000541000217816 */ /* 0x000fe40000000028 */
[----:B------:R-:W-:Y:S02]  /*ddf0*/  PRMT R25, R26, 0x5410, R27 ;  /* 0x000054101a197816 */ /* 0x000fe4000000001b */
[----:B------:R-:W-:-:S02]  /*de00*/  MOV R21, R5 ;  /* 0x0000000500157202 */ /* 0x000fc40000000f00 */
[----:B------:R-:W-:Y:S02]  /*de10*/  SHF.R.U32.HI R59, RZ, 0x10, R5 ;  /* 0x00000010ff3b7819 */ /* 0x000fe40000011605 */
[----:B------:R-:W-:Y:S02]  /*de20*/  MOV R7, R11 ;  /* 0x0000000b00077202 */ /* 0x000fe40000000f00 */
[----:B------:R-:W-:Y:S02]  /*de30*/  SHF.R.U32.HI R65, RZ, 0x10, R11 ;  /* 0x00000010ff417819 */ /* 0x000fe4000001160b */
[--C-:B------:R-:W-:Y:S02]  /*de40*/  SHF.R.U64 R66, R12, 0x10, R13.reuse ;  /* 0x000000100c427819 */ /* 0x100fe4000000120d */
[----:B------:R-:W-:Y:S02]  /*de50*/  SHF.R.U32.HI R67, RZ, 0x10, R13 ;  /* 0x00000010ff437819 */ /* 0x000fe4000001160d */
[----:B------:R-:W-:-:S02]  /*de60*/  MOV R10, R14 ;  /* 0x0000000e000a7202 */ /* 0x000fc40000000f00 */
[--C-:B------:R-:W-:Y:S02]  /*de70*/  SHF.R.U64 R68, R14, 0x10, R15.reuse ;  /* 0x000000100e447819 */ /* 0x100fe4000000120f */
[----:B------:R-:W-:Y:S02]  /*de80*/  SHF.R.U32.HI R69, RZ, 0x10, R15 ;  /* 0x00000010ff457819 */ /* 0x000fe4000001160f */
[----:B------:R-:W-:Y:S02]  /*de90*/  PRMT R34, R46, 0x5410, R47 ;  /* 0x000054102e227816 */ /* 0x000fe4000000002f */
[----:B------:R-:W-:Y:S02]  /*dea0*/  PRMT R40, R48, 0x5410, R49 ;  /* 0x0000541030287816 */ /* 0x000fe40000000031 */
[----:B------:R-:W-:Y:S02]  /*deb0*/  PRMT R26, R50, 0x5410, R51 ;  /* 0x00005410321a7816 */ /* 0x000fe40000000033 */
[----:B------:R-:W-:Y:S01]  /*dec0*/  LEA.HI R0, R225, R225, RZ, 0x1 ;  /* 0x000000e1e1007211 */ /* 0x000fe200078f08ff */
[----:B------:R-:W-:Y:S06]  /*ded0*/  BRA.DIV UR4, `(.L_x_602) ;  /* 0x0000015e04587947 */ /* 0x000fec000b800000 */
.L_x_781:
[----:B------:R-:W-:Y:S01]  /*dee0*/  UMOV UR4, 0xffffffff ;  /* 0xffffffff00047882 */ /* 0x000fe20000000000 */
[----:B------:R-:W-:Y:S02]  /*def0*/  LOP3.LUT R0, R0, 0xfffffffe, RZ, 0xc0, !PT ;  /* 0xfffffffe00007812 */ /* 0x000fe400078ec0ff */
[----:B------:R-:W-:Y:S05]  /*df00*/  BRA.DIV UR4, `(.L_x_603) ;  /* 0x0000015e04747947 */ /* 0x000fea000b800000 */
.L_x_784:
[----:B------:R-:W-:Y:S01]  /*df10*/  UMOV UR4, 0xffffffff ;  /* 0xffffffff00047882 */ /* 0x000fe20000000000 */
[----:B------:R-:W-:Y:S02]  /*df20*/  IMAD.IADD R0, R225, 0x1, -R0 ;  /* 0x00000001e1007824 */ /* 0x000fe400078e0a00 */
[----:B------:R-:W-:Y:S05]  /*df30*/  BRA.DIV UR4, `(.L_x_604) ;  /* 0x0000015e04907947 */ /* 0x000fea000b800000 */
.L_x_787:
[----:B------:R-:W-:Y:S01]  /*df40*/  UMOV UR4, 0xffffffff ;  /* 0xffffffff00047882 */ /* 0x000fe20000000000 */
[----:B------:R-:W-:Y:S02]  /*df50*/  SHF.L.U32 R5, R0, 0x1f, RZ ;  /* 0x0000001f00057819 */ /* 0x000fe400000006ff */
[----:B------:R-:W-:Y:S05]  /*df60*/  BRA.DIV UR4, `(.L_x_605) ;  /* 0x0000015e04ac7947 */ /* 0x000fea000b800000 */
.L_x_790:
        /* <DEDUP_REMOVED lines=20> */
.L_x_791:
[----:B------:R-:W-:Y:S05]  /*e0b0*/  BSYNC B1 ;  /* 0x0000000000017941 */ /* 0x000fea0003800000 */
.L_x_606:
[----:B------:R-:W-:Y:S01]  /*e0c0*/  BSSY B1, `(.L_x_608) ;  /* 0x0000114000017945 */ /* 0x000fe20003800000 */
[----:B------:R-:W-:-:S03]  /*e0d0*/  PRMT R24, R68, 0x5410, R69 ;  /* 0x0000541044187816 */ /* 0x000fc60000000045 */
[----:B------:R-:W-:Y:S05]  /*e0e0*/  @P1 BRA `(.L_x_609) ;  /* 0x0000001000441947 */ /* 0x000fea0003800000 */
[----:B------:R-:W1:Y:S01]  /*e0f0*/  LDC R41, c[0x0][0x3d4] ;  /* 0x0000f500ff297b82 */ /* 0x000e620000000800 */
[----:B------:R-:W-:Y:S01]  /*e100*/  BSSY B2, `(.L_x_610) ;  /* 0x000005f000027945 */ /* 0x000fe20003800000 */
[-C--:B-1----:R-:W-:Y:S02]  /*e110*/  ISETP.GE.AND P0, PT, R22, R41.reuse, PT ;  /* 0x000000291600720c */ /* 0x082fe40003f06270 */
[-C--:B------:R-:W-:Y:S02]  /*e120*/  ISETP.GE.AND P1, PT, R205, R41.reuse, PT ;  /* 0x00000029cd00720c */ /* 0x080fe40003f26270 */
[----:B------:R-:W-:-:S09]  /*e130*/  ISETP.GE.AND P2, PT, R206, R41, PT ;  /* 0x00000029ce00720c */ /* 0x000fd20003f46270 */
[----:B------:R-:W-:Y:S05]  /*e140*/  @P0 BRA `(.L_x_611) ;  /* 0x0000000400680947 */ /* 0x000fea0003800000 */
[----:B------:R-:W-:Y:S01]  /*e150*/  LEA.HI R6, R41, R228, RZ, 0x1d ;  /* 0x000000e429067211 */ /* 0x000fe200078fe8ff */
[----:B------:R-:W-:Y:S01]  /*e160*/  HADD2.F32 R53, -RZ, R36.H0_H0 ;  /* 0x20000024ff357230 */ /* 0x000fe20000004100 */
[----:B0-----:R-:W-:Y:S01]  /*e170*/  LOP3.LUT R5, R209, 0x38, R22, 0xf8, !PT ;  /* 0x00000038d1057812 */ /* 0x001fe200078ef816 */
[----:B------:R-:W-:Y:S01]  /*e180*/  HADD2.F32 R51, -RZ, R33.H0_H0 ;  /* 0x20000021ff337230 */ /* 0x000fe20000004100 */
[----:B------:R-:W-:Y:S01]  /*e190*/  SHF.R.S32.HI R7, RZ, 0x1f, R6 ;  /* 0x0000001fff077819 */ /* 0x000fe20000011406 */
[----:B------:R-:W-:Y:S01]  /*e1a0*/  HADD2.F32 R55, -RZ, R37.H0_H0 ;  /* 0x20000025ff377230 */ /* 0x000fe20000004100 */
[----:B------:R-:W-:Y:S02]  /*e1b0*/  SHF.L.U32 R8, R6, 0x3, RZ ;  /* 0x0000000306087819 */ /* 0x000fe400000006ff */
[----:B------:R-:W-:Y:S02]  /*e1c0*/  LEA.HI R6, R7, R6, RZ, 0x3 ;  /* 0x0000000607067211 */ /* 0x000fe400078f18ff */
[----:B------:R-:W-:-:S02]  /*e1d0*/  LOP3.LUT R7, R209, 0x38, R8, 0xf8, !PT ;  /* 0x00000038d1077812 */ /* 0x000fc400078ef808 */
[-C--:B------:R-:W-:Y:S01]  /*e1e0*/  LOP3.LUT R4, R5, R210.reuse, RZ, 0x3c, !PT ;  /* 0x000000d205047212 */ /* 0x080fe200078e3cff */
[----:B------:R-:W-:Y:S01]  /*e1f0*/  IMAD.SHL.U32 R6, R6, 0x400, RZ ;  /* 0x0000040006067824 */ /* 0x000fe200078e00ff */
[----:B------:R-:W-:-:S03]  /*e200*/  LOP3.LUT R9, R7, R210, RZ, 0x3c, !PT ;  /* 0x000000d207097212 */ /* 0x000fc600078e3cff */
[----:B------:R-:W-:Y:S01]  /*e210*/  IMAD.IADD R5, R211, 0x1, R4 ;  /* 0x00000001d3057824 */ /* 0x000fe200078e0204 */
[----:B------:R-:W-:-:S04]  /*e220*/  LOP3.LUT R8, R6, 0x7fffe000, RZ, 0xc0, !PT ;  /* 0x7fffe00006087812 */ /* 0x000fc800078ec0ff */
[----:B------:R-:W-:Y:S02]  /*e230*/  IADD3 R9, R9, R8, R211 ;  /* 0x0000000809097210 */ /* 0x000fe40007ffe0d3 */
[----:B------:R-:W-:-:S03]  /*e240*/  LEA R58, R5, R18, 0x1 ;  /* 0x00000012053a7211 */ /* 0x000fc600078e08ff */
[----:B------:R-:W-:Y:S02]  /*e250*/  IMAD R60, R9, 0x2, R18 ;  /* 0x00000002093c7824 */ /* 0x000fe400078e0212 */
[----:B------:R-:W0:Y:S04]  /*e260*/  LDS.128 R4, [R58+0x15400] ;  /* 0x015400003a047984 */ /* 0x000e280000000c00 */
[----:B------:R-:W1:Y:S01]  /*e270*/  LDS.128 R8, [R60+0x15400] ;  /* 0x015400003c087984 */ /* 0x000e620000000c00 */
[--C-:B0-----:R-:W-:Y:S02]  /*e280*/  HADD2.F32 R42, -RZ, R4.reuse.H0_H0 ;  /* 0x20000004ff2a7230 */ /* 0x101fe40000004100 */
[----:B------:R-:W-:Y:S02]  /*e290*/  HADD2.F32 R4, -RZ, R4.H1_H1 ;  /* 0x30000004ff047230 */ /* 0x000fe40000004100 */
[----:B-1----:R-:W-:-:S02]  /*e2a0*/  HADD2.F32 R46, -RZ, R8.H0_H0 ;  /* 0x20000008ff2e7230 */ /* 0x002fc40000004100 */
[----:B------:R-:W-:Y:S02]  /*e2b0*/  HADD2.F32 R8, -RZ, R8.H1_H1 ;  /* 0x30000008ff087230 */ /* 0x000fe40000004100 */
[----:B------:R-:W-:Y:S02]  /*e2c0*/  HADD2.F32 R47, -RZ, R9.H0_H0 ;  /* 0x20000009ff2f7230 */ /* 0x000fe40000004100 */
[C---:B------:R-:W-:Y:S01]  /*e2d0*/  FMUL.FTZ R57, R46.reuse, R53 ;  /* 0x000000352e397220 */ /* 0x040fe20000410000 */
[----:B------:R-:W-:Y:S01]  /*e2e0*/  FMUL.FTZ R59, R46, R51 ;  /* 0x000000332e3b7220 */ /* 0x000fe20000410000 */
[----:B------:R-:W-:Y:S02]  /*e2f0*/  HADD2.F32 R46, -RZ, R36.H1_H1 ;  /* 0x30000024ff2e7230 */ /* 0x000fe40000004100 */
[----:B------:R-:W-:Y:S01]  /*e300*/  FMUL.FTZ R61, R8, R55 ;  /* 0x00000037083d7220 */ /* 0x000fe20000410000 */
[----:B------:R-:W-:Y:S01]  /*e310*/  FFMA.FTZ R57, R42, R51, -R57 ;  /* 0x000000332a397223 */ /* 0x000fe20000010839 */
[----:B------:R-:W-:-:S02]  /*e320*/  HADD2.F32 R51, -RZ, R34.H0_H0 ;  /* 0x20000022ff337230 */ /* 0x000fc40000004100 */
[----:B------:R-:W-:Y:S01]  /*e330*/  FFMA.FTZ R59, R42, R53, R59 ;  /* 0x000000352a3b7223 */ /* 0x000fe2000001003b */
[----:B------:R-:W-:Y:S02]  /*e340*/  HADD2.F32 R42, -RZ, R33.H1_H1 ;  /* 0x30000021ff2a7230 */ /* 0x000fe40000004100 */
[C---:B------:R-:W-:Y:S01]  /*e350*/  FMUL.FTZ R54, R47.reuse, R46 ;  /* 0x0000002e2f367220 */ /* 0x040fe20000410000 */
[----:B------:R-:W-:Y:S02]  /*e360*/  HADD2.F32 R43, -RZ, R5.H0_H0 ;  /* 0x20000005ff2b7230 */ /* 0x000fe40000004100 */
[-C--:B------:R-:W-:Y:S01]  /*e370*/  FMUL.FTZ R53, R8, R51.reuse ;  /* 0x0000003308357220 */ /* 0x080fe20000410000 */
[C---:B------:R-:W-:Y:S01]  /*e380*/  FFMA.FTZ R50, R4.reuse, R51, -R61 ;  /* 0x0000003304327223 */ /* 0x040fe2000001083d */
[----:B------:R-:W-:Y:S01]  /*e390*/  FMUL.FTZ R47, R47, R42 ;  /* 0x0000002a2f2f7220 */ /* 0x000fe20000410000 */
[----:B------:R-:W-:Y:S02]  /*e3a0*/  HADD2.F32 R9, -RZ, R9.H1_H1 ;  /* 0x30000009ff097230 */ /* 0x000fe40000004100 */
[----:B------:R-:W-:Y:S01]  /*e3b0*/  FFMA.FTZ R52, R4, R55, R53 ;  /* 0x0000003704347223 */ /* 0x000fe20000010035 */
[----:B------:R-:W-:-:S02]  /*e3c0*/  HADD2.F32 R8, -RZ, R37.H1_H1 ;  /* 0x30000025ff087230 */ /* 0x000fc40000004100 */
[C---:B------:R-:W-:Y:S01]  /*e3d0*/  FFMA.FTZ R46, R43.reuse, R46, R47 ;  /* 0x0000002e2b2e7223 */ /* 0x040fe2000001002f */
[----:B------:R-:W-:Y:S02]  /*e3e0*/  HADD2.F32 R4, -RZ, R34.H1_H1 ;  /* 0x30000022ff047230 */ /* 0x000fe40000004100 */
[----:B------:R-:W-:Y:S01]  /*e3f0*/  FFMA.FTZ R54, R43, R42, -R54 ;  /* 0x0000002a2b367223 */ /* 0x000fe20000010836 */
[----:B------:R-:W-:Y:S02]  /*e400*/  HADD2.F32 R48, -RZ, R10.H0_H0 ;  /* 0x2000000aff307230 */ /* 0x000fe40000004100 */
[C---:B------:R-:W-:Y:S01]  /*e410*/  FMUL.FTZ R42, R9.reuse, R8 ;  /* 0x00000008092a7220 */ /* 0x040fe20000410000 */
[----:B------:R-:W-:Y:S02]  /*e420*/  HADD2.F32 R47, -RZ, R38.H0_H0 ;  /* 0x20000026ff2f7230 */ /* 0x000fe40000004100 */
[----:B------:R-:W-:Y:S01]  /*e430*/  FMUL.FTZ R56, R9, R4 ;  /* 0x0000000409387220 */ /* 0x000fe20000410000 */
[----:B------:R-:W-:-:S02]  /*e440*/  HADD2.F32 R5, -RZ, R5.H1_H1 ;  /* 0x30000005ff057230 */ /* 0x000fc40000004100 */
[----:B------:R-:W-:Y:S02]  /*e450*/  HADD2.F32 R44, -RZ, R6.H0_H0 ;  /* 0x20000006ff2c7230 */ /* 0x000fe40000004100 */
[C---:B------:R-:W-:Y:S01]  /*e460*/  FMUL.FTZ R61, R48.reuse, R47 ;  /* 0x0000002f303d7220 */ /* 0x040fe20000410000 */
[----:B------:R-:W-:Y:S02]  /*e470*/  HADD2.F32 R43, -RZ, R35.H0_H0 ;  /* 0x20000023ff2b7230 */ /* 0x000fe40000004100 */
[C---:B------:R-:W-:Y:S01]  /*e480*/  FFMA.FTZ R53, R5.reuse, R4, -R42 ;  /* 0x0000000405357223 */ /* 0x040fe2000001082a */
[----:B------:R-:W-:Y:S02]  /*e490*/  HADD2.F32 R10, -RZ, R10.H1_H1 ;  /* 0x3000000aff0a7230 */ /* 0x000fe40000004100 */
[----:B------:R-:W-:Y:S01]  /*e4a0*/  FFMA.FTZ R55, R5, R8, R56 ;  /* 0x0000000805377223 */ /* 0x000fe20000010038 */
[----:B------:R-:W-:Y:S02]  /*e4b0*/  HADD2.F32 R51, -RZ, R39.H0_H0 ;  /* 0x20000027ff337230 */ /* 0x000fe40000004100 */
[----:B------:R-:W-:Y:S01]  /*e4c0*/  FMUL.FTZ R48, R48, R43 ;  /* 0x0000002b30307220 */ /* 0x000fe20000410000 */
[----:B------:R-:W-:-:S02]  /*e4d0*/  HADD2.F32 R9, -RZ, R40.H0_H0 ;  /* 0x20000028ff097230 */ /* 0x000fc40000004100 */
[----:B------:R-:W-:Y:S01]  /*e4e0*/  FFMA.FTZ R61, R44, R43, -R61 ;  /* 0x0000002b2c3d7223 */ /* 0x000fe2000001083d */
[----:B------:R-:W-:Y:S02]  /*e4f0*/  HADD2.F32 R6, -RZ, R6.H1_H1 ;  /* 0x30000006ff067230 */ /* 0x000fe40000004100 */
[C---:B------:R-:W-:Y:S01]  /*e500*/  FMUL.FTZ R5, R10.reuse, R51 ;  /* 0x000000330a057220 */ /* 0x040fe20000410000 */
[--C-:B------:R-:W-:Y:S02]  /*e510*/  HADD2.F32 R49, -RZ, R11.reuse.H0_H0 ;  /* 0x2000000bff317230 */ /* 0x100fe40000004100 */
[----:B------:R-:W-:Y:S01]  /*e520*/  FMUL.FTZ R43, R10, R9 ;  /* 0x000000090a2b7220 */ /* 0x000fe20000410000 */
[----:B------:R-:W-:Y:S02]  /*e530*/  HADD2.F32 R11, -RZ, R11.H1_H1 ;  /* 0x3000000bff0b7230 */ /* 0x000fe40000004100 */
[----:B------:R-:W-:Y:S01]  /*e540*/  FFMA.FTZ R48, R44, R47, R48 ;  /* 0x0000002f2c307223 */ /* 0x000fe20000010030 */
[----:B------:R-:W-:-:S02]  /*e550*/  HADD2.F32 R10, -RZ, R38.H1_H1 ;  /* 0x30000026ff0a7230 */ /* 0x000fc40000004100 */
[C---:B------:R-:W-:Y:S01]  /*e560*/  FFMA.FTZ R44, R6.reuse, R9, -R5 ;  /* 0x00000009062c7223 */ /* 0x040fe20000010805 */
[----:B------:R-:W-:Y:S02]  /*e570*/  HADD2.F32 R42, -RZ, R39.H1_H1 ;  /* 0x30000027ff2a7230 */ /* 0x000fe40000004100 */
[----:B------:R-:W-:Y:S01]  /*e580*/  FFMA.FTZ R43, R6, R51, R43 ;  /* 0x00000033062b7223 */ /* 0x000fe2000001002b */
[----:B------:R-:W-:Y:S02]  /*e590*/  HADD2.F32 R4, -RZ, R35.H1_H1 ;  /* 0x30000023ff047230 */ /* 0x000fe40000004100 */
[----:B------:R-:W-:Y:S01]  /*e5a0*/  FMUL.FTZ R6, R49, R10 ;  /* 0x0000000a31067220 */ /* 0x000fe20000410000 */
[----:B------:R-:W-:Y:S02]  /*e5b0*/  HADD2.F32 R8, -RZ, R40.H1_H1 ;  /* 0x30000028ff087230 */ /* 0x000fe40000004100 */
[----:B------:R-:W-:Y:S01]  /*e5c0*/  FMUL.FTZ R56, R11, R42 ;  /* 0x0000002a0b387220 */ /* 0x000fe20000410000 */
[----:B------:R-:W-:-:S02]  /*e5d0*/  HADD2.F32 R45, -RZ, R7.H0_H0 ;  /* 0x20000007ff2d7230 */ /* 0x000fc40000004100 */
[----:B------:R-:W-:Y:S01]  /*e5e0*/  FMUL.FTZ R49, R49, R4 ;  /* 0x0000000431317220 */ /* 0x000fe20000410000 */
[----:B------:R-:W-:Y:S02]  /*e5f0*/  HADD2.F32 R7, -RZ, R7.H1_H1 ;  /* 0x30000007ff077230 */ /* 0x000fe40000004100 */
[----:B------:R-:W-:Y:S01]  /*e600*/  FMUL.FTZ R5, R11, R8 ;  /* 0x000000080b057220 */ /* 0x000fe20000410000 */
[----:B------:R-:W-:Y:S01]  /*e610*/  F2FP.F16.F32.PACK_AB R9, R55, R46 ;  /* 0x0000002e3709723e */ /* 0x000fe200000000ff */
[C---:B------:R-:W-:Y:S01]  /*e620*/  FFMA.FTZ R11, R45.reuse, R4, -R6 ;  /* 0x000000042d0b7223 */ /* 0x040fe20000010806 */
[----:B------:R-:W-:Y:S01]  /*e630*/  FFMA.FTZ R49, R45, R10, R49 ;  /* 0x0000000a2d317223 */ /* 0x000fe20000010031 */
[C---:B------:R-:W-:Y:S01]  /*e640*/  FFMA.FTZ R56, R7.reuse, R8, -R56 ;  /* 0x0000000807387223 */ /* 0x040fe20000010838 */
[----:B------:R-:W-:Y:S01]  /*e650*/  FFMA.FTZ R42, R7, R42, R5 ;  /* 0x0000002a072a7223 */ /* 0x000fe20000010005 */
[----:B------:R-:W-:Y:S02]  /*e660*/  F2FP.F16.F32.PACK_AB R4, R50, R57 ;  /* 0x000000393204723e */ /* 0x000fe400000000ff */
[----:B------:R-:W-:-:S02]  /*e670*/  F2FP.F16.F32.PACK_AB R5, R53, R54 ;  /* 0x000000363505723e */ /* 0x000fc400000000ff */
[----:B------:R-:W-:Y:S02]  /*e680*/  F2FP.F16.F32.PACK_AB R6, R44, R61 ;  /* 0x0000003d2c06723e */ /* 0x000fe400000000ff */
[----:B------:R-:W-:Y:S02]  /*e690*/  F2FP.F16.F32.PACK_AB R7, R56, R11 ;  /* 0x0000000b3807723e */ /* 0x000fe400000000ff */
[----:B------:R-:W-:Y:S02]  /*e6a0*/  F2FP.F16.F32.PACK_AB R8, R52, R59 ;  /* 0x0000003b3408723e */ /* 0x000fe400000000ff */
[----:B------:R-:W-:Y:S01]  /*e6b0*/  F2FP.F16.F32.PACK_AB R10, R43, R48 ;  /* 0x000000302b0a723e */ /* 0x000fe200000000ff */
[----:B------:R1:W-:Y:S01]  /*e6c0*/  STS.128 [R58+0x15400], R4 ;  /* 0x015400043a007388 */ /* 0x0003e20000000c00 */
[----:B------:R-:W-:-:S05]  /*e6d0*/  F2FP.F16.F32.PACK_AB R11, R42, R49 ;  /* 0x000000312a0b723e */ /* 0x000fca00000000ff */
[----:B------:R1:W-:Y:S02]  /*e6e0*/  STS.128 [R60+0x15400], R8 ;  /* 0x015400083c007388 */ /* 0x0003e40000000c00 */
.L_x_611:
[----:B------:R-:W-:Y:S05]  /*e6f0*/  BSYNC B2 ;  /* 0x0000000000027941 */ /* 0x000fea0003800000 */
.L_x_610:
[----:B------:R-:W-:Y:S04]  /*e700*/  BSSY B2, `(.L_x_612) ;  /* 0x0000058000027945 */ /* 0x000fe80003800000 */
[----:B------:R-:W-:Y:S05]  /*e710*/  @P1 BRA `(.L_x_613) ;  /* 0x0000000400581947 */ /* 0x000fea0003800000 */
[----:B-1----:R-:W-:Y:S01]  /*e720*/  LEA.HI R4, R41, R229, RZ, 0x1d ;  /* 0x000000e529047211 */ /* 0x002fe200078fe8ff */
[----:B------:R-:W-:Y:S02]  /*e730*/  HADD2.F32 R52, -RZ, R25.H0_H0 ;  /* 0x20000019ff347230 */ /* 0x000fe40000004100 */
[--C-:B------:R-:W-:Y:S01]  /*e740*/  HADD2.F32 R54, -RZ, R29.reuse.H0_H0 ;  /* 0x2000001dff367230 */ /* 0x100fe20000004100 */
[----:B0-----:R-:W-:Y:S01]  /*e750*/  SHF.R.S32.HI R5, RZ, 0x1f, R4 ;  /* 0x0000001fff057819 */ /* 0x001fe20000011404 */
[----:B------:R-:W-:Y:S02]  /*e760*/  IMAD.SHL.U32 R6, R4, 0x8, RZ ;  /* 0x0000000804067824 */ /* 0x000fe400078e00ff */
[----:B------:R-:W-:Y:S01]  /*e770*/  HADD2.F32 R51, -RZ, R30.H0_H0 ;  /* 0x2000001eff337230 */ /* 0x000fe20000004100 */
[----:B------:R-:W-:Y:S01]  /*e780*/  LEA.HI R4, R5, R4, RZ, 0x3 ;  /* 0x0000000405047211 */ /* 0x000fe200078f18ff */
[----:B------:R-:W-:Y:S01]  /*e790*/  HADD2.F32 R53, -RZ, R29.H1_H1 ;  /* 0x3000001dff357230 */ /* 0x000fe20000004100 */
[----:B------:R-:W-:-:S02]  /*e7a0*/  LOP3.LUT R5, R209, 0x38, R6, 0xf8, !PT ;  /* 0x00000038d1057812 */ /* 0x000fc400078ef806 */
[----:B------:R-:W-:Y:S02]  /*e7b0*/  SHF.L.U32 R4, R4, 0xa, RZ ;  /* 0x0000000a04047819 */ /* 0x000fe400000006ff */
[----:B------:R-:W-:Y:S02]  /*e7c0*/  LOP3.LUT R9, R5, R210, RZ, 0x3c, !PT ;  /* 0x000000d205097212 */ /* 0x000fe400078e3cff */
[----:B------:R-:W-:Y:S02]  /*e7d0*/  LOP3.LUT R8, R4, 0x7fffe000, RZ, 0xc0, !PT ;  /* 0x7fffe00004087812 */ /* 0x000fe400078ec0ff */
[----:B------:R-:W0:Y:S02]  /*e7e0*/  LDS.128 R4, [R236] ;  /* 0x00000000ec047984 */ /* 0x000e240000000c00 */
[----:B------:R-:W-:-:S05]  /*e7f0*/  IADD3 R9, R9, R8, R211 ;  /* 0x0000000809097210 */ /* 0x000fca0007ffe0d3 */
[----:B------:R-:W-:-:S05]  /*e800*/  IMAD R42, R9, 0x2, R18 ;  /* 0x00000002092a7824 */ /* 0x000fca00078e0212 */
[----:B------:R-:W1:Y:S01]  /*e810*/  LDS.128 R8, [R42+0x15400] ;  /* 0x015400002a087984 */ /* 0x000e620000000c00 */
[--C-:B0-----:R-:W-:Y:S02]  /*e820*/  HADD2.F32 R43, -RZ, R4.reuse.H0_H0 ;  /* 0x20000004ff2b7230 */ /* 0x101fe40000004100 */
[----:B------:R-:W-:Y:S02]  /*e830*/  HADD2.F32 R4, -RZ, R4.H1_H1 ;  /* 0x30000004ff047230 */ /* 0x000fe40000004100 */
[--C-:B------:R-:W-:Y:S02]  /*e840*/  HADD2.F32 R44, -RZ, R5.reuse.H0_H0 ;  /* 0x20000005ff2c7230 */ /* 0x100fe40000004100 */
[----:B------:R-:W-:Y:S02]  /*e850*/  HADD2.F32 R5, -RZ, R5.H1_H1 ;  /* 0x30000005ff057230 */ /* 0x000fe40000004100 */
[--C-:B------:R-:W-:Y:S02]  /*e860*/  HADD2.F32 R45, -RZ, R6.reuse.H0_H0 ;  /* 0x20000006ff2d7230 */ /* 0x100fe40000004100 */
[----:B------:R-:W-:-:S02]  /*e870*/  HADD2.F32 R6, -RZ, R6.H1_H1 ;  /* 0x30000006ff067230 */ /* 0x000fc40000004100 */
[--C-:B-1----:R-:W-:Y:S02]  /*e880*/  HADD2.F32 R47, -RZ, R8.reuse.H0_H0 ;  /* 0x20000008ff2f7230 */ /* 0x102fe40000004100 */
[----:B------:R-:W-:Y:S02]  /*e890*/  HADD2.F32 R8, -RZ, R8.H1_H1 ;  /* 0x30000008ff087230 */ /* 0x000fe40000004100 */
[----:B------:R-:W-:Y:S02]  /*e8a0*/  HADD2.F32 R48, -RZ, R9.H0_H0 ;  /* 0x20000009ff307230 */ /* 0x000fe40000004100 */
[C---:B------:R-:W-:Y:S01]  /*e8b0*/  FMUL.FTZ R56, R47.reuse, R54 ;  /* 0x000000362f387220 */ /* 0x040fe20000410000 */
[-C--:B------:R-:W-:Y:S01]  /*e8c0*/  FMUL.FTZ R58, R47, R52.reuse ;  /* 0x000000342f3a7220 */ /* 0x080fe20000410000 */
[----:B------:R-:W-:Y:S02]  /*e8d0*/  HADD2.F32 R47, -RZ, R26.H0_H0 ;  /* 0x2000001aff2f7230 */ /* 0x000fe40000004100 */
[----:B------:R-:W-:Y:S01]  /*e8e0*/  FMUL.FTZ R55, R8, R51 ;  /* 0x0000003308377220 */ /* 0x000fe20000410000 */
[C---:B------:R-:W-:Y:S01]  /*e8f0*/  FFMA.FTZ R56, R43.reuse, R52, -R56 ;  /* 0x000000342b387223 */ /* 0x040fe20000010838 */
[----:B------:R-:W-:Y:S01]  /*e900*/  FFMA.FTZ R58, R43, R54, R58 ;  /* 0x000000362b3a7223 */ /* 0x000fe2000001003a */
[----:B------:R-:W-:-:S02]  /*e910*/  HADD2.F32 R43, -RZ, R25.H1_H1 ;  /* 0x30000019ff2b7230 */ /* 0x000fc40000004100 */
[-C--:B------:R-:W-:Y:S01]  /*e920*/  FMUL.FTZ R57, R8, R47.reuse ;  /* 0x0000002f08397220 */ /* 0x080fe20000410000 */
[----:B------:R-:W-:Y:S01]  /*e930*/  FFMA.FTZ R55, R4, R47, -R55 ;  /* 0x0000002f04377223 */ /* 0x000fe20000010837 */
[C---:B------:R-:W-:Y:S01]  /*e940*/  FMUL.FTZ R47, R48.reuse, R53 ;  /* 0x00000035302f7220 */ /* 0x040fe20000410000 */
[----:B------:R-:W-:Y:S02]  /*e950*/  HADD2.F32 R9, -RZ, R9.H1_H1 ;  /* 0x30000009ff097230 */ /* 0x000fe40000004100 */
[----:B------:R-:W-:Y:S01]  /*e960*/  FMUL.FTZ R48, R48, R43 ;  /* 0x0000002b30307220 */ /* 0x000fe20000410000 */
[----:B------:R-:W-:Y:S02]  /*e970*/  HADD2.F32 R52, -RZ, R30.H1_H1 ;  /* 0x3000001eff347230 */ /* 0x000fe40000004100 */
[----:B------:R-:W-:Y:S01]  /*e980*/  FFMA.FTZ R57, R4, R51, R57 ;  /* 0x0000003304397223 */ /* 0x000fe20000010039 */
[----:B------:R-:W-:Y:S02]  /*e990*/  HADD2.F32 R4, -RZ, R26.H1_H1 ;  /* 0x3000001aff047230 */ /* 0x000fe40000004100 */
[C---:B------:R-:W-:Y:S01]  /*e9a0*/  FFMA.FTZ R47, R44.reuse, R43, -R47 ;  /* 0x0000002b2c2f7223 */ /* 0x040fe2000001082f */
[----:B------:R-:W-:Y:S01]  /*e9b0*/  FFMA.FTZ R48, R44, R53, R48 ;  /* 0x000000352c307223 */ /* 0x000fe20000010030 */
[----:B------:R-:W-:-:S02]  /*e9c0*/  HADD2.F32 R49, -RZ, R10.H0_H0 ;  /* 0x2000000aff317230 */ /* 0x000fc40000004100 */
[C---:B------:R-:W-:Y:S01]  /*e9d0*/  FMUL.FTZ R54, R9.reuse, R52 ;  /* 0x0000003409367220 */ /* 0x040fe20000410000 */
[----:B------:R-:W-:Y:S02]  /*e9e0*/  HADD2.F32 R8, -RZ, R27.H0_H0 ;  /* 0x2000001bff087230 */ /* 0x000fe40000004100 */
[-C--:B------:R-:W-:Y:S01]  /*e9f0*/  FMUL.FTZ R60, R9, R4.reuse ;  /* 0x00000004093c7220 */ /* 0x080fe20000410000 */
[----:B------:R-:W-:Y:S02]  /*ea00*/  HADD2.F32 R44, -RZ, R31.H0_H0 ;  /* 0x2000001fff2c7230 */ /* 0x000fe40000004100 */
[----:B------:R-:W-:Y:S01]  /*ea10*/  FFMA.FTZ R54, R5, R4, -R54 ;  /* 0x0000000405367223 */ /* 0x000fe20000010836 */
[----:B------:R-:W-:Y:S02]  /*ea20*/  HADD2.F32 R10, -RZ, R10.H1_H1 ;  /* 0x3000000aff0a7230 */ /* 0x000fe40000004100 */
[----:B------:R-:W-:Y:S01]  /*ea30*/  FMUL.FTZ R53, R49, R8 ;  /* 0x0000000831357220 */ /* 0x000fe20000410000 */
[----:B------:R-:W-:-:S02]  /*ea40*/  HADD2.F32 R43, -RZ, R32.H0_H0 ;  /* 0x20000020ff2b7230 */ /* 0x000fc40000004100 */
[----:B------:R-:W-:Y:S01]  /*ea50*/  FMUL.FTZ R4, R49, R44 ;  /* 0x0000002c31047220 */ /* 0x000fe20000410000 */
[----:B------:R-:W-:Y:S02]  /*ea60*/  HADD2.F32 R9, -RZ, R28.H0_H0 ;  /* 0x2000001cff097230 */ /* 0x000fe40000004100 */
[----:B------:R-:W-:Y:S01]  /*ea70*/  FFMA.FTZ R49, R5, R52, R60 ;  /* 0x0000003405317223 */ /* 0x000fe2000001003c */
[C---:B------:R-:W-:Y:S01]  /*ea80*/  FFMA.FTZ R53, R45.reuse, R44, R53 ;  /* 0x0000002c2d357223 */ /* 0x040fe20000010035 */
[C---:B------:R-:W-:Y:S01]  /*ea90*/  FMUL.FTZ R5, R10.reuse, R43 ;  /* 0x0000002b0a057220 */ /* 0x040fe20000410000 */
[----:B------:R-:W-:Y:S01]  /*eaa0*/  FFMA.FTZ R51, R45, R8, -R4 ;  /* 0x000000082d337223 */ /* 0x000fe20000010804 */
[-C--:B------:R-:W-:Y:S01]  /*eab0*/  FMUL.FTZ R45, R10, R9.reuse ;  /* 0x000000090a2d7220 */ /* 0x080fe20000410000 */
[----:B------:R-:W-:Y:S02]  /*eac0*/  HADD2.F32 R50, -RZ, R11.H0_H0 ;  /* 0x2000000bff327230 */ /* 0x000fe40000004100 */
[----:B------:R-:W-:Y:S01]  /*ead0*/  FFMA.FTZ R10, R6, R9, -R5 ;  /* 0x00000009060a7223 */ /* 0x000fe20000010805 */
[----:B------:R-:W-:-:S02]  /*eae0*/  HADD2.F32 R9, -RZ, R31.H1_H1 ;  /* 0x3000001fff097230 */ /* 0x000fc40000004100 */
[----:B------:R-:W-:Y:S01]  /*eaf0*/  FFMA.FTZ R44, R6, R43, R45 ;  /* 0x0000002b062c7223 */ /* 0x000fe2000001002d */
[----:B------:R-:W-:Y:S02]  /*eb00*/  HADD2.F32 R5, -RZ, R27.H1_H1 ;  /* 0x3000001bff057230 */ /* 0x000fe40000004100 */
[----:B------:R-:W-:Y:S02]  /*eb10*/  HADD2.F32 R11, -RZ, R11.H1_H1 ;  /* 0x3000000bff0b7230 */ /* 0x000fe40000004100 */
[C---:B------:R-:W-:Y:S01]  /*eb20*/  FMUL.FTZ R43, R50.reuse, R9 ;  /* 0x00000009322b7220 */ /* 0x040fe20000410000 */
[----:B------:R-:W-:Y:S02]  /*eb30*/  HADD2.F32 R8, -RZ, R32.H1_H1 ;  /* 0x30000020ff087230 */ /* 0x000fe40000004100 */
[----:B------:R-:W-:Y:S01]  /*eb40*/  FMUL.FTZ R50, R50, R5 ;  /* 0x0000000532327220 */ /* 0x000fe20000410000 */
[----:B------:R-:W-:Y:S02]  /*eb50*/  HADD2.F32 R4, -RZ, R28.H1_H1 ;  /* 0x3000001cff047230 */ /* 0x000fe40000004100 */
[----:B------:R-:W-:-:S02]  /*eb60*/  HADD2.F32 R46, -RZ, R7.H0_H0 ;  /* 0x20000007ff2e7230 */ /* 0x000fc40000004100 */
[C---:B------:R-:W-:Y:S01]  /*eb70*/  FMUL.FTZ R6, R11.reuse, R8 ;  /* 0x000000080b067220 */ /* 0x040fe20000410000 */
[----:B------:R-:W-:Y:S02]  /*eb80*/  HADD2.F32 R7, -RZ, R7.H1_H1 ;  /* 0x30000007ff077230 */ /* 0x000fe40000004100 */
[-C--:B------:R-:W-:Y:S01]  /*eb90*/  FMUL.FTZ R45, R11, R4.reuse ;  /* 0x000000040b2d7220 */ /* 0x080fe20000410000 */
        /* <DEDUP_REMOVED lines=10> */
[----:B------:R2:W-:Y:S01]  /*ec40*/  STS.128 [R236], R4 ;  /* 0x00000004ec007388 */ /* 0x0005e20000000c00 */
[----:B------:R-:W-:Y:S02]  /*ec50*/  F2FP.F16.F32.PACK_AB R10, R44, R53 ;  /* 0x000000352c0a723e */ /* 0x000fe400000000ff */
[----:B------:R-:W-:-:S05]  /*ec60*/  F2FP.F16.F32.PACK_AB R11, R50, R11 ;  /* 0x0000000b320b723e */ /* 0x000fca00000000ff */
[----:B------:R2:W-:Y:S02]  /*ec70*/  STS.128 [R42+0x15400], R8 ;  /* 0x015400082a007388 */ /* 0x0005e40000000c00 */
.L_x_613:
[----:B------:R-:W-:Y:S05]  /*ec80*/  BSYNC B2 ;  /* 0x0000000000027941 */ /* 0x000fea0003800000 */
.L_x_612:
[----:B------:R-:W-:Y:S05]  /*ec90*/  @P2 BRA `(.L_x_609) ;  /* 0x0000000400582947 */ /* 0x000fea0003800000 */
[----:B------:R-:W-:Y:S01]  /*eca0*/  LEA.HI R41, R41, R234, RZ, 0x1d ;  /* 0x000000ea29297211 */ /* 0x000fe200078fe8ff */
[----:B------:R-:W-:Y:S02]  /*ecb0*/  HADD2.F32 R53, -RZ, R15.H0_H0 ;  /* 0x2000000fff357230 */ /* 0x000fe40000004100 */
[----:B------:R-:W-:Y:S01]  /*ecc0*/  HADD2.F32 R51, -RZ, R0.H0_H0 ;  /* 0x20000000ff337230 */ /* 0x000fe20000004100 */
[----:B-12---:R-:W-:Y:S01]  /*ecd0*/  SHF.R.S32.HI R6, RZ, 0x1f, R41 ;  /* 0x0000001fff067819 */ /* 0x006fe20000011429 */
[----:B------:R-:W-:Y:S02]  /*ece0*/  IMAD.SHL.U32 R4, R41, 0x8, RZ ;  /* 0x0000000829047824 */ /* 0x000fe400078e00ff */
[----:B------:R-:W-:Y:S01]  /*ecf0*/  HADD2.F32 R55, -RZ, R20.H0_H0 ;  /* 0x20000014ff377230 */ /* 0x000fe20000004100 */
[----:B------:R-:W-:Y:S02]  /*ed00*/  LEA.HI R6, R6, R41, RZ, 0x3 ;  /* 0x0000002906067211 */ /* 0x000fe400078f18ff */
[----:B0-----:R-:W-:-:S02]  /*ed10*/  LOP3.LUT R5, R209, 0x38, R4, 0xf8, !PT ;  /* 0x00000038d1057812 */ /* 0x001fc400078ef804 */
        /* <DEDUP_REMOVED lines=25> */
[----:B------:R-:W-:Y:S02]  /*eeb0*/  HADD2.F32 R9, -RZ, R9.H1_H1 ;  /* 0x30000009ff097230 */ /* 0x000fe40000004100 */
[-C--:B------:R-:W-:Y:S01]  /*eec0*/  FMUL.FTZ R53, R8, R51.reuse ;  /* 0x0000003308357220 */ /* 0x080fe20000410000 */
[C---:B------:R-:W-:Y:S01]  /*eed0*/  FFMA.FTZ R50, R4.reuse, R51, -R61 ;  /* 0x0000003304327223 */ /* 0x040fe2000001083d */
[----:B------:R-:W-:Y:S01]  /*eee0*/  FMUL.FTZ R47, R47, R42 ;  /* 0x0000002a2f2f7220 */ /* 0x000fe20000410000 */
[----:B------:R-:W-:Y:S02]  /*eef0*/  HADD2.F32 R8, -RZ, R20.H1_H1 ;  /* 0x30000014ff087230 */ /* 0x000fe40000004100 */
[----:B------:R-:W-:Y:S01]  /*ef00*/  FFMA.FTZ R52, R4, R55, R53 ;  /* 0x0000003704347223 */ /* 0x000fe20000010035 */
[----:B------:R-:W-:-:S02]  /*ef10*/  HADD2.F32 R4, -RZ, R12.H1_H1 ;  /* 0x3000000cff047230 */ /* 0x000fc40000004100 */
[C---:B------:R-:W-:Y:S01]  /*ef20*/  FFMA.FTZ R46, R43.reuse, R46, R47 ;  /* 0x0000002e2b2e7223 */ /* 0x040fe2000001002f */
[--C-:B------:R-:W-:Y:S02]  /*ef30*/  HADD2.F32 R48, -RZ, R10.reuse.H0_H0 ;  /* 0x2000000aff307230 */ /* 0x100fe40000004100 */
[----:B------:R-:W-:Y:S01]  /*ef40*/  FFMA.FTZ R54, R43, R42, -R54 ;  /* 0x0000002a2b367223 */ /* 0x000fe20000010836 */
[----:B------:R-:W-:Y:S02]  /*ef50*/  HADD2.F32 R47, -RZ, R21.H0_H0 ;  /* 0x20000015ff2f7230 */ /* 0x000fe40000004100 */
[C---:B------:R-:W-:Y:S01]  /*ef60*/  FMUL.FTZ R42, R9.reuse, R8 ;  /* 0x00000008092a7220 */ /* 0x040fe20000410000 */
[----:B------:R-:W-:Y:S02]  /*ef70*/  HADD2.F32 R43, -RZ, R13.H0_H0 ;  /* 0x2000000dff2b7230 */ /* 0x000fe40000004100 */
[----:B------:R-:W-:Y:S01]  /*ef80*/  FMUL.FTZ R56, R9, R4 ;  /* 0x0000000409387220 */ /* 0x000fe20000410000 */
[----:B------:R-:W-:-:S02]  /*ef90*/  HADD2.F32 R10, -RZ, R10.H1_H1 ;  /* 0x3000000aff0a7230 */ /* 0x000fc40000004100 */
[C---:B------:R-:W-:Y:S01]  /*efa0*/  FMUL.FTZ R61, R48.reuse, R47 ;  /* 0x0000002f303d7220 */ /* 0x040fe20000410000 */
[----:B------:R-:W-:Y:S02]  /*efb0*/  HADD2.F32 R51, -RZ, R24.H0_H0 ;  /* 0x20000018ff337230 */ /* 0x000fe40000004100 */
[C---:B------:R-:W-:Y:S01]  /*efc0*/  FFMA.FTZ R53, R5.reuse, R4, -R42 ;  /* 0x0000000405357223 */ /* 0x040fe2000001082a */
[----:B------:R-:W-:Y:S02]  /*efd0*/  HADD2.F32 R9, -RZ, R14.H0_H0 ;  /* 0x2000000eff097230 */ /* 0x000fe40000004100 */
[-C--:B------:R-:W-:Y:S01]  /*efe0*/  FMUL.FTZ R48, R48, R43.reuse ;  /* 0x0000002b30307220 */ /* 0x080fe20000410000 */
[----:B------:R-:W-:Y:S01]  /*eff0*/  FFMA.FTZ R55, R5, R8, R56 ;  /* 0x0000000805377223 */ /* 0x000fe20000010038 */
[----:B------:R-:W-:Y:S01]  /*f000*/  FFMA.FTZ R61, R44, R43, -R61 ;  /* 0x0000002b2c3d7223 */ /* 0x000fe2000001083d */
[--C-:B------:R-:W-:Y:S02]  /*f010*/  HADD2.F32 R49, -RZ, R11.reuse.H0_H0 ;  /* 0x2000000bff317230 */ /* 0x100fe40000004100 */
[C---:B------:R-:W-:Y:S01]  /*f020*/  FMUL.FTZ R5, R10.reuse, R51 ;  /* 0x000000330a057220 */ /* 0x040fe20000410000 */
[----:B------:R-:W-:Y:S01]  /*f030*/  FMUL.FTZ R43, R10, R9 ;  /* 0x000000090a2b7220 */ /* 0x000fe20000410000 */
[----:B------:R-:W-:-:S02]  /*f040*/  HADD2.F32 R11, -RZ, R11.H1_H1 ;  /* 0x3000000bff0b7230 */ /* 0x000fc40000004100 */
[----:B------:R-:W-:Y:S01]  /*f050*/  FFMA.FTZ R48, R44, R47, R48 ;  /* 0x0000002f2c307223 */ /* 0x000fe20000010030 */
[----:B------:R-:W-:Y:S02]  /*f060*/  HADD2.F32 R10, -RZ, R21.H1_H1 ;  /* 0x30000015ff0a7230 */ /* 0x000fe40000004100 */
[C---:B------:R-:W-:Y:S01]  /*f070*/  FFMA.FTZ R44, R6.reuse, R9, -R5 ;  /* 0x00000009062c7223 */ /* 0x040fe20000010805 */
[----:B------:R-:W-:Y:S02]  /*f080*/  HADD2.F32 R42, -RZ, R24.H1_H1 ;  /* 0x30000018ff2a7230 */ /* 0x000fe40000004100 */
[----:B------:R-:W-:Y:S01]  /*f090*/  FFMA.FTZ R43, R6, R51, R43 ;  /* 0x00000033062b7223 */ /* 0x000fe2000001002b */
[----:B------:R-:W-:Y:S02]  /*f0a0*/  HADD2.F32 R4, -RZ, R13.H1_H1 ;  /* 0x3000000dff047230 */ /* 0x000fe40000004100 */
[----:B------:R-:W-:Y:S01]  /*f0b0*/  FMUL.FTZ R6, R49, R10 ;  /* 0x0000000a31067220 */ /* 0x000fe20000410000 */
[----:B------:R-:W-:-:S02]  /*f0c0*/  HADD2.F32 R8, -RZ, R14.H1_H1 ;  /* 0x3000000eff087230 */ /* 0x000fc40000004100 */
[----:B------:R-:W-:Y:S01]  /*f0d0*/  FMUL.FTZ R56, R11, R42 ;  /* 0x0000002a0b387220 */ /* 0x000fe20000410000 */
[--C-:B------:R-:W-:Y:S02]  /*f0e0*/  HADD2.F32 R45, -RZ, R7.reuse.H0_H0 ;  /* 0x20000007ff2d7230 */ /* 0x100fe40000004100 */
        /* <DEDUP_REMOVED lines=8> */
[----:B------:R-:W-:-:S02]  /*f170*/  F2FP.F16.F32.PACK_AB R4, R50, R57 ;  /* 0x000000393204723e */ /* 0x000fc400000000ff */
[----:B------:R-:W-:Y:S02]  /*f180*/  F2FP.F16.F32.PACK_AB R5, R53, R54 ;  /* 0x000000363505723e */ /* 0x000fe400000000ff */
[----:B------:R-:W-:Y:S02]  /*f190*/  F2FP.F16.F32.PACK_AB R6, R44, R61 ;  /* 0x0000003d2c06723e */ /* 0x000fe400000000ff */
[----:B------:R-:W-:Y:S02]  /*f1a0*/  F2FP.F16.F32.PACK_AB R7, R56, R11 ;  /* 0x0000000b3807723e */ /* 0x000fe400000000ff */
[----:B------:R-:W-:Y:S02]  /*f1b0*/  F2FP.F16.F32.PACK_AB R8, R52, R59 ;  /* 0x0000003b3408723e */ /* 0x000fe400000000ff */
[----:B------:R-:W-:Y:S01]  /*f1c0*/  F2FP.F16.F32.PACK_AB R10, R43, R48 ;  /* 0x000000302b0a723e */ /* 0x000fe200000000ff */
[----:B------:R3:W-:Y:S01]  /*f1d0*/  STS.128 [R233], R4 ;  /* 0x00000004e9007388 */ /* 0x0007e20000000c00 */
[----:B------:R-:W-:-:S05]  /*f1e0*/  F2FP.F16.F32.PACK_AB R11, R42, R49 ;  /* 0x000000312a0b723e */ /* 0x000fca00000000ff */
[----:B------:R3:W-:Y:S02]  /*f1f0*/  STS.128 [R41+0x15400], R8 ;  /* 0x0154000829007388 */ /* 0x0007e40000000c00 */
.L_x_609:
[----:B------:R-:W-:Y:S05]  /*f200*/  BSYNC B1 ;  /* 0x0000000000017941 */ /* 0x000fea0003800000 */
.L_x_608:
[----:B------:R-:W-:-:S13]  /*f210*/  ISETP.GE.AND P0, PT, R224, R3, PT ;  /* 0x00000003e000720c */ /* 0x000fda0003f06270 */
[----:B------:R-:W-:Y:S05]  /*f220*/  @P0 BRA `(.L_x_589) ;  /* 0x0000001000340947 */ /* 0x000fea0003800000 */
[----:B------:R-:W4:Y:S01]  /*f230*/  LDC R3, c[0x0][0x3d4] ;  /* 0x0000f500ff037b82 */ /* 0x000f220000000800 */
[----:B------:R-:W-:Y:S01]  /*f240*/  BSSY B1, `(.L_x_614) ;  /* 0x000005b000017945 */ /* 0x000fe20003800000 */
[-C--:B----4-:R-:W-:Y:S02]  /*f250*/  ISETP.GE.AND P0, PT, R22, R3.reuse, PT ;  /* 0x000000031600720c */ /* 0x090fe40003f06270 */
[-C--:B------:R-:W-:Y:S02]  /*f260*/  ISETP.GE.AND P1, PT, R205, R3.reuse, PT ;  /* 0x00000003cd00720c */ /* 0x080fe40003f26270 */
[----:B------:R-:W-:-:S09]  /*f270*/  ISETP.GE.AND P2, PT, R206, R3, PT ;  /* 0x00000003ce00720c */ /* 0x000fd20003f46270 */
[----:B------:R-:W-:Y:S05]  /*f280*/  @P0 BRA `(.L_x_615) ;  /* 0x0000000400580947 */ /* 0x000fea0003800000 */
[----:B-123--:R-:W-:Y:S01]  /*f290*/  LEA.HI R4, R3, R228, RZ, 0x1d ;  /* 0x000000e403047211 */ /* 0x00efe200078fe8ff */
[----:B------:R-:W-:Y:S02]  /*f2a0*/  HADD2.F32 R50, -RZ, R33.H0_H0 ;  /* 0x20000021ff327230 */ /* 0x000fe40000004100 */
[--C-:B------:R-:W-:Y:S01]  /*f2b0*/  HADD2.F32 R52, -RZ, R36.reuse.H0_H0 ;  /* 0x20000024ff347230 */ /* 0x100fe20000004100 */
[----:B------:R-:W-:Y:S01]  /*f2c0*/  SHF.R.S32.HI R7, RZ, 0x1f, R4 ;  /* 0x0000001fff077819 */ /* 0x000fe20000011404 */
[----:B0-----:R-:W-:Y:S02]  /*f2d0*/  IMAD.SHL.U32 R5, R4, 0x8, RZ ;  /* 0x0000000804057824 */ /* 0x001fe400078e00ff */
[----:B------:R-:W-:Y:S01]  /*f2e0*/  HADD2.F32 R54, -RZ, R37.H0_H0 ;  /* 0x20000025ff367230 */ /* 0x000fe20000004100 */
[----:B------:R-:W-:Y:S01]  /*f2f0*/  LEA.HI R7, R7, R4, RZ, 0x3 ;  /* 0x0000000407077211 */ /* 0x000fe200078f18ff */
[----:B------:R-:W-:Y:S01]  /*f300*/  HADD2.F32 R57, -RZ, R33.H1_H1 ;  /* 0x30000021ff397230 */ /* 0x000fe20000004100 */
[----:B------:R-:W-:Y:S01]  /*f310*/  LOP3.LUT R4, R208, 0x38, R5, 0xf8, !PT ;  /* 0x00000038d0047812 */ /* 0x000fe200078ef805 */
[----:B------:R-:W-:Y:S01]  /*f320*/  HADD2.F32 R59, -RZ, R36.H1_H1 ;  /* 0x30000024ff3b7230 */ /* 0x000fe20000004100 */
[----:B------:R-:W-:-:S02]  /*f330*/  SHF.L.U32 R7, R7, 0xa, RZ ;  /* 0x0000000a07077819 */ /* 0x000fc400000006ff */
        /* <DEDUP_REMOVED lines=14> */
[--C-:B------:R-:W-:Y:S02]  /*f420*/  HADD2.F32 R47, -RZ, R9.reuse.H0_H0 ;  /* 0x20000009ff2f7230 */ /* 0x100fe40000004100 */
[-C--:B------:R-:W-:Y:S01]  /*f430*/  FMUL.FTZ R51, R52, R46.reuse ;  /* 0x0000002e34337220 */ /* 0x080fe20000410000 */
[----:B------:R-:W-:Y:S01]  /*f440*/  FMUL.FTZ R53, R50, R46 ;  /* 0x0000002e32357220 */ /* 0x000fe20000410000 */
[----:B------:R-:W-:Y:S02]  /*f450*/  HADD2.F32 R46, -RZ, R34.H0_H0 ;  /* 0x20000022ff2e7230 */ /* 0x000fe40000004100 */
[----:B------:R-:W-:Y:S01]  /*f460*/  FMUL.FTZ R55, R54, R8 ;  /* 0x0000000836377220 */ /* 0x000fe20000410000 */
[----:B------:R-:W-:-:S02]  /*f470*/  HADD2.F32 R9, -RZ, R9.H1_H1 ;  /* 0x30000009ff097230 */ /* 0x000fc40000004100 */
[----:B------:R-:W-:Y:S01]  /*f480*/  FFMA.FTZ R51, R50, R42, -R51 ;  /* 0x0000002a32337223 */ /* 0x000fe20000010833 */
[----:B------:R-:W-:Y:S02]  /*f490*/  HADD2.F32 R48, -RZ, R10.H0_H0 ;  /* 0x2000000aff307230 */ /* 0x000fe40000004100 */
[C---:B------:R-:W-:Y:S01]  /*f4a0*/  FMUL.FTZ R33, R46.reuse, R8 ;  /* 0x000000082e217220 */ /* 0x040fe20000410000 */
[----:B------:R-:W-:Y:S01]  /*f4b0*/  FFMA.FTZ R8, R46, R4, -R55 ;  /* 0x000000042e087223 */ /* 0x000fe20000010837 */
[----:B------:R-:W-:Y:S02]  /*f4c0*/  HADD2.F32 R55, -RZ, R37.H1_H1 ;  /* 0x30000025ff377230 */ /* 0x000fe40000004100 */
[----:B------:R-:W-:Y:S01]  /*f4d0*/  FFMA.FTZ R53, R52, R42, R53 ;  /* 0x0000002a34357223 */ /* 0x000fe20000010035 */
[----:B------:R-:W-:Y:S01]  /*f4e0*/  FFMA.FTZ R36, R54, R4, R33 ;  /* 0x0000000436247223 */ /* 0x000fe20000010021 */
[----:B------:R-:W-:Y:S02]  /*f4f0*/  HADD2.F32 R33, -RZ, R34.H1_H1 ;  /* 0x30000022ff217230 */ /* 0x000fe40000004100 */
[----:B------:R-:W-:Y:S01]  /*f500*/  FMUL.FTZ R42, R59, R47 ;  /* 0x0000002f3b2a7220 */ /* 0x000fe20000410000 */
[----:B------:R-:W-:Y:S01]  /*f510*/  FMUL.FTZ R4, R55, R9 ;  /* 0x0000000937047220 */ /* 0x000fe20000410000 */
[----:B------:R-:W-:-:S02]  /*f520*/  HADD2.F32 R10, -RZ, R10.H1_H1 ;  /* 0x3000000aff0a7230 */ /* 0x000fc40000004100 */
[----:B------:R-:W-:Y:S01]  /*f530*/  FMUL.FTZ R46, R57, R47 ;  /* 0x0000002f392e7220 */ /* 0x000fe20000410000 */
[C---:B------:R-:W-:Y:S01]  /*f540*/  FMUL.FTZ R34, R33.reuse, R9 ;  /* 0x0000000921227220 */ /* 0x040fe20000410000 */
[----:B------:R-:W-:Y:S02]  /*f550*/  HADD2.F32 R54, -RZ, R39.H0_H0 ;  /* 0x20000027ff367230 */ /* 0x000fe40000004100 */
[-C--:B------:R-:W-:Y:S01]  /*f560*/  FFMA.FTZ R9, R33, R5.reuse, -R4 ;  /* 0x0000000521097223 */ /* 0x080fe20000010804 */
[----:B------:R-:W-:Y:S02]  /*f570*/  HADD2.F32 R4, -RZ, R40.H0_H0 ;  /* 0x20000028ff047230 */ /* 0x000fe40000004100 */
[----:B------:R-:W-:Y:S01]  /*f580*/  FFMA.FTZ R33, R55, R5, R34 ;  /* 0x0000000537217223 */ /* 0x000fe20000010022 */
[--C-:B------:R-:W-:Y:S02]  /*f590*/  HADD2.F32 R49, -RZ, R11.reuse.H0_H0 ;  /* 0x2000000bff317230 */ /* 0x100fe40000004100 */
[----:B------:R-:W-:Y:S01]  /*f5a0*/  FMUL.FTZ R5, R54, R10 ;  /* 0x0000000a36057220 */ /* 0x000fe20000410000 */
[----:B------:R-:W-:-:S02]  /*f5b0*/  HADD2.F32 R11, -RZ, R11.H1_H1 ;  /* 0x3000000bff0b7230 */ /* 0x000fc40000004100 */
[C---:B------:R-:W-:Y:S01]  /*f5c0*/  FMUL.FTZ R47, R4.reuse, R10 ;  /* 0x0000000a042f7220 */ /* 0x040fe20000410000 */
[----:B------:R-:W-:Y:S02]  /*f5d0*/  HADD2.F32 R50, -RZ, R35.H0_H0 ;  /* 0x20000023ff327230 */ /* 0x000fe40000004100 */
[----:B------:R-:W-:Y:S01]  /*f5e0*/  FFMA.FTZ R10, R4, R6, -R5 ;  /* 0x00000006040a7223 */ /* 0x000fe20000010805 */
[--C-:B------:R-:W-:Y:S02]  /*f5f0*/  HADD2.F32 R52, -RZ, R38.reuse.H0_H0 ;  /* 0x20000026ff347230 */ /* 0x100fe40000004100 */
[-C--:B------:R-:W-:Y:S01]  /*f600*/  FFMA.FTZ R42, R57, R43.reuse, -R42 ;  /* 0x0000002b392a7223 */ /* 0x080fe2000001082a */
[----:B------:R-:W-:Y:S02]  /*f610*/  HADD2.F32 R55, -RZ, R38.H1_H1 ;  /* 0x30000026ff377230 */ /* 0x000fe40000004100 */
[----:B------:R-:W-:Y:S01]  /*f620*/  FFMA.FTZ R46, R59, R43, R46 ;  /* 0x0000002b3b2e7223 */ /* 0x000fe2000001002e */
[----:B------:R-:W-:-:S02]  /*f630*/  HADD2.F32 R39, -RZ, R39.H1_H1 ;  /* 0x30000027ff277230 */ /* 0x000fc40000004100 */
[----:B------:R-:W-:Y:S01]  /*f640*/  FMUL.FTZ R37, R52, R48 ;  /* 0x0000003034257220 */ /* 0x000fe20000410000 */
[----:B------:R-:W-:Y:S02]  /*f650*/  HADD2.F32 R35, -RZ, R35.H1_H1 ;  /* 0x30000023ff237230 */ /* 0x000fe40000004100 */
[----:B------:R-:W-:Y:S01]  /*f660*/  FFMA.FTZ R34, R54, R6, R47 ;  /* 0x0000000636227223 */ /* 0x000fe2000001002f */
[----:B------:R-:W-:Y:S02]  /*f670*/  HADD2.F32 R5, -RZ, R40.H1_H1 ;  /* 0x30000028ff057230 */ /* 0x000fe40000004100 */
[----:B------:R-:W-:Y:S01]  /*f680*/  FMUL.FTZ R4, R55, R49 ;  /* 0x0000003137047220 */ /* 0x000fe20000410000 */
[--C-:B------:R-:W-:Y:S02]  /*f690*/  HADD2.F32 R45, -RZ, R7.reuse.H0_H0 ;  /* 0x20000007ff2d7230 */ /* 0x100fe40000004100 */
[----:B------:R-:W-:Y:S01]  /*f6a0*/  FMUL.FTZ R38, R39, R11 ;  /* 0x0000000b27267220 */ /* 0x000fe20000410000 */
[----:B------:R-:W-:-:S02]  /*f6b0*/  HADD2.F32 R7, -RZ, R7.H1_H1 ;  /* 0x30000007ff077230 */ /* 0x000fc40000004100 */
[C---:B------:R-:W-:Y:S01]  /*f6c0*/  FMUL.FTZ R43, R50.reuse, R48 ;  /* 0x00000030322b7220 */ /* 0x040fe20000410000 */
[----:B------:R-:W-:Y:S01]  /*f6d0*/  FMUL.FTZ R6, R35, R49 ;  /* 0x0000003123067220 */ /* 0x000fe20000410000 */
[----:B------:R-:W-:Y:S01]  /*f6e0*/  FMUL.FTZ R40, R5, R11 ;  /* 0x0000000b05287220 */ /* 0x000fe20000410000 */
[-C--:B------:R-:W-:Y:S01]  /*f6f0*/  FFMA.FTZ R37, R50, R44.reuse, -R37 ;  /* 0x0000002c32257223 */ /* 0x080fe20000010825 */
[----:B------:R-:W-:Y:S01]  /*f700*/  FFMA.FTZ R11, R35, R45, -R4 ;  /* 0x0000002d230b7223 */ /* 0x000fe20000010804 */
[----:B------:R-:W-:Y:S01]  /*f710*/  FFMA.FTZ R38, R5, R7, -R38 ;  /* 0x0000000705267223 */ /* 0x000fe20000010826 */
[----:B------:R-:W-:Y:S01]  /*f720*/  FFMA.FTZ R43, R52, R44, R43 ;  /* 0x0000002c342b7223 */ /* 0x000fe2000001002b */
[----:B------:R-:W-:Y:S01]  /*f730*/  FFMA.FTZ R45, R55, R45, R6 ;  /* 0x0000002d372d7223 */ /* 0x000fe20000010006 */
        /* <DEDUP_REMOVED lines=11> */
.L_x_615:
[----:B------:R-:W-:Y:S05]  /*f7f0*/  BSYNC B1 ;  /* 0x0000000000017941 */ /* 0x000fea0003800000 */
.L_x_614:
[----:B------:R-:W-:Y:S04]  /*f800*/  BSSY B1, `(.L_x_616) ;  /* 0x0000058000017945 */ /* 0x000fe80003800000 */
[----:B------:R-:W-:Y:S05]  /*f810*/  @P1 BRA `(.L_x_617) ;  /* 0x0000000400581947 */ /* 0x000fea0003800000 */
[----:B-1234-:R-:W-:Y:S01]  /*f820*/  LEA.HI R4, R3, R229, RZ, 0x1d ;  /* 0x000000e503047211 */ /* 0x01efe200078fe8ff */
[----:B------:R-:W-:Y:S02]  /*f830*/  HADD2.F32 R42, -RZ, R25.H0_H0 ;  /* 0x20000019ff2a7230 */ /* 0x000fe40000004100 */
[----:B------:R-:W-:Y:S01]  /*f840*/  HADD2.F32 R44, -RZ, R29.H0_H0 ;  /* 0x2000001dff2c7230 */ /* 0x000fe20000004100 */
[----:B------:R-:W-:Y:S01]  /*f850*/  SHF.R.S32.HI R7, RZ, 0x1f, R4 ;  /* 0x0000001fff077819 */ /* 0x000fe20000011404 */
[----:B0-----:R-:W-:Y:S02]  /*f860*/  IMAD.SHL.U32 R5, R4, 0x8, RZ ;  /* 0x0000000804057824 */ /* 0x001fe400078e00ff */
[--C-:B------:R-:W-:Y:S01]  /*f870*/  HADD2.F32 R46, -RZ, R30.reuse.H0_H0 ;  /* 0x2000001eff2e7230 */ /* 0x100fe20000004100 */
[----:B------:R-:W-:Y:S01]  /*f880*/  LEA.HI R7, R7, R4, RZ, 0x3 ;  /* 0x0000000407077211 */ /* 0x000fe200078f18ff */
[----:B------:R-:W-:Y:S01]  /*f890*/  HADD2.F32 R47, -RZ, R25.H1_H1 ;  /* 0x30000019ff2f7230 */ /* 0x000fe20000004100 */
[----:B------:R-:W-:Y:S01]  /*f8a0*/  LOP3.LUT R4, R208, 0x38, R5, 0xf8, !PT ;  /* 0x00000038d0047812 */ /* 0x000fe200078ef805 */
[----:B------:R-:W-:Y:S01]  /*f8b0*/  HADD2.F32 R49, -RZ, R29.H1_H1 ;  /* 0x3000001dff317230 */ /* 0x000fe20000004100 */
[----:B------:R-:W-:Y:S01]  /*f8c0*/  SHF.L.U32 R7, R7, 0xa, RZ ;  /* 0x0000000a07077819 */ /* 0x000fe200000006ff */
[----:B------:R-:W-:Y:S01]  /*f8d0*/  HADD2.F32 R51, -RZ, R30.H1_H1 ;  /* 0x3000001eff337230 */ /* 0x000fe20000004100 */
[----:B------:R-:W-:-:S02]  /*f8e0*/  LOP3.LUT R8, R4, R237, RZ, 0x3c, !PT ;  /* 0x000000ed04087212 */ /* 0x000fc400078e3cff */
        /* <DEDUP_REMOVED lines=20> */
[--C-:B------:R-:W-:Y:S02]  /*fa30*/  HADD2.F32 R40, -RZ, R10.reuse.H0_H0 ;  /* 0x2000000aff287230 */ /* 0x100fe40000004100 */
[C---:B------:R-:W-:Y:S01]  /*fa40*/  FMUL.FTZ R25, R38.reuse, R8 ;  /* 0x0000000826197220 */ /* 0x040fe20000410000 */
[----:B------:R-:W-:Y:S01]  /*fa50*/  FFMA.FTZ R8, R38, R4, -R29 ;  /* 0x0000000426087223 */ /* 0x000fe2000001081d */
[----:B------:R-:W-:Y:S02]  /*fa60*/  HADD2.F32 R10, -RZ, R10.H1_H1 ;  /* 0x3000000aff0a7230 */ /* 0x000fe40000004100 */
[----:B------:R-:W-:Y:S01]  /*fa70*/  FFMA.FTZ R45, R44, R34, R45 ;  /* 0x000000222c2d7223 */ /* 0x000fe2000001002d */
[----:B------:R-:W-:Y:S01]  /*fa80*/  FFMA.FTZ R30, R46, R4, R25 ;  /* 0x000000042e1e7223 */ /* 0x000fe20000010019 */
[----:B------:R-:W-:Y:S02]  /*fa90*/  HADD2.F32 R25, -RZ, R26.H1_H1 ;  /* 0x3000001aff197230 */ /* 0x000fe40000004100 */
[----:B------:R-:W-:Y:S01]  /*faa0*/  FMUL.FTZ R4, R51, R9 ;  /* 0x0000000933047220 */ /* 0x000fe20000410000 */
[----:B------:R-:W-:-:S02]  /*fab0*/  HADD2.F32 R46, -RZ, R32.H0_H0 ;  /* 0x20000020ff2e7230 */ /* 0x000fc40000004100 */
[-C--:B------:R-:W-:Y:S01]  /*fac0*/  FMUL.FTZ R34, R49, R39.reuse ;  /* 0x0000002731227220 */ /* 0x080fe20000410000 */
[----:B------:R-:W-:Y:S01]  /*fad0*/  FMUL.FTZ R38, R47, R39 ;  /* 0x000000272f267220 */ /* 0x000fe20000410000 */
[C---:B------:R-:W-:Y:S01]  /*fae0*/  FMUL.FTZ R26, R25.reuse, R9 ;  /* 0x00000009191a7220 */ /* 0x040fe20000410000 */
[----:B------:R-:W-:Y:S01]  /*faf0*/  FFMA.FTZ R9, R25, R5, -R4 ;  /* 0x0000000519097223 */ /* 0x000fe20000010804 */
[----:B------:R-:W-:Y:S02]  /*fb00*/  HADD2.F32 R4, -RZ, R28.H0_H0 ;  /* 0x2000001cff047230 */ /* 0x000fe40000004100 */
[----:B------:R-:W-:Y:S01]  /*fb10*/  FFMA.FTZ R34, R47, R35, -R34 ;  /* 0x000000232f227223 */ /* 0x000fe20000010822 */
[----:B------:R-:W-:Y:S01]  /*fb20*/  FFMA.FTZ R25, R51, R5, R26 ;  /* 0x0000000533197223 */ /* 0x000fe2000001001a */
[-C--:B------:R-:W-:Y:S01]  /*fb30*/  FMUL.FTZ R5, R46, R10.reuse ;  /* 0x0000000a2e057220 */ /* 0x080fe20000410000 */
[----:B------:R-:W-:Y:S02]  /*fb40*/  HADD2.F32 R41, -RZ, R11.H0_H0 ;  /* 0x2000000bff297230 */ /* 0x000fe40000004100 */
[----:B------:R-:W-:Y:S01]  /*fb50*/  FMUL.FTZ R39, R4, R10 ;  /* 0x0000000a04277220 */ /* 0x000fe20000410000 */
[----:B------:R-:W-:-:S02]  /*fb60*/  HADD2.F32 R44, -RZ, R31.H0_H0 ;  /* 0x2000001fff2c7230 */ /* 0x000fc40000004100 */
[----:B------:R-:W-:Y:S01]  /*fb70*/  FFMA.FTZ R10, R4, R6, -R5 ;  /* 0x00000006040a7223 */ /* 0x000fe20000010805 */
[----:B------:R-:W-:Y:S02]  /*fb80*/  HADD2.F32 R11, -RZ, R11.H1_H1 ;  /* 0x3000000bff0b7230 */ /* 0x000fe40000004100 */
[----:B------:R-:W-:Y:S01]  /*fb90*/  FFMA.FTZ R38, R49, R35, R38 ;  /* 0x0000002331267223 */ /* 0x000fe20000010026 */
[----:B------:R-:W-:Y:S02]  /*fba0*/  HADD2.F32 R42, -RZ, R27.H0_H0 ;  /* 0x2000001bff2a7230 */ /* 0x000fe40000004100 */
[----:B------:R-:W-:Y:S01]  /*fbb0*/  FMUL.FTZ R29, R44, R40 ;  /* 0x000000282c1d7220 */ /* 0x000fe20000410000 */
[----:B------:R-:W-:Y:S02]  /*fbc0*/  HADD2.F32 R31, -RZ, R31.H1_H1 ;  /* 0x3000001fff1f7230 */ /* 0x000fe40000004100 */
[----:B------:R-:W-:Y:S01]  /*fbd0*/  FFMA.FTZ R26, R46, R6, R39 ;  /* 0x000000062e1a7223 */ /* 0x000fe20000010027 */
[----:B------:R-:W-:-:S02]  /*fbe0*/  HADD2.F32 R47, -RZ, R32.H1_H1 ;  /* 0x30000020ff2f7230 */ /* 0x000fc40000004100 */
[----:B------:R-:W-:Y:S01]  /*fbf0*/  FMUL.FTZ R35, R42, R40 ;  /* 0x000000282a237220 */ /* 0x000fe20000410000 */
[----:B------:R-:W-:Y:S02]  /*fc00*/  HADD2.F32 R27, -RZ, R27.H1_H1 ;  /* 0x3000001bff1b7230 */ /* 0x000fe40000004100 */
[----:B------:R-:W-:Y:S01]  /*fc10*/  FMUL.FTZ R4, R31, R41 ;  /* 0x000000291f047220 */ /* 0x000fe20000410000 */
[----:B------:R-:W-:Y:S02]  /*fc20*/  HADD2.F32 R5, -RZ, R28.H1_H1 ;  /* 0x3000001cff057230 */ /* 0x000fe40000004100 */
[----:B------:R-:W-:Y:S01]  /*fc30*/  FMUL.FTZ R28, R47, R11 ;  /* 0x0000000b2f1c7220 */ /* 0x000fe20000410000 */
[--C-:B------:R-:W-:Y:S02]  /*fc40*/  HADD2.F32 R37, -RZ, R7.reuse.H0_H0 ;  /* 0x20000007ff257230 */ /* 0x100fe40000004100 */
[----:B------:R-:W-:Y:S01]  /*fc50*/  FMUL.FTZ R6, R27, R41 ;  /* 0x000000291b067220 */ /* 0x000fe20000410000 */
[----:B------:R-:W-:-:S02]  /*fc60*/  HADD2.F32 R7, -RZ, R7.H1_H1 ;  /* 0x30000007ff077230 */ /* 0x000fc40000004100 */
[----:B------:R-:W-:Y:S01]  /*fc70*/  FMUL.FTZ R32, R5, R11 ;  /* 0x0000000b05207220 */ /* 0x000fe20000410000 */
[-C--:B------:R-:W-:Y:S01]  /*fc80*/  FFMA.FTZ R29, R42, R36.reuse, -R29 ;  /* 0x000000242a1d7223 */ /* 0x080fe2000001081d */
[----:B------:R-:W-:Y:S01]  /*fc90*/  FFMA.FTZ R11, R27, R37, -R4 ;  /* 0x000000251b0b7223 */ /* 0x000fe20000010804 */
[----:B------:R-:W-:Y:S01]  /*fca0*/  FFMA.FTZ R35, R44, R36, R35 ;  /* 0x000000242c237223 */ /* 0x000fe20000010023 */
[----:B------:R-:W-:Y:S01]  /*fcb0*/  FFMA.FTZ R28, R5, R7, -R28 ;  /* 0x00000007051c7223 */ /* 0x000fe2000001081c */
[----:B------:R-:W-:Y:S01]  /*fcc0*/  FFMA.FTZ R37, R31, R37, R6 ;  /* 0x000000251f257223 */ /* 0x000fe20000010006 */
[----:B------:R-:W-:Y:S01]  /*fcd0*/  FFMA.FTZ R32, R47, R7, R32 ;  /* 0x000000072f207223 */ /* 0x000fe20000010020 */
[----:B------:R-:W-:Y:S02]  /*fce0*/  F2FP.F16.F32.PACK_AB R4, R8, R43 ;  /* 0x0000002b0804723e */ /* 0x000fe400000000ff */
[----:B------:R-:W-:Y:S02]  /*fcf0*/  F2FP.F16.F32.PACK_AB R5, R9, R34 ;  /* 0x000000220905723e */ /* 0x000fe400000000ff */
[----:B------:R-:W-:-:S02]  /*fd00*/  F2FP.F16.F32.PACK_AB R6, R10, R29 ;  /* 0x0000001d0a06723e */ /* 0x000fc400000000ff */
[----:B------:R-:W-:Y:S02]  /*fd10*/  F2FP.F16.F32.PACK_AB R7, R28, R11 ;  /* 0x0000000b1c07723e */ /* 0x000fe400000000ff */
[----:B------:R-:W-:Y:S02]  /*fd20*/  F2FP.F16.F32.PACK_AB R8, R30, R45 ;  /* 0x0000002d1e08723e */ /* 0x000fe400000000ff */
[----:B------:R-:W-:Y:S01]  /*fd30*/  F2FP.F16.F32.PACK_AB R9, R25, R38 ;  /* 0x000000261909723e */ /* 0x000fe200000000ff */
[----:B------:R0:W-:Y:S01]  /*fd40*/  STS.128 [R232], R4 ;  /* 0x00000004e8007388 */ /* 0x0001e20000000c00 */
[----:B------:R-:W-:Y:S02]  /*fd50*/  F2FP.F16.F32.PACK_AB R10, R26, R35 ;  /* 0x000000231a0a723e */ /* 0x000fe400000000ff */
[----:B------:R-:W-:-:S05]  /*fd60*/  F2FP.F16.F32.PACK_AB R11, R32, R37 ;  /* 0x00000025200b723e */ /* 0x000fca00000000ff */
[----:B------:R0:W-:Y:S02]  /*fd70*/  STS.128 [R33+0x15400], R8 ;  /* 0x0154000821007388 */ /* 0x0001e40000000c00 */
.L_x_617:
[----:B------:R-:W-:Y:S05]  /*fd80*/  BSYNC B1 ;  /* 0x0000000000017941 */ /* 0x000fea0003800000 */
.L_x_616:
[----:B------:R-:W-:Y:S05]  /*fd90*/  @P2 BRA `(.L_x_589) ;  /* 0x0000000400582947 */ /* 0x000fea0003800000 */
[----:B------:R-:W-:Y:S01]  /*fda0*/  LEA.HI R3, R3, R234, RZ, 0x1d ;  /* 0x000000ea03037211 */ /* 0x000fe200078fe8ff */
[----:B0-----:R-:W-:Y:S02]  /*fdb0*/  HADD2.F32 R33, -RZ, R0.H0_H0 ;  /* 0x20000000ff217230 */ /* 0x001fe40000004100 */
[--C-:B------:R-:W-:Y:S01]  /*fdc0*/  HADD2.F32 R35, -RZ, R15.reuse.H0_H0 ;  /* 0x2000000fff237230 */ /* 0x100fe20000004100 */
[----:B-1234-:R-:W-:Y:S01]  /*fdd0*/  SHF.R.S32.HI R4, RZ, 0x1f, R3 ;  /* 0x0000001fff047819 */ /* 0x01efe20000011403 */
[----:B------:R-:W-:Y:S02]  /*fde0*/  IMAD.SHL.U32 R5, R3, 0x8, RZ ;  /* 0x0000000803057824 */ /* 0x000fe400078e00ff */
[----:B------:R-:W-:Y:S01]  /*fdf0*/  HADD2.F32 R40, -RZ, R20.H0_H0 ;  /* 0x20000014ff287230 */ /* 0x000fe20000004100 */
[----:B------:R-:W-:Y:S01]  /*fe00*/  LEA.HI R3, R4, R3, RZ, 0x3 ;  /* 0x0000000304037211 */ /* 0x000fe200078f18ff */
[----:B------:R-:W-:Y:S01]  /*fe10*/  HADD2.F32 R38, -RZ, R12.H0_H0 ;  /* 0x2000000cff267230 */ /* 0x000fe20000004100 */
[----:B------:R-:W-:Y:S01]  /*fe20*/  LOP3.LUT R4, R208, 0x38, R5, 0xf8, !PT ;  /* 0x00000038d0047812 */ /* 0x000fe200078ef805 */
[----:B------:R-:W-:Y:S01]  /*fe30*/  HADD2.F32 R42, -RZ, R15.H1_H1 ;  /* 0x3000000fff2a7230 */ /* 0x000fe20000004100 */
[----:B------:R-:W-:Y:S01]  /*fe40*/  SHF.L.U32 R3, R3, 0xa, RZ ;  /* 0x0000000a03037819 */ /* 0x000fe200000006ff */
[----:B------:R-:W-:Y:S01]  /*fe50*/  HADD2.F32 R0, -RZ, R0.H1_H1 ;  /* 0x30000000ff007230 */ /* 0x000fe20000004100 */
[----:B------:R-:W-:Y:S01]  /*fe60*/  LOP3.LUT R8, R4, R237, RZ, 0x3c, !PT ;  /* 0x000000ed04087212 */ /* 0x000fe200078e3cff */
[----:B------:R-:W-:Y:S01]  /*fe70*/  HADD2.F32 R39, -RZ, R20.H1_H1 ;  /* 0x30000014ff277230 */ /* 0x000fe20000004100 */
[----:B------:R-:W-:Y:S01]  /*fe80*/  LOP3.LUT R3, R3, 0x7fffe000, RZ, 0xc0, !PT ;  /* 0x7fffe00003037812 */ /* 0x000fe200078ec0ff */
[----:B------:R-:W0:Y:S01]  /*fe90*/  LDS.128 R4, [R231] ;  /* 0x00000000e7047984 */ /* 0x000e220000000c00 */
[----:B------:R-:W-:-:S02]  /*fea0*/  HADD2.F32 R41, -RZ, R21.H0_H0 ;  /* 0x20000015ff297230 */ /* 0x000fc40000004100 */
[----:B------:R-:W-:Y:S01]  /*feb0*/  IADD3 R3, R8, R3, R213 ;  /* 0x0000000308037210 */ /* 0x000fe20007ffe0d5 */
[----:B------:R-:W-:-:S04]  /*fec0*/  HADD2.F32 R37, -RZ, R13.H0_H0 ;  /* 0x2000000dff257230 */ /* 0x000fc80000004100 */
        /* <DEDUP_REMOVED lines=8> */
[----:B------:R-:W-:Y:S02]  /*ff50*/  HADD2.F32 R28, -RZ, R7.H0_H0 ;  /* 0x20000007ff1c7230 */ /* 0x000fe40000004100 */
[--C-:B-1----:R-:W-:Y:S02]  /*ff60*/  HADD2.F32 R29, -RZ, R8.reuse.H0_H0 ;  /* 0x20000008ff1d7230 */ /* 0x102fe40000004100 */
[----:B------:R-:W-:Y:S02]  /*ff70*/  HADD2.F32 R8, -RZ, R8.H1_H1 ;  /* 0x30000008ff087230 */ /* 0x000fe40000004100 */
[--C-:B------:R-:W-:Y:S02]  /*ff80*/  HADD2.F32 R30, -RZ, R9.reuse.H0_H0 ;  /* 0x20000009ff1e7230 */ /* 0x100fe40000004100 */
[-C--:B------:R-:W-:Y:S01]  /*ff90*/  FMUL.FTZ R34, R35, R29.reuse ;  /* 0x0000001d23227220 */ /* 0x080fe20000410000 */
[----:B------:R-:W-:Y:S01]  /*ffa0*/  FMUL.FTZ R36, R33, R29 ;  /* 0x0000001d21247220 */ /* 0x000fe20000410000 */
[----:B------:R-:W-:-:S02]  /*ffb0*/  HADD2.F32 R9, -RZ, R9.H1_H1 ;  /* 0x30000009ff097230 */ /* 0x000fc40000004100 */
[-C--:B------:R-:W-:Y:S01]  /*ffc0*/  FMUL.FTZ R15, R40, R8.reuse ;  /* 0x00000008280f7220 */ /* 0x080fe20000410000 */
[-C--:B------:R-:W-:Y:S01]  /*ffd0*/  FFMA.FTZ R34, R33, R25.reuse, -R34 ;  /* 0x0000001921227223 */ /* 0x080fe20000010822 */
[----:B------:R-:W-:Y:S01]  /*ffe0*/  FFMA.FTZ R36, R35, R25, R36 ;  /* 0x0000001923247223 */ /* 0x000fe20000010024 */
[----:B------:R-:W-:Y:S01]  /*fff0*/  FMUL.FTZ R25, R38, R8 ;  /* 0x0000000826197220 */ /* 0x000fe20000410000 */
[----:B------:R-:W-:Y:S01]  /*10000*/  FMUL.FTZ R29, R42, R30 ;  /* 0x0000001e2a1d7220 */ /* 0x000fe20000410000 */
[----:B------:R-:W-:Y:S02]  /*10010*/  HADD2.F32 R35, -RZ, R12.H1_H1 ;  /* 0x3000000cff237230 */ /* 0x000fe40000004100 */
[----:B------:R-:W-:Y:S01]  /*10020*/  FFMA.FTZ R15, R38, R4, -R15 ;  /* 0x00000004260f7223 */ /* 0x000fe2000001080f */
[--C-:B------:R-:W-:Y:S02]  /*10030*/  HADD2.F32 R31, -RZ, R10.reuse.H0_H0 ;  /* 0x2000000aff1f7230 */ /* 0x100fe40000004100 */
[----:B------:R-:W-:Y:S01]  /*10040*/  FMUL.FTZ R33, R0, R30 ;  /* 0x0000001e00217220 */ /* 0x000fe20000410000 */
[----:B------:R-:W-:Y:S01]  /*10050*/  FFMA.FTZ R25, R40, R4, R25 ;  /* 0x0000000428197223 */ /* 0x000fe20000010019 */
[----:B------:R-:W-:Y:S01]  /*10060*/  FFMA.FTZ R29, R0, R26, -R29 ;  /* 0x0000001a001d7223 */ /* 0x000fe2000001081d */
[----:B------:R-:W-:-:S02]  /*10070*/  HADD2.F32 R10, -RZ, R10.H1_H1 ;  /* 0x3000000aff0a7230 */ /* 0x000fc40000004100 */
[-C--:B------:R-:W-:Y:S01]  /*10080*/  FMUL.FTZ R0, R39, R9.reuse ;  /* 0x0000000927007220 */ /* 0x080fe20000410000 */
[----:B------:R-:W-:Y:S01]  /*10090*/  FMUL.FTZ R4, R35, R9 ;  /* 0x0000000923047220 */ /* 0x000fe20000410000 */
[----:B------:R-:W-:Y:S02]  /*100a0*/  HADD2.F32 R38, -RZ, R24.H0_H0 ;  /* 0x20000018ff267230 */ /* 0x000fe40000004100 */
[----:B------:R-:W-:Y:S01]  /*100b0*/  FMUL.FTZ R8, R41, R31 ;  /* 0x0000001f29087220 */ /* 0x000fe20000410000 */
[----:B------:R-:W-:Y:S02]  /*100c0*/  HADD2.F32 R30, -RZ, R14.H0_H0 ;  /* 0x2000000eff1e7230 */ /* 0x000fe40000004100 */
[----:B------:R-:W-:Y:S01]  /*100d0*/  FFMA.FTZ R33, R42, R26, R33 ;  /* 0x0000001a2a217223 */ /* 0x000fe20000010021 */
[-C--:B------:R-:W-:Y:S01]  /*100e0*/  FFMA.FTZ R0, R35, R5.reuse, -R0 ;  /* 0x0000000523007223 */ /* 0x080fe20000010800 */
[----:B------:R-:W-:Y:S01]  /*100f0*/  FFMA.FTZ R12, R39, R5, R4 ;  /* 0x00000005270c7223 */ /* 0x000fe20000010004 */
[----:B------:R-:W-:-:S02]  /*10100*/  HADD2.F32 R32, -RZ, R11.H0_H0 ;  /* 0x2000000bff207230 */ /* 0x000fc40000004100 */
[C---:B------:R-:W-:Y:S01]  /*10110*/  FMUL.FTZ R26, R37.reuse, R31 ;  /* 0x0000001f251a7220 */ /* 0x040fe20000410000 */
[-C--:B------:R-:W-:Y:S01]  /*10120*/  FMUL.FTZ R5, R38, R10.reuse ;  /* 0x0000000a26057220 */ /* 0x080fe20000410000 */
[C---:B------:R-:W-:Y:S01]  /*10130*/  FMUL.FTZ R9, R30.reuse, R10 ;  /* 0x0000000a1e097220 */ /* 0x040fe20000410000 */
[----:B------:R-:W-:Y:S02]  /*10140*/  HADD2.F32 R11, -RZ, R11.H1_H1 ;  /* 0x3000000bff0b7230 */ /* 0x000fe40000004100 */
[-C--:B------:R-:W-:Y:S01]  /*10150*/  FFMA.FTZ R20, R37, R27.reuse, -R8 ;  /* 0x0000001b25147223 */ /* 0x080fe20000010808 */
[----:B------:R-:W-:Y:S02]  /*10160*/  HADD2.F32 R10, -RZ, R21.H1_H1 ;  /* 0x30000015ff0a7230 */ /* 0x000fe40000004100 */
[----:B------:R-:W-:Y:S01]  /*10170*/  FFMA.FTZ R26, R41, R27, R26 ;  /* 0x0000001b291a7223 */ /* 0x000fe2000001001a */
[----:B------:R-:W-:Y:S02]  /*10180*/  HADD2.F32 R31, -RZ, R24.H1_H1 ;  /* 0x30000018ff1f7230 */ /* 0x000fe40000004100 */
[----:B------:R-:W-:Y:S01]  /*10190*/  FFMA.FTZ R27, R30, R6, -R5 ;  /* 0x000000061e1b7223 */ /* 0x000fe20000010805 */
[----:B------:R-:W-:-:S02]  /*101a0*/  HADD2.F32 R8, -RZ, R13.H1_H1 ;  /* 0x3000000dff087230 */ /* 0x000fc40000004100 */
[----:B------:R-:W-:Y:S01]  /*101b0*/  FFMA.FTZ R13, R38, R6, R9 ;  /* 0x00000006260d7223 */ /* 0x000fe20000010009 */
[----:B------:R-:W-:Y:S02]  /*101c0*/  HADD2.F32 R21, -RZ, R14.H1_H1 ;  /* 0x3000000eff157230 */ /* 0x000fe40000004100 */
[-C--:B------:R-:W-:Y:S01]  /*101d0*/  FMUL.FTZ R5, R10, R32.reuse ;  /* 0x000000200a057220 */ /* 0x080fe20000410000 */
[----:B------:R-:W-:Y:S02]  /*101e0*/  HADD2.F32 R7, -RZ, R7.H1_H1 ;  /* 0x30000007ff077230 */ /* 0x000fe40000004100 */
[-C--:B------:R-:W-:Y:S01]  /*101f0*/  FMUL.FTZ R4, R31, R11.reuse ;  /* 0x0000000b1f047220 */ /* 0x080fe20000410000 */
[C---:B------:R-:W-:Y:S01]  /*10200*/  FMUL.FTZ R9, R8.reuse, R32 ;  /* 0x0000002008097220 */ /* 0x040fe20000410000 */
[C---:B------:R-:W-:Y:S01]  /*10210*/  FMUL.FTZ R6, R21.reuse, R11 ;  /* 0x0000000b15067220 */ /* 0x040fe20000410000 */
[-C--:B------:R-:W-:Y:S01]  /*10220*/  FFMA.FTZ R11, R8, R28.reuse, -R5 ;  /* 0x0000001c080b7223 */ /* 0x080fe20000010805 */
[-C--:B------:R-:W-:Y:S01]  /*10230*/  FFMA.FTZ R14, R21, R7.reuse, -R4 ;  /* 0x00000007150e7223 */ /* 0x080fe20000010804 */
[----:B------:R-:W-:Y:S01]  /*10240*/  FFMA.FTZ R28, R10, R28, R9 ;  /* 0x0000001c0a1c7223 */ /* 0x000fe20000010009 */
        /* <DEDUP_REMOVED lines=8> */
[----:B------:R-:W-:-:S02]  /*102d0*/  F2FP.F16.F32.PACK_AB R10, R13, R26 ;  /* 0x0000001a0d0a723e */ /* 0x000fc400000000ff */
[----:B------:R-:W-:-:S05]  /*102e0*/  F2FP.F16.F32.PACK_AB R11, R21, R28 ;  /* 0x0000001c150b723e */ /* 0x000fca00000000ff */
[----:B------:R0:W-:Y:S02]  /*102f0*/  STS.128 [R3+0x15400], R8 ;  /* 0x0154000803007388 */ /* 0x0001e40000000c00 */
.L_x_589:
[----:B------:R-:W-:Y:S05]  /*10300*/  BSYNC B0 ;  /* 0x0000000000007941 */ /* 0x000fea0003800000 */
.L_x_567:
[----:B------:R-:W-:Y:S01]  /*10310*/  @!PT LDS RZ, [RZ] ;  /* 0x00000000fffff984 */ /* 0x000fe20000000800 */
[----:B------:R-:W-:Y:S01]  /*10320*/  @!PT LDS RZ, [RZ] ;  /* 0x00000000fffff984 */ /* 0x000fe20000000800 */
[----:B------:R-:W-:Y:S01]  /*10330*/  @!PT LDS RZ, [RZ] ;  /* 0x00000000fffff984 */ /* 0x000fe20000000800 */
[----:B------:R-:W-:Y:S01]  /*10340*/  @!PT LDS RZ, [RZ] ;  /* 0x00000000fffff984 */ /* 0x000fe20000000800 */
[----:B------:R5:W-:Y:S06]  /*10350*/  MEMBAR.ALL.CTA ;  /* 0x0000000000007992 */ /* 0x000bec0000008000 */
[----:B-----5:R-:W5:Y:S01]  /*10360*/  FENCE.VIEW.ASYNC.S ;  /* 0x00000000000073c6 */ /* 0x020f620000000000 */
[----:B------:R-:W-:Y:S05]  /*10370*/  WARPSYNC.ALL ;  /* 0x0000000000007948 */ /* 0x000fea0003800000 */
[----:B-----5:R-:W-:Y:S06]  /*10380*/  BAR.SYNC.DEFER_BLOCKING 0xd, 0x100 ;  /* 0x0344000000007b1d */ /* 0x020fec0000010000 */
.L_x_565:
[----:B01-3--:R-:W3:Y:S02]  /*10390*/  LDL R0, [R1+0x48] ;  /* 0x0000480001007983 */ /* 0x00bee40000100800 */
[----:B---3--:R-:W-:-:S13]  /*103a0*/  R2UR UR4, R0 ;  /* 0x00000000000472ca */ /* 0x008fda00000e0000 */
[----:B------:R-:W-:-:S05]  /*103b0*/  IMAD.U32 R0, RZ, RZ, UR4 ;  /* 0x00000004ff007e24 */ /* 0x000fca000f8e00ff */
[----:B------:R-:W-:-:S13]  /*103c0*/  ISETP.NE.AND P0, PT, R0, 0x3, PT ;  /* 0x000000030000780c */ /* 0x000fda0003f05270 */
[----:B------:R-:W-:Y:S05]  /*103d0*/  @!P0 BRA `(.L_x_618) ;  /* 0x0000000000048947 */ /* 0x000fea0003800000 */
[----:B------:R-:W-:Y:S01]  /*103e0*/  BPT.TRAP 0x1 ;  /* 0x000000040000795c */ /* 0x000fe20000300000 */
.L_x_618:
[----:B------:R-:W-:Y:S02]  /*103f0*/  LEA R3, R212, R18, 0x3 ;  /* 0x00000012d4037211 */ /* 0x000fe400078e18ff */
[----:B------:R-:W-:-:S04]  /*10400*/  SHF.L.U32 R0, R214, 0x1f, RZ ;  /* 0x0000001fd6007819 */ /* 0x000fc800000006ff */
[----:B------:R0:W1:Y:S01]  /*10410*/  SYNCS.PHASECHK.TRANS64.TRYWAIT P2, [R3+URZ+0x36830], R0 ;  /* 0x03683000030075a7 */ /* 0x000062000804017f */
[----:B------:R-:W-:Y:S05]  /*10420*/  @!P0 BRA `(.L_x_619) ;  /* 0x0000000000048947 */ /* 0x000fea0003800000 */
[----:B------:R-:W-:Y:S01]  /*10430*/  BPT.TRAP 0x1 ;  /* 0x000000040000795c */ /* 0x000fe20000300000 */
.L_x_619:
[----:B--2-4-:R-:W2:Y:S01]  /*10440*/  S2R R4, SR_TID.X ;  /* 0x0000000000047919 */ /* 0x014ea20000002100 */
[----:B------:R-:W-:Y:S01]  /*10450*/  IMAD.MOV.U32 R119, RZ, RZ, RZ ;  /* 0x000000ffff777224 */ /* 0x000fe200078e00ff */
[----:B--2---:R-:W-:-:S04]  /*10460*/  LOP3.LUT R4, R4, 0x7f, RZ, 0xc0, !PT ;  /* 0x0000007f04047812 */ /* 0x004fc800078ec0ff */
[----:B------:R-:W-:Y:S01]  /*10470*/  ISETP.NE.AND P1, PT, R4, RZ, PT ;  /* 0x000000ff0400720c */ /* 0x000fe20003f25270 */
[----:B-1----:R-:W-:-:S12]  /*10480*/  @P2 BRA `(.L_x_620) ;  /* 0x0000000000082947 */ /* 0x002fd80003800000 */
[----:B------:R-:W1:Y:S02]  /*10490*/  SYNCS.PHASECHK.TRANS64.TRYWAIT P2, [R3+URZ+0x36830], R0 ;  /* 0x03683000030075a7 */ /* 0x000e64000804017f */
[----:B-1----:R-:W-:Y:S05]  /*104a0*/  @!P2 BRA `(.L_x_621) ;  /* 0x000001380098a947 */ /* 0x002fea0003800000 */
.L_x_620:
[----:B------:R-:W-:Y:S05]  /*104b0*/  WARPSYNC.ALL ;  /* 0x0000000000007948 */ /* 0x000fea0003800000 */
[----:B01----:R-:W-:Y:S01]  /*104c0*/  VIADD R0, R18, 0x21400 ;  /* 0x0002140012007836 */ /* 0x003fe20000000000 */
[----:B------:R-:W-:Y:S01]  /*104d0*/  R2UR UR20, R2 ;  /* 0x00000000021472ca */ /* 0x000fe200000e0000 */
[----:B------:R-:W-:Y:S01]  /*104e0*/  WARPGROUP.ARRIVE ;  /* 0x00000000000079c5 */ /* 0x000fe20000000000 */
[----:B------:R-:W-:Y:S01]  /*104f0*/  MOV R5, 0x40000040 ;  /* 0x4000004000057802 */ /* 0x000fe20000000f00 */
[----:B------:R-:W-:Y:S01]  /*10500*/  UMOV UR5, 0x40000040 ;  /* 0x4000004000057882 */ /* 0x000fe20000000000 */
[----:B------:R-:W-:Y:S01]  /*10510*/  SHF.R.U32.HI R0, RZ, 0x4, R0 ;  /* 0x00000004ff007819 */ /* 0x000fe20000011600 */
[----:B------:R-:W-:Y:S01]  /*10520*/  IMAD.MOV.U32 R7, RZ, RZ, 0x40000040 ;  /* 0x40000040ff077424 */ /* 0x000fe200078e00ff */
[----:B------:R-:W-:Y:S01]  /*10530*/  R2UR UR7, R5 ;  /* 0x00000000050772ca */ /* 0x000fe200000e0000 */
[----:B------:R-:W-:Y:S01]  /*10540*/  UMOV UR23, UR5 ;  /* 0x0000000500177c82 */ /* 0x000fe20008000000 */
[----:B------:R-:W-:Y:S01]  /*10550*/  LOP3.LUT R0, R0, 0x3fff, RZ, 0xc0, !PT ;  /* 0x00003fff00007812 */ /* 0x000fe200078ec0ff */
[----:B------:R-:W-:Y:S01]  /*10560*/  UMOV UR9, UR23 ;  /* 0x0000001700097c82 */ /* 0x000fe20008000000 */
[----:B------:R-:W-:Y:S01]  /*10570*/  MOV R21, UR5 ;  /* 0x0000000500157c02 */ /* 0x000fe20008000f00 */
[----:B------:R-:W-:Y:S01]  /*10580*/  IMAD.MOV.U32 R9, RZ, RZ, 0x40000040 ;  /* 0x40000040ff097424 */ /* 0x000fe200078e00ff */
[----:B------:R-:W-:Y:S01]  /*10590*/  LOP3.LUT R216, R0, 0x10000, RZ, 0xfc, !PT ;  /* 0x0001000000d87812 */ /* 0x000fe200078efcff */
[----:B------:R-:W-:Y:S01]  /*105a0*/  ULOP3.LUT UR20, UR20, 0x10000, URZ, 0xfc, !UPT ;  /* 0x0001000014147892 */ /* 0x000fe2000f8efc3f */
[----:B------:R-:W-:Y:S01]  /*105b0*/  IMAD.MOV.U32 R15, RZ, RZ, 0x40000040 ;  /* 0x40000040ff0f7424 */ /* 0x000fe200078e00ff */
[----:B------:R-:W-:Y:S01]  /*105c0*/  UMOV UR13, UR23 ;  /* 0x00000017000d7c82 */ /* 0x000fe20008000000 */
[----:B------:R-:W-:Y:S01]  /*105d0*/  R2UR UR15, R9 ;  /* 0x00000000090f72ca */ /* 0x000fe200000e0000 */
[----:B------:R-:W-:Y:S01]  /*105e0*/  IMAD R4, R212, 0xa80, R216 ;  /* 0x00000a80d4047824 */ /* 0x000fe200078e02d8 */
[----:B------:R-:W-:Y:S01]  /*105f0*/  UMOV UR17, UR23 ;  /* 0x0000001700117c82 */ /* 0x000fe20008000000 */
[----:B------:R-:W-:Y:S01]  /*10600*/  IMAD.MOV.U32 R9, RZ, RZ, 0x40000040 ;  /* 0x40000040ff097424 */ /* 0x000fe200078e00ff */
[----:B------:R-:W-:Y:S01]  /*10610*/  UMOV UR4, UR20 ;  /* 0x0000001400047c82 */ /* 0x000fe20008000000 */
[C---:B------:R-:W-:Y:S01]  /*10620*/  VIADD R6, R4.reuse, 0x80 ;  /* 0x0000008004067836 */ /* 0x040fe20000000000 */
[C---:B------:R-:W-:Y:S01]  /*10630*/  R2UR UR6, R4.reuse ;  /* 0x00000000040672ca */ /* 0x040fe200000e0000 */
[----:B------:R-:W-:Y:S01]  /*10640*/  UMOV UR22, UR4 ;  /* 0x0000000400167c82 */ /* 0x000fe20008000000 */
[----:B------:R-:W-:Y:S01]  /*10650*/  IMAD.U32 R20, RZ, RZ, UR4 ;  /* 0x00000004ff147e24 */ /* 0x000fe2000f8e00ff */
[----:B------:R-:W-:Y:S01]  /*10660*/  UMOV UR8, UR22 ;  /* 0x0000001600087c82 */ /* 0x000fe20008000000 */
[C---:B------:R-:W-:Y:S01]  /*10670*/  IADD3 R8, R4.reuse, 0x180, RZ ;  /* 0x0000018004087810 */ /* 0x040fe20007ffe0ff */
[----:B------:R-:W-:Y:S01]  /*10680*/  UMOV UR12, UR22 ;  /* 0x00000016000c7c82 */ /* 0x000fe20008000000 */
[----:B------:R-:W-:Y:S01]  /*10690*/  UMOV UR16, UR22 ;  /* 0x0000001600107c82 */ /* 0x000fe20008000000 */
[----:B------:R-:W-:Y:S01]  /*106a0*/  IADD3 R14, R4, 0x280, RZ ;  /* 0x00000280040e7810 */ /* 0x000fe20007ffe0ff */
[----:B------:R-:W-:Y:S01]  /*106b0*/  UMOV UR25, 0x40000040 ;  /* 0x4000004000197882 */ /* 0x000fe20000000000 */
[----:B------:R-:W-:Y:S01]  /*106c0*/  R2UR UR14, R8 ;  /* 0x00000000080e72ca */ /* 0x000fe200000e0000 */
[----:B------:R-:W-:Y:S01]  /*106d0*/  VIADD R8, R4, 0x2 ;  /* 0x0000000204087836 */ /* 0x000fe20000000000 */
[----:B------:R-:W-:Y:S01]  /*106e0*/  R2UR UR27, R9 ;  /* 0x00000000091b72ca */ /* 0x000fe200000e0000 */
[----:B------:R-:W-:Y:S01]  /*106f0*/  IMAD.MOV.U32 R9, RZ, RZ, 0x40000040 ;  /* 0x40000040ff097424 */ /* 0x000fe200078e00ff */
[----:B------:R-:W-:Y:S01]  /*10700*/  HGMMA.64x16x16.F32 R72, gdesc[UR4], RZ, !UPT, gsb0 ;  /* 0x00200000044879f0 */ /* 0x000fe2000c0008ff */
[----:B------:R-:W-:Y:S01]  /*10710*/  R2UR UR6, R6 ;  /* 0x00000000060672ca */ /* 0x000fe200000e0000 */
[----:B------:R-:W-:Y:S01]  /*10720*/  UMOV UR4, UR22 ;  /* 0x0000001600047c82 */ /* 0x000fe20008000000 */
[----:B------:R-:W-:Y:S01]  /*10730*/  R2UR UR7, R7 ;  /* 0x00000000070772ca */ /* 0x000fe200000e0000 */
[----:B------:R-:W-:Y:S01]  /*10740*/  UMOV UR5, UR23 ;  /* 0x0000001700057c82 */ /* 0x000fe20008000000 */
[----:B------:R-:W-:Y:S01]  /*10750*/  VIADD R6, R4, 0x100 ;  /* 0x0000010004067836 */ /* 0x000fe20000000000 */
[----:B------:R-:W-:Y:S01]  /*10760*/  R2UR UR26, R8 ;  /* 0x00000000081a72ca */ /* 0x000fe200000e0000 */
[----:B------:R-:W-:Y:S01]  /*10770*/  IMAD.MOV.U32 R7, RZ, RZ, 0x40000040 ;  /* 0x40000040ff077424 */ /* 0x000fe200078e00ff */
[----:B------:R0:W-:Y:S01]  /*10780*/  STL.64 [R1], R20 ;  /* 0x0000001401007387 */ /* 0x0001e20000100a00 */
[----:B------:R-:W-:Y:S01]  /*10790*/  VIADD R8, R4, 0x182 ;  /* 0x0000018204087836 */ /* 0x000fe20000000000 */
[----:B------:R-:W-:Y:S01]  /*107a0*/  R2UR UR10, R6 ;  /* 0x00000000060a72ca */ /* 0x000fe200000e0000 */
[----:B------:R-:W-:Y:S01]  /*107b0*/  VIADD R6, R4, 0x200 ;  /* 0x0000020004067836 */ /* 0x000fe20000000000 */
[----:B------:R-:W-:Y:S01]  /*107c0*/  R2UR UR11, R7 ;  /* 0x00000000070b72ca */ /* 0x000fe200000e0000 */
[----:B------:R-:W-:Y:S01]  /*107d0*/  IMAD.MOV.U32 R7, RZ, RZ, 0x40000040 ;  /* 0x40000040ff077424 */ /* 0x000fe200078e00ff */
[----:B------:R-:W-:-:S02]  /*107e0*/  P2R R12, PR, RZ, 0x2 ;  /* 0x00000002ff0c7803 */ /* 0x000fc40000000000 */
[----:B------:R-:W-:Y:S02]  /*107f0*/  R2UR UR18, R6 ;  /* 0x00000000061272ca */ /* 0x000fe400000e0000 */
[----:B------:R-:W-:Y:S02]  /*10800*/  R2UR UR19, R7 ;  /* 0x00000000071372ca */ /* 0x000fe400000e0000 */
[----:B------:R-:W-:Y:S01]  /*10810*/  IADD3 R6, R4, 0x300, RZ ;  /* 0x0000030004067810 */ /* 0x000fe20007ffe0ff */
[----:B0-----:R-:W-:Y:S01]  /*10820*/  IMAD.U32 R21, RZ, RZ, UR25 ;  /* 0x00000019ff157e24 */ /* 0x001fe2000f8e00ff */
[----:B------:R-:W-:Y:S02]  /*10830*/  MOV R7, 0x40000040 ;  /* 0x4000004000077802 */ /* 0x000fe40000000f00 */
[----:B------:R-:W-:Y:S01]  /*10840*/  P2R R10, PR, RZ, 0x1 ;  /* 0x00000001ff0a7803 */ /* 0x000fe20000000000 */
[----:B------:R-:W-:Y:S02]  /*10850*/  WARPGROUP.DEPBAR.LE gsb0, 0x0 ;  /* 0x00008000000079c5 */ /* 0x000fe40000010000 */
[----:B------:R-:W-:-:S06]  /*10860*/  WARPGROUP.ARRIVE ;  /* 0x00000000000079c5 */ /* 0x000fcc0000000000 */
[----:B------:R-:W-:Y:S01]  /*10870*/  HGMMA.64x16x16.F32 R64, gdesc[UR4], RZ, !UPT, gsb0 ;  /* 0x00200000044079f0 */ /* 0x000fe2000c0008ff */
[----:B------:R-:W-:Y:S01]  /*10880*/  R2UR UR6, R14 ;  /* 0x000000000e0672ca */ /* 0x000fe200000e0000 */
[----:B------:R-:W-:Y:S01]  /*10890*/  UMOV UR4, UR22 ;  /* 0x0000001600047c82 */ /* 0x000fe20008000000 */
[----:B------:R-:W-:Y:S01]  /*108a0*/  R2UR UR7, R15 ;  /* 0x000000000f0772ca */ /* 0x000fe200000e0000 */
[----:B------:R-:W-:Y:S01]  /*108b0*/  UMOV UR5, UR23 ;  /* 0x0000001700057c82 */ /* 0x000fe20008000000 */
[----:B------:R-:W-:Y:S02]  /*108c0*/  VIADD R14, R4, 0x282 ;  /* 0x00000282040e7836 */ /* 0x000fe40000000000 */
[----:B------:R-:W-:Y:S01]  /*108d0*/  IMAD.MOV.U32 R15, RZ, RZ, 0x40000040 ;  /* 0x40000040ff0f7424 */ /* 0x000fe200078e00ff */
[----:B------:R-:W-:Y:S02]  /*108e0*/  WARPGROUP.DEPBAR.LE gsb0, 0x0 ;  /* 0x00008000000079c5 */ /* 0x000fe40000010000 */
[----:B------:R-:W-:-:S06]  /*108f0*/  WARPGROUP.ARRIVE ;  /* 0x00000000000079c5 */ /* 0x000fcc0000000000 */
[----:B------:R-:W-:Y:S01]  /*10900*/  HGMMA.64x16x16.F32 R56, gdesc[UR8], RZ, !UPT, gsb0 ;  /* 0x00200000083879f0 */ /* 0x000fe2000c0008ff */
[----:B------:R-:W-:Y:S01]  /*10910*/  R2UR UR10, R6 ;  /* 0x00000000060a72ca */ /* 0x000fe200000e0000 */
[----:B------:R-:W-:Y:S01]  /*10920*/  UMOV UR8, UR22 ;  /* 0x0000001600087c82 */ /* 0x000fe20008000000 */
[----:B------:R-:W-:Y:S01]  /*10930*/  R2UR UR11, R7 ;  /* 0x00000000070b72ca */ /* 0x000fe200000e0000 */
[----:B------:R-:W-:Y:S01]  /*10940*/  UMOV UR9, UR23 ;  /* 0x0000001700097c82 */ /* 0x000fe20008000000 */
[----:B------:R-:W-:Y:S01]  /*10950*/  VIADD R6, R4, 0x82 ;  /* 0x0000008204067836 */ /* 0x000fe20000000000 */
[----:B------:R-:W-:Y:S01]  /*10960*/  UMOV UR23, UR25 ;  /* 0x0000001900177c82 */ /* 0x000fe20008000000 */
[----:B------:R-:W-:Y:S01]  /*10970*/  IMAD.MOV.U32 R7, RZ, RZ, 0x40000040 ;  /* 0x40000040ff077424 */ /* 0x000fe200078e00ff */
[----:B------:R-:W-:Y:S02]  /*10980*/  WARPGROUP.DEPBAR.LE gsb0, 0x0 ;  /* 0x00008000000079c5 */ /* 0x000fe40000010000 */
[----:B------:R-:W-:-:S06]  /*10990*/  WARPGROUP.ARRIVE ;  /* 0x00000000000079c5 */ /* 0x000fcc0000000000 */
[----:B------:R-:W-:Y:S01]  /*109a0*/  HGMMA.64x16x16.F32 R48, gdesc[UR12], RZ, !UPT, gsb0 ;  /* 0x002000000c3079f0 */ /* 0x000fe2000c0008ff */
[----:B------:R-:W-:Y:S01]  /*109b0*/  UIADD3 UR12, UR20, 0x2, URZ ;  /* 0x00000002140c7890 */ /* 0x000fe2000fffe03f */
[----:B------:R-:W-:-:S06]  /*109c0*/  UMOV UR13, UR23 ;  /* 0x00000017000d7c82 */ /* 0x000fcc0008000000 */
[----:B------:R-:W-:Y:S02]  /*109d0*/  UMOV UR24, UR12 ;  /* 0x0000000c00187c82 */ /* 0x000fe40008000000 */
[----:B------:R-:W-:Y:S01]  /*109e0*/  UMOV UR22, UR24 ;  /* 0x0000001800167c82 */ /* 0x000fe20008000000 */
[----:B------:R-:W-:Y:S01]  /*109f0*/  MOV R20, UR24 ;  /* 0x0000001800147c02 */ /* 0x000fe20008000f00 */
[----:B------:R-:W-:-:S04]  /*10a00*/  UMOV UR12, UR22 ;  /* 0x00000016000c7c82 */ /* 0x000fc80008000000 */
[----:B------:R0:W-:Y:S01]  /*10a10*/  STL.64 [R1+0x40], R20 ;  /* 0x0000401401007387 */ /* 0x0001e20000100a00 */
[----:B------:R-:W-:Y:S02]  /*10a20*/  WARPGROUP.DEPBAR.LE gsb0, 0x0 ;  /* 0x00008000000079c5 */ /* 0x000fe40000010000 */
[----:B------:R-:W-:-:S06]  /*10a30*/  WARPGROUP.ARRIVE ;  /* 0x00000000000079c5 */ /* 0x000fcc0000000000 */
[----:B------:R-:W-:Y:S01]  /*10a40*/  HGMMA.64x16x16.F32 R40, gdesc[UR16], RZ, !UPT, gsb0 ;  /* 0x00200000102879f0 */ /* 0x000fe2000c0008ff */
[----:B------:R-:W-:Y:S01]  /*10a50*/  R2UR UR18, R8 ;  /* 0x00000000081272ca */ /* 0x000fe200000e0000 */
[----:B------:R-:W-:Y:S01]  /*10a60*/  UMOV UR16, UR22 ;  /* 0x0000001600107c82 */ /* 0x000fe20008000000 */
[----:B------:R-:W-:Y:S01]  /*10a70*/  R2UR UR19, R9 ;  /* 0x00000000091372ca */ /* 0x000fe200000e0000 */
[----:B------:R-:W-:Y:S01]  /*10a80*/  UMOV UR17, UR23 ;  /* 0x0000001700117c82 */ /* 0x000fe20008000000 */
[----:B------:R-:W-:Y:S01]  /*10a90*/  IMAD.MOV.U32 R9, RZ, RZ, 0x40000040 ;  /* 0x40000040ff097424 */ /* 0x000fe200078e00ff */
[----:B------:R-:W-:Y:S01]  /*10aa0*/  IADD3 R8, R4, 0x4, RZ ;  /* 0x0000000404087810 */ /* 0x000fe20007ffe0ff */
        /* <DEDUP_REMOVED lines=8> */
[----:B------:R-:W-:-:S04]  /*10b30*/  IADD3 R6, R4, 0x102, RZ ;  /* 0x0000010204067810 */ /* 0x000fc80007ffe0ff */
[----:B------:R-:W-:Y:S02]  /*10b40*/  R2UR UR14, R6 ;  /* 0x00000000060e72ca */ /* 0x000fe400000e0000 */
[----:B------:R-:W-:Y:S02]  /*10b50*/  R2UR UR15, R7 ;  /* 0x00000000070f72ca */ /* 0x000fe400000e0000 */
[----:B------:R-:W-:Y:S02]  /*10b60*/  IADD3 R6, R4, 0x202, RZ ;  /* 0x0000020204067810 */ /* 0x000fe40007ffe0ff */
[----:B------:R-:W-:Y:S01]  /*10b70*/  MOV R7, 0x40000040 ;  /* 0x4000004000077802 */ /* 0x000fe20000000f00 */
        /* <DEDUP_REMOVED lines=8> */
[----:B------:R-:W-:Y:S01]  /*10c00*/  MOV R15, 0x40000040 ;  /* 0x40000040000f7802 */ /* 0x000fe20000000f00 */
[----:B------:R-:W-:Y:S02]  /*10c10*/  WARPGROUP.DEPBAR.LE gsb0, 0x0 ;  /* 0x00008000000079c5 */ /* 0x000fe40000010000 */
[----:B------:R-:W-:-:S06]  /*10c20*/  WARPGROUP.ARRIVE ;  /* 0x00000000000079c5 */ /* 0x000fcc0000000000 */
[----:B------:R-:W-:Y:S01]  /*10c30*/  HGMMA.64x16x16.F32 R72, gdesc[UR24], R72, gsb0 ;  /* 0x00200000184879f0 */ /* 0x000fe20008000848 */
[----:B------:R-:W-:Y:S01]  /*10c40*/  R2UR UR26, R8 ;  /* 0x00000000081a72ca */ /* 0x000fe200000e0000 */
[----:B------:R-:W-:Y:S01]  /*10c50*/  UMOV UR25, 0x40000040 ;  /* 0x4000004000197882 */ /* 0x000fe20000000000 */
[----:B------:R-:W-:Y:S01]  /*10c60*/  R2UR UR27, R9 ;  /* 0x00000000091b72ca */ /* 0x000fe200000e0000 */
[----:B------:R-:W-:Y:S01]  /*10c70*/  VIADD R8, R4, 0x184 ;  /* 0x0000018404087836 */ /* 0x000fe20000000000 */
[----:B------:R-:W-:Y:S01]  /*10c80*/  MOV R9, 0x40000040 ;  /* 0x4000004000097802 */ /* 0x000fe20000000f00 */
[----:B0-----:R-:W-:Y:S01]  /*10c90*/  IMAD.U32 R21, RZ, RZ, UR25 ;  /* 0x00000019ff157e24 */ /* 0x001fe2000f8e00ff */
[----:B------:R-:W-:Y:S02]  /*10ca0*/  WARPGROUP.DEPBAR.LE gsb0, 0x0 ;  /* 0x00008000000079c5 */ /* 0x000fe40000010000 */
[----:B------:R-:W-:-:S06]  /*10cb0*/  WARPGROUP.ARRIVE ;  /* 0x00000000000079c5 */ /* 0x000fcc0000000000 */
[----:B------:R-:W-:Y:S01]  /*10cc0*/  HGMMA.64x16x16.F32 R64, gdesc[UR4], R64, gsb0 ;  /* 0x00200000044079f0 */ /* 0x000fe20008000840 */
        /* <DEDUP_REMOVED lines=8> */
[----:B------:R-:W-:Y:S01]  /*10d50*/  HGMMA.64x16x16.F32 R56, gdesc[UR12], R56, gsb0 ;  /* 0x002000000c3879f0 */ /* 0x000fe20008000838 */
[----:B------:R-:W-:Y:S01]  /*10d60*/  R2UR UR14, R6 ;  /* 0x00000000060e72ca */ /* 0x000fe200000e0000 */
[----:B------:R-:W-:Y:S01]  /*10d70*/  UMOV UR12, UR22 ;  /* 0x00000016000c7c82 */ /* 0x000fe20008000000 */
[----:B------:R-:W-:Y:S01]  /*10d80*/  R2UR UR15, R7 ;  /* 0x00000000070f72ca */ /* 0x000fe200000e0000 */
[----:B------:R-:W-:Y:S01]  /*10d90*/  UMOV UR13, UR23 ;  /* 0x00000017000d7c82 */ /* 0x000fe20008000000 */
[----:B------:R-:W-:Y:S01]  /*10da0*/  IADD3 R6, R4, 0x84, RZ ;  /* 0x0000008404067810 */ /* 0x000fe20007ffe0ff */
[----:B------:R-:W-:Y:S01]  /*10db0*/  UMOV UR23, UR25 ;  /* 0x0000001900177c82 */ /* 0x000fe20008000000 */
[----:B------:R-:W-:Y:S01]  /*10dc0*/  MOV R7, 0x40000040 ;  /* 0x4000004000077802 */ /* 0x000fe20000000f00 */
[----:B------:R-:W-:Y:S02]  /*10dd0*/  WARPGROUP.DEPBAR.LE gsb0, 0x0 ;  /* 0x00008000000079c5 */ /* 0x000fe40000010000 */
[----:B------:R-:W-:-:S06]  /*10de0*/  WARPGROUP.ARRIVE ;  /* 0x00000000000079c5 */ /* 0x000fcc0000000000 */
[----:B------:R-:W-:Y:S01]  /*10df0*/  HGMMA.64x16x16.F32 R48, gdesc[UR16], R48, gsb0 ;  /* 0x00200000103079f0 */ /* 0x000fe20008000830 */
[----:B------:R-:W-:Y:S01]  /*10e00*/  R2UR UR18, R8 ;  /* 0x00000000081272ca */ /* 0x000fe200000e0000 */
[----:B------:R-:W-:Y:S01]  /*10e10*/  UMOV UR17, UR23 ;  /* 0x0000001700117c82 */ /* 0x000fe20008000000 */
[----:B------:R-:W-:Y:S01]  /*10e20*/  R2UR UR19, R9 ;  /* 0x00000000091372ca */ /* 0x000fe200000e0000 */
[----:B------:R-:W-:Y:S01]  /*10e30*/  VIADD R8, R4, 0x6 ;  /* 0x0000000604087836 */ /* 0x000fe20000000000 */
[----:B------:R-:W-:Y:S01]  /*10e40*/  MOV R9, 0x40000040 ;  /* 0x4000004000097802 */ /* 0x000fe20000000f00 */
[----:B------:R-:W-:Y:S02]  /*10e50*/  WARPGROUP.DEPBAR.LE gsb0, 0x0 ;  /* 0x00008000000079c5 */ /* 0x000fe40000010000 */
[----:B------:R-:W-:-:S06]  /*10e60*/  WARPGROUP.ARRIVE ;  /* 0x00000000000079c5 */ /* 0x000fcc0000000000 */
[----:B------:R-:W-:Y:S01]  /*10e70*/  HGMMA.64x16x16.F32 R40, gdesc[UR4], R40, gsb0 ;  /* 0x00200000042879f0 */ /* 0x000fe20008000828 */
[----:B------:R-:W-:Y:S01]  /*10e80*/  UIADD3 UR4, UR20, 0x4, URZ ;  /* 0x0000000414047890 */ /* 0x000fe2000fffe03f */
[----:B------:R-:W-:Y:S01]  /*10e90*/  R2UR UR6, R6 ;  /* 0x00000000060672ca */ /* 0x000fe200000e0000 */
[----:B------:R-:W-:Y:S01]  /*10ea0*/  UMOV UR5, UR23 ;  /* 0x0000001700057c82 */ /* 0x000fe20008000000 */
[----:B------:R-:W-:Y:S01]  /*10eb0*/  R2UR UR7, R7 ;  /* 0x00000000070772ca */ /* 0x000fe200000e0000 */
[----:B------:R-:W-:Y:S01]  /*10ec0*/  VIADD R6, R4, 0x104 ;  /* 0x0000010404067836 */ /* 0x000fe20000000000 */
[----:B------:R-:W-:Y:S02]  /*10ed0*/  MOV R7, 0x40000040 ;  /* 0x4000004000077802 */ /* 0x000fe40000000f00 */
[----:B------:R-:W-:Y:S02]  /*10ee0*/  UMOV UR24, UR4 ;  /* 0x0000000400187c82 */ /* 0x000fe40008000000 */
[----:B------:R-:W-:Y:S01]  /*10ef0*/  UMOV UR22, UR24 ;  /* 0x0000001800167c82 */ /* 0x000fe20008000000 */
[----:B------:R-:W-:Y:S01]  /*10f00*/  IMAD.U32 R20, RZ, RZ, UR24 ;  /* 0x00000018ff147e24 */ /* 0x000fe2000f8e00ff */
[----:B------:R-:W-:Y:S01]  /*10f10*/  UMOV UR4, UR22 ;  /* 0x0000001600047c82 */ /* 0x000fe20008000000 */
[----:B------:R-:W-:-:S03]  /*10f20*/  UMOV UR16, UR22 ;  /* 0x0000001600107c82 */ /* 0x000fc60008000000 */
[----:B------:R0:W-:Y:S01]  /*10f30*/  STL.64 [R1+0x38], R20 ;  /* 0x0000381401007387 */ /* 0x0001e20000100a00 */
[----:B------:R-:W-:Y:S02]  /*10f40*/  WARPGROUP.DEPBAR.LE gsb0, 0x0 ;  /* 0x00008000000079c5 */ /* 0x000fe40000010000 */
[----:B------:R-:W-:-:S06]  /*10f50*/  WARPGROUP.ARRIVE ;  /* 0x00000000000079c5 */ /* 0x000fcc0000000000 */
[----:B------:R-:W-:Y:S01]  /*10f60*/  HGMMA.64x16x16.F32 R32, gdesc[UR8], R32, gsb0 ;  /* 0x00200000082079f0 */ /* 0x000fe20008000820 */
        /* <DEDUP_REMOVED lines=19> */
[----:B------:R-:W-:Y:S01]  /*110a0*/  UMOV UR25, 0x40000040 ;  /* 0x4000004000197882 */ /* 0x000fe20000000000 */
[----:B------:R-:W-:Y:S01]  /*110b0*/  R2UR UR27, R9 ;  /* 0x00000000091b72ca */ /* 0x000fe200000e0000 */
[----:B------:R-:W-:Y:S01]  /*110c0*/  IMAD.MOV.U32 R9, RZ, RZ, 0x40000040 ;  /* 0x40000040ff097424 */ /* 0x000fe200078e00ff */
[----:B------:R-:W-:Y:S02]  /*110d0*/  IADD3 R8, R4, 0x186, RZ ;  /* 0x0000018604087810 */ /* 0x000fe40007ffe0ff */
[----:B0-----:R-:W-:Y:S01]  /*110e0*/  MOV R21, UR25 ;  /* 0x0000001900157c02 */ /* 0x001fe20008000f00 */
        /* <DEDUP_REMOVED lines=21> */
[----:B------:R-:W-:Y:S01]  /*11240*/  HGMMA.64x16x16.F32 R48, gdesc[UR16], R48, gsb0 ;  /* 0x00200000103079f0 */ /* 0x000fe20008000830 */
[----:B------:R-:W-:Y:S01]  /*11250*/  R2UR UR18, R8 ;  /* 0x00000000081272ca */ /* 0x000fe200000e0000 */
[----:B------:R-:W-:Y:S01]  /*11260*/  UMOV UR17, UR23 ;  /* 0x0000001700117c82 */ /* 0x000fe20008000000 */
[----:B------:R-:W-:Y:S01]  /*11270*/  R2UR UR19, R9 ;  /* 0x00000000091372ca */ /* 0x000fe200000e0000 */
[----:B------:R-:W-:Y:S02]  /*11280*/  VIADD R8, R4, 0x380 ;  /* 0x0000038004087836 */ /* 0x000fe40000000000 */
[----:B------:R-:W-:Y:S01]  /*11290*/  IMAD.MOV.U32 R9, RZ, RZ, 0x40000040 ;  /* 0x40000040ff097424 */ /* 0x000fe200078e00ff */
[----:B------:R-:W-:Y:S02]  /*112a0*/  WARPGROUP.DEPBAR.LE gsb0, 0x0 ;  /* 0x00008000000079c5 */ /* 0x000fe40000010000 */
[----:B------:R-:W-:-:S06]  /*112b0*/  WARPGROUP.ARRIVE ;  /* 0x00000000000079c5 */ /* 0x000fcc0000000000 */
[----:B------:R-:W-:Y:S01]  /*112c0*/  HGMMA.64x16x16.F32 R40, gdesc[UR4], R40, gsb0 ;  /* 0x00200000042879f0 */ /* 0x000fe20008000828 */
[----:B------:R-:W-:Y:S01]  /*112d0*/  UIADD3 UR4, UR20, 0x6, URZ ;  /* 0x0000000614047890 */ /* 0x000fe2000fffe03f */
[----:B------:R-:W-:Y:S01]  /*112e0*/  R2UR UR6, R6 ;  /* 0x00000000060672ca */ /* 0x000fe200000e0000 */
[----:B------:R-:W-:Y:S01]  /*112f0*/  UMOV UR5, UR23 ;  /* 0x0000001700057c82 */ /* 0x000fe20008000000 */
[----:B------:R-:W-:Y:S01]  /*11300*/  R2UR UR7, R7 ;  /* 0x00000000070772ca */ /* 0x000fe200000e0000 */
[----:B------:R-:W-:Y:S02]  /*11310*/  VIADD R6, R4, 0x106 ;  /* 0x0000010604067836 */ /* 0x000fe40000000000 */
[----:B------:R-:W-:Y:S01]  /*11320*/  IMAD.MOV.U32 R7, RZ, RZ, 0x40000040 ;  /* 0x40000040ff077424 */ /* 0x000fe200078e00ff */
        /* <DEDUP_REMOVED lines=30> */
[----:B------:R-:W-:Y:S02]  /*11510*/  VIADD R8, R4, 0x500 ;  /* 0x0000050004087836 */ /* 0x000fe40000000000 */
[----:B------:R-:W-:Y:S02]  /*11520*/  IMAD.MOV.U32 R9, RZ, RZ, 0x40000040 ;  /* 0x40000040ff097424 */ /* 0x000fe400078e00ff */
        /* <DEDUP_REMOVED lines=8> */
[----:B------:R-:W-:Y:S02]  /*115b0*/  IADD3 R6, R4, 0x306, RZ ;  /* 0x0000030604067810 */ /* 0x000fe40007ffe0ff */
[----:B------:R-:W-:Y:S01]  /*115c0*/  MOV R7, 0x40000040 ;  /* 0x4000004000077802 */ /* 0x000fe20000000f00 */
        /* <DEDUP_REMOVED lines=16> */
[----:B------:R-:W-:Y:S01]  /*116d0*/  IMAD.MOV.U32 R9, RZ, RZ, 0x40000040 ;  /* 0x40000040ff097424 */ /* 0x000fe200078e00ff */
[----:B------:R-:W-:Y:S01]  /*116e0*/  IADD3 R8, R4, 0x382, RZ ;  /* 0x0000038204087810 */ /* 0x000fe20007ffe0ff */
[----:B------:R-:W-:Y:S02]  /*116f0*/  WARPGROUP.DEPBAR.LE gsb0, 0x0 ;  /* 0x00008000000079c5 */ /* 0x000fe40000010000 */
[----:B------:R-:W-:-:S06]  /*11700*/  WARPGROUP.ARRIVE ;  /* 0x00000000000079c5 */ /* 0x000fcc0000000000 */
[----:B------:R-:W-:Y:S01]  /*11710*/  HGMMA.64x16x16.F32 R40, gdesc[UR4], R40, gsb0 ;  /* 0x00200000042879f0 */ /* 0x000fe20008000828 */
[----:B------:R-:W-:Y:S01]  /*11720*/  UIADD3 UR4, UR20, 0x400, URZ ;  /* 0x0000040014047890 */ /* 0x000fe2000fffe03f */
[----:B------:R-:W-:Y:S01]  /*11730*/  R2UR UR6, R6 ;  /* 0x00000000060672ca */ /* 0x000fe200000e0000 */
[----:B------:R-:W-:Y:S01]  /*11740*/  UMOV UR5, UR23 ;  /* 0x0000001700057c82 */ /* 0x000fe20008000000 */
[----:B------:R-:W-:Y:S01]  /*11750*/  R2UR UR7, R7 ;  /* 0x00000000070772ca */ /* 0x000fe200000e0000 */
[----:B------:R-:W-:Y:S01]  /*11760*/  IMAD.MOV.U32 R7, RZ, RZ, 0x40000040 ;  /* 0x40000040ff077424 */ /* 0x000fe200078e00ff */
[----:B------:R-:W-:Y:S02]  /*11770*/  IADD3 R6, R4, 0x480, RZ ;  /* 0x0000048004067810 */ /* 0x000fe40007ffe0ff */
[----:B------:R-:W-:Y:S02]  /*11780*/  UMOV UR24, UR4 ;  /* 0x0000000400187c82 */ /* 0x000fe40008000000 */
[----:B------:R-:W-:Y:S01]  /*11790*/  UMOV UR22, UR24 ;  /* 0x0000001800167c82 */ /* 0x000fe20008000000 */
[----:B------:R-:W-:Y:S01]  /*117a0*/  MOV R20, UR24 ;  /* 0x0000001800147c02 */ /* 0x000fe20008000f00 */
        /* <DEDUP_REMOVED lines=70> */
[----:B------:R-:W-:Y:S01]  /*11c10*/  UMOV UR16, UR22 ;  /* 0x0000001600107c82 */ /* 0x000fe20008000000 */
[----:B------:R-:W-:Y:S01]  /*11c20*/  UIADD3 UR52, UR20, 0x406, URZ ;  /* 0x0000040614347890 */ /* 0x000fe2000fffe03f */
[----:B------:R-:W-:Y:S01]  /*11c30*/  UMOV UR53, 0x40000040 ;  /* 0x4000004000357882 */ /* 0x000fe20000000000 */
[----:B------:R-:W-:Y:S01]  /*11c40*/  UIADD3 UR48, UR20, 0x800, URZ ;  /* 0x0000080014307890 */ /* 0x000fe2000fffe03f */
[----:B------:R0:W-:Y:S01]  /*11c50*/  STL.64 [R1+0x20], R20 ;  /* 0x0000201401007387 */ /* 0x0001e20000100a00 */
[----:B------:R-:W-:Y:S01]  /*11c60*/  UMOV UR49, 0x40000040 ;  /* 0x4000004000317882 */ /* 0x000fe20000000000 */
[----:B------:R-:W-:Y:S01]  /*11c70*/  UIADD3 UR44, UR20, 0x802, URZ ;  /* 0x00000802142c7890 */ /* 0x000fe2000fffe03f */
[----:B------:R-:W-:Y:S01]  /*11c80*/  UMOV UR45, 0x40000040 ;  /* 0x40000040002d7882 */ /* 0x000fe20000000000 */
[----:B------:R-:W-:Y:S01]  /*11c90*/  UIADD3 UR40, UR20, 0x804, URZ ;  /* 0x0000080414287890 */ /* 0x000fe2000fffe03f */
[----:B------:R-:W2:Y:S01]  /*11ca0*/  LDL R0, [R1+0x54] ;  /* 0x0000540001007983 */ /* 0x000ea20000100800 */
[----:B------:R-:W-:-:S02]  /*11cb0*/  WARPGROUP.DEPBAR.LE gsb0, 0x0 ;  /* 0x00008000000079c5 */ /* 0x000fc40000010000 */
[----:B------:R-:W-:-:S06]  /*11cc0*/  WARPGROUP.ARRIVE ;  /* 0x00000000000079c5 */ /* 0x000fcc0000000000 */
[----:B------:R-:W-:Y:S01]  /*11cd0*/  HGMMA.64x16x16.F32 R32, gdesc[UR8], R32, gsb0 ;  /* 0x00200000082079f0 */ /* 0x000fe20008000820 */
[----:B------:R-:W-:Y:S01]  /*11ce0*/  R2UR UR10, R14 ;  /* 0x000000000e0a72ca */ /* 0x000fe200000e0000 */
[----:B------:R-:W-:Y:S01]  /*11cf0*/  UMOV UR8, UR22 ;  /* 0x0000001600087c82 */ /* 0x000fe20008000000 */
[----:B------:R-:W-:Y:S01]  /*11d00*/  R2UR UR11, R15 ;  /* 0x000000000f0b72ca */ /* 0x000fe200000e0000 */
[----:B------:R-:W-:Y:S01]  /*11d10*/  UMOV UR9, UR23 ;  /* 0x0000001700097c82 */ /* 0x000fe20008000000 */
        /* <DEDUP_REMOVED lines=15> */
[----:B------:R-:W-:Y:S02]  /*11e10*/  WARPGROUP.DEPBAR.LE gsb0, 0x0 ;  /* 0x00008000000079c5 */ /* 0x000fe40000010000 */
[----:B------:R-:W-:Y:S01]  /*11e20*/  WARPGROUP.ARRIVE ;  /* 0x00000000000079c5 */ /* 0x000fe20000000000 */
[C---:B------:R-:W-:Y:S01]  /*11e30*/  IADD3 R8, R4.reuse, 0x504, RZ ;  /* 0x0000050404087810 */ /* 0x040fe20007ffe0ff */
[----:B------:R-:W-:Y:S01]  /*11e40*/  IMAD.MOV.U32 R15, RZ, RZ, 0x40000040 ;  /* 0x40000040ff0f7424 */ /* 0x000fe200078e00ff */
[----:B------:R-:W-:Y:S01]  /*11e50*/  IADD3 R14, R4, 0x604, RZ ;  /* 0x00000604040e7810 */ /* 0x000fe20007ffe0ff */
[----:B------:R-:W-:Y:S01]  /*11e60*/  UMOV UR41, 0x40000040 ;  /* 0x4000004000297882 */ /* 0x000fe20000000000 */
[----:B------:R-:W-:Y:S01]  /*11e70*/  UIADD3 UR36, UR20, 0x806, URZ ;  /* 0x0000080614247890 */ /* 0x000fe2000fffe03f */
[----:B------:R-:W-:Y:S01]  /*11e80*/  HGMMA.64x16x16.F32 R64, gdesc[UR4], R64, gsb0 ;  /* 0x00200000044079f0 */ /* 0x000fe20008000840 */
[----:B------:R-:W-:Y:S01]  /*11e90*/  R2UR UR6, R6 ;  /* 0x00000000060672ca */ /* 0x000fe200000e0000 */
[----:B------:R-:W-:Y:S01]  /*11ea0*/  UMOV UR4, UR22 ;  /* 0x0000001600047c82 */ /* 0x000fe20008000000 */
[----:B------:R-:W-:Y:S01]  /*11eb0*/  R2UR UR7, R7 ;  /* 0x00000000070772ca */ /* 0x000fe200000e0000 */
[----:B------:R-:W-:Y:S01]  /*11ec0*/  UMOV UR5, UR23 ;  /* 0x0000001700057c82 */ /* 0x000fe20008000000 */
[----:B------:R-:W-:Y:S01]  /*11ed0*/  VIADD R6, R4, 0x682 ;  /* 0x0000068204067836 */ /* 0x000fe20000000000 */
[----:B------:R-:W-:Y:S01]  /*11ee0*/  UMOV UR37, 0x40000040 ;  /* 0x4000004000257882 */ /* 0x000fe20000000000 */
[----:B------:R-:W-:Y:S01]  /*11ef0*/  IMAD.MOV.U32 R7, RZ, RZ, 0x40000040 ;  /* 0x40000040ff077424 */ /* 0x000fe200078e00ff */
[----:B0-----:R-:W-:Y:S01]  /*11f00*/  MOV R21, UR25 ;  /* 0x0000001900157c02 */ /* 0x001fe20008000f00 */
[----:B------:R-:W-:-:S02]  /*11f10*/  WARPGROUP.DEPBAR.LE gsb0, 0x0 ;  /* 0x00008000000079c5 */ /* 0x000fc40000010000 */
[----:B------:R-:W-:-:S06]  /*11f20*/  WARPGROUP.ARRIVE ;  /* 0x00000000000079c5 */ /* 0x000fcc0000000000 */
[----:B------:R-:W-:Y:S01]  /*11f30*/  HGMMA.64x16x16.F32 R56, gdesc[UR12], R56, gsb0 ;  /* 0x002000000c3879f0 */ /* 0x000fe20008000838 */
[----:B------:R-:W-:Y:S01]  /*11f40*/  R2UR UR14, R6 ;  /* 0x00000000060e72ca */ /* 0x000fe200000e0000 */
[----:B------:R-:W-:Y:S01]  /*11f50*/  UMOV UR12, UR22 ;  /* 0x00000016000c7c82 */ /* 0x000fe20008000000 */
[----:B------:R-:W-:Y:S01]  /*11f60*/  R2UR UR15, R7 ;  /* 0x00000000070f72ca */ /* 0x000fe200000e0000 */
[----:B------:R-:W-:Y:S01]  /*11f70*/  UMOV UR13, UR23 ;  /* 0x00000017000d7c82 */ /* 0x000fe20008000000 */
[----:B------:R-:W-:Y:S01]  /*11f80*/  VIADD R6, R4, 0x404 ;  /* 0x0000040404067836 */ /* 0x000fe20000000000 */
[----:B------:R-:W-:Y:S02]  /*11f90*/  WARPGROUP.DEPBAR.LE gsb0, 0x0 ;  /* 0x00008000000079c5 */ /* 0x000fe40000010000 */
[----:B------:R-:W-:-:S06]  /*11fa0*/  WARPGROUP.ARRIVE ;  /* 0x00000000000079c5 */ /* 0x000fcc0000000000 */
[----:B------:R-:W-:Y:S03]  /*11fb0*/  HGMMA.64x16x16.F32 R48, gdesc[UR16], R48, gsb0 ;  /* 0x00200000103079f0 */ /* 0x000fe60008000830 */
[----:B------:R-:W-:Y:S02]  /*11fc0*/  WARPGROUP.DEPBAR.LE gsb0, 0x0 ;  /* 0x00008000000079c5 */ /* 0x000fe40000010000 */
[----:B------:R-:W-:-:S06]  /*11fd0*/  WARPGROUP.ARRIVE ;  /* 0x00000000000079c5 */ /* 0x000fcc0000000000 */
[----:B------:R-:W-:Y:S01]  /*11fe0*/  HGMMA.64x16x16.F32 R40, gdesc[UR4], R40, gsb0 ;  /* 0x00200000042879f0 */ /* 0x000fe20008000828 */
[----:B------:R-:W-:-:S07]  /*11ff0*/  UIADD3 UR4, UR20, 0x404, URZ ;  /* 0x0000040414047890 */ /* 0x000fce000fffe03f */
[----:B------:R-:W-:Y:S01]  /*12000*/  UMOV UR24, UR4 ;  /* 0x0000000400187c82 */ /* 0x000fe20008000000 */
[----:B------:R-:W-:Y:S02]  /*12010*/  WARPGROUP.DEPBAR.LE gsb0, 0x0 ;  /* 0x00008000000079c5 */ /* 0x000fe40000010000 */
[----:B------:R-:W-:Y:S01]  /*12020*/  WARPGROUP.ARRIVE ;  /* 0x00000000000079c5 */ /* 0x000fe20000000000 */
[----:B------:R-:W-:Y:S01]  /*12030*/  IMAD.MOV.U32 R7, RZ, RZ, 0x40000040 ;  /* 0x40000040ff077424 */ /* 0x000fe200078e00ff */
[----:B------:R-:W-:Y:S01]  /*12040*/  R2UR UR6, R6 ;  /* 0x00000000060672ca */ /* 0x000fe200000e0000 */
[----:B------:R-:W-:Y:S01]  /*12050*/  UMOV UR22, UR24 ;  /* 0x0000001800167c82 */ /* 0x000fe20008000000 */
[----:B------:R-:W-:Y:S01]  /*12060*/  UMOV UR23, UR25 ;  /* 0x0000001900177c82 */ /* 0x000fe20008000000 */
[----:B------:R-:W-:Y:S01]  /*12070*/  IMAD.MOV.U32 R9, RZ, RZ, 0x40000040 ;  /* 0x40000040ff097424 */ /* 0x000fe200078e00ff */
[----:B------:R-:W-:Y:S01]  /*12080*/  HGMMA.64x16x16.F32 R32, gdesc[UR8], R32, gsb0 ;  /* 0x00200000082079f0 */ /* 0x000fe20008000820 */
[----:B------:R-:W-:Y:S01]  /*12090*/  R2UR UR18, R8 ;  /* 0x00000000081272ca */ /* 0x000fe200000e0000 */
[----:B------:R-:W-:Y:S01]  /*120a0*/  IMAD.U32 R20, RZ, RZ, UR24 ;  /* 0x00000018ff147e24 */ /* 0x000fe2000f8e00ff */
[----:B------:R-:W-:-:S02]  /*120b0*/  WARPGROUP.DEPBAR.LE gsb0, 0x0 ;  /* 0x00008000000079c5 */ /* 0x000fc40000010000 */
[----:B------:R-:W-:-:S06]  /*120c0*/  WARPGROUP.ARRIVE ;  /* 0x00000000000079c5 */ /* 0x000fcc0000000000 */
[----:B------:R-:W-:Y:S03]  /*120d0*/  HGMMA.64x16x16.F32 R24, gdesc[UR12], R24, gsb0 ;  /* 0x002000000c1879f0 */ /* 0x000fe60008000818 */
[----:B------:R-:W-:Y:S02]  /*120e0*/  WARPGROUP.DEPBAR.LE gsb0, 0x0 ;  /* 0x00008000000079c5 */ /* 0x000fe40000010000 */
[----:B------:R-:W-:-:S06]  /*120f0*/  WARPGROUP.ARRIVE ;  /* 0x00000000000079c5 */ /* 0x000fcc0000000000 */
[----:B------:R-:W-:Y:S01]  /*12100*/  HGMMA.64x16x16.F32 R72, gdesc[UR24], R72, gsb0 ;  /* 0x00200000184879f0 */ /* 0x000fe20008000848 */
[----:B------:R-:W-:Y:S01]  /*12110*/  R2UR UR7, R7 ;  /* 0x00000000070772ca */ /* 0x000fe200000e0000 */
[----:B------:R-:W-:Y:S01]  /*12120*/  UMOV UR4, UR22 ;  /* 0x0000001600047c82 */ /* 0x000fe20008000000 */
[----:B------:R-:W-:Y:S01]  /*12130*/  UMOV UR5, UR23 ;  /* 0x0000001700057c82 */ /* 0x000fe20008000000 */
[----:B------:R-:W-:Y:S01]  /*12140*/  VIADD R6, R4, 0x484 ;  /* 0x0000048404067836 */ /* 0x000fe20000000000 */
[----:B------:R-:W-:Y:S02]  /*12150*/  WARPGROUP.DEPBAR.LE gsb0, 0x0 ;  /* 0x00008000000079c5 */ /* 0x000fe40000010000 */
[----:B------:R-:W-:-:S07]  /*12160*/  WARPGROUP.ARRIVE ;  /* 0x00000000000079c5 */ /* 0x000fce0000000000 */
[----:B------:R-:W-:Y:S01]  /*12170*/  HGMMA.64x16x16.F32 R64, gdesc[UR4], R64, gsb0 ;  /* 0x00200000044079f0 */ /* 0x000fe20008000840 */
[----:B------:R-:W-:Y:S01]  /*12180*/  IMAD.MOV.U32 R7, RZ, RZ, 0x40000040 ;  /* 0x40000040ff077424 */ /* 0x000fe200078e00ff */
[----:B------:R-:W-:-:S04]  /*12190*/  R2UR UR14, R6 ;  /* 0x00000000060e72ca */ /* 0x000fc800000e0000 */
[----:B------:R-:W-:Y:S01]  /*121a0*/  R2UR UR15, R7 ;  /* 0x00000000070f72ca */ /* 0x000fe200000e0000 */
[----:B------:R-:W-:Y:S01]  /*121b0*/  UMOV UR12, UR22 ;  /* 0x00000016000c7c82 */ /* 0x000fe20008000000 */
[----:B------:R-:W-:Y:S01]  /*121c0*/  UMOV UR13, UR23 ;  /* 0x00000017000d7c82 */ /* 0x000fe20008000000 */
[----:B------:R-:W-:Y:S02]  /*121d0*/  WARPGROUP.DEPBAR.LE gsb0, 0x0 ;  /* 0x00008000000079c5 */ /* 0x000fe40000010000 */
[----:B------:R-:W-:-:S08]  /*121e0*/  WARPGROUP.ARRIVE ;  /* 0x00000000000079c5 */ /* 0x000fd00000000000 */
        /* <DEDUP_REMOVED lines=16> */
[----:B------:R-:W-:Y:S02]  /*122f0*/  R2UR UR10, R14 ;  /* 0x000000000e0a72ca */ /* 0x000fe400000e0000 */
[----:B------:R-:W-:Y:S01]  /*12300*/  R2UR UR11, R15 ;  /* 0x000000000f0b72ca */ /* 0x000fe200000e0000 */
[----:B------:R-:W-:Y:S01]  /*12310*/  UMOV UR8, UR22 ;  /* 0x0000001600087c82 */ /* 0x000fe20008000000 */
[----:B------:R-:W-:Y:S01]  /*12320*/  UMOV UR9, UR23 ;  /* 0x0000001700097c82 */ /* 0x000fe20008000000 */
[----:B------:R-:W-:Y:S02]  /*12330*/  WARPGROUP.DEPBAR.LE gsb0, 0x0 ;  /* 0x00008000000079c5 */ /* 0x000fe40000010000 */
[----:B------:R-:W-:-:S08]  /*12340*/  WARPGROUP.ARRIVE ;  /* 0x00000000000079c5 */ /* 0x000fd00000000000 */
[----:B------:R-:W-:Y:S01]  /*12350*/  HGMMA.64x16x16.F32 R32, gdesc[UR8], R32, gsb0 ;  /* 0x00200000082079f0 */ /* 0x000fe20008000820 */
[----:B------:R-:W-:Y:S02]  /*12360*/  IADD3 R6, R4, 0x684, RZ ;  /* 0x0000068404067810 */ /* 0x000fe40007ffe0ff */
[----:B------:R-:W-:Y:S02]  /*12370*/  MOV R7, 0x40000040 ;  /* 0x4000004000077802 */ /* 0x000fe40000000f00 */
[----:B------:R-:W-:Y:S02]  /*12380*/  R2UR UR14, R6 ;  /* 0x00000000060e72ca */ /* 0x000fe400000e0000 */
[----:B------:R-:W-:Y:S01]  /*12390*/  R2UR UR15, R7 ;  /* 0x00000000070f72ca */ /* 0x000fe200000e0000 */
[----:B------:R-:W-:Y:S01]  /*123a0*/  UMOV UR12, UR22 ;  /* 0x00000016000c7c82 */ /* 0x000fe20008000000 */
[----:B------:R-:W-:Y:S01]  /*123b0*/  UMOV UR13, UR23 ;  /* 0x00000017000d7c82 */ /* 0x000fe20008000000 */
[----:B------:R-:W-:-:S02]  /*123c0*/  WARPGROUP.DEPBAR.LE gsb0, 0x0 ;  /* 0x00008000000079c5 */ /* 0x000fc40000010000 */
[----:B------:R-:W-:-:S08]  /*123d0*/  WARPGROUP.ARRIVE ;  /* 0x00000000000079c5 */ /* 0x000fd00000000000 */
[----:B------:R-:W-:Y:S01]  /*123e0*/  HGMMA.64x16x16.F32 R24, gdesc[UR12], R24, gsb0 ;  /* 0x002000000c1879f0 */ /* 0x000fe20008000818 */
[----:B------:R-:W-:Y:S02]  /*123f0*/  VIADD R8, R4, 0x386 ;  /* 0x0000038604087836 */ /* 0x000fe40000000000 */
[----:B------:R-:W-:-:S03]  /*12400*/  IMAD.MOV.U32 R9, RZ, RZ, 0x40000040 ;  /* 0x40000040ff097424 */ /* 0x000fc600078e00ff */
[----:B------:R-:W-:Y:S02]  /*12410*/  R2UR UR54, R8 ;  /* 0x00000000083672ca */ /* 0x000fe400000e0000 */
[----:B------:R-:W-:Y:S01]  /*12420*/  R2UR UR55, R9 ;  /* 0x00000000093772ca */ /* 0x000fe200000e0000 */
[----:B------:R-:W-:Y:S02]  /*12430*/  WARPGROUP.DEPBAR.LE gsb0, 0x0 ;  /* 0x00008000000079c5 */ /* 0x000fe40000010000 */
[----:B------:R-:W-:-:S10]  /*12440*/  WARPGROUP.ARRIVE ;  /* 0x00000000000079c5 */ /* 0x000fd40000000000 */
[----:B------:R-:W-:Y:S01]  /*12450*/  HGMMA.64x16x16.F32 R72, gdesc[UR52], R72, gsb0 ;  /* 0x00200000344879f0 */ /* 0x000fe20008000848 */
[----:B------:R-:W-:Y:S01]  /*12460*/  VIADD R6, R4, 0x406 ;  /* 0x0000040604067836 */ /* 0x000fe20000000000 */
[----:B------:R-:W-:-:S04]  /*12470*/  MOV R7, 0x40000040 ;  /* 0x4000004000077802 */ /* 0x000fc80000000f00 */
[----:B------:R-:W-:Y:S02]  /*12480*/  R2UR UR6, R6 ;  /* 0x00000000060672ca */ /* 0x000fe400000e0000 */
[----:B------:R-:W-:Y:S01]  /*12490*/  R2UR UR7, R7 ;  /* 0x00000000070772ca */ /* 0x000fe200000e0000 */
[----:B------:R-:W-:Y:S01]  /*124a0*/  UMOV UR4, UR52 ;  /* 0x0000003400047c82 */ /* 0x000fe20008000000 */
[----:B------:R-:W-:Y:S01]  /*124b0*/  UMOV UR5, UR53 ;  /* 0x0000003500057c82 */ /* 0x000fe20008000000 */
[----:B------:R-:W-:Y:S02]  /*124c0*/  WARPGROUP.DEPBAR.LE gsb0, 0x0 ;  /* 0x00008000000079c5 */ /* 0x000fe40000010000 */
[----:B------:R-:W-:-:S08]  /*124d0*/  WARPGROUP.ARRIVE ;  /* 0x00000000000079c5 */ /* 0x000fd00000000000 */
        /* <DEDUP_REMOVED lines=19> */
[----:B------:R-:W-:Y:S02]  /*12610*/  VIADD R6, R4, 0x586 ;  /* 0x0000058604067836 */ /* 0x000fe40000000000 */
[----:B------:R-:W-:-:S03]  /*12620*/  IMAD.MOV.U32 R7, RZ, RZ, 0x40000040 ;  /* 0x40000040ff077424 */ /* 0x000fc600078e00ff */
        /* <DEDUP_REMOVED lines=29> */
[----:B------:R-:W-:Y:S02]  /*12800*/  WARPGROUP.DEPBAR.LE gsb0, 0x0 ;  /* 0x00008000000079c5 */ /* 0x000fe40000010000 */
[----:B------:R-:W-:-:S10]  /*12810*/  WARPGROUP.ARRIVE ;  /* 0x00000000000079c5 */ /* 0x000fd40000000000 */
        /* <DEDUP_REMOVED lines=10> */
[----:B------:R-:W-:Y:S01]  /*128c0*/  IMAD.MOV.U32 R7, RZ, RZ, 0x40000040 ;  /* 0x40000040ff077424 */ /* 0x000fe200078e00ff */
[----:B------:R-:W-:-:S04]  /*128d0*/  IADD3 R6, R4, 0x800, RZ ;  /* 0x0000080004067810 */ /* 0x000fc80007ffe0ff */
        /* <DEDUP_REMOVED lines=47> */
[----:B------:R-:W-:Y:S02]  /*12bd0*/  WARPGROUP.DEPBAR.LE gsb0, 0x0 ;  /* 0x00008000000079c5 */ /* 0x000fe40000010000 */
[----:B------:R-:W-:-:S10]  /*12be0*/  WARPGROUP.ARRIVE ;  /* 0x00000000000079c5 */ /* 0x000fd40000000000 */
        /* <DEDUP_REMOVED lines=165> */
[----:B--2---:R-:W-:-:S05]  /*13640*/  IADD3 R5, R0, R152, RZ ;  /* 0x0000009800057210 */ /* 0x004fca0007ffe0ff */
[----:B------:R-:W-:-:S05]  /*13650*/  IMAD R2, R154, -0x70, R5 ;  /* 0xffffff909a027824 */ /* 0x000fca00078e0205 */
[C---:B------:R-:W-:Y:S02]  /*13660*/  ISETP.GT.AND P2, PT, R2.reuse, RZ, PT ;  /* 0x000000ff0200720c */ /* 0x040fe40003f44270 */
[C---:B------:R-:W-:Y:S02]  /*13670*/  ISETP.GT.AND P3, PT, R2.reuse, 0x1, PT ;  /* 0x000000010200780c */ /* 0x040fe40003f64270 */
[----:B------:R-:W-:Y:S01]  /*13680*/  ISETP.GT.AND P4, PT, R2, 0x8, PT ;  /* 0x000000080200780c */ /* 0x000fe20003f84270 */
[----:B------:R-:W-:Y:S02]  /*13690*/  WARPGROUP.DEPBAR.LE gsb0, 0x0 ;  /* 0x00008000000079c5 */ /* 0x000fe40000010000 */
[----:B------:R-:W-:-:S06]  /*136a0*/  WARPGROUP.ARRIVE ;  /* 0x00000000000079c5 */ /* 0x000fcc0000000000 */
[----:B------:R-:W-:Y:S01]  /*136b0*/  HGMMA.64x16x16.F32 R32, gdesc[UR8], R32, gsb0 ;  /* 0x00200000082079f0 */ /* 0x000fe20008000820 */
[----:B------:R-:W-:Y:S02]  /*136c0*/  FSEL R81, R72, -INF , P2 ;  /* 0xff80000048517808 */ /* 0x000fe40001000000 */
[----:B------:R-:W-:Y:S02]  /*136d0*/  FSEL R73, R73, -INF , P3 ;  /* 0xff80000049497808 */ /* 0x000fe40001800000 */
[----:B------:R-:W-:Y:S02]  /*136e0*/  ISETP.GT.AND P5, PT, R2, 0x9, PT ;  /* 0x000000090200780c */ /* 0x000fe40003fa4270 */
[----:B------:R-:W-:Y:S02]  /*136f0*/  FSEL R85, R76, -INF , P4 ;  /* 0xff8000004c557808 */ /* 0x000fe40002000000 */
[----:B------:R-:W-:Y:S02]  /*13700*/  FMNMX.FTZ R0, R81, R73, !PT ;  /* 0x0000004951007209 */ /* 0x000fe40007810000 */
[----:B------:R-:W-:-:S02]  /*13710*/  FSEL R77, R77, -INF , P5 ;  /* 0xff8000004d4d7808 */ /* 0x000fc40002800000 */
[C---:B------:R-:W-:Y:S02]  /*13720*/  ISETP.GT.AND P6, PT, R2.reuse, 0x10, PT ;  /* 0x000000100200780c */ /* 0x040fe40003fc4270 */
[----:B------:R-:W-:Y:S02]  /*13730*/  FMNMX.FTZ R0, R85, R0, !PT ;  /* 0x0000000055007209 */ /* 0x000fe40007810000 */
[----:B------:R-:W-:Y:S02]  /*13740*/  FSEL R75, R75, -INF , P3 ;  /* 0xff8000004b4b7808 */ /* 0x000fe40001800000 */
[----:B------:R-:W-:Y:S02]  /*13750*/  ISETP.GT.AND P3, PT, R2, 0x11, PT ;  /* 0x000000110200780c */ /* 0x000fe40003f64270 */
[----:B------:R-:W-:Y:S02]  /*13760*/  FSEL R93, R64, -INF , P6 ;  /* 0xff800000405d7808 */ /* 0x000fe40003000000 */
[----:B------:R-:W-:-:S02]  /*13770*/  FMNMX.FTZ R0, R77, R0, !PT ;  /* 0x000000004d007209 */ /* 0x000fc40007810000 */
[----:B------:R-:W-:Y:S02]  /*13780*/  FSEL R9, R78, -INF , P4 ;  /* 0xff8000004e097808 */ /* 0x000fe40002000000 */
[C---:B------:R-:W-:Y:S02]  /*13790*/  ISETP.GT.AND P4, PT, R2.reuse, 0x18, PT ;  /* 0x000000180200780c */ /* 0x040fe40003f84270 */
[----:B------:R-:W-:Y:S02]  /*137a0*/  FSEL R65, R65, -INF , P3 ;  /* 0xff80000041417808 */ /* 0x000fe40001800000 */
[----:B------:R-:W-:Y:S02]  /*137b0*/  FMNMX.FTZ R0, R93, R0, !PT ;  /* 0x000000005d007209 */ /* 0x000fe40007810000 */
[----:B------:R-:W-:Y:S02]  /*137c0*/  FSEL R79, R79, -INF , P5 ;  /* 0xff8000004f4f7808 */ /* 0x000fe40002800000 */
[----:B------:R-:W-:-:S02]  /*137d0*/  ISETP.GT.AND P5, PT, R2, 0x19, PT ;  /* 0x000000190200780c */ /* 0x000fc40003fa4270 */
[----:B------:R-:W-:Y:S02]  /*137e0*/  FSEL R95, R68, -INF , P4 ;  /* 0xff800000445f7808 */ /* 0x000fe40002000000 */
[----:B------:R-:W-:Y:S01]  /*137f0*/  FMNMX.FTZ R0, R65, R0, !PT ;  /* 0x0000000041007209 */ /* 0x000fe20007810000 */
[----:B------:R-:W-:Y:S01]  /*13800*/  VIADD R4, R4, 0xa06 ;  /* 0x00000a0604047836 */ /* 0x000fe20000000000 */
[----:B------:R-:W-:Y:S01]  /*13810*/  FSEL R7, R74, -INF , P2 ;  /* 0xff8000004a077808 */ /* 0x000fe20001000000 */
[----:B------:R-:W-:Y:S01]  /*13820*/  IMAD.MOV.U32 R5, RZ, RZ, 0x40000040 ;  /* 0x40000040ff057424 */ /* 0x000fe200078e00ff */
[----:B------:R-:W-:Y:S02]  /*13830*/  ISETP.GT.AND P2, PT, R2, 0x20, PT ;  /* 0x000000200200780c */ /* 0x000fe40003f44270 */
[----:B------:R-:W-:Y:S02]  /*13840*/  FSEL R69, R69, -INF , P5 ;  /* 0xff80000045457808 */ /* 0x000fe40002800000 */
[----:B------:R-:W-:-:S02]  /*13850*/  FMNMX.FTZ R0, R95, R0, !PT ;  /* 0x000000005f007209 */ /* 0x000fc40007810000 */
[----:B------:R-:W-:Y:S02]  /*13860*/  R2UR UR6, R4 ;  /* 0x00000000040672ca */ /* 0x000fe400000e0000 */
[----:B------:R-:W-:Y:S02]  /*13870*/  R2UR UR7, R5 ;  /* 0x00000000050772ca */ /* 0x000fe400000e0000 */
[----:B------:R-:W-:Y:S02]  /*13880*/  FSEL R11, R66, -INF , P6 ;  /* 0xff800000420b7808 */ /* 0x000fe40003000000 */
[----:B------:R-:W-:Y:S02]  /*13890*/  ISETP.GT.AND P6, PT, R2, 0x21, PT ;  /* 0x000000210200780c */ /* 0x000fe40003fc4270 */
[----:B------:R-:W-:Y:S02]  /*138a0*/  FSEL R97, R56, -INF , P2 ;  /* 0xff80000038617808 */ /* 0x000fe40001000000 */
[----:B------:R-:W-:-:S02]  /*138b0*/  FMNMX.FTZ R0, R69, R0, !PT ;  /* 0x0000000045007209 */ /* 0x000fc40007810000 */
[----:B------:R-:W-:Y:S01]  /*138c0*/  FSEL R71, R71, -INF , P5 ;  /* 0xff80000047477808 */ /* 0x000fe20002800000 */
[----:B------:R-:W-:Y:S02]  /*138d0*/  WARPGROUP.DEPBAR.LE gsb0, 0x0 ;  /* 0x00008000000079c5 */ /* 0x000fe40000010000 */
[----:B------:R-:W-:Y:S02]  /*138e0*/  ISETP.GT.AND P5, PT, R2, 0x28, PT ;  /* 0x000000280200780c */ /* 0x000fe40003fa4270 */
[----:B------:R-:W-:Y:S02]  /*138f0*/  FSEL R99, R57, -INF , P6 ;  /* 0xff80000039637808 */ /* 0x000fe40003000000 */
[----:B------:R-:W-:Y:S01]  /*13900*/  FMNMX.FTZ R0, R97, R0, !PT ;  /* 0x0000000061007209 */ /* 0x000fe20007810000 */
[----:B------:R-:W-:Y:S01]  /*13910*/  WARPGROUP.ARRIVE ;  /* 0x00000000000079c5 */ /* 0x000fe20000000000 */
[----:B------:R-:W-:Y:S02]  /*13920*/  FSEL R13, R70, -INF , P4 ;  /* 0xff800000460d7808 */ /* 0x000fe40002000000 */
[----:B------:R-:W-:-:S02]  /*13930*/  ISETP.GT.AND P4, PT, R2, 0x29, PT ;  /* 0x000000290200780c */ /* 0x000fc40003f84270 */
[----:B------:R-:W-:Y:S02]  /*13940*/  FSEL R101, R60, -INF , P5 ;  /* 0xff8000003c657808 */ /* 0x000fe40002800000 */
[----:B------:R-:W-:Y:S01]  /*13950*/  FMNMX.FTZ R0, R99, R0, !PT ;  /* 0x0000000063007209 */ /* 0x000fe20007810000 */
[----:B------:R-:W-:Y:S01]  /*13960*/  UMOV UR4, UR36 ;  /* 0x0000002400047c82 */ /* 0x000fe20008000000 */
[----:B------:R-:W-:Y:S01]  /*13970*/  UMOV UR5, UR37 ;  /* 0x0000002500057c82 */ /* 0x000fe20008000000 */
[----:B------:R-:W-:Y:S01]  /*13980*/  FSEL R67, R67, -INF , P3 ;  /* 0xff80000043437808 */ /* 0x000fe20001800000 */
[----:B------:R-:W-:Y:S01]  /*13990*/  HGMMA.64x16x16.F32 R24, gdesc[UR4], R24, gsb0 ;  /* 0x00200000041879f0 */ /* 0x000fe20008000818 */
[----:B------:R-:W-:Y:S01]  /*139a0*/  ISETP.GT.AND P3, PT, R2, 0x30, PT ;  /* 0x000000300200780c */ /* 0x000fe20003f64270 */
[----:B------:R0:W-:Y:S01]  /*139b0*/  STL.64 [R1+0x18], R20 ;  /* 0x0000181401007387 */ /* 0x0001e20000100a00 */
[----:B------:R-:W-:Y:S01]  /*139c0*/  FSEL R103, R61, -INF , P4 ;  /* 0xff8000003d677808 */ /* 0x000fe20002000000 */
[----:B------:R-:W-:Y:S01]  /*139d0*/  ULDC UR4, c[0x0][0x988] ;  /* 0x0002620000047ab9 */ /* 0x000fe20000000800 */
        /* <DEDUP_REMOVED lines=9> */
[----:B0-----:R-:W-:Y:S02]  /*13a70*/  FSEL R21, R62, -INF , P5 ;  /* 0xff8000003e157808 */ /* 0x001fe40002800000 */
        /* <DEDUP_REMOVED lines=32> */
[----:B------:R-:W-:-:S02]  /*13c80*/  FSEL R121, R37, -INF , P2 ;  /* 0xff80000025797808 */ /* 0x000fc40001000000 */
[----:B------:R-:W-:Y:S02]  /*13c90*/  FMNMX.FTZ R0, R117, R0, !PT ;  /* 0x0000000075007209 */ /* 0x000fe40007810000 */
[----:B------:R-:W-:Y:S01]  /*13ca0*/  ISETP.GT.AND P3, PT, R2, 0x60, PT ;  /* 0x000000600200780c */ /* 0x000fe20003f64270 */
[----:B------:R-:W-:Y:S02]  /*13cb0*/  WARPGROUP.DEPBAR.LE gsb0, 0x0 ;  /* 0x00008000000079c5 */ /* 0x000fe40000010000 */
[----:B------:R-:W-:Y:S02]  /*13cc0*/  FSEL R45, R42, -INF , P4 ;  /* 0xff8000002a2d7808 */ /* 0x000fe40002000000 */
[----:B------:R-:W-:Y:S02]  /*13cd0*/  FSEL R123, R24, -INF , P3 ;  /* 0xff800000187b7808 */ /* 0x000fe40001800000 */
[----:B------:R-:W-:Y:S02]  /*13ce0*/  FMNMX.FTZ R0, R121, R0, !PT ;  /* 0x0000000079007209 */ /* 0x000fe40007810000 */
[----:B------:R-:W-:-:S02]  /*13cf0*/  ISETP.GT.AND P4, PT, R2, 0x61, PT ;  /* 0x000000610200780c */ /* 0x000fc40003f84270 */
[----:B------:R-:W-:Y:S02]  /*13d00*/  FSEL R55, R55, -INF , P5 ;  /* 0xff80000037377808 */ /* 0x000fe40002800000 */
[----:B------:R-:W-:Y:S02]  /*13d10*/  FSEL R41, R54, -INF , P6 ;  /* 0xff80000036297808 */ /* 0x000fe40003000000 */
[----:B------:R-:W-:Y:S02]  /*13d20*/  P2R R32, PR, RZ, 0x2 ;  /* 0x00000002ff207803 */ /* 0x000fe40000000000 */
[----:B------:R-:W-:Y:S02]  /*13d30*/  P2R R20, PR, RZ, 0x1 ;  /* 0x00000001ff147803 */ /* 0x000fe40000000000 */
[----:B------:R-:W-:Y:S02]  /*13d40*/  FSEL R125, R25, -INF , P4 ;  /* 0xff800000197d7808 */ /* 0x000fe40002000000 */
[----:B------:R-:W-:-:S02]  /*13d50*/  FMNMX.FTZ R0, R123, R0, !PT ;  /* 0x000000007b007209 */ /* 0x000fc40007810000 */
[C---:B------:R-:W-:Y:S02]  /*13d60*/  ISETP.GT.AND P5, PT, R2.reuse, 0x68, PT ;  /* 0x000000680200780c */ /* 0x040fe40003fa4270 */
[C---:B------:R-:W-:Y:S02]  /*13d70*/  ISETP.GT.AND P6, PT, R2.reuse, 0x69, PT ;  /* 0x000000690200780c */ /* 0x040fe40003fc4270 */
[C---:B------:R-:W-:Y:S02]  /*13d80*/  ISETP.GT.AND P0, PT, R2.reuse, 0x49, PT ;  /* 0x000000490200780c */ /* 0x040fe40003f04270 */
[----:B------:R-:W-:Y:S02]  /*13d90*/  ISETP.GT.AND P1, PT, R2, 0x50, PT ;  /* 0x000000500200780c */ /* 0x000fe40003f24270 */
[----:B------:R-:W-:Y:S02]  /*13da0*/  FMNMX.FTZ R2, R7, R75, !PT ;  /* 0x0000004b07027209 */ /* 0x000fe40007810000 */
[----:B------:R-:W-:-:S02]  /*13db0*/  FSEL R127, R28, -INF , P5 ;  /* 0xff8000001c7f7808 */ /* 0x000fc40002800000 */
[----:B------:R-:W-:Y:S02]  /*13dc0*/  FMNMX.FTZ R0, R125, R0, !PT ;  /* 0x000000007d007209 */ /* 0x000fe40007810000 */
[----:B------:R-:W-:Y:S02]  /*13dd0*/  FMNMX.FTZ R2, R9, R2, !PT ;  /* 0x0000000209027209 */ /* 0x000fe40007810000 */
[----:B------:R-:W-:Y:S02]  /*13de0*/  FSEL R129, R29, -INF , P6 ;  /* 0xff8000001d817808 */ /* 0x000fe40003000000 */
[----:B------:R-:W-:Y:S02]  /*13df0*/  FMNMX.FTZ R0, R127, R0, !PT ;  /* 0x000000007f007209 */ /* 0x000fe40007810000 */
[----:B------:R-:W-:Y:S02]  /*13e00*/  FMNMX.FTZ R2, R79, R2, !PT ;  /* 0x000000024f027209 */ /* 0x000fe40007810000 */
[----:B------:R-:W-:-:S02]  /*13e10*/  FMNMX.FTZ R4, R129, R0, !PT ;  /* 0x0000000081047209 */ /* 0x000fc40007810000 */
        /* <DEDUP_REMOVED lines=16> */
[----:B------:R-:W-:Y:S01]  /*13f20*/  FMNMX.FTZ R2, R43, R2, !PT ;  /* 0x000000022b027209 */ /* 0x000fe20007810000 */
[----:B------:R-:W-:Y:S01]  /*13f30*/  IMAD.U32 R0, RZ, RZ, UR4 ;  /* 0x00000004ff007e24 */ /* 0x000fe2000f8e00ff */
[----:B------:R-:W-:Y:S02]  /*13f40*/  FSEL R47, R47, -INF , P0 ;  /* 0xff8000002f2f7808 */ /* 0x000fe40000000000 */
[----:B0-----:R-:W-:Y:S02]  /*13f50*/  FMNMX.FTZ R5, R6, R5, !PT ;  /* 0x0000000506057209 */ /* 0x001fe40007810000 */
[----:B------:R-:W-:Y:S02]  /*13f60*/  FMNMX.FTZ R2, R33, R2, !PT ;  /* 0x0000000221027209 */ /* 0x000fe40007810000 */
[----:B------:R-:W-:Y:S01]  /*13f70*/  FSEL R25, R34, -INF , P1 ;  /* 0xff80000022197808 */ /* 0x000fe20000800000 */
[----:B------:R-:W-:Y:S01]  /*13f80*/  FMUL.FTZ R8, R5, R0 ;  /* 0x0000000005087220 */ /* 0x000fe20000410000 */
[----:B------:R-:W-:-:S02]  /*13f90*/  ISETP.NE.AND P1, PT, R32, RZ, PT ;  /* 0x000000ff2000720c */ /* 0x000fc40003f25270 */
[----:B------:R-:W-:Y:S02]  /*13fa0*/  FMNMX.FTZ R2, R47, R2, !PT ;  /* 0x000000022f027209 */ /* 0x000fe40007810000 */
[----:B------:R-:W-:Y:S02]  /*13fb0*/  P2R R14, PR, RZ, 0x4 ;  /* 0x00000004ff0e7803 */ /* 0x000fe40000000000 */
[----:B------:R-:W-:Y:S02]  /*13fc0*/  FSETP.NEU.FTZ.AND P2, PT, R5, -INF , PT ;  /* 0xff8000000500780b */ /* 0x000fe40003f5d000 */
[----:B------:R-:W-:Y:S02]  /*13fd0*/  ISETP.NE.AND P0, PT, R20, RZ, PT ;  /* 0x000000ff1400720c */ /* 0x000fe40003f05270 */
[----:B------:R-:W-:Y:S02]  /*13fe0*/  FSEL R35, R35, -INF , P1 ;  /* 0xff80000023237808 */ /* 0x000fe40000800000 */
[----:B------:R-:W-:-:S02]  /*13ff0*/  FMNMX.FTZ R2, R25, R2, !PT ;  /* 0x0000000219027209 */ /* 0x000fc40007810000 */
[----:B------:R-:W-:Y:S02]  /*14000*/  FSEL R8, R8, RZ, P2 ;  /* 0x000000ff08087208 */ /* 0x000fe40001000000 */
[----:B------:R-:W-:Y:S02]  /*14010*/  ISETP.NE.AND P2, PT, R14, RZ, PT ;  /* 0x000000ff0e00720c */ /* 0x000fe40003f45270 */
[----:B------:R-:W-:Y:S02]  /*14020*/  FSEL R29, R38, -INF , P0 ;  /* 0xff800000261d7808 */ /* 0x000fe40000000000 */
[----:B------:R-:W-:Y:S01]  /*14030*/  FMNMX.FTZ R2, R35, R2, !PT ;  /* 0x0000000223027209 */ /* 0x000fe20007810000 */
[--C-:B------:R-:W-:Y:S01]  /*14040*/  FFMA.FTZ R61, R69, R0, -R8.reuse ;  /* 0x00000000453d7223 */ /* 0x100fe20000010808 */
[----:B------:R-:W-:Y:S02]  /*14050*/  FSEL R69, R39, -INF , P2 ;  /* 0xff80000027457808 */ /* 0x000fe40001000000 */
[----:B------:R-:W-:Y:S01]  /*14060*/  FMNMX.FTZ R2, R29, R2, !PT ;  /* 0x000000021d027209 */ /* 0x000fe20007810000 */
[----:B------:R-:W-:Y:S01]  /*14070*/  FFMA.FTZ R37, R73, R0, -R8 ;  /* 0x0000000049257223 */ /* 0x000fe20000010808 */
[----:B------:R-:W-:-:S02]  /*14080*/  FSEL R73, R26, -INF , P3 ;  /* 0xff8000001a497808 */ /* 0x000fc40001800000 */
[----:B------:R-:W-:Y:S01]  /*14090*/  FMNMX.FTZ R2, R69, R2, !PT ;  /* 0x0000000245027209 */ /* 0x000fe20007810000 */
[--C-:B------:R-:W-:Y:S01]  /*140a0*/  FFMA.FTZ R53, R77, R0, -R8.reuse ;  /* 0x000000004d357223 */ /* 0x100fe20000010808 */
[----:B------:R-:W-:Y:S02]  /*140b0*/  FSEL R77, R27, -INF , P4 ;  /* 0xff8000001b4d7808 */ /* 0x000fe40002000000 */
[----:B------:R-:W-:Y:S01]  /*140c0*/  FMNMX.FTZ R2, R73, R2, !PT ;  /* 0x0000000249027209 */ /* 0x000fe20007810000 */
[--C-:B------:R-:W-:Y:S01]  /*140d0*/  FFMA.FTZ R200, R81, R0, -R8.reuse ;  /* 0x0000000051c87223 */ /* 0x100fe20000010808 */
[----:B------:R-:W-:Y:S02]  /*140e0*/  FSEL R81, R30, -INF , P5 ;  /* 0xff8000001e517808 */ /* 0x000fe40002800000 */
[----:B------:R-:W-:Y:S01]  /*140f0*/  FMNMX.FTZ R2, R77, R2, !PT ;  /* 0x000000024d027209 */ /* 0x000fe20007810000 */
[----:B------:R-:W-:Y:S01]  /*14100*/  FFMA.FTZ R202, R85, R0, -R8 ;  /* 0x0000000055ca7223 */ /* 0x000fe20000010808 */
[----:B------:R-:W-:-:S02]  /*14110*/  FSEL R85, R31, -INF , P6 ;  /* 0xff8000001f557808 */ /* 0x000fc40003000000 */
[----:B------:R-:W-:-:S04]  /*14120*/  FMNMX.FTZ R2, R81, R2, !PT ;  /* 0x0000000251027209 */ /* 0x000fc80007810000 */
[----:B------:R-:W-:Y:S01]  /*14130*/  FMNMX.FTZ R2, R85, R2, !PT ;  /* 0x0000000255027209 */ /* 0x000fe20007810000 */
[----:B------:R-:W-:-:S04]  /*14140*/  FFMA.FTZ R31, R89, R0, -R8 ;  /* 0x00000000591f7223 */ /* 0x000fc80000010808 */
[----:B------:R-:W0:Y:S01]  /*14150*/  SHFL.BFLY PT, R89, R2, 0x2, 0x1f ;  /* 0x0c401f0002597f89 */ /* 0x000e2200000e0000 */
[----:B------:R-:W-:Y:S01]  /*14160*/  FFMA.FTZ R196, R93, R0, -R8 ;  /* 0x000000005dc47223 */ /* 0x000fe20000010808 */
[----:B0-----:R-:W-:-:S05]  /*14170*/  FMNMX.FTZ R6, R2, R89, !PT ;  /* 0x0000005902067209 */ /* 0x001fca0007810000 */
[----:B------:R-:W0:Y:S01]  /*14180*/  SHFL.BFLY PT, R93, R6, 0x1, 0x1f ;  /* 0x0c201f00065d7f89 */ /* 0x000e2200000e0000 */
[----:B------:R-:W-:Y:S01]  /*14190*/  MUFU.EX2 R200, R200 ;  /* 0x000000c800c87308 */ /* 0x000fe20000000800 */
[----:B------:R-:W-:-:S07]  /*141a0*/  ISETP.NE.AND P1, PT, R12, RZ, PT ;  /* 0x000000ff0c00720c */ /* 0x000fce0003f25270 */
[----:B------:R-:W1:Y:S01]  /*141b0*/  MUFU.EX2 R37, R37 ;  /* 0x0000002500257308 */ /* 0x000e620000000800 */
[----:B------:R-:W-:Y:S01]  /*141c0*/  FFMA.FTZ R57, R65, R0, -R8 ;  /* 0x0000000041397223 */ /* 0x000fe20000010808 */
[----:B0-----:R-:W-:-:S06]  /*141d0*/  FMNMX.FTZ R4, R6, R93, !PT ;  /* 0x0000005d06047209 */ /* 0x001fcc0007810000 */
[----:B------:R-:W0:Y:S01]  /*141e0*/  MUFU.EX2 R202, R202 ;  /* 0x000000ca00ca7308 */ /* 0x000e220000000800 */
[C---:B------:R-:W-:Y:S01]  /*141f0*/  FSETP.NEU.FTZ.AND P2, PT, R4.reuse, -INF , PT ;  /* 0xff8000000400780b */ /* 0x040fe20003f5d000 */
[----:B------:R-:W-:-:S05]  /*14200*/  FMUL.FTZ R2, R4, R0 ;  /* 0x0000000004027220 */ /* 0x000fca0000410000 */
[----:B------:R-:W-:Y:S01]  /*14210*/  FSEL R12, R2, RZ, P2 ;  /* 0x000000ff020c7208 */ /* 0x000fe20001000000 */
[----:B------:R-:W2:Y:S01]  /*14220*/  MUFU.EX2 R53, R53 ;  /* 0x0000003500357308 */ /* 0x000ea20000000800 */
[----:B------:R-:W-:-:S03]  /*14230*/  FFMA.FTZ R198, R95, R0, -R8 ;  /* 0x000000005fc67223 */ /* 0x000fc60000010808 */
[-CC-:B------:R-:W-:Y:S01]  /*14240*/  FFMA.FTZ R201, R7, R0.reuse, -R12.reuse ;  /* 0x0000000007c97223 */ /* 0x180fe2000001080c */
[----:B------:R-:W-:-:S03]  /*14250*/  FFMA.FTZ R2, R75, R0, -R12 ;  /* 0x000000004b027223 */ /* 0x000fc6000001080c */
[----:B------:R-:W3:Y:S01]  /*14260*/  MUFU.EX2 R196, R196 ;  /* 0x000000c400c47308 */ /* 0x000ee20000000800 */
[-CC-:B------:R-:W-:Y:S01]  /*14270*/  FFMA.FTZ R203, R9, R0.reuse, -R12.reuse ;  /* 0x0000000009cb7223 */ /* 0x180fe2000001080c */
[----:B-1----:R-:W-:Y:S01]  /*14280*/  FADD.FTZ R7, R200, R37 ;  /* 0x00000025c8077221 */ /* 0x002fe20000010000 */
[----:B------:R-:W-:-:S05]  /*14290*/  FFMA.FTZ R6, R79, R0, -R12 ;  /* 0x000000004f067223 */ /* 0x000fca000001080c */
[----:B------:R-:W1:Y:S01]  /*142a0*/  MUFU.EX2 R57, R57 ;  /* 0x0000003900397308 */ /* 0x000e620000000800 */
[----:B0-----:R-:W-:Y:S01]  /*142b0*/  FADD.FTZ R26, R202, R7 ;  /* 0x00000007ca1a7221 */ /* 0x001fe20000010000 */
[----:B------:R-:W-:-:S06]  /*142c0*/  FFMA.FTZ R192, R97, R0, -R8 ;  /* 0x0000000061c07223 */ /* 0x000fcc0000010808 */
[----:B------:R-:W-:Y:S01]  /*142d0*/  MUFU.EX2 R201, R201 ;  /* 0x000000c900c97308 */ /* 0x000fe20000000800 */
[----:B------:R-:W-:-:S07]  /*142e0*/  FFMA.FTZ R197, R11, R0, -R12 ;  /* 0x000000000bc57223 */ /* 0x000fce000001080c */
[----:B------:R-:W0:Y:S01]  /*142f0*/  MUFU.EX2 R2, R2 ;  /* 0x0000000200027308 */ /* 0x000e220000000800 */
[-CC-:B------:R-:W-:Y:S01]  /*14300*/  FFMA.FTZ R190, R83, R0.reuse, -R8.reuse ;  /* 0x0000000053be7223 */ /* 0x180fe20000010808 */
[-CC-:B------:R-:W-:Y:S01]  /*14310*/  FFMA.FTZ R184, R87, R0.reuse, -R8.reuse ;  /* 0x0000000057b87223 */ /* 0x180fe20000010808 */
[----:B------:R-:W-:-:S05]  /*14320*/  FFMA.FTZ R83, R91, R0, -R8 ;  /* 0x000000005b537223 */ /* 0x000fca0000010808 */
[----:B------:R-:W4:Y:S01]  /*14330*/  MUFU.EX2 R198, R198 ;  /* 0x000000c600c67308 */ /* 0x000f220000000800 */
[----:B--2---:R-:W-:Y:S01]  /*14340*/  FADD.FTZ R7, R53, R26 ;  /* 0x0000001a35077221 */ /* 0x004fe20000010000 */
[-CC-:B------:R-:W-:Y:S01]  /*14350*/  FFMA.FTZ R65, R99, R0.reuse, -R8.reuse ;  /* 0x0000000063417223 */ /* 0x180fe20000010808 */
[----:B------:R-:W-:-:S05]  /*14360*/  FFMA.FTZ R194, R101, R0, -R8 ;  /* 0x0000000065c27223 */ /* 0x000fca0000010808 */
[----:B------:R-:W2:Y:S01]  /*14370*/  MUFU.EX2 R203, R203 ;  /* 0x000000cb00cb7308 */ /* 0x000ea20000000800 */
[-CC-:B------:R-:W-:Y:S01]  /*14380*/  FFMA.FTZ R103, R103, R0.reuse, -R8.reuse ;  /* 0x0000000067677223 */ /* 0x180fe20000010808 */
[-CC-:B------:R-:W-:Y:S01]  /*14390*/  FFMA.FTZ R188, R105, R0.reuse, -R8.reuse ;  /* 0x0000000069bc7223 */ /* 0x180fe20000010808 */
[-CC-:B------:R-:W-:Y:S01]  /*143a0*/  FFMA.FTZ R27, R107, R0.reuse, -R8.reuse ;  /* 0x000000006b1b7223 */ /* 0x180fe20000010808 */
[-CC-:B------:R-:W-:Y:S01]  /*143b0*/  FFMA.FTZ R186, R109, R0.reuse, -R8.reuse ;  /* 0x000000006dba7223 */ /* 0x180fe20000010808 */
[-CC-:B------:R-:W-:Y:S01]  /*143c0*/  FFMA.FTZ R87, R111, R0.reuse, -R8.reuse ;  /* 0x000000006f577223 */ /* 0x180fe20000010808 */
[-CC-:B------:R-:W-:Y:S02]  /*143d0*/  FFMA.FTZ R180, R113, R0.reuse, -R8.reuse ;  /* 0x0000000071b47223 */ /* 0x180fe40000010808 */
[----:B------:R-:W5:Y:S01]  /*143e0*/  MUFU.EX2 R61, R61 ;  /* 0x0000003d003d7308 */ /* 0x000f620000000800 */
[-CC-:B------:R-:W-:Y:S01]  /*143f0*/  FFMA.FTZ R89, R115, R0.reuse, -R8.reuse ;  /* 0x0000000073597223 */ /* 0x180fe20000010808 */
[-CC-:B------:R-:W-:Y:S01]  /*14400*/  FFMA.FTZ R182, R117, R0.reuse, -R8.reuse ;  /* 0x0000000075b67223 */ /* 0x180fe20000010808 */
[-CC-:B------:R-:W-:Y:S01]  /*14410*/  FFMA.FTZ R91, R121, R0.reuse, -R8.reuse ;  /* 0x00000000795b7223 */ /* 0x180fe20000010808 */
[-CC-:B------:R-:W-:Y:S01]  /*14420*/  FFMA.FTZ R176, R123, R0.reuse, -R8.reuse ;  /* 0x000000007bb07223 */ /* 0x180fe20000010808 */
[-CC-:B------:R-:W-:Y:S01]  /*14430*/  FFMA.FTZ R125, R125, R0.reuse, -R8.reuse ;  /* 0x000000007d7d7223 */ /* 0x180fe20000010808 */
[-CC-:B------:R-:W-:Y:S01]  /*14440*/  FFMA.FTZ R178, R127, R0.reuse, -R8.reuse ;  /* 0x000000007fb27223 */ /* 0x180fe20000010808 */
[-C--:B------:R-:W-:Y:S01]  /*14450*/  FFMA.FTZ R95, R129, R0.reuse, -R8 ;  /* 0x00000000815f7223 */ /* 0x080fe20000010808 */
[----:B------:R-:W5:Y:S01]  /*14460*/  MUFU.EX2 R6, R6 ;  /* 0x0000000600067308 */ /* 0x000f620000000800 */
[-CC-:B------:R-:W-:Y:S01]  /*14470*/  FFMA.FTZ R8, R67, R0.reuse, -R12.reuse ;  /* 0x0000000043087223 */ /* 0x180fe2000001080c */
[----:B---3--:R-:W-:Y:S01]  /*14480*/  FADD.FTZ R28, R196, R7 ;  /* 0x00000007c41c7221 */ /* 0x008fe20000010000 */
[----:B------:R-:W-:-:S05]  /*14490*/  FFMA.FTZ R199, R13, R0, -R12 ;  /* 0x000000000dc77223 */ /* 0x000fca000001080c */
[----:B------:R-:W3:Y:S01]  /*144a0*/  MUFU.EX2 R192, R192 ;  /* 0x000000c000c07308 */ /* 0x000ee20000000800 */
[----:B-1----:R-:W-:Y:S01]  /*144b0*/  FADD.FTZ R7, R57, R28 ;  /* 0x0000001c39077221 */ /* 0x002fe20000010000 */
[----:B------:R-:W-:Y:S01]  /*144c0*/  ISETP.NE.AND P0, PT, R10, RZ, PT ;  /* 0x000000ff0a00720c */ /* 0x000fe20003f05270 */
[----:B0-----:R-:W-:-:S05]  /*144d0*/  FADD.FTZ R28, R201, R2 ;  /* 0x00000002c91c7221 */ /* 0x001fca0000010000 */
[----:B------:R-:W0:Y:S01]  /*144e0*/  MUFU.EX2 R197, R197 ;  /* 0x000000c500c57308 */ /* 0x000e220000000800 */
[----:B------:R-:W-:Y:S01]  /*144f0*/  FFMA.FTZ R10, R71, R0, -R12 ;  /* 0x00000000470a7223 */ /* 0x000fe2000001080c */
[----:B----4-:R-:W-:-:S06]  /*14500*/  FADD.FTZ R30, R198, R7 ;  /* 0x00000007c61e7221 */ /* 0x010fcc0000010000 */
[----:B------:R-:W1:Y:S01]  /*14510*/  MUFU.EX2 R65, R65 ;  /* 0x0000004100417308 */ /* 0x000e620000000800 */
[----:B--2---:R-:W-:Y:S01]  /*14520*/  FADD.FTZ R7, R203, R28 ;  /* 0x0000001ccb077221 */ /* 0x004fe20000010000 */
[----:B------:R-:W-:-:S06]  /*14530*/  FFMA.FTZ R193, R15, R0, -R12 ;  /* 0x000000000fc17223 */ /* 0x000fcc000001080c */
[----:B------:R-:W2:Y:S01]  /*14540*/  MUFU.EX2 R8, R8 ;  /* 0x0000000800087308 */ /* 0x000ea20000000800 */
[----:B-----5:R-:W-:Y:S01]  /*14550*/  FADD.FTZ R9, R61, R30 ;  /* 0x0000001e3d097221 */ /* 0x020fe20000010000 */
[----:B------:R-:W-:-:S06]  /*14560*/  FADD.FTZ R30, R6, R7 ;  /* 0x00000007061e7221 */ /* 0x000fcc0000010000 */
[----:B------:R-:W4:Y:S08]  /*14570*/  MUFU.EX2 R194, R194 ;  /* 0x000000c200c27308 */ /* 0x000f300000000800 */
[----:B------:R-:W5:Y:S01]  /*14580*/  MUFU.EX2 R199, R199 ;  /* 0x000000c700c77308 */ /* 0x000f620000000800 */
[----:B------:R-:W-:Y:S01]  /*14590*/  FFMA.FTZ R59, R59, R0, -R12 ;  /* 0x000000003b3b7223 */ /* 0x000fe2000001080c */
[----:B---3--:R-:W-:-:S06]  /*145a0*/  FADD.FTZ R32, R192, R9 ;  /* 0x00000009c0207221 */ /* 0x008fcc0000010000 */
[----:B------:R-:W3:Y:S01]  /*145b0*/  MUFU.EX2 R39, R103 ;  /* 0x0000006700277308 */ /* 0x000ee20000000800 */
[----:B0-----:R-:W-:Y:S01]  /*145c0*/  FADD.FTZ R7, R197, R30 ;  /* 0x0000001ec5077221 */ /* 0x001fe20000010000 */
[----:B------:R-:W-:-:S06]  /*145d0*/  FFMA.FTZ R21, R21, R0, -R12 ;  /* 0x0000000015157223 */ /* 0x000fcc000001080c */
[----:B------:R-:W0:Y:S01]  /*145e0*/  MUFU.EX2 R10, R10 ;  /* 0x0000000a000a7308 */ /* 0x000e220000000800 */
[----:B-1----:R-:W-:Y:S01]  /*145f0*/  FADD.FTZ R9, R65, R32 ;  /* 0x0000002041097221 */ /* 0x002fe20000010000 */
[----:B--2---:R-:W-:-:S06]  /*14600*/  FADD.FTZ R30, R8, R7 ;  /* 0x00000007081e7221 */ /* 0x004fcc0000010000 */
[----:B------:R-:W1:Y:S08]  /*14610*/  MUFU.EX2 R188, R188 ;  /* 0x000000bc00bc7308 */ /* 0x000e700000000800 */
[----:B------:R-:W2:Y:S01]  /*14620*/  MUFU.EX2 R193, R193 ;  /* 0x000000c100c17308 */ /* 0x000ea20000000800 */
[----:B------:R-:W-:Y:S01]  /*14630*/  FFMA.FTZ R63, R63, R0, -R12 ;  /* 0x000000003f3f7223 */ /* 0x000fe2000001080c */
[----:B----4-:R-:W-:-:S06]  /*14640*/  FADD.FTZ R32, R194, R9 ;  /* 0x00000009c2207221 */ /* 0x010fcc0000010000 */
[----:B------:R-:W4:Y:S01]  /*14650*/  MUFU.EX2 R27, R27 ;  /* 0x0000001b001b7308 */ /* 0x000f220000000800 */
[----:B-----5:R-:W-:Y:S01]  /*14660*/  FADD.FTZ R7, R199, R30 ;  /* 0x0000001ec7077221 */ /* 0x020fe20000010000 */
[----:B------:R-:W-:-:S06]  /*14670*/  FFMA.FTZ R49, R49, R0, -R12 ;  /* 0x0000000031317223 */ /* 0x000fcc000001080c */
[----:B------:R-:W5:Y:S01]  /*14680*/  MUFU.EX2 R14, R59 ;  /* 0x0000003b000e7308 */ /* 0x000f620000000800 */
[----:B---3--:R-:W-:Y:S01]  /*14690*/  FADD.FTZ R9, R39, R32 ;  /* 0x0000002027097221 */ /* 0x008fe20000010000 */
[----:B0-----:R-:W-:-:S06]  /*146a0*/  FADD.FTZ R32, R10, R7 ;  /* 0x000000070a207221 */ /* 0x001fcc0000010000 */
[----:B------:R-:W0:Y:S08]  /*146b0*/  MUFU.EX2 R190, R190 ;  /* 0x000000be00be7308 */ /* 0x000e300000000800 */
[----:B------:R-:W3:Y:S01]  /*146c0*/  MUFU.EX2 R21, R21 ;  /* 0x0000001500157308 */ /* 0x000ee20000000800 */
[----:B------:R-:W-:Y:S01]  /*146d0*/  FFMA.FTZ R51, R51, R0, -R12 ;  /* 0x0000000033337223 */ /* 0x000fe2000001080c */
[----:B------:R-:W-:Y:S01]  /*146e0*/  @!P1 IADD3 R3, R3, 0x36840, RZ ;  /* 0x0003684003039810 */ /* 0x000fe20007ffe0ff */
[----:B-1----:R-:W-:-:S05]  /*146f0*/  FADD.FTZ R34, R188, R9 ;  /* 0x00000009bc227221 */ /* 0x002fca0000010000 */
[----:B------:R-:W1:Y:S01]  /*14700*/  MUFU.EX2 R31, R31 ;  /* 0x0000001f001f7308 */ /* 0x000e620000000800 */
[----:B--2---:R-:W-:Y:S01]  /*14710*/  FADD.FTZ R7, R193, R32 ;  /* 0x00000020c1077221 */ /* 0x004fe20000010000 */
[----:B------:R-:W-:-:S06]  /*14720*/  FFMA.FTZ R41, R41, R0, -R12 ;  /* 0x0000000029297223 */ /* 0x000fcc000001080c */
[----:B------:R-:W2:Y:S01]  /*14730*/  MUFU.EX2 R20, R63 ;  /* 0x0000003f00147308 */ /* 0x000ea20000000800 */
[----:B------:R-:W-:Y:S01]  /*14740*/  @!P1 PRMT R3, RZ, 0x654, R3 ;  /* 0x00000654ff039816 */ /* 0x000fe20000000003 */
[----:B----4-:R-:W-:-:S06]  /*14750*/  FADD.FTZ R9, R27, R34 ;  /* 0x000000221b097221 */ /* 0x010fcc0000010000 */
[----:B------:R-:W4:Y:S01]  /*14760*/  MUFU.EX2 R184, R184 ;  /* 0x000000b800b87308 */ /* 0x000f220000000800 */
[----:B-----5:R-:W-:Y:S01]  /*14770*/  FADD.FTZ R32, R14, R7 ;  /* 0x000000070e207221 */ /* 0x020fe20000010000 */
[----:B------:R-:W-:Y:S01]  /*14780*/  FFMA.FTZ R55, R55, R0, -R12 ;  /* 0x0000000037377223 */ /* 0x000fe2000001080c */
[----:B------:R3:W-:Y:S05]  /*14790*/  @!P1 SYNCS.ARRIVE.TRANS64.RED.A1T0 RZ, [R3+URZ], RZ ;  /* 0x000000ff03ff99a7 */ /* 0x0007ea000810043f */
[----:B------:R-:W5:Y:S01]  /*147a0*/  MUFU.EX2 R49, R49 ;  /* 0x0000003100317308 */ /* 0x000f620000000800 */
[----:B0-----:R-:W-:-:S07]  /*147b0*/  FADD.FTZ R34, R190, R9 ;  /* 0x00000009be227221 */ /* 0x001fce0000010000 */
[----:B------:R-:W0:Y:S01]  /*147c0*/  MUFU.EX2 R83, R83 ;  /* 0x0000005300537308 */ /* 0x000e220000000800 */
[----:B---3--:R-:W-:Y:S01]  /*147d0*/  FADD.FTZ R3, R21, R32 ;  /* 0x0000002015037221 */ /* 0x008fe20000010000 */
[----:B------:R-:W-:-:S06]  /*147e0*/  FFMA.FTZ R45, R45, R0, -R12 ;  /* 0x000000002d2d7223 */ /* 0x000fcc000001080c */
[----:B------:R-:W3:Y:S01]  /*147f0*/  MUFU.EX2 R24, R51 ;  /* 0x0000003300187308 */ /* 0x000ee20000000800 */
        /* <DEDUP_REMOVED lines=10> */
[----:B0-----:R-:W-:Y:S01]  /*148a0*/  FADD.FTZ R7, R83, R36 ;  /* 0x0000002453077221 */ /* 0x001fe20000010000 */
[----:B---3--:R-:W-:-:S06]  /*148b0*/  FADD.FTZ R34, R24, R3 ;  /* 0x0000000318227221 */ /* 0x008fcc0000010000 */
[----:B------:R-:W0:Y:S08]  /*148c0*/  MUFU.EX2 R180, R180 ;  /* 0x000000b400b47308 */ /* 0x000e300000000800 */
[----:B------:R-:W3:Y:S01]  /*148d0*/  MUFU.EX2 R45, R45 ;  /* 0x0000002d002d7308 */ /* 0x000ee20000000800 */
[----:B------:R-:W-:Y:S01]  /*148e0*/  FFMA.FTZ R47, R47, R0, -R12 ;  /* 0x000000002f2f7223 */ /* 0x000fe2000001080c */
[----:B-1----:R-:W-:-:S06]  /*148f0*/  FADD.FTZ R36, R186, R7 ;  /* 0x00000007ba247221 */ /* 0x002fcc0000010000 */
[----:B------:R-:W1:Y:S01]  /*14900*/  MUFU.EX2 R89, R89 ;  /* 0x0000005900597308 */ /* 0x000e620000000800 */
[----:B--2---:R-:W-:Y:S01]  /*14910*/  FADD.FTZ R3, R41, R34 ;  /* 0x0000002229037221 */ /* 0x004fe20000010000 */
[----:B------:R-:W-:-:S06]  /*14920*/  FFMA.FTZ R25, R25, R0, -R12 ;  /* 0x0000000019197223 */ /* 0x000fcc000001080c */
[----:B------:R-:W2:Y:S01]  /*14930*/  MUFU.EX2 R28, R43 ;  /* 0x0000002b001c7308 */ /* 0x000ea20000000800 */
[----:B----4-:R-:W-:Y:S01]  /*14940*/  FADD.FTZ R7, R87, R36 ;  /* 0x0000002457077221 */ /* 0x010fe20000010000 */
[----:B-----5:R-:W-:-:S06]  /*14950*/  FADD.FTZ R34, R26, R3 ;  /* 0x000000031a227221 */ /* 0x020fcc0000010000 */
[----:B------:R-:W4:Y:S08]  /*14960*/  MUFU.EX2 R182, R182 ;  /* 0x000000b600b67308 */ /* 0x000f300000000800 */
[----:B------:R-:W5:Y:S01]  /*14970*/  MUFU.EX2 R33, R33 ;  /* 0x0000002100217308 */ /* 0x000f620000000800 */
[----:B------:R-:W-:Y:S01]  /*14980*/  FFMA.FTZ R35, R35, R0, -R12 ;  /* 0x0000000023237223 */ /* 0x000fe2000001080c */
[----:B0-----:R-:W-:-:S06]  /*14990*/  FADD.FTZ R36, R180, R7 ;  /* 0x00000007b4247221 */ /* 0x001fcc0000010000 */
[----:B------:R-:W0:Y:S01]  /*149a0*/  MUFU.EX2 R91, R91 ;  /* 0x0000005b005b7308 */ /* 0x000e220000000800 */
[----:B---3--:R-:W-:Y:S01]  /*149b0*/  FADD.FTZ R3, R45, R34 ;  /* 0x000000222d037221 */ /* 0x008fe20000010000 */
[----:B------:R-:W-:-:S06]  /*149c0*/  FFMA.FTZ R29, R29, R0, -R12 ;  /* 0x000000001d1d7223 */ /* 0x000fcc000001080c */
[----:B------:R-:W3:Y:S01]  /*149d0*/  MUFU.EX2 R30, R47 ;  /* 0x0000002f001e7308 */ /* 0x000ee20000000800 */
[----:B-1----:R-:W-:Y:S01]  /*149e0*/  FADD.FTZ R7, R89, R36 ;  /* 0x0000002459077221 */ /* 0x002fe20000010000 */
[----:B--2---:R-:W-:-:S06]  /*149f0*/  FADD.FTZ R34, R28, R3 ;  /* 0x000000031c227221 */ /* 0x004fcc0000010000 */
[----:B------:R-:W1:Y:S01]  /*14a00*/  MUFU.EX2 R25, R25 ;  /* 0x0000001900197308 */ /* 0x000e620000000800 */
[----:B------:R-:W-:Y:S01]  /*14a10*/  FFMA.FTZ R69, R69, R0, -R12 ;  /* 0x0000000045457223 */ /* 0x000fe2000001080c */
[----:B----4-:R-:W-:Y:S01]  /*14a20*/  FADD.FTZ R36, R182, R7 ;  /* 0x00000007b6247221 */ /* 0x010fe20000010000 */
[----:B-----5:R-:W-:-:S05]  /*14a30*/  FADD.FTZ R3, R33, R34 ;  /* 0x0000002221037221 */ /* 0x020fca0000010000 */
[----:B------:R-:W2:Y:S01]  /*14a40*/  MUFU.EX2 R32, R35 ;  /* 0x0000002300207308 */ /* 0x000ea20000000800 */
[-CC-:B------:R-:W-:Y:S01]  /*14a50*/  FFMA.FTZ R73, R73, R0.reuse, -R12.reuse ;  /* 0x0000000049497223 */ /* 0x180fe2000001080c */
[-CC-:B------:R-:W-:Y:S01]  /*14a60*/  FFMA.FTZ R77, R77, R0.reuse, -R12.reuse ;  /* 0x000000004d4d7223 */ /* 0x180fe2000001080c */
[-CC-:B------:R-:W-:Y:S01]  /*14a70*/  FFMA.FTZ R81, R81, R0.reuse, -R12.reuse ;  /* 0x0000000051517223 */ /* 0x180fe2000001080c */
[----:B------:R-:W-:-:S04]  /*14a80*/  FFMA.FTZ R85, R85, R0, -R12 ;  /* 0x0000000055557223 */ /* 0x000fc8000001080c */
[----:B------:R-:W4:Y:S01]  /*14a90*/  MUFU.EX2 R29, R29 ;  /* 0x0000001d001d7308 */ /* 0x000f220000000800 */
[----:B0-----:R-:W-:Y:S01]  /*14aa0*/  FADD.FTZ R7, R91, R36 ;  /* 0x000000245b077221 */ /* 0x001fe20000010000 */
[----:B---3--:R-:W-:-:S06]  /*14ab0*/  FADD.FTZ R36, R30, R3 ;  /* 0x000000031e247221 */ /* 0x008fcc0000010000 */
[----:B------:R-:W0:Y:S01]  /*14ac0*/  MUFU.EX2 R12, R69 ;  /* 0x00000045000c7308 */ /* 0x000e220000000800 */
[----:B-1----:R-:W-:-:S07]  /*14ad0*/  FADD.FTZ R3, R25, R36 ;  /* 0x0000002419037221 */ /* 0x002fce0000010000 */
[----:B------:R-:W1:Y:S01]  /*14ae0*/  MUFU.EX2 R176, R176 ;  /* 0x000000b000b07308 */ /* 0x000e620000000800 */
[----:B--2---:R-:W-:-:S07]  /*14af0*/  FADD.FTZ R36, R32, R3 ;  /* 0x0000000320247221 */ /* 0x004fce0000010000 */
[----:B------:R-:W2:Y:S01]  /*14b00*/  MUFU.EX2 R73, R73 ;  /* 0x0000004900497308 */ /* 0x000ea20000000800 */
[----:B----4-:R-:W-:-:S07]  /*14b10*/  FADD.FTZ R3, R29, R36 ;  /* 0x000000241d037221 */ /* 0x010fce0000010000 */
[----:B------:R-:W3:Y:S01]  /*14b20*/  MUFU.EX2 R93, R125 ;  /* 0x0000007d005d7308 */ /* 0x000ee20000000800 */
[----:B------:R-:W-:-:S07]  /*14b30*/  F2FP.F16.F32.PACK_AB R201, R2, R201 ;  /* 0x000000c902c9723e */ /* 0x000fce00000000ff */
[----:B------:R-:W4:Y:S01]  /*14b40*/  MUFU.EX2 R34, R77 ;  /* 0x0000004d00227308 */ /* 0x000f220000000800 */
[----:B0-----:R-:W-:-:S07]  /*14b50*/  FADD.FTZ R36, R12, R3 ;  /* 0x000000030c247221 */ /* 0x001fce0000010000 */
[----:B------:R-:W0:Y:S01]  /*14b60*/  MUFU.EX2 R178, R178 ;  /* 0x000000b200b27308 */ /* 0x000e220000000800 */
[----:B------:R-:W-:-:S07]  /*14b70*/  ISETP.GE.AND P2, PT, R152, 0x71, PT ;  /* 0x000000719800780c */ /* 0x000fce0003f46270 */
[----:B------:R-:W5:Y:S01]  /*14b80*/  MUFU.EX2 R81, R81 ;  /* 0x0000005100517308 */ /* 0x000f620000000800 */
[----:B-1----:R-:W-:Y:S01]  /*14b90*/  FADD.FTZ R38, R176, R7 ;  /* 0x00000007b0267221 */ /* 0x002fe20000010000 */
[----:B--2---:R-:W-:-:S06]  /*14ba0*/  FADD.FTZ R3, R73, R36 ;  /* 0x0000002449037221 */ /* 0x004fcc0000010000 */
[----:B------:R-:W1:Y:S08]  /*14bb0*/  MUFU.EX2 R95, R95 ;  /* 0x0000005f005f7308 */ /* 0x000e700000000800 */
[----:B------:R-:W2:Y:S01]  /*14bc0*/  MUFU.EX2 R2, R85 ;  /* 0x0000005500027308 */ /* 0x000ea20000000800 */
[----:B------:R-:W-:Y:S01]  /*14bd0*/  F2FP.F16.F32.PACK_AB R203, R6, R203 ;  /* 0x000000cb06cb723e */ /* 0x000fe200000000ff */
[----:B---3--:R-:W-:Y:S01]  /*14be0*/  FADD.FTZ R7, R93, R38 ;  /* 0x000000265d077221 */ /* 0x008fe20000010000 */
[----:B----4-:R-:W-:Y:S01]  /*14bf0*/  FADD.FTZ R6, R34, R3 ;  /* 0x0000000322067221 */ /* 0x010fe20000010000 */
[----:B------:R-:W-:Y:S02]  /*14c00*/  BSSY B0, `(.L_x_622) ;  /* 0x0000587000007945 */ /* 0x000fe40003800000 */
[----:B0-----:R-:W-:Y:S01]  /*14c10*/  FADD.FTZ R38, R178, R7 ;  /* 0x00000007b2267221 */ /* 0x001fe20000010000 */
[----:B-----5:R-:W-:Y:S01]  /*14c20*/  FADD.FTZ R3, R81, R6 ;  /* 0x0000000651037221 */ /* 0x020fe20000010000 */
[----:B------:R-:W-:Y:S01]  /*14c30*/  F2FP.F16.F32.PACK_AB R200, R37, R200 ;  /* 0x000000c825c8723e */ /* 0x000fe200000000ff */
[--C-:B------:R-:W-:Y:S01]  /*14c40*/  IMAD.MOV.U32 R117, RZ, RZ, R119.reuse ;  /* 0x000000ffff757224 */ /* 0x100fe200078e0077 */
[----:B------:R-:W-:Y:S01]  /*14c50*/  F2FP.F16.F32.PACK_AB R202, R53, R202 ;  /* 0x000000ca35ca723e */ /* 0x000fe200000000ff */
[----:B-1----:R-:W-:Y:S01]  /*14c60*/  FADD.FTZ R7, R95, R38 ;  /* 0x000000265f077221 */ /* 0x002fe20000010000 */
[----:B------:R-:W-:Y:S01]  /*14c70*/  F2FP.F16.F32.PACK_AB R196, R57, R196 ;  /* 0x000000c439c4723e */ /* 0x000fe200000000ff */
[--C-:B------:R-:W-:Y:S01]  /*14c80*/  IMAD.MOV.U32 R116, RZ, RZ, R119.reuse ;  /* 0x000000ffff747224 */ /* 0x100fe200078e0077 */
[----:B------:R-:W-:Y:S01]  /*14c90*/  F2FP.F16.F32.PACK_AB R198, R61, R198 ;  /* 0x000000c63dc6723e */ /* 0x000fe200000000ff */
[----:B------:R-:W-:Y:S01]  /*14ca0*/  IMAD.MOV.U32 R114, RZ, RZ, R119 ;  /* 0x000000ffff727224 */ /* 0x000fe200078e0077 */
[----:B------:R-:W-:Y:S01]  /*14cb0*/  F2FP.F16.F32.PACK_AB R192, R65, R192 ;  /* 0x000000c041c0723e */ /* 0x000fe200000000ff */
[----:B--2---:R-:W-:Y:S01]  /*14cc0*/  FADD.FTZ R6, R2, R3 ;  /* 0x0000000302067221 */ /* 0x004fe20000010000 */
[----:B------:R-:W-:Y:S01]  /*14cd0*/  F2FP.F16.F32.PACK_AB R194, R39, R194 ;  /* 0x000000c227c2723e */ /* 0x000fe200000000ff */
[----:B------:R-:W-:Y:S01]  /*14ce0*/  IMAD.MOV.U32 R3, RZ, RZ, 0x3f800000 ;  /* 0x3f800000ff037424 */ /* 0x000fe200078e00ff */
[----:B------:R-:W-:Y:S01]  /*14cf0*/  F2FP.F16.F32.PACK_AB R188, R27, R188 ;  /* 0x000000bc1bbc723e */ /* 0x000fe200000000ff */
[--C-:B------:R-:W-:Y:S01]  /*14d00*/  IMAD.MOV.U32 R113, RZ, RZ, R119.reuse ;  /* 0x000000ffff717224 */ /* 0x100fe200078e0077 */
        /* <DEDUP_REMOVED lines=38> */
[-C--:B------:R-:W-:Y:S01]  /*14f70*/  MOV R118, R119.reuse ;  /* 0x0000007700767202 */ /* 0x080fe20000000f00 */
        /* <DEDUP_REMOVED lines=69> */
[--C-:B------:R-:W-:Y:S02]  /*153d0*/  IMAD.MOV.U32 R27, RZ, RZ, R119.reuse ;  /* 0x000000ffff1b7224 */ /* 0x100fe400078e0077 */
[--C-:B------:R-:W-:Y:S02]  /*153e0*/  IMAD.MOV.U32 R26, RZ, RZ, R119.reuse ;  /* 0x000000ffff1a7224 */ /* 0x100fe400078e0077 */
[----:B------:R-:W-:Y:S01]  /*153f0*/  IMAD.MOV.U32 R24, RZ, RZ, R119 ;  /* 0x000000ffff187224 */ /* 0x000fe200078e0077 */
[----:B------:R-:W-:Y:S06]  /*15400*/  @!P2 BRA `(.L_x_623) ;  /* 0x000000500018a947 */ /* 0x000fec0003800000 */
[----:B------:R-:W-:Y:S01]  /*15410*/  VIADD R8, R154, 0xfffffffe ;  /* 0xfffffffe9a087836 */ /* 0x000fe20000000000 */
[----:B------:R-:W-:Y:S01]  /*15420*/  MOV R9, R4 ;  /* 0x0000000400097202 */ /* 0x000fe20000000f00 */
[----:B------:R-:W-:Y:S01]  /*15430*/  IMAD.MOV.U32 R10, RZ, RZ, R5 ;  /* 0x000000ffff0a7224 */ /* 0x000fe200078e0005 */
[----:B------:R-:W-:Y:S01]  /*15440*/  MOV R12, R212 ;  /* 0x000000d4000c7202 */ /* 0x000fe20000000f00 */
[----:B------:R-:W-:Y:S01]  /*15450*/  IMAD.MOV.U32 R11, RZ, RZ, R214 ;  /* 0x000000ffff0b7224 */ /* 0x000fe200078e00d6 */
[----:B------:R-:W-:Y:S01]  /*15460*/  CS2R R118, SRZ ;  /* 0x0000000000767805 */ /* 0x000fe2000001ff00 */
[----:B------:R-:W-:Y:S01]  /*15470*/  IMAD.MOV.U32 R2, RZ, RZ, 0x3f800000 ;  /* 0x3f800000ff027424 */ /* 0x000fe200078e00ff */
        /* <DEDUP_REMOVED lines=46> */
[----:B------:R-:W-:-:S07]  /*15760*/  CS2R R24, SRZ ;  /* 0x0000000000187805 */ /* 0x000fce000001ff00 */
.L_x_634:
[----:B------:R-:W-:-:S05]  /*15770*/  VIADD R0, R12, 0x1 ;  /* 0x000000010c007836 */ /* 0x000fca0000000000 */
[----:B------:R-:W-:-:S04]  /*15780*/  ISETP.NE.AND P2, PT, R0, 0x2, PT ;  /* 0x000000020000780c */ /* 0x000fc80003f45270 */
[----:B------:R-:W-:Y:S02]  /*15790*/  SEL R214, RZ, 0x1, P2 ;  /* 0x00000001ffd67807 */ /* 0x000fe40001000000 */
[----:B------:R-:W-:Y:S02]  /*157a0*/  SEL R212, R0, RZ, P2 ;  /* 0x000000ff00d47207 */ /* 0x000fe40001000000 */
[----:B------:R-:W-:Y:S01]  /*157b0*/  LOP3.LUT R214, R11, R214, RZ, 0x3c, !PT ;  /* 0x000000d60bd67212 */ /* 0x000fe200078e3cff */
[----:B------:R-:W-:Y:S06]  /*157c0*/  @!P0 BRA `(.L_x_624) ;  /* 0x0000000000048947 */ /* 0x000fec0003800000 */
[----:B------:R-:W-:Y:S01]  /*157d0*/  BPT.TRAP 0x1 ;  /* 0x000000040000795c */ /* 0x000fe20000300000 */
.L_x_624:
[----:B------:R-:W-:Y:S02]  /*157e0*/  LEA R13, R212, R18, 0x3 ;  /* 0x00000012d40d7211 */ /* 0x000fe400078e18ff */
[----:B------:R-:W-:-:S04]  /*157f0*/  SHF.L.U32 R4, R214, 0x1f, RZ ;  /* 0x0000001fd6047819 */ /* 0x000fc800000006ff */
[----:B------:R0:W1:Y:S01]  /*15800*/  SYNCS.PHASECHK.TRANS64.TRYWAIT P2, [R13+URZ+0x36830], R4 ;  /* 0x036830040d0075a7 */ /* 0x000062000804017f */
[----:B------:R-:W-:Y:S05]  /*15810*/  @!P0 BRA `(.L_x_625) ;  /* 0x0000000000048947 */ /* 0x000fea0003800000 */
[----:B------:R-:W-:Y:S01]  /*15820*/  BPT.TRAP 0x1 ;  /* 0x000000040000795c */ /* 0x000fe20000300000 */
.L_x_625:
[----:B------:R-:W-:Y:S01]  /*15830*/  IMAD R0, R212, 0xa80, R216 ;  /* 0x00000a80d4007824 */ /* 0x000fe200078e02d8 */
[----:B------:R-:W-:Y:S03]  /*15840*/  BSSY B1, `(.L_x_626) ;  /* 0x0000006000017945 */ /* 0x000fe60003800000 */
[C---:B------:R-:W-:Y:S02]  /*15850*/  VIADD R20, R0.reuse, 0x80 ;  /* 0x0000008000147836 */ /* 0x040fe40000000000 */
[----:B------:R-:W-:Y:S01]  /*15860*/  VIADD R121, R0, 0x100 ;  /* 0x0000010000797836 */ /* 0x000fe20000000000 */
[----:B-1----:R-:W-:Y:S06]  /*15870*/  @P2 BRA `(.L_x_627) ;  /* 0x0000000000082947 */ /* 0x002fec0003800000 */
[----:B------:R-:W1:Y:S02]  /*15880*/  SYNCS.PHASECHK.TRANS64.TRYWAIT P2, [R13+URZ+0x36830], R4 ;  /* 0x036830040d0075a7 */ /* 0x000e64000804017f */
[----:B-1----:R-:W-:Y:S05]  /*15890*/  @!P2 BRA `(.L_x_628) ;  /* 0x000000e400b0a947 */ /* 0x002fea0003800000 */
.L_x_627:
[----:B------:R-:W-:Y:S05]  /*158a0*/  BSYNC B1 ;  /* 0x0000000000017941 */ /* 0x000fea0003800000 */
.L_x_626:
[----:B------:R-:W2:Y:S04]  /*158b0*/  LDL.64 R14, [R1+0x40] ;  /* 0x00004000010e7983 */ /* 0x000ea80000100a00 */
[----:B------:R-:W3:Y:S01]  /*158c0*/  LDL.64 R122, [R1] ;  /* 0x00000000017a7983 */ /* 0x000ee20000100a00 */
[----:B------:R-:W-:Y:S01]  /*158d0*/  WARPGROUP.ARRIVE ;  /* 0x00000000000079c5 */ /* 0x000fe20000000000 */
[----:B------:R-:W-:Y:S01]  /*158e0*/  IMAD.MOV.U32 R21, RZ, RZ, 0x40000040 ;  /* 0x40000040ff157424 */ /* 0x000fe200078e00ff */
[----:B------:R-:W-:-:S04]  /*158f0*/  R2UR UR6, R20 ;  /* 0x00000000140672ca */ /* 0x000fc800000e0000 */
[C---:B------:R-:W-:Y:S01]  /*15900*/  R2UR UR7, R21.reuse ;  /* 0x00000000150772ca */ /* 0x040fe200000e0000 */
[----:B------:R-:W-:Y:S01]  /*15910*/  IMAD.MOV.U32 R20, RZ, RZ, R121 ;  /* 0x000000ffff147224 */ /* 0x000fe200078e0079 */
[----:B------:R-:W-:-:S04]  /*15920*/  R2UR UR19, R21 ;  /* 0x00000000151372ca */ /* 0x000fc800000e0000 */
[----:B------:R-:W-:Y:S01]  /*15930*/  R2UR UR18, R20 ;  /* 0x00000000141272ca */ /* 0x000fe200000e0000 */
[----:B------:R-:W-:Y:S02]  /*15940*/  VIADD R120, R0, 0x200 ;  /* 0x0000020000787836 */ /* 0x000fe40000000000 */
[----:B------:R-:W-:-:S03]  /*15950*/  IMAD.MOV.U32 R121, RZ, RZ, 0x40000040 ;  /* 0x40000040ff797424 */ /* 0x000fc600078e00ff */
[----:B------:R-:W-:Y:S02]  /*15960*/  R2UR UR14, R120 ;  /* 0x00000000780e72ca */ /* 0x000fe400000e0000 */
[----:B------:R-:W-:Y:S02]  /*15970*/  R2UR UR15, R121 ;  /* 0x00000000790f72ca */ /* 0x000fe400000e0000 */
[----:B--2---:R-:W-:Y:S01]  /*15980*/  R2UR UR43, R15 ;  /* 0x000000000f2b72ca */ /* 0x004fe200000e0000 */
[----:B------:R-:W-:Y:S01]  /*15990*/  IMAD.MOV.U32 R15, RZ, RZ, 0x40000040 ;  /* 0x40000040ff0f7424 */ /* 0x000fe200078e00ff */
[----:B------:R-:W-:Y:S02]  /*159a0*/  R2UR UR42, R14 ;  /* 0x000000000e2a72ca */ /* 0x000fe400000e0000 */
[----:B------:R-:W-:Y:S02]  /*159b0*/  MOV R14, R0 ;  /* 0x00000000000e7202 */ /* 0x000fe40000000f00 */
[----:B---3--:R-:W-:-:S02]  /*159c0*/  R2UR UR28, R122 ;  /* 0x000000007a1c72ca */ /* 0x008fc400000e0000 */
[----:B------:R-:W-:Y:S02]  /*159d0*/  R2UR UR29, R123 ;  /* 0x000000007b1d72ca */ /* 0x000fe400000e0000 */
[----:B------:R-:W-:Y:S01]  /*159e0*/  R2UR UR26, R14 ;  /* 0x000000000e1a72ca */ /* 0x000fe200000e0000 */
[----:B------:R-:W2:Y:S01]  /*159f0*/  LDL.64 R122, [R1+0x38] ;  /* 0x00003800017a7983 */ /* 0x000ea20000100a00 */
[----:B------:R-:W-:-:S07]  /*15a00*/  R2UR UR27, R15 ;  /* 0x000000000f1b72ca */ /* 0x000fce00000e0000 */
[----:B------:R-:W-:Y:S02]  /*15a10*/  UMOV UR24, UR28 ;  /* 0x0000001c00187c82 */ /* 0x000fe40008000000 */
[----:B------:R-:W-:-:S04]  /*15a20*/  UMOV UR25, UR29 ;  /* 0x0000001d00197c82 */ /* 0x000fc80008000000 */
[----:B------:R-:W-:Y:S01]  /*15a30*/  HGMMA.64x16x16.F32 R168, gdesc[UR24], RZ, !UPT, gsb0 ;  /* 0x0020000018a879f0 */ /* 0x000fe2000c0008ff */
[----:B------:R-:W-:Y:S01]  /*15a40*/  UMOV UR4, UR28 ;  /* 0x0000001c00047c82 */ /* 0x000fe20008000000 */
[----:B------:R-:W-:Y:S01]  /*15a50*/  UMOV UR5, UR29 ;  /* 0x0000001d00057c82 */ /* 0x000fe20008000000 */
[----:B------:R-:W-:Y:S02]  /*15a60*/  WARPGROUP.DEPBAR.LE gsb0, 0x0 ;  /* 0x00008000000079c5 */ /* 0x000fe40000010000 */
[----:B------:R-:W-:-:S06]  /*15a70*/  WARPGROUP.ARRIVE ;  /* 0x00000000000079c5 */ /* 0x000fcc0000000000 */
[----:B------:R-:W-:Y:S01]  /*15a80*/  HGMMA.64x16x16.F32 R160, gdesc[UR4], RZ, !UPT, gsb0 ;  /* 0x0020000004a079f0 */ /* 0x000fe2000c0008ff */
[----:B------:R-:W-:Y:S01]  /*15a90*/  UMOV UR16, UR28 ;  /* 0x0000001c00107c82 */ /* 0x000fe20008000000 */
[----:B------:R-:W-:Y:S01]  /*15aa0*/  UMOV UR17, UR29 ;  /* 0x0000001d00117c82 */ /* 0x000fe20008000000 */
[----:B------:R-:W-:Y:S01]  /*15ab0*/  IADD3 R14, R0, 0x180, RZ ;  /* 0x00000180000e7810 */ /* 0x000fe20007ffe0ff */
[----:B------:R-:W-:Y:S02]  /*15ac0*/  WARPGROUP.DEPBAR.LE gsb0, 0x0 ;  /* 0x00008000000079c5 */ /* 0x000fe40000010000 */
[----:B------:R-:W-:-:S06]  /*15ad0*/  WARPGROUP.ARRIVE ;  /* 0x00000000000079c5 */ /* 0x000fcc0000000000 */
[----:B------:R-:W-:Y:S01]  /*15ae0*/  HGMMA.64x16x16.F32 R152, gdesc[UR16], RZ, !UPT, gsb0 ;  /* 0x00200000109879f0 */ /* 0x000fe2000c0008ff */
[----:B------:R-:W-:Y:S02]  /*15af0*/  R2UR UR22, R14 ;  /* 0x000000000e1672ca */ /* 0x000fe400000e0000 */
[----:B------:R-:W-:Y:S01]  /*15b00*/  R2UR UR23, R15 ;  /* 0x000000000f1772ca */ /* 0x000fe200000e0000 */
[----:B------:R-:W-:Y:S01]  /*15b10*/  UMOV UR20, UR28 ;  /* 0x0000001c00147c82 */ /* 0x000fe20008000000 */
[----:B------:R-:W-:Y:S01]  /*15b20*/  UMOV UR21, UR29 ;  /* 0x0000001d00157c82 */ /* 0x000fe20008000000 */
[----:B------:R-:W-:Y:S02]  /*15b30*/  WARPGROUP.DEPBAR.LE gsb0, 0x0 ;  /* 0x00008000000079c5 */ /* 0x000fe40000010000 */
[----:B------:R-:W-:-:S08]  /*15b40*/  WARPGROUP.ARRIVE ;  /* 0x00000000000079c5 */ /* 0x000fd00000000000 */
        /* <DEDUP_REMOVED lines=11> */
[----:B------:R-:W-:Y:S02]  /*15c00*/  IADD3 R120, R0, 0x2, RZ ;  /* 0x0000000200787810 */ /* 0x000fe40007ffe0ff */
[----:B------:R-:W-:Y:S01]  /*15c10*/  MOV R121, 0x40000040 ;  /* 0x4000004000797802 */ /* 0x000fe20000000f00 */
[----:B------:R-:W-:Y:S02]  /*15c20*/  WARPGROUP.DEPBAR.LE gsb0, 0x0 ;  /* 0x00008000000079c5 */ /* 0x000fe40000010000 */
[----:B------:R-:W-:-:S06]  /*15c30*/  WARPGROUP.ARRIVE ;  /* 0x00000000000079c5 */ /* 0x000fcc0000000000 */
[----:B------:R-:W-:Y:S01]  /*15c40*/  HGMMA.64x16x16.F32 R128, gdesc[UR8], RZ, !UPT, gsb0 ;  /* 0x00200000088079f0 */ /* 0x000fe2000c0008ff */
[----:B------:R-:W-:Y:S01]  /*15c50*/  VIADD R14, R0, 0x300 ;  /* 0x00000300000e7836 */ /* 0x000fe20000000000 */
[----:B------:R-:W-:Y:S02]  /*15c60*/  R2UR UR34, R120 ;  /* 0x00000000782272ca */ /* 0x000fe400000e0000 */
[----:B------:R-:W-:Y:S02]  /*15c70*/  R2UR UR35, R121 ;  /* 0x00000000792372ca */ /* 0x000fe400000e0000 */
[----:B------:R-:W-:Y:S02]  /*15c80*/  IADD3 R120, R0, 0x182, RZ ;  /* 0x0000018200787810 */ /* 0x000fe40007ffe0ff */
[----:B------:R-:W-:Y:S02]  /*15c90*/  MOV R121, 0x40000040 ;  /* 0x4000004000797802 */ /* 0x000fe40000000f00 */
[----:B------:R-:W-:-:S02]  /*15ca0*/  R2UR UR58, R14 ;  /* 0x000000000e3a72ca */ /* 0x000fc400000e0000 */
[----:B------:R-:W-:Y:S02]  /*15cb0*/  R2UR UR59, R15 ;  /* 0x000000000f3b72ca */ /* 0x000fe400000e0000 */
[----:B------:R-:W-:Y:S01]  /*15cc0*/  R2UR UR26, R120 ;  /* 0x00000000781a72ca */ /* 0x000fe200000e0000 */
[----:B------:R-:W-:Y:S01]  /*15cd0*/  VIADD R120, R0, 0x302 ;  /* 0x0000030200787836 */ /* 0x000fe20000000000 */
[----:B------:R-:W-:Y:S01]  /*15ce0*/  R2UR UR27, R121 ;  /* 0x00000000791b72ca */ /* 0x000fe200000e0000 */
[----:B------:R-:W-:Y:S01]  /*15cf0*/  IMAD.MOV.U32 R121, RZ, RZ, 0x40000040 ;  /* 0x40000040ff797424 */ /* 0x000fe200078e00ff */
[----:B--2---:R-:W-:Y:S02]  /*15d00*/  R2UR UR38, R122 ;  /* 0x000000007a2672ca */ /* 0x004fe400000e0000 */
[----:B------:R-:W-:Y:S02]  /*15d10*/  R2UR UR46, R120 ;  /* 0x00000000782e72ca */ /* 0x000fe400000e0000 */
[----:B------:R-:W-:-:S02]  /*15d20*/  R2UR UR47, R121 ;  /* 0x00000000792f72ca */ /* 0x000fc400000e0000 */
[----:B------:R-:W-:Y:S01]  /*15d30*/  R2UR UR39, R123 ;  /* 0x000000007b2772ca */ /* 0x000fe200000e0000 */
[----:B------:R-:W-:Y:S01]  /*15d40*/  UMOV UR56, UR28 ;  /* 0x0000001c00387c82 */ /* 0x000fe20008000000 */
[----:B------:R-:W-:Y:S01]  /*15d50*/  UMOV UR57, UR29 ;  /* 0x0000001d00397c82 */ /* 0x000fe20008000000 */
[----:B------:R-:W-:Y:S02]  /*15d60*/  WARPGROUP.DEPBAR.LE gsb0, 0x0 ;  /* 0x00008000000079c5 */ /* 0x000fe40000010000 */
[----:B------:R-:W-:-:S06]  /*15d70*/  WARPGROUP.ARRIVE ;  /* 0x00000000000079c5 */ /* 0x000fcc0000000000 */
[----:B------:R-:W-:Y:S01]  /*15d80*/  HGMMA.64x16x16.F32 R120, gdesc[UR56], RZ, !UPT, gsb0 ;  /* 0x00200000387879f0 */ /* 0x000fe2000c0008ff */
[----:B------:R-:W-:Y:S01]  /*15d90*/  UMOV UR32, UR42 ;  /* 0x0000002a00207c82 */ /* 0x000fe20008000000 */
[----:B------:R-:W-:Y:S01]  /*15da0*/  UMOV UR33, UR43 ;  /* 0x0000002b00217c82 */ /* 0x000fe20008000000 */
[----:B------:R-:W-:Y:S01]  /*15db0*/  VIADD R14, R0, 0x82 ;  /* 0x00000082000e7836 */ /* 0x000fe20000000000 */
[----:B------:R-:W-:Y:S02]  /*15dc0*/  WARPGROUP.DEPBAR.LE gsb0, 0x0 ;  /* 0x00008000000079c5 */ /* 0x000fe40000010000 */
[----:B------:R-:W-:-:S06]  /*15dd0*/  WARPGROUP.ARRIVE ;  /* 0x00000000000079c5 */ /* 0x000fcc0000000000 */
        /* <DEDUP_REMOVED lines=41> */
[----:B------:R-:W-:Y:S01]  /*16070*/  MOV R5, UR45 ;  /* 0x0000002d00057c02 */ /* 0x000fe20008000f00 */
[----:B------:R-:W-:Y:S01]  /*16080*/  UMOV UR45, UR43 ;  /* 0x0000002b002d7c82 */ /* 0x000fe20008000000 */
[----:B01----:R-:W-:Y:S01]  /*16090*/  MOV R4, UR44 ;  /* 0x0000002c00047c02 */ /* 0x003fe20008000f00 */
[----:B------:R-:W-:Y:S01]  /*160a0*/  UMOV UR44, UR42 ;  /* 0x0000002a002c7c82 */ /* 0x000fe20008000000 */
[----:B------:R-:W-:Y:S02]  /*160b0*/  WARPGROUP.DEPBAR.LE gsb0, 0x0 ;  /* 0x00008000000079c5 */ /* 0x000fe40000010000 */
[----:B------:R-:W-:-:S06]  /*160c0*/  WARPGROUP.ARRIVE ;  /* 0x00000000000079c5 */ /* 0x000fcc0000000000 */
[----:B------:R-:W-:Y:S01]  /*160d0*/  HGMMA.64x16x16.F32 R120, gdesc[UR44], R120, gsb0 ;  /* 0x002000002c7879f0 */ /* 0x000fe20008000878 */
[----:B------:R-:W-:Y:S02]  /*160e0*/  VIADD R20, R0, 0x4 ;  /* 0x0000000400147836 */ /* 0x000fe40000000000 */
[----:B------:R-:W-:-:S03]  /*160f0*/  IMAD.MOV.U32 R21, RZ, RZ, 0x40000040 ;  /* 0x40000040ff157424 */ /* 0x000fc600078e00ff */
[----:B------:R-:W-:Y:S02]  /*16100*/  R2UR UR14, R20 ;  /* 0x00000000140e72ca */ /* 0x000fe400000e0000 */
[----:B------:R-:W-:Y:S01]  /*16110*/  R2UR UR15, R21 ;  /* 0x00000000150f72ca */ /* 0x000fe200000e0000 */
[----:B------:R-:W-:Y:S01]  /*16120*/  UMOV UR12, UR38 ;  /* 0x00000026000c7c82 */ /* 0x000fe20008000000 */
[----:B------:R-:W-:Y:S01]  /*16130*/  UMOV UR13, UR39 ;  /* 0x00000027000d7c82 */ /* 0x000fe20008000000 */
[----:B------:R-:W-:Y:S01]  /*16140*/  IMAD.MOV.U32 R15, RZ, RZ, 0x40000040 ;  /* 0x40000040ff0f7424 */ /* 0x000fe200078e00ff */
[----:B------:R-:W-:Y:S01]  /*16150*/  IADD3 R14, R0, 0x84, RZ ;  /* 0x00000084000e7810 */ /* 0x000fe20007ffe0ff */
[----:B------:R-:W-:Y:S01]  /*16160*/  UMOV UR8, UR38 ;  /* 0x0000002600087c82 */ /* 0x000fe20008000000 */
[----:B------:R-:W-:Y:S01]  /*16170*/  UMOV UR9, UR39 ;  /* 0x0000002700097c82 */ /* 0x000fe20008000000 */
[----:B------:R-:W2:Y:S01]  /*16180*/  LDL.64 R20, [R1+0x30] ;  /* 0x0000300001147983 */ /* 0x000ea20000100a00 */
[----:B------:R-:W-:-:S02]  /*16190*/  WARPGROUP.DEPBAR.LE gsb0, 0x0 ;  /* 0x00008000000079c5 */ /* 0x000fc40000010000 */
[----:B------:R-:W-:-:S06]  /*161a0*/  WARPGROUP.ARRIVE ;  /* 0x00000000000079c5 */ /* 0x000fcc0000000000 */
[----:B------:R-:W-:Y:S01]  /*161b0*/  HGMMA.64x16x16.F32 R168, gdesc[UR12], R168, gsb0 ;  /* 0x002000000ca879f0 */ /* 0x000fe200080008a8 */
[----:B------:R-:W-:Y:S02]  /*161c0*/  R2UR UR10, R14 ;  /* 0x000000000e0a72ca */ /* 0x000fe400000e0000 */
[----:B------:R-:W-:Y:S01]  /*161d0*/  R2UR UR11, R15 ;  /* 0x000000000f0b72ca */ /* 0x000fe200000e0000 */
[----:B------:R-:W-:Y:S01]  /*161e0*/  IMAD.MOV.U32 R15, RZ, RZ, 0x40000040 ;  /* 0x40000040ff0f7424 */ /* 0x000fe200078e00ff */
[----:B------:R-:W-:Y:S02]  /*161f0*/  WARPGROUP.DEPBAR.LE gsb0, 0x0 ;  /* 0x00008000000079c5 */ /* 0x000fe40000010000 */
[----:B------:R-:W-:-:S09]  /*16200*/  WARPGROUP.ARRIVE ;  /* 0x00000000000079c5 */ /* 0x000fd20000000000 */
[----:B------:R-:W-:Y:S01]  /*16210*/  HGMMA.64x16x16.F32 R160, gdesc[UR8], R160, gsb0 ;  /* 0x0020000008a079f0 */ /* 0x000fe200080008a0 */
[----:B------:R-:W-:Y:S02]  /*16220*/  IADD3 R14, R0, 0x104, RZ ;  /* 0x00000104000e7810 */ /* 0x000fe40007ffe0ff */
        /* <DEDUP_REMOVED lines=44> */
[----:B------:R-:W-:Y:S01]  /*164f0*/  IMAD.MOV.U32 R15, RZ, RZ, 0x40000040 ;  /* 0x40000040ff0f7424 */ /* 0x000fe200078e00ff */
[----:B--2---:R-:W-:Y:S02]  /*16500*/  R2UR UR42, R20 ;  /* 0x00000000142a72ca */ /* 0x004fe400000e0000 */
[----:B------:R-:W-:Y:S02]  /*16510*/  R2UR UR43, R21 ;  /* 0x00000000152b72ca */ /* 0x000fe400000e0000 */
[----:B------:R-:W-:Y:S01]  /*16520*/  R2UR UR22, R14 ;  /* 0x000000000e1672ca */ /* 0x000fe200000e0000 */
[----:B------:R-:W2:Y:S01]  /*16530*/  LDL.64 R20, [R1+0x28] ;  /* 0x0000280001147983 */ /* 0x000ea20000100a00 */
[----:B------:R-:W-:-:S07]  /*16540*/  R2UR UR23, R15 ;  /* 0x000000000f1772ca */ /* 0x000fce00000e0000 */
[----:B------:R-:W-:Y:S02]  /*16550*/  UMOV UR20, UR42 ;  /* 0x0000002a00147c82 */ /* 0x000fe40008000000 */
[----:B------:R-:W-:Y:S01]  /*16560*/  UMOV UR21, UR43 ;  /* 0x0000002b00157c82 */ /* 0x000fe20008000000 */
[----:B------:R-:W-:Y:S02]  /*16570*/  WARPGROUP.DEPBAR.LE gsb0, 0x0 ;  /* 0x00008000000079c5 */ /* 0x000fe40000010000 */
[----:B------:R-:W-:-:S06]  /*16580*/  WARPGROUP.ARRIVE ;  /* 0x00000000000079c5 */ /* 0x000fcc0000000000 */
        /* <DEDUP_REMOVED lines=56> */
[----:B------:R-:W-:Y:S02]  /*16910*/  IADD3 R14, R0, 0x380, RZ ;  /* 0x00000380000e7810 */ /* 0x000fe40007ffe0ff */
        /* <DEDUP_REMOVED lines=51> */
[----:B------:R-:W-:-:S09]  /*16c50*/  UMOV UR17, UR39 ;  /* 0x0000002700117c82 */ /* 0x000fd20008000000 */
        /* <DEDUP_REMOVED lines=15> */
[----:B------:R-:W-:Y:S02]  /*16d50*/  MOV R15, 0x40000040 ;  /* 0x40000040000f7802 */ /* 0x000fe40000000f00 */
        /* <DEDUP_REMOVED lines=68> */
[----:B------:R-:W-:Y:S02]  /*171a0*/  R2UR UR22, R14 ;  /* 0x000000000e1672ca */ /* 0x000fe400000e0000 */
        /* <DEDUP_REMOVED lines=67> */
[----:B------:R-:W-:Y:S01]  /*175e0*/  R2UR UR44, R4 ;  /* 0x00000000042c72ca */ /* 0x000fe200000e0000 */
[----:B------:R-:W-:Y:S01]  /*175f0*/  VIADD R4, R0, 0x406 ;  /* 0x0000040600047836 */ /* 0x000fe20000000000 */
[----:B------:R-:W-:Y:S02]  /*17600*/  R2UR UR45, R5 ;  /* 0x00000000052d72ca */ /* 0x000fe400000e0000 */
        /* <DEDUP_REMOVED lines=345> */
[----:B------:R-:W-:Y:S01]  /*18ba0*/  FMUL.FTZ R26, R26, R2 ;  /* 0x000000021a1a7220 */ /* 0x000fe20000410000 */
[----:B------:R-:W-:-:S02]  /*18bb0*/  WARPGROUP.DEPBAR.LE gsb0, 0x0 ;  /* 0x00008000000079c5 */ /* 0x000fc40000010000 */
        /* <DEDUP_REMOVED lines=49> */
.L_x_629:
[----:B------:R-:W-:Y:S01]  /*18ed0*/  SHF.L.U32 R0, R11, 0x1f, RZ ;  /* 0x0000001f0b007819 */ /* 0x000fe200000006ff */
[----:B------:R-:W-:-:S04]  /*18ee0*/  IMAD R11, R12, 0x8, R18 ;  /* 0x000000080c0b7824 */ /* 0x000fc800078e0212 */
[----:B------:R0:W1:Y:S01]  /*18ef0*/  SYNCS.PHASECHK.TRANS64.TRYWAIT P2, [R11+URZ+0x36850], R0 ;  /* 0x036850000b0075a7 */ /* 0x000062000804017f */
[----:B------:R-:W-:Y:S05]  /*18f00*/  @!P0 BRA `(.L_x_630) ;  /* 0x0000000000048947 */ /* 0x000fea0003800000 */
[----:B------:R-:W-:Y:S01]  /*18f10*/  BPT.TRAP 0x1 ;  /* 0x000000040000795c */ /* 0x000fe20000300000 */
.L_x_630:
[----:B------:R-:W-:Y:S04]  /*18f20*/  BSSY B1, `(.L_x_631) ;  /* 0x0000004000017945 */ /* 0x000fe80003800000 */
[----:B-1----:R-:W-:Y:S05]  /*18f30*/  @P2 BRA `(.L_x_632) ;  /* 0x0000000000082947 */ /* 0x002fea0003800000 */
[----:B------:R-:W1:Y:S02]  /*18f40*/  SYNCS.PHASECHK.TRANS64.TRYWAIT P2, [R11+URZ+0x36850], R0 ;  /* 0x036850000b0075a7 */ /* 0x000e64000804017f */
[----:B-1----:R-:W-:Y:S05]  /*18f50*/  @!P2 BRA `(.L_x_633) ;  /* 0x000000b00014a947 */ /* 0x002fea0003800000 */
.L_x_632:
[----:B------:R-:W-:Y:S05]  /*18f60*/  BSYNC B1 ;  /* 0x0000000000017941 */ /* 0x000fea0003800000 */
.L_x_631:
[----:B01----:R-:W-:Y:S01]  /*18f70*/  VIADD R0, R18, 0x400 ;  /* 0x0000040012007836 */ /* 0x003fe20000000000 */
[----:B------:R-:W-:Y:S01]  /*18f80*/  MOV R15, 0x40000040 ;  /* 0x40000040000f7802 */ /* 0x000fe20000000f00 */
[----:B------:R-:W-:Y:S01]  /*18f90*/  WARPGROUP.ARRIVE ;  /* 0x00000000000079c5 */ /* 0x000fe20000000000 */
[----:B------:R-:W-:Y:S01]  /*18fa0*/  IMAD.MOV.U32 R3, RZ, RZ, 0x40000040 ;  /* 0x40000040ff037424 */ /* 0x000fe200078e00ff */
[----:B------:R-:W-:Y:S01]  /*18fb0*/  MOV R21, 0x40000040 ;  /* 0x4000004000157802 */ /* 0x000fe20000000f00 */
[----:B------:R-:W-:Y:S01]  /*18fc0*/  ULDC UR4, c[0x0][0x988] ;  /* 0x0002620000047ab9 */ /* 0x000fe20000000800 */
[----:B------:R-:W-:Y:S01]  /*18fd0*/  SHF.R.U32.HI R0, RZ, 0x4, R0 ;  /* 0x00000004ff007819 */ /* 0x000fe20000011600 */
[----:B------:R-:W-:Y:S01]  /*18fe0*/  @!P1 VIADD R13, R13, 0x36840 ;  /* 0x000368400d0d9836 */ /* 0x000fe20000000000 */
[----:B------:R-:W-:Y:S02]  /*18ff0*/  R2UR UR7, R15 ;  /* 0x000000000f0772ca */ /* 0x000fe400000e0000 */
[----:B------:R-:W-:-:S02]  /*19000*/  LOP3.LUT R0, R0, 0x3fff, RZ, 0xc0, !PT ;  /* 0x00003fff00007812 */ /* 0x000fc400078ec0ff */
[----:B------:R-:W-:Y:S02]  /*19010*/  @!P1 IADD3 R11, R11, 0x36860, RZ ;  /* 0x000368600b0b9810 */ /* 0x000fe40007ffe0ff */
[----:B------:R-:W-:Y:S02]  /*19020*/  LOP3.LUT R0, R0, 0x3800000, RZ, 0xfc, !PT ;  /* 0x0380000000007812 */ /* 0x000fe400078efcff */
[C---:B------:R-:W-:Y:S01]  /*19030*/  ISETP.GT.AND P2, PT, R8.reuse, RZ, PT ;  /* 0x000000ff0800720c */ /* 0x040fe20003f44270 */
[----:B------:R-:W-:Y:S02]  /*19040*/  VIADD R8, R8, 0xffffffff ;  /* 0xffffffff08087836 */ /* 0x000fe40000000000 */
[----:B------:R-:W-:Y:S01]  /*19050*/  IMAD R14, R12, 0xa80, R0 ;  /* 0x00000a800c0e7824 */ /* 0x000fe200078e0200 */
[----:B------:R-:W-:-:S03]  /*19060*/  FMNMX.FTZ R0, R168, R10, !PT ;  /* 0x0000000aa8007209 */ /* 0x000fc60007810000 */
[C---:B------:R-:W-:Y:S01]  /*19070*/  VIADD R2, R14.reuse, 0x80 ;  /* 0x000000800e027836 */ /* 0x040fe20000000000 */
[C---:B------:R-:W-:Y:S01]  /*19080*/  R2UR UR6, R14.reuse ;  /* 0x000000000e0672ca */ /* 0x040fe200000e0000 */
[----:B------:R-:W-:Y:S01]  /*19090*/  VIADD R20, R14, 0x200 ;  /* 0x000002000e147836 */ /* 0x000fe20000000000 */
[----:B------:R-:W-:-:S04]  /*190a0*/  FMNMX.FTZ R0, R169, R0, !PT ;  /* 0x00000000a9007209 */ /* 0x000fc80007810000 */
[----:B------:R-:W-:-:S04]  /*190b0*/  FMNMX.FTZ R0, R172, R0, !PT ;  /* 0x00000000ac007209 */ /* 0x000fc80007810000 */
[----:B------:R-:W-:-:S03]  /*190c0*/  FMNMX.FTZ R0, R173, R0, !PT ;  /* 0x00000000ad007209 */ /* 0x000fc60007810000 */
[----:B------:R-:W-:Y:S01]  /*190d0*/  HGMMA.64x192x16.F32 R24, R200, gdesc[UR4].tnspB, R24, gsb0 ;  /* 0x42e00004c8187df0 */ /* 0x000fe20008000818 */
[----:B------:R-:W-:Y:S02]  /*190e0*/  R2UR UR6, R2 ;  /* 0x00000000020672ca */ /* 0x000fe400000e0000 */
[----:B------:R-:W-:Y:S01]  /*190f0*/  R2UR UR7, R3 ;  /* 0x00000000030772ca */ /* 0x000fe200000e0000 */
[----:B------:R-:W-:Y:S01]  /*19100*/  IMAD.MOV.U32 R3, RZ, RZ, 0x40000040 ;  /* 0x40000040ff037424 */ /* 0x000fe200078e00ff */
[----:B------:R-:W-:Y:S02]  /*19110*/  IADD3 R2, R14, 0x100, RZ ;  /* 0x000001000e027810 */ /* 0x000fe40007ffe0ff */
        /* <DEDUP_REMOVED lines=25> */
[----:B------:R-:W-:-:S06]  /*192b0*/  WARPGROUP.ARRIVE ;  /* 0x00000000000079c5 */ /* 0x000fcc0000000000 */
[----:B------:R-:W-:Y:S01]  /*192c0*/  HGMMA.64x192x16.F32 R24, R196, gdesc[UR4].tnspB, R24, gsb0 ;  /* 0x42e00004c4187df0 */ /* 0x000fe20008000818 */
[----:B------:R-:W-:Y:S01]  /*192d0*/  R2UR UR6, R2 ;  /* 0x00000000020672ca */ /* 0x000fe200000e0000 */
[----:B------:R-:W-:Y:S01]  /*192e0*/  VIADD R2, R14, 0x180 ;  /* 0x000001800e027836 */ /* 0x000fe20000000000 */
[----:B------:R-:W-:Y:S02]  /*192f0*/  R2UR UR7, R3 ;  /* 0x00000000030772ca */ /* 0x000fe400000e0000 */
[----:B------:R-:W-:Y:S01]  /*19300*/  MOV R3, 0x40000040 ;  /* 0x4000004000037802 */ /* 0x000fe20000000f00 */
[----:B------:R-:W-:Y:S02]  /*19310*/  WARPGROUP.DEPBAR.LE gsb0, 0x0 ;  /* 0x00008000000079c5 */ /* 0x000fe40000010000 */
[----:B------:R-:W-:-:S12]  /*19320*/  WARPGROUP.ARRIVE ;  /* 0x00000000000079c5 */ /* 0x000fd80000000000 */
[----:B------:R-:W-:Y:S01]  /*19330*/  HGMMA.64x192x16.F32 R24, R192, gdesc[UR4].tnspB, R24, gsb0 ;  /* 0x42e00004c0187df0 */ /* 0x000fe20008000818 */
[----:B------:R-:W-:Y:S02]  /*19340*/  R2UR UR6, R2 ;  /* 0x00000000020672ca */ /* 0x000fe400000e0000 */
[----:B------:R-:W-:Y:S01]  /*19350*/  R2UR UR7, R3 ;  /* 0x00000000030772ca */ /* 0x000fe200000e0000 */
[----:B------:R-:W0:Y:S02]  /*19360*/  SHFL.BFLY PT, R2, R0, 0x2, 0x1f ;  /* 0x0c401f0000027f89 */ /* 0x000e2400000e0000 */
[----:B0-----:R-:W-:Y:S01]  /*19370*/  FMNMX.FTZ R2, R0, R2, !PT ;  /* 0x0000000200027209 */ /* 0x001fe20007810000 */
[----:B------:R-:W-:-:S04]  /*19380*/  IMAD.U32 R0, RZ, RZ, UR4 ;  /* 0x00000004ff007e24 */ /* 0x000fc8000f8e00ff */
[----:B------:R-:W0:Y:S02]  /*19390*/  SHFL.BFLY PT, R5, R2, 0x1, 0x1f ;  /* 0x0c201f0002057f89 */ /* 0x000e2400000e0000 */
[----:B0-----:R-:W-:Y:S02]  /*193a0*/  FMNMX.FTZ R5, R2, R5, !PT ;  /* 0x0000000502057209 */ /* 0x001fe40007810000 */
[----:B------:R-:W-:-:S03]  /*193b0*/  FMNMX.FTZ R2, R170, R9, !PT ;  /* 0x00000009aa027209 */ /* 0x000fc60007810000 */
[----:B------:R-:W-:Y:S01]  /*193c0*/  FMUL.FTZ R15, R5, R0 ;  /* 0x00000000050f7220 */ /* 0x000fe20000410000 */
[----:B------:R-:W-:Y:S01]  /*193d0*/  FMNMX.FTZ R2, R171, R2, !PT ;  /* 0x00000002ab027209 */ /* 0x000fe20007810000 */
[----:B------:R-:W-:Y:S02]  /*193e0*/  FADD.FTZ R3, -R5, R10 ;  /* 0x0000000a05037221 */ /* 0x000fe40000010100 */
[--C-:B------:R-:W-:Y:S01]  /*193f0*/  FFMA.FTZ R196, R160, R0, -R15.reuse ;  /* 0x00000000a0c47223 */ /* 0x100fe2000001080f */
[----:B------:R-:W-:Y:S01]  /*19400*/  FMNMX.FTZ R2, R174, R2, !PT ;  /* 0x00000002ae027209 */ /* 0x000fe20007810000 */
[-CC-:B------:R-:W-:Y:S01]  /*19410*/  FFMA.FTZ R200, R168, R0.reuse, -R15.reuse ;  /* 0x00000000a8c87223 */ /* 0x180fe2000001080f */
[-CC-:B------:R-:W-:Y:S01]  /*19420*/  FFMA.FTZ R160, R161, R0.reuse, -R15.reuse ;  /* 0x00000000a1a07223 */ /* 0x180fe2000001080f */
        /* <DEDUP_REMOVED lines=8> */
[----:B------:R-:W-:Y:S01]  /*194b0*/  FFMA.FTZ R12, R149, R0, -R15 ;  /* 0x00000000950c7223 */ /* 0x000fe2000001080f */
[----:B------:R-:W-:Y:S01]  /*194c0*/  FMNMX.FTZ R2, R163, R2, !PT ;  /* 0x00000002a3027209 */ /* 0x000fe20007810000 */
[----:B------:R-:W-:Y:S01]  /*194d0*/  FMUL.FTZ R3, R3, R0 ;  /* 0x0000000003037220 */ /* 0x000fe20000410000 */
[----:B------:R-:W-:Y:S02]  /*194e0*/  MUFU.EX2 R200, R200 ;  /* 0x000000c800c87308 */ /* 0x000fe40000000800 */
[----:B------:R-:W-:-:S04]  /*194f0*/  FMNMX.FTZ R2, R166, R2, !PT ;  /* 0x00000002a6027209 */ /* 0x000fc80007810000 */
[----:B------:R-:W-:Y:S02]  /*19500*/  FMNMX.FTZ R2, R167, R2, !PT ;  /* 0x00000002a7027209 */ /* 0x000fe40007810000 */
[----:B------:R-:W0:Y:S02]  /*19510*/  MUFU.EX2 R3, R3 ;  /* 0x0000000300037308 */ /* 0x000e240000000800 */
[----:B------:R-:W-:-:S04]  /*19520*/  FMNMX.FTZ R2, R154, R2, !PT ;  /* 0x000000029a027209 */ /* 0x000fc80007810000 */
[----:B------:R-:W-:Y:S02]  /*19530*/  FMNMX.FTZ R2, R155, R2, !PT ;  /* 0x000000029b027209 */ /* 0x000fe40007810000 */
[----:B------:R-:W1:Y:S02]  /*19540*/  MUFU.EX2 R10, R10 ;  /* 0x0000000a000a7308 */ /* 0x000e640000000800 */
[----:B------:R-:W-:-:S04]  /*19550*/  FMNMX.FTZ R2, R158, R2, !PT ;  /* 0x000000029e027209 */ /* 0x000fc80007810000 */
[----:B------:R-:W-:Y:S02]  /*19560*/  FMNMX.FTZ R2, R159, R2, !PT ;  /* 0x000000029f027209 */ /* 0x000fe40007810000 */
[----:B------:R-:W2:Y:S01]  /*19570*/  MUFU.EX2 R202, R202 ;  /* 0x000000ca00ca7308 */ /* 0x000ea20000000800 */
[----:B0-----:R-:W-:Y:S01]  /*19580*/  FFMA.FTZ R7, R3, R7, R200 ;  /* 0x0000000703077223 */ /* 0x001fe200000100c8 */
[----:B------:R-:W-:-:S04]  /*19590*/  FMNMX.FTZ R2, R146, R2, !PT ;  /* 0x0000000292027209 */ /* 0x000fc80007810000 */
[----:B------:R-:W-:Y:S02]  /*195a0*/  FMNMX.FTZ R2, R147, R2, !PT ;  /* 0x0000000293027209 */ /* 0x000fe40007810000 */
[----:B------:R-:W0:Y:S01]  /*195b0*/  MUFU.EX2 R168, R168 ;  /* 0x000000a800a87308 */ /* 0x000e220000000800 */
[----:B-1----:R-:W-:Y:S01]  /*195c0*/  FADD.FTZ R7, R10, R7 ;  /* 0x000000070a077221 */ /* 0x002fe20000010000 */
[----:B------:R-:W-:Y:S02]  /*195d0*/  FMNMX.FTZ R2, R150, R2, !PT ;  /* 0x0000000296027209 */ /* 0x000fe40007810000 */
[----:B------:R-:W-:Y:S02]  /*195e0*/  F2FP.F16.F32.PACK_AB R200, R10, R200 ;  /* 0x000000c80ac8723e */ /* 0x000fe400000000ff */
[----:B------:R-:W-:Y:S02]  /*195f0*/  FMNMX.FTZ R2, R151, R2, !PT ;  /* 0x0000000297027209 */ /* 0x000fe40007810000 */
[----:B------:R-:W-:Y:S01]  /*19600*/  MUFU.EX2 R196, R196 ;  /* 0x000000c400c47308 */ /* 0x000fe20000000800 */
[----:B--2---:R-:W-:Y:S01]  /*19610*/  FADD.FTZ R7, R202, R7 ;  /* 0x00000007ca077221 */ /* 0x004fe20000010000 */
[----:B------:R-:W-:-:S04]  /*19620*/  FMNMX.FTZ R2, R138, R2, !PT ;  /* 0x000000028a027209 */ /* 0x000fc80007810000 */
[----:B------:R-:W-:Y:S02]  /*19630*/  FMNMX.FTZ R2, R139, R2, !PT ;  /* 0x000000028b027209 */ /* 0x000fe40007810000 */
[----:B------:R-:W-:Y:S01]  /*19640*/  MUFU.EX2 R160, R160 ;  /* 0x000000a000a07308 */ /* 0x000fe20000000800 */
[----:B0-----:R-:W-:Y:S01]  /*19650*/  FADD.FTZ R7, R168, R7 ;  /* 0x00000007a8077221 */ /* 0x001fe20000010000 */
[----:B------:R-:W-:Y:S02]  /*19660*/  FMNMX.FTZ R2, R142, R2, !PT ;  /* 0x000000028e027209 */ /* 0x000fe40007810000 */
[----:B------:R-:W-:Y:S02]  /*19670*/  F2FP.F16.F32.PACK_AB R202, R168, R202 ;  /* 0x000000caa8ca723e */ /* 0x000fe400000000ff */
[----:B------:R-:W-:Y:S02]  /*19680*/  FMNMX.FTZ R2, R143, R2, !PT ;  /* 0x000000028f027209 */ /* 0x000fe40007810000 */
[----:B------:R-:W-:Y:S02]  /*19690*/  MUFU.EX2 R198, R198 ;  /* 0x000000c600c67308 */ /* 0x000fe40000000800 */
[----:B------:R-:W-:-:S04]  /*196a0*/  FMNMX.FTZ R2, R130, R2, !PT ;  /* 0x0000000282027209 */ /* 0x000fc80007810000 */
        /* <DEDUP_REMOVED lines=9> */
[----:B------:R-:W-:-:S05]  /*19740*/  FMNMX.FTZ R2, R127, R2, !PT ;  /* 0x000000027f027209 */ /* 0x000fca0007810000 */
[----:B------:R-:W0:Y:S02]  /*19750*/  SHFL.BFLY PT, R4, R2, 0x2, 0x1f ;  /* 0x0c401f0002047f89 */ /* 0x000e2400000e0000 */
[----:B0-----:R-:W-:-:S05]  /*19760*/  FMNMX.FTZ R4, R2, R4, !PT ;  /* 0x0000000402047209 */ /* 0x001fca0007810000 */
[----:B------:R-:W0:Y:S01]  /*19770*/  SHFL.BFLY PT, R2, R4, 0x1, 0x1f ;  /* 0x0c201f0004027f89 */ /* 0x000e2200000e0000 */
[----:B------:R-:W-:Y:S02]  /*19780*/  WARPGROUP.DEPBAR.LE gsb0, 0x0 ;  /* 0x00008000000079c5 */ /* 0x000fe40000010000 */
[----:B------:R-:W-:Y:S01]  /*19790*/  WARPGROUP.ARRIVE ;  /* 0x00000000000079c5 */ /* 0x000fe20000000000 */
[-CC-:B------:R-:W-:Y:S01]  /*197a0*/  FFMA.FTZ R192, R152, R0.reuse, -R15.reuse ;  /* 0x0000000098c07223 */ /* 0x180fe2000001080f */
[-CC-:B------:R-:W-:Y:S01]  /*197b0*/  FFMA.FTZ R194, R156, R0.reuse, -R15.reuse ;  /* 0x000000009cc27223 */ /* 0x180fe2000001080f */
[----:B------:R-:W-:-:S03]  /*197c0*/  FFMA.FTZ R152, R157, R0, -R15 ;  /* 0x000000009d987223 */ /* 0x000fc6000001080f */
[----:B------:R-:W-:Y:S01]  /*197d0*/  HGMMA.64x192x16.F32 R24, R188, gdesc[UR4].tnspB, R24, gsb0 ;  /* 0x42e00004bc187df0 */ /* 0x000fe20008000818 */
[----:B------:R-:W-:Y:S01]  /*197e0*/  R2UR UR6, R20 ;  /* 0x00000000140672ca */ /* 0x000fe200000e0000 */
[C---:B------:R-:W-:Y:S01]  /*197f0*/  VIADD R20, R14.reuse, 0x280 ;  /* 0x000002800e147836 */ /* 0x040fe20000000000 */
[----:B------:R-:W-:Y:S01]  /*19800*/  R2UR UR7, R21 ;  /* 0x00000000150772ca */ /* 0x000fe200000e0000 */
[----:B------:R-:W-:Y:S01]  /*19810*/  IMAD.MOV.U32 R21, RZ, RZ, 0x40000040 ;  /* 0x40000040ff157424 */ /* 0x000fe200078e00ff */
[----:B------:R-:W-:Y:S01]  /*19820*/  IADD3 R14, R14, 0x300, RZ ;  /* 0x000003000e0e7810 */ /* 0x000fe20007ffe0ff */
[----:B------:R-:W-:Y:S01]  /*19830*/  MUFU.EX2 R192, R192 ;  /* 0x000000c000c07308 */ /* 0x000fe20000000800 */
[----:B0-----:R-:W-:-:S07]  /*19840*/  FMNMX.FTZ R4, R4, R2, !PT ;  /* 0x0000000204047209 */ /* 0x001fce0007810000 */
[----:B------:R-:W-:Y:S08]  /*19850*/  MUFU.EX2 R194, R194 ;  /* 0x000000c200c27308 */ /* 0x000ff00000000800 */
[----:B------:R-:W-:Y:S01]  /*19860*/  MUFU.EX2 R152, R152 ;  /* 0x0000009800987308 */ /* 0x000fe20000000800 */
[----:B------:R-:W-:Y:S02]  /*19870*/  WARPGROUP.DEPBAR.LE gsb0, 0x0 ;  /* 0x00008000000079c5 */ /* 0x000fe40000010000 */
[----:B------:R-:W-:Y:S01]  /*19880*/  WARPGROUP.ARRIVE ;  /* 0x00000000000079c5 */ /* 0x000fe20000000000 */
[-CC-:B------:R-:W-:Y:S01]  /*19890*/  FFMA.FTZ R188, R144, R0.reuse, -R15.reuse ;  /* 0x0000000090bc7223 */ /* 0x180fe2000001080f */
[-CC-:B------:R-:W-:Y:S01]  /*198a0*/  FFMA.FTZ R144, R145, R0.reuse, -R15.reuse ;  /* 0x0000000091907223 */ /* 0x180fe2000001080f */
[----:B------:R-:W-:-:S03]  /*198b0*/  FFMA.FTZ R190, R148, R0, -R15 ;  /* 0x0000000094be7223 */ /* 0x000fc6000001080f */
[----:B------:R-:W-:Y:S01]  /*198c0*/  HGMMA.64x192x16.F32 R24, R184, gdesc[UR4].tnspB, R24, gsb0 ;  /* 0x42e00004b8187df0 */ /* 0x000fe20008000818 */
[----:B------:R-:W-:Y:S01]  /*198d0*/  R2UR UR6, R20 ;  /* 0x00000000140672ca */ /* 0x000fe200000e0000 */
[-CC-:B------:R-:W-:Y:S01]  /*198e0*/  FFMA.FTZ R20, R141, R0.reuse, -R15.reuse ;  /* 0x000000008d147223 */ /* 0x180fe2000001080f */
[----:B------:R-:W-:Y:S01]  /*198f0*/  R2UR UR7, R21 ;  /* 0x00000000150772ca */ /* 0x000fe200000e0000 */
[-CC-:B------:R-:W-:Y:S01]  /*19900*/  FFMA.FTZ R21, R120, R0.reuse, -R15.reuse ;  /* 0x0000000078157223 */ /* 0x180fe2000001080f */
[-CC-:B------:R-:W-:Y:S01]  /*19910*/  FFMA.FTZ R120, R121, R0.reuse, -R15.reuse ;  /* 0x0000000079787223 */ /* 0x180fe2000001080f */
[----:B------:R-:W-:Y:S01]  /*19920*/  FFMA.FTZ R121, R124, R0, -R15 ;  /* 0x000000007c797223 */ /* 0x000fe2000001080f */
        /* <DEDUP_REMOVED lines=10> */
[-CC-:B------:R-:W-:Y:S01]  /*199d0*/  FFMA.FTZ R136, R137, R0.reuse, -R15.reuse ;  /* 0x0000000089887223 */ /* 0x180fe2000001080f */
[----:B------:R-:W-:-:S03]  /*199e0*/  FFMA.FTZ R186, R140, R0, -R15 ;  /* 0x000000008cba7223 */ /* 0x000fc6000001080f */
[----:B------:R-:W-:Y:S01]  /*199f0*/  HGMMA.64x192x16.F32 R24, R180, gdesc[UR4].tnspB, R24, gsb0 ;  /* 0x42e00004b4187df0 */ /* 0x000fe20008000818 */
[----:B------:R-:W-:Y:S01]  /*19a00*/  R2UR UR6, R14 ;  /* 0x000000000e0672ca */ /* 0x000fe200000e0000 */
[----:B------:R-:W-:Y:S08]  /*19a10*/  MUFU.EX2 R184, R184 ;  /* 0x000000b800b87308 */ /* 0x000ff00000000800 */
[----:B------:R-:W-:Y:S08]  /*19a20*/  MUFU.EX2 R136, R136 ;  /* 0x0000008800887308 */ /* 0x000ff00000000800 */
[----:B------:R-:W-:Y:S01]  /*19a30*/  MUFU.EX2 R186, R186 ;  /* 0x000000ba00ba7308 */ /* 0x000fe20000000800 */
[----:B------:R-:W-:-:S02]  /*19a40*/  WARPGROUP.DEPBAR.LE gsb0, 0x0 ;  /* 0x00008000000079c5 */ /* 0x000fc40000010000 */
[-CC-:B------:R-:W-:Y:S01]  /*19a50*/  FFMA.FTZ R180, R128, R0.reuse, -R15.reuse ;  /* 0x0000000080b47223 */ /* 0x180fe2000001080f */
[-CC-:B------:R-:W-:Y:S01]  /*19a60*/  FFMA.FTZ R128, R129, R0.reuse, -R15.reuse ;  /* 0x0000000081807223 */ /* 0x180fe2000001080f */
[-CC-:B------:R-:W-:Y:S01]  /*19a70*/  FFMA.FTZ R182, R132, R0.reuse, -R15.reuse ;  /* 0x0000000084b67223 */ /* 0x180fe2000001080f */
[-CC-:B------:R-:W-:Y:S01]  /*19a80*/  FFMA.FTZ R129, R133, R0.reuse, -R15.reuse ;  /* 0x0000000085817223 */ /* 0x180fe2000001080f */
[-C--:B------:R-:W-:Y:S01]  /*19a90*/  FFMA.FTZ R132, R125, R0.reuse, -R15 ;  /* 0x000000007d847223 */ /* 0x080fe2000001080f */
[C---:B------:R-:W-:Y:S01]  /*19aa0*/  FADD.FTZ R15, -R4.reuse, R9 ;  /* 0x00000009040f7221 */ /* 0x040fe20000010100 */
[----:B------:R-:W-:Y:S01]  /*19ab0*/  WARPGROUP.ARRIVE ;  /* 0x00000000000079c5 */ /* 0x000fe20000000000 */
[-C--:B------:R-:W-:Y:S01]  /*19ac0*/  FMUL.FTZ R125, R4, R0.reuse ;  /* 0x00000000047d7220 */ /* 0x080fe20000410000 */
[----:B------:R0:W-:Y:S01]  /*19ad0*/  MUFU.EX2 R9, R132 ;  /* 0x0000008400097308 */ /* 0x0001e20000000800 */
[-C--:B------:R-:W-:Y:S02]  /*19ae0*/  FMUL.FTZ R15, R15, R0.reuse ;  /* 0x000000000f0f7220 */ /* 0x080fe40000410000 */
        /* <DEDUP_REMOVED lines=11> */
[-CC-:B0-----:R-:W-:Y:S01]  /*19ba0*/  FFMA.FTZ R132, R155, R0.reuse, -R125.reuse ;  /* 0x000000009b847223 */ /* 0x181fe2000001087d */
[----:B------:R-:W-:Y:S01]  /*19bb0*/  FFMA.FTZ R195, R158, R0, -R125 ;  /* 0x000000009ec37223 */ /* 0x000fe2000001087d */
[----:B------:R-:W-:Y:S01]  /*19bc0*/  MUFU.EX2 R201, R201 ;  /* 0x000000c900c97308 */ /* 0x000fe20000000800 */
[----:B-1----:R-:W-:-:S02]  /*19bd0*/  IMAD.MOV.U32 R15, RZ, RZ, 0x40000040 ;  /* 0x40000040ff0f7424 */ /* 0x002fc400078e00ff */
[-CC-:B------:R-:W-:Y:S01]  /*19be0*/  FFMA.FTZ R137, R159, R0.reuse, -R125.reuse ;  /* 0x000000009f897223 */ /* 0x180fe2000001087d */
[-CC-:B------:R-:W-:Y:S01]  /*19bf0*/  FFMA.FTZ R181, R130, R0.reuse, -R125.reuse ;  /* 0x0000000082b57223 */ /* 0x180fe2000001087d */
[-CC-:B------:R-:W-:Y:S01]  /*19c00*/  FFMA.FTZ R189, R146, R0.reuse, -R125.reuse ;  /* 0x0000000092bd7223 */ /* 0x180fe2000001087d */
[-CC-:B------:R-:W-:Y:S01]  /*19c10*/  FFMA.FTZ R14, R147, R0.reuse, -R125.reuse ;  /* 0x00000000930e7223 */ /* 0x180fe2000001087d */
[----:B------:R-:W-:Y:S01]  /*19c20*/  R2UR UR7, R15 ;  /* 0x000000000f0772ca */ /* 0x000fe200000e0000 */
[-C--:B------:R-:W-:Y:S01]  /*19c30*/  FFMA.FTZ R191, R150, R0.reuse, -R125 ;  /* 0x0000000096bf7223 */ /* 0x080fe2000001087d */
[----:B------:R-:W-:Y:S01]  /*19c40*/  MUFU.EX2 R124, R124 ;  /* 0x0000007c007c7308 */ /* 0x000fe20000000800 */
[----:B------:R-:W-:Y:S01]  /*19c50*/  @!P1 PRMT R15, RZ, 0x654, R13 ;  /* 0x00000654ff0f9816 */ /* 0x000fe2000000000d */
[-CC-:B------:R-:W-:Y:S01]  /*19c60*/  FFMA.FTZ R151, R151, R0.reuse, -R125.reuse ;  /* 0x0000000097977223 */ /* 0x180fe2000001087d */
[-CC-:B------:R-:W-:Y:S01]  /*19c70*/  FFMA.FTZ R187, R142, R0.reuse, -R125.reuse ;  /* 0x000000008ebb7223 */ /* 0x180fe2000001087d */
[-CC-:B------:R-:W-:Y:S01]  /*19c80*/  FFMA.FTZ R131, R131, R0.reuse, -R125.reuse ;  /* 0x0000000083837223 */ /* 0x180fe2000001087d */
[-CC-:B------:R-:W-:Y:S01]  /*19c90*/  FFMA.FTZ R134, R134, R0.reuse, -R125.reuse ;  /* 0x0000000086867223 */ /* 0x180fe2000001087d */
[-CC-:B------:R-:W-:Y:S01]  /*19ca0*/  FFMA.FTZ R135, R135, R0.reuse, -R125.reuse ;  /* 0x0000000087877223 */ /* 0x180fe2000001087d */
[-CC-:B------:R-:W-:Y:S01]  /*19cb0*/  FFMA.FTZ R122, R122, R0.reuse, -R125.reuse ;  /* 0x000000007a7a7223 */ /* 0x180fe2000001087d */
[----:B------:R-:W-:Y:S01]  /*19cc0*/  MUFU.EX2 R203, R203 ;  /* 0x000000cb00cb7308 */ /* 0x000fe20000000800 */
[-CC-:B------:R-:W-:Y:S01]  /*19cd0*/  FFMA.FTZ R123, R123, R0.reuse, -R125.reuse ;  /* 0x000000007b7b7223 */ /* 0x180fe2000001087d */
[----:B------:R-:W-:Y:S01]  /*19ce0*/  FFMA.FTZ R126, R126, R0, -R125 ;  /* 0x000000007e7e7223 */ /* 0x000fe2000001087d */
[----:B------:R-:W-:Y:S05]  /*19cf0*/  HGMMA.64x192x16.F32 R24, R176, gdesc[UR4].tnspB, R24, gsb0 ;  /* 0x42e00004b0187df0 */ /* 0x000fea0008000818 */
        /* <DEDUP_REMOVED lines=24> */
[----:B------:R-:W1:Y:S01]  /*19e80*/  MUFU.EX2 R123, R123 ;  /* 0x0000007b007b7308 */ /* 0x000e620000000800 */
[----:B0-----:R-:W-:Y:S01]  /*19e90*/  F2FP.F16.F32.PACK_AB R183, R135, R134 ;  /* 0x0000008687b7723e */ /* 0x001fe200000000ff */
[----:B------:R-:W-:-:S02]  /*19ea0*/  WARPGROUP.DEPBAR.LE gsb0, 0x0 ;  /* 0x00008000000079c5 */ /* 0x000fc40000010000 */
[----:B------:R0:W-:Y:S04]  /*19eb0*/  @!P1 SYNCS.ARRIVE.TRANS64.RED.A1T0 RZ, [R15+URZ], RZ ;  /* 0x000000ff0fff99a7 */ /* 0x0001e8000810043f */
[----:B------:R-:W-:Y:S01]  /*19ec0*/  MUFU.EX2 R179, R126 ;  /* 0x0000007e00b37308 */ /* 0x000fe20000000800 */
[----:B------:R-:W-:Y:S02]  /*19ed0*/  F2FP.F16.F32.PACK_AB R178, R9, R121 ;  /* 0x0000007909b2723e */ /* 0x000fe400000000ff */
[----:B------:R-:W-:Y:S02]  /*19ee0*/  F2FP.F16.F32.PACK_AB R176, R120, R21 ;  /* 0x0000001578b0723e */ /* 0x000fe400000000ff */
[----:B-1----:R-:W-:Y:S01]  /*19ef0*/  F2FP.F16.F32.PACK_AB R177, R123, R122 ;  /* 0x0000007a7bb1723e */ /* 0x002fe200000000ff */
[----:B0-----:R-:W-:Y:S01]  /*19f00*/  FFMA.FTZ R15, R2, R6, R201 ;  /* 0x00000006020f7223 */ /* 0x001fe200000100c9 */
[----:B------:R-:W-:Y:S01]  /*19f10*/  FFMA.FTZ R6, R139, R0, -R125 ;  /* 0x000000008b067223 */ /* 0x000fe2000001087d */
[----:B------:R-:W-:-:S02]  /*19f20*/  F2FP.F16.F32.PACK_AB R201, R124, R201 ;  /* 0x000000c97cc9723e */ /* 0x000fc400000000ff */
[----:B------:R-:W-:Y:S01]  /*19f30*/  FADD.FTZ R138, R124, R15 ;  /* 0x0000000f7c8a7221 */ /* 0x000fe20000010000 */
[----:B------:R-:W-:Y:S02]  /*19f40*/  @!P1 PRMT R15, RZ, 0x654, R11 ;  /* 0x00000654ff0f9816 */ /* 0x000fe4000000000b */
[----:B------:R-:W0:Y:S01]  /*19f50*/  MUFU.EX2 R6, R6 ;  /* 0x0000000600067308 */ /* 0x000e220000000800 */
[----:B------:R-:W-:Y:S01]  /*19f60*/  FADD.FTZ R11, R203, R138 ;  /* 0x0000008acb0b7221 */ /* 0x000fe20000010000 */
[----:B------:R1:W-:Y:S01]  /*19f70*/  @!P1 SYNCS.ARRIVE.TRANS64.RED.A1T0 RZ, [R15+URZ], RZ ;  /* 0x000000ff0fff99a7 */ /* 0x0003e2000810043f */
[C---:B------:R-:W-:Y:S02]  /*19f80*/  F2FP.F16.F32.PACK_AB R203, R140.reuse, R203 ;  /* 0x000000cb8ccb723e */ /* 0x040fe400000000ff */
[----:B------:R-:W-:Y:S01]  /*19f90*/  FADD.FTZ R138, R140, R11 ;  /* 0x0000000b8c8a7221 */ /* 0x000fe20000010000 */
[----:B------:R-:W-:Y:S01]  /*19fa0*/  FADD.FTZ R11, R196, R7 ;  /* 0x00000007c40b7221 */ /* 0x000fe20000010000 */
[-CC-:B------:R-:W-:Y:S01]  /*19fb0*/  FFMA.FTZ R7, R143, R0.reuse, -R125.reuse ;  /* 0x000000008f077223 */ /* 0x180fe2000001087d */
[----:B------:R-:W-:Y:S01]  /*19fc0*/  FFMA.FTZ R125, R127, R0, -R125 ;  /* 0x000000007f7d7223 */ /* 0x000fe2000001087d */
[----:B------:R-:W-:Y:S01]  /*19fd0*/  FADD.FTZ R138, R197, R138 ;  /* 0x0000008ac58a7221 */ /* 0x000fe20000010000 */
[C---:B------:R-:W-:Y:S01]  /*19fe0*/  FADD.FTZ R11, R160.reuse, R11 ;  /* 0x0000000ba00b7221 */ /* 0x040fe20000010000 */
[----:B------:R-:W-:-:S02]  /*19ff0*/  F2FP.F16.F32.PACK_AB R196, R160, R196 ;  /* 0x000000c4a0c4723e */ /* 0x000fc400000000ff */
[C---:B------:R-:W-:Y:S01]  /*1a000*/  FADD.FTZ R138, R133.reuse, R138 ;  /* 0x0000008a858a7221 */ /* 0x040fe20000010000 */
[----:B------:R-:W-:Y:S01]  /*1a010*/  FADD.FTZ R130, R198, R11 ;  /* 0x0000000bc6827221 */ /* 0x000fe20000010000 */
[----:B------:R-:W2:Y:S01]  /*1a020*/  MUFU.EX2 R7, R7 ;  /* 0x0000000700077308 */ /* 0x000ea20000000800 */
[----:B------:R-:W-:Y:S01]  /*1a030*/  F2FP.F16.F32.PACK_AB R197, R133, R197 ;  /* 0x000000c585c5723e */ /* 0x000fe200000000ff */
[----:B------:R-:W-:Y:S01]  /*1a040*/  FADD.FTZ R138, R199, R138 ;  /* 0x0000008ac78a7221 */ /* 0x000fe20000010000 */
[C---:B------:R-:W-:Y:S01]  /*1a050*/  FADD.FTZ R11, R161.reuse, R130 ;  /* 0x00000082a10b7221 */ /* 0x040fe20000010000 */
[----:B------:R-:W-:Y:S02]  /*1a060*/  F2FP.F16.F32.PACK_AB R198, R161, R198 ;  /* 0x000000c6a1c6723e */ /* 0x000fe400000000ff */
[C---:B------:R-:W-:Y:S01]  /*1a070*/  FADD.FTZ R138, R141.reuse, R138 ;  /* 0x0000008a8d8a7221 */ /* 0x040fe20000010000 */
[----:B------:R-:W-:Y:S01]  /*1a080*/  FADD.FTZ R130, R192, R11 ;  /* 0x0000000bc0827221 */ /* 0x000fe20000010000 */
[----:B------:R-:W3:Y:S01]  /*1a090*/  MUFU.EX2 R125, R125 ;  /* 0x0000007d007d7308 */ /* 0x000ee20000000800 */
[----:B------:R-:W-:Y:S01]  /*1a0a0*/  F2FP.F16.F32.PACK_AB R199, R141, R199 ;  /* 0x000000c78dc7723e */ /* 0x000fe200000000ff */
[----:B------:R-:W-:Y:S01]  /*1a0b0*/  FADD.FTZ R11, R193, R138 ;  /* 0x0000008ac10b7221 */ /* 0x000fe20000010000 */
[C---:B-1----:R-:W-:Y:S01]  /*1a0c0*/  FADD.FTZ R15, R153.reuse, R130 ;  /* 0x00000082990f7221 */ /* 0x042fe20000010000 */
[----:B------:R-:W-:-:S02]  /*1a0d0*/  F2FP.F16.F32.PACK_AB R192, R153, R192 ;  /* 0x000000c099c0723e */ /* 0x000fc400000000ff */
[----:B------:R-:W-:Y:S01]  /*1a0e0*/  FADD.FTZ R130, R132, R11 ;  /* 0x0000000b84827221 */ /* 0x000fe20000010000 */
[----:B------:R-:W-:Y:S01]  /*1a0f0*/  FADD.FTZ R15, R194, R15 ;  /* 0x0000000fc20f7221 */ /* 0x000fe20000010000 */
[----:B------:R-:W-:Y:S02]  /*1a100*/  F2FP.F16.F32.PACK_AB R193, R132, R193 ;  /* 0x000000c184c1723e */ /* 0x000fe400000000ff */
[----:B------:R-:W-:Y:S01]  /*1a110*/  FADD.FTZ R130, R195, R130 ;  /* 0x00000082c3827221 */ /* 0x000fe20000010000 */
[C---:B------:R-:W-:Y:S01]  /*1a120*/  FADD.FTZ R15, R152.reuse, R15 ;  /* 0x0000000f980f7221 */ /* 0x040fe20000010000 */
[----:B------:R-:W-:Y:S02]  /*1a130*/  F2FP.F16.F32.PACK_AB R194, R152, R194 ;  /* 0x000000c298c2723e */ /* 0x000fe400000000ff */
[C---:B------:R-:W-:Y:S01]  /*1a140*/  FADD.FTZ R130, R137.reuse, R130 ;  /* 0x0000008289827221 */ /* 0x040fe20000010000 */
        /* <DEDUP_REMOVED lines=9> */
[----:B------:R-:W-:Y:S01]  /*1a1e0*/  FADD.FTZ R15, R12, R15 ;  /* 0x0000000f0c0f7221 */ /* 0x000fe20000010000 */
[----:B------:R-:W-:-:S02]  /*1a1f0*/  F2FP.F16.F32.PACK_AB R189, R14, R189 ;  /* 0x000000bd0ebd723e */ /* 0x000fc400000000ff */
[C---:B------:R-:W-:Y:S01]  /*1a200*/  FADD.FTZ R124, R13.reuse, R124 ;  /* 0x0000007c0d7c7221 */ /* 0x040fe20000010000 */
[----:B------:R-:W-:Y:S01]  /*1a210*/  FADD.FTZ R15, R184, R15 ;  /* 0x0000000fb80f7221 */ /* 0x000fe20000010000 */
[----:B------:R-:W-:Y:S02]  /*1a220*/  F2FP.F16.F32.PACK_AB R191, R13, R191 ;  /* 0x000000bf0dbf723e */ /* 0x000fe400000000ff */
[----:B------:R-:W-:Y:S01]  /*1a230*/  FADD.FTZ R11, R185, R124 ;  /* 0x0000007cb90b7221 */ /* 0x000fe20000010000 */
[----:B------:R-:W-:Y:S01]  /*1a240*/  FADD.FTZ R15, R136, R15 ;  /* 0x0000000f880f7221 */ /* 0x000fe20000010000 */
[C---:B0-----:R-:W-:Y:S02]  /*1a250*/  F2FP.F16.F32.PACK_AB R185, R6.reuse, R185 ;  /* 0x000000b906b9723e */ /* 0x041fe400000000ff */
[----:B------:R-:W-:Y:S01]  /*1a260*/  FADD.FTZ R124, R6, R11 ;  /* 0x0000000b067c7221 */ /* 0x000fe20000010000 */
[----:B------:R-:W-:Y:S01]  /*1a270*/  FADD.FTZ R15, R186, R15 ;  /* 0x0000000fba0f7221 */ /* 0x000fe20000010000 */
[----:B------:R-:W-:-:S02]  /*1a280*/  F2FP.F16.F32.PACK_AB R184, R136, R184 ;  /* 0x000000b888b8723e */ /* 0x000fc400000000ff */
[----:B------:R-:W-:Y:S01]  /*1a290*/  FADD.FTZ R124, R187, R124 ;  /* 0x0000007cbb7c7221 */ /* 0x000fe20000010000 */
[----:B------:R-:W-:Y:S01]  /*1a2a0*/  FADD.FTZ R15, R20, R15 ;  /* 0x0000000f140f7221 */ /* 0x000fe20000010000 */
[C---:B--2---:R-:W-:Y:S02]  /*1a2b0*/  F2FP.F16.F32.PACK_AB R187, R7.reuse, R187 ;  /* 0x000000bb07bb723e */ /* 0x044fe400000000ff */
        /* <DEDUP_REMOVED lines=10> */
[C---:B------:R-:W-:Y:S01]  /*1a360*/  FADD.FTZ R12, R129.reuse, R12 ;  /* 0x0000000c810c7221 */ /* 0x040fe20000010000 */
[----:B------:R-:W-:Y:S02]  /*1a370*/  F2FP.F16.F32.PACK_AB R182, R129, R182 ;  /* 0x000000b681b6723e */ /* 0x000fe400000000ff */
[----:B------:R-:W-:Y:S01]  /*1a380*/  FADD.FTZ R7, R135, R6 ;  /* 0x0000000687077221 */ /* 0x000fe20000010000 */
[----:B------:R-:W-:Y:S01]  /*1a390*/  FADD.FTZ R11, R21, R12 ;  /* 0x0000000c150b7221 */ /* 0x000fe20000010000 */
[----:B------:R-:W-:-:S02]  /*1a3a0*/  MOV R12, R212 ;  /* 0x000000d4000c7202 */ /* 0x000fc40000000f00 */
[----:B------:R-:W-:Y:S01]  /*1a3b0*/  FADD.FTZ R6, R122, R7 ;  /* 0x000000077a067221 */ /* 0x000fe20000010000 */
[----:B------:R-:W-:Y:S01]  /*1a3c0*/  FADD.FTZ R10, R120, R11 ;  /* 0x0000000b780a7221 */ /* 0x000fe20000010000 */
[----:B------:R-:W-:Y:S02]  /*1a3d0*/  IMAD.MOV.U32 R11, RZ, RZ, R214 ;  /* 0x000000ffff0b7224 */ /* 0x000fe400078e00d6 */
[----:B------:R-:W-:Y:S01]  /*1a3e0*/  FADD.FTZ R6, R123, R6 ;  /* 0x000000067b067221 */ /* 0x000fe20000010000 */
[----:B------:R-:W-:-:S03]  /*1a3f0*/  FADD.FTZ R10, R121, R10 ;  /* 0x0000000a790a7221 */ /* 0x000fc60000010000 */
[----:B------:R-:W-:Y:S01]  /*1a400*/  FADD.FTZ R6, R179, R6 ;  /* 0x00000006b3067221 */ /* 0x000fe20000010000 */
[----:B------:R-:W-:Y:S01]  /*1a410*/  FADD.FTZ R7, R9, R10 ;  /* 0x0000000a09077221 */ /* 0x000fe20000010000 */
[C---:B---3--:R-:W-:Y:S01]  /*1a420*/  F2FP.F16.F32.PACK_AB R179, R125.reuse, R179 ;  /* 0x000000b37db3723e */ /* 0x048fe200000000ff */
[----:B------:R-:W-:Y:S02]  /*1a430*/  IMAD.MOV.U32 R9, RZ, RZ, R4 ;  /* 0x000000ffff097224 */ /* 0x000fe400078e0004 */
[----:B------:R-:W-:Y:S01]  /*1a440*/  FADD.FTZ R6, R125, R6 ;  /* 0x000000067d067221 */ /* 0x000fe20000010000 */
[----:B------:R-:W-:Y:S01]  /*1a450*/  IMAD.MOV.U32 R10, RZ, RZ, R5 ;  /* 0x000000ffff0a7224 */ /* 0x000fe200078e0005 */
[----:B------:R-:W-:Y:S06]  /*1a460*/  @P2 BRA `(.L_x_634) ;  /* 0xffffffb000c02947 */ /* 0x000fec000383ffff */
.L_x_623:
[----:B------:R-:W-:Y:S05]  /*1a470*/  BSYNC B0 ;  /* 0x0000000000007941 */ /* 0x000fea0003800000 */
.L_x_622:
        /* <DEDUP_REMOVED lines=99> */
.L_x_635:
[----:B------:R-:W-:Y:S02]  /*1aab0*/  LEA R11, R212, R18, 0x3 ;  /* 0x00000012d40b7211 */ /* 0x000fe400078e18ff */
[----:B------:R-:W-:-:S04]  /*1aac0*/  SHF.L.U32 R2, R214, 0x1f, RZ ;  /* 0x0000001fd6027819 */ /* 0x000fc800000006ff */
[----:B------:R0:W1:Y:S01]  /*1aad0*/  SYNCS.PHASECHK.TRANS64.TRYWAIT P2, [R11+URZ+0x36850], R2 ;  /* 0x036850020b0075a7 */ /* 0x000062000804017f */
[----:B------:R-:W-:Y:S05]  /*1aae0*/  @!P0 BRA `(.L_x_636) ;  /* 0x0000000000048947 */ /* 0x000fea0003800000 */
[----:B------:R-:W-:Y:S01]  /*1aaf0*/  BPT.TRAP 0x1 ;  /* 0x000000040000795c */ /* 0x000fe20000300000 */
.L_x_636:
[----:B------:R-:W-:Y:S01]  /*1ab00*/  VIADD R18, R18, 0x400 ;  /* 0x0000040012127836 */ /* 0x000fe20000000000 */
[----:B------:R-:W-:Y:S04]  /*1ab10*/  BSSY B0, `(.L_x_637) ;  /* 0x0000008000007945 */ /* 0x000fe80003800000 */
[----:B------:R-:W-:-:S04]  /*1ab20*/  SHF.R.U32.HI R18, RZ, 0x4, R18 ;  /* 0x00000004ff127819 */ /* 0x000fc80000011612 */
[----:B------:R-:W-:-:S04]  /*1ab30*/  LOP3.LUT R18, R18, 0x3fff, RZ, 0xc0, !PT ;  /* 0x00003fff12127812 */ /* 0x000fc800078ec0ff */
[----:B------:R-:W-:-:S05]  /*1ab40*/  LOP3.LUT R3, R18, 0x3800000, RZ, 0xfc, !PT ;  /* 0x0380000012037812 */ /* 0x000fca00078efcff */
[----:B------:R-:W-:Y:S01]  /*1ab50*/  IMAD R8, R212, 0xa80, R3 ;  /* 0x00000a80d4087824 */ /* 0x000fe200078e0203 */
[----:B-1----:R-:W-:Y:S06]  /*1ab60*/  @P2 BRA `(.L_x_638) ;  /* 0x0000000000082947 */ /* 0x002fec0003800000 */
[----:B------:R-:W1:Y:S02]  /*1ab70*/  SYNCS.PHASECHK.TRANS64.TRYWAIT P0, [R11+URZ+0x36850], R2 ;  /* 0x036850020b0075a7 */ /* 0x000e64000800017f */
[----:B-1----:R-:W-:Y:S05]  /*1ab80*/  @!P0 BRA `(.L_x_639) ;  /* 0x00000094001c8947 */ /* 0x002fea0003800000 */
.L_x_638:
[----:B------:R-:W-:Y:S05]  /*1ab90*/  BSYNC B0 ;  /* 0x0000000000007941 */ /* 0x000fea0003800000 */
.L_x_637:
[----:B01----:R-:W-:Y:S01]  /*1aba0*/  IMAD.MOV.U32 R2, RZ, RZ, R8 ;  /* 0x000000ffff027224 */ /* 0x003fe200078e0008 */
[----:B------:R-:W-:Y:S01]  /*1abb0*/  MOV R3, 0x40000040 ;  /* 0x4000004000037802 */ /* 0x000fe20000000f00 */
[----:B------:R-:W-:Y:S01]  /*1abc0*/  WARPGROUP.ARRIVE ;  /* 0x00000000000079c5 */ /* 0x000fe20000000000 */
[----:B------:R-:W-:Y:S02]  /*1abd0*/  @!P1 VIADD R12, R11, 0x36860 ;  /* 0x000368600b0c9836 */ /* 0x000fe40000000000 */
[----:B------:R-:W-:Y:S01]  /*1abe0*/  R2UR UR6, R2 ;  /* 0x00000000020672ca */ /* 0x000fe200000e0000 */
[----:B------:R-:W-:Y:S01]  /*1abf0*/  VIADD R2, R8, 0x80 ;  /* 0x0000008008027836 */ /* 0x000fe20000000000 */
[----:B------:R-:W-:Y:S01]  /*1ac00*/  R2UR UR7, R3 ;  /* 0x00000000030772ca */ /* 0x000fe200000e0000 */
[----:B------:R-:W-:Y:S01]  /*1ac10*/  IMAD.MOV.U32 R3, RZ, RZ, 0x40000040 ;  /* 0x40000040ff037424 */ /* 0x000fe200078e00ff */
[----:B------:R-:W-:Y:S01]  /*1ac20*/  @!P1 PRMT R12, RZ, 0x654, R12 ;  /* 0x00000654ff0c9816 */ /* 0x000fe2000000000c */
[----:B------:R-:W-:-:S02]  /*1ac30*/  VIADD R212, R212, 0x1 ;  /* 0x00000001d4d47836 */ /* 0x000fc40000000000 */
[----:B------:R-:W-:-:S03]  /*1ac40*/  VIADD R225, R225, 0x1 ;  /* 0x00000001e1e17836 */ /* 0x000fc60000000000 */
[----:B------:R-:W-:-:S04]  /*1ac50*/  ISETP.NE.AND P2, PT, R212, 0x2, PT ;  /* 0x00000002d400780c */ /* 0x000fc80003f45270 */
[----:B------:R-:W-:Y:S01]  /*1ac60*/  SEL R212, R212, RZ, P2 ;  /* 0x000000ffd4d47207 */ /* 0x000fe20001000000 */
[----:B------:R-:W-:Y:S01]  /*1ac70*/  HGMMA.64x192x16.F32 R24, R200, gdesc[UR4].tnspB, R24, gsb0 ;  /* 0x42e00004c8187df0 */ /* 0x000fe20008000818 */
[----:B------:R-:W-:Y:S02]  /*1ac80*/  R2UR UR6, R2 ;  /* 0x00000000020672ca */ /* 0x000fe400000e0000 */
[----:B------:R-:W-:Y:S01]  /*1ac90*/  R2UR UR7, R3 ;  /* 0x00000000030772ca */ /* 0x000fe200000e0000 */
[----:B------:R-:W-:Y:S01]  /*1aca0*/  IMAD.MOV.U32 R3, RZ, RZ, 0x40000040 ;  /* 0x40000040ff037424 */ /* 0x000fe200078e00ff */
[----:B------:R-:W-:Y:S01]  /*1acb0*/  IADD3 R2, R8, 0x100, RZ ;  /* 0x0000010008027810 */ /* 0x000fe20007ffe0ff */
[----:B------:R-:W-:Y:S02]  /*1acc0*/  WARPGROUP.DEPBAR.LE gsb0, 0x0 ;  /* 0x00008000000079c5 */ /* 0x000fe40000010000 */
[----:B------:R-:W-:-:S12]  /*1acd0*/  WARPGROUP.ARRIVE ;  /* 0x00000000000079c5 */ /* 0x000fd80000000000 */
        /* <DEDUP_REMOVED lines=31> */
[----:B------:R-:W0:Y:S04]  /*1aed0*/  SHFL.BFLY PT, R2, R7, 0x2, 0x1f ;  /* 0x0c401f0007027f89 */ /* 0x000e2800000e0000 */
[----:B------:R-:W1:Y:S01]  /*1aee0*/  SHFL.BFLY PT, R3, R6, 0x2, 0x1f ;  /* 0x0c401f0006037f89 */ /* 0x000e6200000e0000 */
[----:B0-----:R-:W-:Y:S01]  /*1aef0*/  FADD.FTZ R2, R2, R7 ;  /* 0x0000000702027221 */ /* 0x001fe20000010000 */
[----:B-1----:R-:W-:Y:S01]  /*1af00*/  FADD.FTZ R8, R3, R6 ;  /* 0x0000000603087221 */ /* 0x002fe20000010000 */
[----:B------:R-:W-:-:S03]  /*1af10*/  CS2R R6, SRZ ;  /* 0x0000000000067805 */ /* 0x000fc6000001ff00 */
[----:B------:R-:W0:Y:S04]  /*1af20*/  SHFL.BFLY PT, R3, R2, 0x1, 0x1f ;  /* 0x0c201f0002037f89 */ /* 0x000e2800000e0000 */
[----:B------:R-:W1:Y:S01]  /*1af30*/  SHFL.BFLY PT, R9, R8, 0x1, 0x1f ;  /* 0x0c201f0008097f89 */ /* 0x000e6200000e0000 */
[----:B0-----:R-:W-:Y:S01]  /*1af40*/  FADD.FTZ R13, R2, R3 ;  /* 0x00000003020d7221 */ /* 0x001fe20000010000 */
[----:B------:R-:W-:Y:S01]  /*1af50*/  SEL R3, RZ, 0x1, P2 ;  /* 0x00000001ff037807 */ /* 0x000fe20001000000 */
[----:B------:R-:W-:Y:S02]  /*1af60*/  IMAD.MOV.U32 R2, RZ, RZ, -0x800000 ;  /* 0xff800000ff027424 */ /* 0x000fe400078e00ff */
[----:B-1----:R-:W-:Y:S01]  /*1af70*/  FADD.FTZ R14, R8, R9 ;  /* 0x00000009080e7221 */ /* 0x002fe20000010000 */
[----:B------:R-:W-:-:S02]  /*1af80*/  FSETP.NE.FTZ.AND P0, PT, R13, RZ, PT ;  /* 0x000000ff0d00720b */ /* 0x000fc40003f15000 */
[----:B------:R-:W-:Y:S02]  /*1af90*/  LOP3.LUT R214, R214, R3, RZ, 0x3c, !PT ;  /* 0x00000003d6d67212 */ /* 0x000fe400078e3cff */
[----:B------:R-:W-:Y:S02]  /*1afa0*/  FSETP.NE.FTZ.AND P3, PT, R14, RZ, PT ;  /* 0x000000ff0e00720b */ /* 0x000fe40003f75000 */
[----:B------:R-:W-:-:S07]  /*1afb0*/  MOV R3, 0xff800000 ;  /* 0xff80000000037802 */ /* 0x000fce0000000f00 */
        /* <DEDUP_REMOVED lines=112> */
.L_x_559:
[----:B------:R-:W0:Y:S08]  /*1b6c0*/  S2UR UR5, SR_CgaCtaId ;  /* 0x00000000000579c3 */ /* 0x000e300000008800 */
[----:B------:R-:W-:Y:S06]  /*1b6d0*/  BAR.SYNC.DEFER_BLOCKING 0x5, 0x120 ;  /* 0x0144800000007b1d */ /* 0x000fec0000010000 */
[----:B------:R-:W-:Y:S01]  /*1b6e0*/  UMOV UR4, 0x400 ;  /* 0x0000040000047882 */ /* 0x000fe20000000000 */
[----:B------:R-:W-:Y:S01]  /*1b6f0*/  BSSY B0, `(.L_x_640) ;  /* 0x0000234000007945 */ /* 0x000fe20003800000 */
[----:B0-----:R-:W-:-:S06]  /*1b700*/  ULEA UR4, UR5, UR4, 0x18 ;  /* 0x0000000405047291 */ /* 0x001fcc000f8ec03f */
[----:B------:R-:W-:-:S05]  /*1b710*/  MOV R18, UR4 ;  /* 0x0000000400127c02 */ /* 0x000fca0008000f00 */
[----:B------:R0:W1:Y:S01]  /*1b720*/  LDS.128 R148, [R18+0x368d0] ;  /* 0x0368d00012947984 */ /* 0x0000620000000c00 */
[----:B------:R-:W-:Y:S06]  /*1b730*/  BAR.ARV 0x4, 0x120 ;  /* 0x0104800000007b1d */ /* 0x000fec0000002000 */
[----:B------:R-:W-:Y:S05]  /*1b740*/  @P0 BRA `(.L_x_641) ;  /* 0x0000001800080947 */ /* 0x000fea0003800000 */
[----:B------:R-:W2:Y:S01]  /*1b750*/  LDL R6, [R1+0x5c] ;  /* 0x00005c0001067983 */ /* 0x000ea20000100800 */
[----:B------:R-:W-:Y:S01]  /*1b760*/  F2FP.F16.F32.PACK_AB R24, R25, R24 ;  /* 0x000000181918723e */ /* 0x000fe200000000ff */
[----:B------:R-:W-:Y:S01]  /*1b770*/  ULDC.64 UR4, c[0x0][0xbd8] ;  /* 0x0002f60000047ab9 */ /* 0x000fe20000000a00 */
[----:B------:R-:W-:Y:S01]  /*1b780*/  F2FP.F16.F32.PACK_AB R25, R135, R124 ;  /* 0x0000007c8719723e */ /* 0x000fe200000000ff */
[----:B------:R-:W3:Y:S01]  /*1b790*/  S2R R7, SR_SWINHI ;  /* 0x0000000000077919 */ /* 0x000ee20000002f00 */
        /* <DEDUP_REMOVED lines=16> */
[----:B------:R-:W-:Y:S02]  /*1b8a0*/  MOV R4, R18 ;  /* 0x0000001200047202 */ /* 0x000fe40000000f00 */
[----:B---3--:R-:W-:Y:S02]  /*1b8b0*/  MOV R5, R7 ;  /* 0x0000000700057202 */ /* 0x008fe40000000f00 */
        /* <DEDUP_REMOVED lines=23> */
[----:B------:R-:W-:Y:S01]  /*1ba30*/  F2FP.F16.F32.PACK_AB R115, R119, R118 ;  /* 0x000000767773723e */ /* 0x000fe200000000ff */
[----:B------:R-:W-:Y:S01]  /*1ba40*/  BAR.SYNC.DEFER_BLOCKING 0x1, 0x100 ;  /* 0x0044000000007b1d */ /* 0x000fe20000010000 */
[----:B--2---:R-:W-:-:S03]  /*1ba50*/  IMAD.WIDE R26, R6, 0x2, R4 ;  /* 0x00000002061a7825 */ /* 0x004fc600078e0204 */
[C---:B------:R-:W-:Y:S02]  /*1ba60*/  IADD3 R111, P2, R26.reuse, 0x20, RZ ;  /* 0x000000201a6f7810 */ /* 0x040fe40007f5e0ff */
[C---:B------:R-:W-:Y:S02]  /*1ba70*/  IADD3 R143, P0, R26.reuse, 0x4020, RZ ;  /* 0x000040201a8f7810 */ /* 0x040fe40007f1e0ff */
[----:B------:R-:W-:Y:S01]  /*1ba80*/  LOP3.LUT R6, R111, 0x380, RZ, 0xc0, !PT ;  /* 0x000003806f067812 */ /* 0x000fe200078ec0ff */
[--C-:B------:R-:W-:Y:S01]  /*1ba90*/  IMAD.X R9, RZ, RZ, R27.reuse, P2 ;  /* 0x000000ffff097224 */ /* 0x100fe200010e061b */
[----:B------:R-:W-:Y:S01]  /*1baa0*/  IADD3 R137, P1, R26, 0x40, RZ ;  /* 0x000000401a897810 */ /* 0x000fe20007f3e0ff */
[--C-:B------:R-:W-:Y:S01]  /*1bab0*/  IMAD.X R21, RZ, RZ, R27.reuse, P0 ;  /* 0x000000ffff157224 */ /* 0x100fe200000e061b */
[----:B------:R-:W-:Y:S02]  /*1bac0*/  SHF.R.U64 R6, R6, 0x3, RZ ;  /* 0x0000000306067819 */ /* 0x000fe400000012ff */
[----:B------:R-:W-:Y:S01]  /*1bad0*/  LOP3.LUT R7, R26, 0x380, RZ, 0xc0, !PT ;  /* 0x000003801a077812 */ /* 0x000fe200078ec0ff */
[----:B------:R-:W-:Y:S01]  /*1bae0*/  IMAD.X R11, RZ, RZ, R27, P1 ;  /* 0x000000ffff0b7224 */ /* 0x000fe200008e061b */
[----:B------:R-:W-:-:S02]  /*1baf0*/  LOP3.LUT R8, R6, R111, RZ, 0x3c, !PT ;  /* 0x0000006f06087212 */ /* 0x000fc400078e3cff */
[----:B------:R-:W-:Y:S02]  /*1bb00*/  LOP3.LUT R6, R143, 0x380, RZ, 0xc0, !PT ;  /* 0x000003808f067812 */ /* 0x000fe400078ec0ff */
[C---:B------:R-:W-:Y:S02]  /*1bb10*/  IADD3 R141, P5, R26.reuse, 0x4000, RZ ;  /* 0x000040001a8d7810 */ /* 0x040fe40007fbe0ff */
[C---:B------:R-:W-:Y:S02]  /*1bb20*/  IADD3 R139, P6, R26.reuse, 0x60, RZ ;  /* 0x000000601a8b7810 */ /* 0x040fe40007fde0ff */
[----:B------:R-:W-:Y:S01]  /*1bb30*/  IADD3 R147, P3, R26, 0x4060, RZ ;  /* 0x000040601a937810 */ /* 0x000fe20007f7e0ff */
[--C-:B------:R-:W-:Y:S01]  /*1bb40*/  IMAD.X R15, RZ, RZ, R27.reuse, P5 ;  /* 0x000000ffff0f7224 */ /* 0x100fe200028e061b */
[----:B------:R-:W-:Y:S02]  /*1bb50*/  SHF.R.U64 R6, R6, 0x3, RZ ;  /* 0x0000000306067819 */ /* 0x000fe400000012ff */
[----:B------:R-:W-:Y:S01]  /*1bb60*/  IADD3 R155, P1, R26, 0x8020, RZ ;  /* 0x000080201a9b7810 */ /* 0x000fe20007f3e0ff */
[----:B------:R-:W-:Y:S01]  /*1bb70*/  IMAD.X R35, RZ, RZ, R27, P3 ;  /* 0x000000ffff237224 */ /* 0x000fe200018e061b */
[----:B------:R-:W-:-:S02]  /*1bb80*/  SHF.R.U64 R7, R7, 0x3, RZ ;  /* 0x0000000307077819 */ /* 0x000fc400000012ff */
[----:B------:R-:W-:Y:S02]  /*1bb90*/  IADD3.X R13, RZ, R27, RZ, P6, !PT ;  /* 0x0000001bff0d7210 */ /* 0x000fe400037fe4ff */
[----:B------:R-:W-:Y:S02]  /*1bba0*/  IADD3 R86, P5, R26, 0x8060, RZ ;  /* 0x000080601a567810 */ /* 0x000fe40007fbe0ff */
[----:B------:R-:W-:Y:S02]  /*1bbb0*/  LOP3.LUT R10, R137, 0x380, RZ, 0xc0, !PT ;  /* 0x00000380890a7812 */ /* 0x000fe400078ec0ff */
[----:B------:R-:W-:Y:S02]  /*1bbc0*/  LOP3.LUT R34, R147, 0x380, RZ, 0xc0, !PT ;  /* 0x0000038093227812 */ /* 0x000fe400078ec0ff */
[----:B------:R-:W-:Y:S02]  /*1bbd0*/  LOP3.LUT R20, R6, R143, RZ, 0x3c, !PT ;  /* 0x0000008f06147212 */ /* 0x000fe400078e3cff */
[----:B------:R-:W-:-:S02]  /*1bbe0*/  IADD3 R145, P4, R26, 0x4040, RZ ;  /* 0x000040401a917810 */ /* 0x000fc40007f9e0ff */
[C---:B------:R-:W-:Y:S02]  /*1bbf0*/  IADD3 R153, P2, R26.reuse, 0x8000, RZ ;  /* 0x000080001a997810 */ /* 0x040fe40007f5e0ff */
[----:B------:R-:W-:Y:S02]  /*1bc00*/  IADD3 R157, P6, R26, 0x8040, RZ ;  /* 0x000080401a9d7810 */ /* 0x000fe40007fde0ff */
[----:B------:R-:W-:Y:S01]  /*1bc10*/  LOP3.LUT R6, R155, 0x380, RZ, 0xc0, !PT ;  /* 0x000003809b067812 */ /* 0x000fe200078ec0ff */
[--C-:B------:R-:W-:Y:S01]  /*1bc20*/  IMAD.X R39, RZ, RZ, R27.reuse, P2 ;  /* 0x000000ffff277224 */ /* 0x100fe200010e061b */
[----:B------:R-:W-:Y:S01]  /*1bc30*/  LOP3.LUT R26, R7, R26, RZ, 0x3c, !PT ;  /* 0x0000001a071a7212 */ /* 0x000fe200078e3cff */
[--C-:B------:R-:W-:Y:S01]  /*1bc40*/  IMAD.X R47, RZ, RZ, R27.reuse, P6 ;  /* 0x000000ffff2f7224 */ /* 0x100fe200030e061b */
[----:B------:R-:W-:Y:S01]  /*1bc50*/  LOP3.LUT R12, R139, 0x380, RZ, 0xc0, !PT ;  /* 0x000003808b0c7812 */ /* 0x000fe200078ec0ff */
[----:B------:R-:W-:Y:S01]  /*1bc60*/  IMAD.X R7, RZ, RZ, R27, P5 ;  /* 0x000000ffff077224 */ /* 0x000fe200028e061b */
[----:B------:R-:W-:-:S02]  /*1bc70*/  LOP3.LUT R14, R141, 0x380, RZ, 0xc0, !PT ;  /* 0x000003808d0e7812 */ /* 0x000fc400078ec0ff */
[----:B------:R-:W-:Y:S02]  /*1bc80*/  SHF.R.U64 R10, R10, 0x3, RZ ;  /* 0x000000030a0a7819 */ /* 0x000fe400000012ff */
[----:B------:R-:W-:Y:S02]  /*1bc90*/  SHF.R.U64 R34, R34, 0x3, RZ ;  /* 0x0000000322227819 */ /* 0x000fe400000012ff */
[----:B------:R-:W-:Y:S02]  /*1bca0*/  LOP3.LUT R42, R86, 0x380, RZ, 0xc0, !PT ;  /* 0x00000380562a7812 */ /* 0x000fe400078ec0ff */
[----:B------:R-:W-:Y:S02]  /*1bcb0*/  SHF.R.U64 R6, R6, 0x3, RZ ;  /* 0x0000000306067819 */ /* 0x000fe400000012ff */
[-C--:B------:R-:W-:Y:S02]  /*1bcc0*/  IADD3.X R31, RZ, R27.reuse, RZ, P4, !PT ;  /* 0x0000001bff1f7210 */ /* 0x080fe400027fe4ff */
[----:B------:R-:W-:-:S02]  /*1bcd0*/  IADD3.X R43, RZ, R27, RZ, P1, !PT ;  /* 0x0000001bff2b7210 */ /* 0x000fc40000ffe4ff */
[----:B------:R-:W-:Y:S02]  /*1bce0*/  LOP3.LUT R30, R145, 0x380, RZ, 0xc0, !PT ;  /* 0x00000380911e7812 */ /* 0x000fe400078ec0ff */
[----:B------:R-:W-:Y:S02]  /*1bcf0*/  MOV R78, R26 ;  /* 0x0000001a004e7202 */ /* 0x000fe40000000f00 */
[----:B------:R-:W-:Y:S02]  /*1bd00*/  SHF.R.U64 R12, R12, 0x3, RZ ;  /* 0x000000030c0c7819 */ /* 0x000fe400000012ff */
[----:B------:R-:W-:Y:S02]  /*1bd10*/  LOP3.LUT R27, R157, 0x380, RZ, 0xc0, !PT ;  /* 0x000003809d1b7812 */ /* 0x000fe400078ec0ff */
[----:B------:R-:W-:Y:S02]  /*1bd20*/  F2FP.F16.F32.PACK_AB R26, R29, R28 ;  /* 0x0000001c1d1a723e */ /* 0x000fe400000000ff */
[----:B------:R-:W-:-:S02]  /*1bd30*/  SHF.R.U64 R14, R14, 0x3, RZ ;  /* 0x000000030e0e7819 */ /* 0x000fc400000012ff */
[----:B------:R-:W-:Y:S02]  /*1bd40*/  LOP3.LUT R10, R10, R137, RZ, 0x3c, !PT ;  /* 0x000000890a0a7212 */ /* 0x000fe400078e3cff */
[----:B------:R-:W-:Y:S02]  /*1bd50*/  LOP3.LUT R34, R34, R147, RZ, 0x3c, !PT ;  /* 0x0000009322227212 */ /* 0x000fe400078e3cff */
[----:B------:R-:W-:Y:S02]  /*1bd60*/  SHF.R.U64 R29, R42, 0x3, RZ ;  /* 0x000000032a1d7819 */ /* 0x000fe400000012ff */
[----:B------:R-:W-:Y:S02]  /*1bd70*/  LOP3.LUT R42, R6, R155, RZ, 0x3c, !PT ;  /* 0x0000009b062a7212 */ /* 0x000fe400078e3cff */
[----:B------:R-:W-:Y:S02]  /*1bd80*/  SHF.R.U64 R30, R30, 0x3, RZ ;  /* 0x000000031e1e7819 */ /* 0x000fe400000012ff */
[----:B------:R-:W-:-:S02]  /*1bd90*/  LOP3.LUT R12, R12, R139, RZ, 0x3c, !PT ;  /* 0x0000008b0c0c7212 */ /* 0x000fc400078e3cff */
[----:B------:R-:W-:Y:S02]  /*1bda0*/  SHF.R.U64 R28, R27, 0x3, RZ ;  /* 0x000000031b1c7819 */ /* 0x000fe400000012ff */
[----:B------:R-:W-:Y:S02]  /*1bdb0*/  MOV R9, R8 ;  /* 0x0000000800097202 */ /* 0x000fe40000000f00 */
[----:B------:R-:W-:Y:S02]  /*1bdc0*/  LOP3.LUT R14, R14, R141, RZ, 0x3c, !PT ;  /* 0x0000008d0e0e7212 */ /* 0x000fe400078e3cff */
[----:B------:R-:W-:Y:S02]  /*1bdd0*/  F2FP.F16.F32.PACK_AB R27, R134, R123 ;  /* 0x0000007b861b723e */ /* 0x000fe400000000ff */
[----:B------:R-:W-:Y:S02]  /*1bde0*/  MOV R11, R10 ;  /* 0x0000000a000b7202 */ /* 0x000fe40000000f00 */
[----:B------:R-:W-:Y:S01]  /*1bdf0*/  MOV R8, R34 ;  /* 0x0000002200087202 */ /* 0x000fe20000000f00 */
[----:B------:R-:W-:Y:S01]  /*1be00*/  STSM.16.M88.4 [R78], R24 ;  /* 0x000000184e007844 */ /* 0x000fe20000000200 */
[----:B------:R-:W-:-:S02]  /*1be10*/  LOP3.LUT R38, R153, 0x380, RZ, 0xc0, !PT ;  /* 0x0000038099267812 */ /* 0x000fc400078ec0ff */
[----:B------:R-:W-:Y:S02]  /*1be20*/  MOV R10, R42 ;  /* 0x0000002a000a7202 */ /* 0x000fe40000000f00 */
[----:B------:R-:W-:Y:S02]  /*1be30*/  F2FP.F16.F32.PACK_AB R34, R37, R36 ;  /* 0x000000242522723e */ /* 0x000fe400000000ff */
[----:B------:R-:W-:Y:S02]  /*1be40*/  F2FP.F16.F32.PACK_AB R35, R132, R121 ;  /* 0x000000798423723e */ /* 0x000fe400000000ff */
[----:B------:R-:W-:Y:S02]  /*1be50*/  LOP3.LUT R30, R30, R145, RZ, 0x3c, !PT ;  /* 0x000000911e1e7212 */ /* 0x000fe400078e3cff */
[----:B------:R-:W-:Y:S01]  /*1be60*/  F2FP.F16.F32.PACK_AB R42, R45, R44 ;  /* 0x0000002c2d2a723e */ /* 0x000fe200000000ff */
[----:B------:R-:W-:Y:S01]  /*1be70*/  STSM.16.M88.4 [R9], R32 ;  /* 0x0000002009007844 */ /* 0x000fe20000000200 */
[----:B------:R-:W-:-:S02]  /*1be80*/  F2FP.F16.F32.PACK_AB R43, R130, R0 ;  /* 0x00000000822b723e */ /* 0x000fc400000000ff */
[----:B------:R-:W-:Y:S02]  /*1be90*/  MOV R12, R12 ;  /* 0x0000000c000c7202 */ /* 0x000fe40000000f00 */
[----:B------:R-:W-:Y:S01]  /*1bea0*/  MOV R14, R14 ;  /* 0x0000000e000e7202 */ /* 0x000fe20000000f00 */
[----:B------:R-:W-:Y:S01]  /*1beb0*/  STSM.16.M88.4 [R11], R40 ;  /* 0x000000280b007844 */ /* 0x000fe20000000200 */
[----:B------:R-:W-:Y:S02]  /*1bec0*/  SHF.R.U64 R38, R38, 0x3, RZ ;  /* 0x0000000326267819 */ /* 0x000fe400000012ff */
[----:B------:R-:W-:Y:S01]  /*1bed0*/  MOV R20, R20 ;  /* 0x0000001400147202 */ /* 0x000fe20000000f00 */
[----:B------:R-:W-:Y:S01]  /*1bee0*/  STSM.16.M88.4 [R12], R48 ;  /* 0x000000300c007844 */ /* 0x000fe20000000200 */
[----:B------:R-:W-:Y:S02]  /*1bef0*/  MOV R30, R30 ;  /* 0x0000001e001e7202 */ /* 0x000fe40000000f00 */
[----:B------:R-:W-:Y:S01]  /*1bf00*/  LOP3.LUT R38, R38, R153, RZ, 0x3c, !PT ;  /* 0x0000009926267212 */ /* 0x000fe200078e3cff */
[----:B------:R-:W-:Y:S01]  /*1bf10*/  STSM.16.M88.4 [R14], R56 ;  /* 0x000000380e007844 */ /* 0x000fe20000000200 */
[----:B------:R-:W-:-:S02]  /*1bf20*/  LOP3.LUT R46, R28, R157, RZ, 0x3c, !PT ;  /* 0x0000009d1c2e7212 */ /* 0x000fc400078e3cff */
[----:B------:R-:W-:Y:S01]  /*1bf30*/  LOP3.LUT R6, R29, R86, RZ, 0x3c, !PT ;  /* 0x000000561d067212 */ /* 0x000fe200078e3cff */
[----:B------:R2:W-:Y:S01]  /*1bf40*/  STSM.16.M88.4 [R20], R64 ;  /* 0x0000004014007844 */ /* 0x0005e20000000200 */
[----:B------:R-:W-:Y:S02]  /*1bf50*/  MOV R38, R38 ;  /* 0x0000002600267202 */ /* 0x000fe40000000f00 */
[----:B------:R-:W-:Y:S01]  /*1bf60*/  ISETP.NE.U32.AND P0, PT, RZ, UR4, PT ;  /* 0x00000004ff007c0c */ /* 0x000fe2000bf05070 */
[----:B------:R-:W-:Y:S01]  /*1bf70*/  STSM.16.M88.4 [R30], R72 ;  /* 0x000000481e007844 */ /* 0x000fe20000000200 */
[----:B------:R-:W-:Y:S02]  /*1bf80*/  MOV R46, R46 ;  /* 0x0000002e002e7202 */ /* 0x000fe40000000f00 */
[----:B------:R-:W-:Y:S01]  /*1bf90*/  MOV R0, R6 ;  /* 0x0000000600007202 */ /* 0x000fe20000000f00 */
[----:B------:R3:W-:Y:S01]  /*1bfa0*/  STSM.16.M88.4 [R8], R80 ;  /* 0x0000005008007844 */ /* 0x0007e20000000200 */
[----:B------:R-:W-:-:S03]  /*1bfb0*/  ISETP.NE.AND.EX P0, PT, RZ, UR5, PT, P0 ;  /* 0x00000005ff007c0c */ /* 0x000fc6000bf05300 */
[----:B------:R-:W-:Y:S04]  /*1bfc0*/  STSM.16.M88.4 [R38], R88 ;  /* 0x0000005826007844 */ /* 0x000fe80000000200 */
[----:B------:R-:W-:Y:S01]  /*1bfd0*/  STSM.16.M88.4 [R10], R96 ;  /* 0x000000600a007844 */ /* 0x000fe20000000200 */
[----:B--2---:R-:W-:-:S03]  /*1bfe0*/  MOV R20, RZ ;  /* 0x000000ff00147202 */ /* 0x004fc60000000f00 */
[----:B------:R-:W-:Y:S01]  /*1bff0*/  STSM.16.M88.4 [R46], R104 ;  /* 0x000000682e007844 */ /* 0x000fe20000000200 */
[----:B---3--:R-:W-:-:S03]  /*1c000*/  IADD3 R8, P1, R221, UR4, RZ ;  /* 0x00000004dd087c10 */ /* 0x008fc6000ff3e0ff */
[----:B------:R2:W-:Y:S01]  /*1c010*/  STSM.16.M88.4 [R0], R112 ;  /* 0x0000007000007844 */ /* 0x0005e20000000200 */
[----:B------:R-:W-:Y:S01]  /*1c020*/  IADD3.X R9, R222, UR5, RZ, P1, !PT ;  /* 0x00000005de097c10 */ /* 0x000fe20008ffe4ff */
[----:B------:R-:W-:Y:S01]  /*1c030*/  ULDC.64 UR4, c[0x0][0xbe0] ;  /* 0x0002f80000047ab9 */ /* 0x000fe20000000a00 */
[----:B------:R-:W-:Y:S01]  /*1c040*/  BAR.SYNC.DEFER_BLOCKING 0x1, 0x100 ;  /* 0x0044000000007b1d */ /* 0x000fe20000010000 */
[----:B------:R-:W-:-:S04]  /*1c050*/  ISETP.NE.U32.AND P1, PT, RZ, UR4, PT ;  /* 0x00000004ff007c0c */ /* 0x000fc8000bf25070 */
[----:B------:R-:W-:Y:S01]  /*1c060*/  ISETP.NE.AND.EX P1, PT, RZ, UR5, PT, P1 ;  /* 0x00000005ff007c0c */ /* 0x000fe2000bf25310 */
[----:B------:R-:W-:-:S04]  /*1c070*/  IMAD R7, R218, 0x40, R215 ;  /* 0x00000040da077824 */ /* 0x000fc800078e02d7 */
[----:B------:R-:W-:-:S08]  /*1c080*/  IMAD.WIDE R4, R7, 0x2, R4 ;  /* 0x0000000207047825 */ /* 0x000fd000078e0204 */
[----:B------:R-:W-:Y:S01]  /*1c090*/  @P1 IADD3 R6, P2, R221, UR4, RZ ;  /* 0x00000004dd061c10 */ /* 0x000fe2000ff5e0ff */
[----:B------:R-:W-:Y:S02]  /*1c0a0*/  ULDC UR4, c[0x0][0xa88] ;  /* 0x0002a20000047ab9 */ /* 0x000fe40000000800 */
[----:B------:R-:W-:Y:S01]  /*1c0b0*/  IMAD.U32 R61, RZ, RZ, UR4 ;  /* 0x00000004ff3d7e24 */ /* 0x000fe2000f8e00ff */
[----:B------:R-:W-:Y:S01]  /*1c0c0*/  @P1 IADD3.X R7, R222, UR5, RZ, P2, !PT ;  /* 0x00000005de071c10 */ /* 0x000fe200097fe4ff */
[----:B------:R3:W5:Y:S01]  /*1c0d0*/  @P0 LDG.E R20, desc[UR60][R8.64] ;  /* 0x0000003c08140981 */ /* 0x000762000c1e1900 */
[----:B------:R-:W-:-:S03]  /*1c0e0*/  IADD3 R11, P4, R4, 0x1000, RZ ;  /* 0x00001000040b7810 */ /* 0x000fc60007f9e0ff */
[----:B------:R3:W5:Y:S01]  /*1c0f0*/  @P1 LDG.E R61, desc[UR60][R6.64] ;  /* 0x0000003c063d1981 */ /* 0x000762000c1e1900 */
[----:B--2---:R-:W-:Y:S01]  /*1c100*/  LOP3.LUT R0, R11, 0x380, RZ, 0xc0, !PT ;  /* 0x000003800b007812 */ /* 0x004fe200078ec0ff */
[----:B------:R-:W-:Y:S08]  /*1c110*/  @P1 BRA `(.L_x_642) ;  /* 0x0000000000101947 */ /* 0x000ff00003800000 */
[----:B------:R-:W-:Y:S05]  /*1c120*/  @!P0 BRA `(.L_x_642) ;  /* 0x00000000000c8947 */ /* 0x000fea0003800000 */
[----:B---3--:R-:W2:Y:S04]  /*1c130*/  LDG.E R6, desc[UR60][R8.64] ;  /* 0x0000003c08067981 */ /* 0x008ea8000c1e1900 */
[----:B-----5:R-:W2:Y:S02]  /*1c140*/  LDG.E R61, desc[UR60][R8.64+0x4] ;  /* 0x0000043c083d7981 */ /* 0x020ea4000c1e1900 */
[----:B--2---:R-:W-:-:S07]  /*1c150*/  IADD3 R61, -R6, R61, RZ ;  /* 0x0000003d063d7210 */ /* 0x004fce0007ffe1ff */
.L_x_642:
[----:B------:R-:W2:Y:S01]  /*1c160*/  LDL R10, [R1+0x58] ;  /* 0x00005800010a7983 */ /* 0x000ea20000100800 */
[----:B------:R-:W-:Y:S01]  /*1c170*/  SHF.R.S32.HI R63, RZ, 0x1f, R220 ;  /* 0x0000001fff3f7819 */ /* 0x000fe200000114dc */
[----:B------:R-:W-:Y:S01]  /*1c180*/  ULDC.64 UR4, c[0x0][0xb70] ;  /* 0x0002dc0000047ab9 */ /* 0x000fe20000000a00 */
[--C-:B-----5:R-:W-:Y:S02]  /*1c190*/  SHF.R.S32.HI R21, RZ, 0x1f, R20.reuse ;  /* 0x0000001fff157819 */ /* 0x120fe40000011414 */
[----:B---3--:R-:W-:Y:S01]  /*1c1a0*/  SHF.R.U64 R8, R0, 0x3, RZ ;  /* 0x0000000300087819 */ /* 0x008fe200000012ff */
[----:B------:R-:W-:Y:S01]  /*1c1b0*/  IMAD R7, R63, UR4, RZ ;  /* 0x000000043f077c24 */ /* 0x000fe2000f8e02ff */
[----:B------:R-:W-:Y:S02]  /*1c1c0*/  SEL R227, R227, RZ, !P0 ;  /* 0x000000ffe3e37207 */ /* 0x000fe40004000000 */
[----:B------:R-:W-:Y:S01]  /*1c1d0*/  SEL R223, R223, RZ, !P0 ;  /* 0x000000ffdfdf7207 */ /* 0x000fe20004000000 */
[----:B------:R-:W-:Y:S01]  /*1c1e0*/  IMAD R9, R220, UR5, R7 ;  /* 0x00000005dc097c24 */ /* 0x000fe2000f8e0207 */
[----:B------:R-:W-:Y:S01]  /*1c1f0*/  LOP3.LUT R8, R8, R11, RZ, 0x3c, !PT ;  /* 0x0000000b08087212 */ /* 0x000fe200078e3cff */
[----:B------:R-:W-:Y:S01]  /*1c200*/  IMAD.WIDE.U32 R6, R220, UR4, R20 ;  /* 0x00000004dc067c25 */ /* 0x000fe2000f8e0014 */
[----:B------:R-:W-:Y:S01]  /*1c210*/  ULDC.64 UR4, c[0x0][0xb78] ;  /* 0x0002de0000047ab9 */ /* 0x000fe20000000a00 */
[----:B------:R-:W-:-:S02]  /*1c220*/  IADD3 R29, P0, R4, 0x4000, RZ ;  /* 0x00004000041d7810 */ /* 0x000fc40007f1e0ff */
[----:B------:R-:W-:Y:S01]  /*1c230*/  IMAD.IADD R7, R7, 0x1, R9 ;  /* 0x0000000107077824 */ /* 0x000fe200078e0209 */
[C---:B------:R-:W-:Y:S01]  /*1c240*/  IADD3 R13, P5, R4.reuse, 0x2000, RZ ;  /* 0x00002000040d7810 */ /* 0x040fe20007fbe0ff */
[----:B------:R-:W-:Y:S01]  /*1c250*/  IMAD R0, R227, UR4, RZ ;  /* 0x00000004e3007c24 */ /* 0x000fe2000f8e02ff */
[C---:B------:R-:W-:Y:S01]  /*1c260*/  IADD3 R25, P6, R4.reuse, 0x3000, RZ ;  /* 0x0000300004197810 */ /* 0x040fe20007fde0ff */
[----:B------:R-:W-:Y:S01]  /*1c270*/  IMAD.WIDE.U32 R6, R223, UR4, R6 ;  /* 0x00000004df067c25 */ /* 0x000fe2000f8e0006 */
[C---:B------:R-:W-:Y:S02]  /*1c280*/  IADD3 R37, P2, R4.reuse, 0x6000, RZ ;  /* 0x0000600004257810 */ /* 0x040fe40007f5e0ff */
[----:B------:R-:W-:Y:S02]  /*1c290*/  IADD3 R33, P1, R4, 0x5000, RZ ;  /* 0x0000500004217810 */ /* 0x000fe40007f3e0ff */
[----:B------:R-:W-:Y:S02]  /*1c2a0*/  LOP3.LUT R28, R29, 0x380, RZ, 0xc0, !PT ;  /* 0x000003801d1c7812 */ /* 0x000fe400078ec0ff */
[----:B------:R-:W-:-:S02]  /*1c2b0*/  LOP3.LUT R12, R13, 0x380, RZ, 0xc0, !PT ;  /* 0x000003800d0c7812 */ /* 0x000fc400078ec0ff */
[----:B------:R-:W-:Y:S02]  /*1c2c0*/  LOP3.LUT R24, R25, 0x380, RZ, 0xc0, !PT ;  /* 0x0000038019187812 */ /* 0x000fe400078ec0ff */
[----:B------:R-:W-:Y:S02]  /*1c2d0*/  LOP3.LUT R36, R37, 0x380, RZ, 0xc0, !PT ;  /* 0x0000038025247812 */ /* 0x000fe400078ec0ff */
[----:B------:R-:W-:Y:S02]  /*1c2e0*/  LOP3.LUT R32, R33, 0x380, RZ, 0xc0, !PT ;  /* 0x0000038021207812 */ /* 0x000fe400078ec0ff */
[----:B------:R-:W-:Y:S02]  /*1c2f0*/  SHF.R.U64 R28, R28, 0x3, RZ ;  /* 0x000000031c1c7819 */ /* 0x000fe400000012ff */
[----:B------:R-:W-:Y:S02]  /*1c300*/  SHF.R.U64 R12, R12, 0x3, RZ ;  /* 0x000000030c0c7819 */ /* 0x000fe400000012ff */
[----:B------:R-:W-:-:S02]  /*1c310*/  SHF.R.U64 R24, R24, 0x3, RZ ;  /* 0x0000000318187819 */ /* 0x000fc400000012ff */
[----:B------:R-:W-:Y:S02]  /*1c320*/  SHF.R.U64 R36, R36, 0x3, RZ ;  /* 0x0000000324247819 */ /* 0x000fe400000012ff */
[----:B------:R-:W-:Y:S02]  /*1c330*/  SHF.R.U64 R32, R32, 0x3, RZ ;  /* 0x0000000320207819 */ /* 0x000fe400000012ff */
[----:B------:R-:W-:Y:S02]  /*1c340*/  LOP3.LUT R28, R28, R29, RZ, 0x3c, !PT ;  /* 0x0000001d1c1c7212 */ /* 0x000fe400078e3cff */
[----:B------:R-:W-:Y:S01]  /*1c350*/  LOP3.LUT R12, R12, R13, RZ, 0x3c, !PT ;  /* 0x0000000d0c0c7212 */ /* 0x000fe200078e3cff */
[--C-:B------:R-:W-:Y:S01]  /*1c360*/  IMAD.X R13, RZ, RZ, R5.reuse, P5 ;  /* 0x000000ffff0d7224 */ /* 0x100fe200028e0605 */
[----:B------:R-:W-:Y:S01]  /*1c370*/  LOP3.LUT R24, R24, R25, RZ, 0x3c, !PT ;  /* 0x0000001918187212 */ /* 0x000fe200078e3cff */
[----:B------:R-:W-:Y:S01]  /*1c380*/  IMAD.X R25, RZ, RZ, R5, P6 ;  /* 0x000000ffff197224 */ /* 0x000fe200030e0605 */
[----:B------:R-:W-:-:S02]  /*1c390*/  IADD3.X R29, RZ, R5, RZ, P0, !PT ;  /* 0x00000005ff1d7210 */ /* 0x000fc400007fe4ff */
[----:B------:R-:W-:Y:S02]  /*1c3a0*/  LOP3.LUT R36, R36, R37, RZ, 0x3c, !PT ;  /* 0x0000002524247212 */ /* 0x000fe400078e3cff */
[----:B------:R-:W-:Y:S02]  /*1c3b0*/  LOP3.LUT P0, RZ, R230, 0x3, RZ, 0xc0, !PT ;  /* 0x00000003e6ff7812 */ /* 0x000fe4000780c0ff */
[C---:B------:R-:W-:Y:S02]  /*1c3c0*/  IADD3 R49, P5, R4.reuse, 0x9000, RZ ;  /* 0x0000900004317810 */ /* 0x040fe40007fbe0ff */
[----:B------:R-:W-:Y:S02]  /*1c3d0*/  IADD3 R53, P6, R4, 0xa000, RZ ;  /* 0x0000a00004357810 */ /* 0x000fe40007fde0ff */
[----:B------:R-:W-:Y:S02]  /*1c3e0*/  IADD3.X R37, RZ, R5, RZ, P2, !PT ;  /* 0x00000005ff257210 */ /* 0x000fe400017fe4ff */
[----:B------:R-:W-:Y:S01]  /*1c3f0*/  LOP3.LUT R32, R32, R33, RZ, 0x3c, !PT ;  /* 0x0000002120207212 */ /* 0x000fe200078e3cff */
[----:B------:R-:W-:Y:S01]  /*1c400*/  IMAD.X R33, RZ, RZ, R5, P1 ;  /* 0x000000ffff217224 */ /* 0x000fe200008e0605 */
[----:B------:R-:W-:-:S02]  /*1c410*/  LOP3.LUT R48, R49, 0x380, RZ, 0xc0, !PT ;  /* 0x0000038031307812 */ /* 0x000fc400078ec0ff */
[----:B------:R-:W-:Y:S02]  /*1c420*/  LOP3.LUT R52, R53, 0x380, RZ, 0xc0, !PT ;  /* 0x0000038035347812 */ /* 0x000fe400078ec0ff */
[----:B------:R-:W-:Y:S02]  /*1c430*/  SHF.R.U64 R48, R48, 0x3, RZ ;  /* 0x0000000330307819 */ /* 0x000fe400000012ff */
[----:B------:R-:W-:Y:S02]  /*1c440*/  SHF.R.U64 R52, R52, 0x3, RZ ;  /* 0x0000000334347819 */ /* 0x000fe400000012ff */
[----:B------:R-:W-:Y:S02]  /*1c450*/  LOP3.LUT R48, R48, R49, RZ, 0x3c, !PT ;  /* 0x0000003130307212 */ /* 0x000fe400078e3cff */
[----:B------:R-:W-:Y:S01]  /*1c460*/  LOP3.LUT R52, R52, R53, RZ, 0x3c, !PT ;  /* 0x0000003534347212 */ /* 0x000fe200078e3cff */
[----:B------:R-:W-:Y:S01]  /*1c470*/  IMAD.X R53, RZ, RZ, R5, P6 ;  /* 0x000000ffff357224 */ /* 0x000fe200030e0605 */
[----:B------:R-:W-:-:S02]  /*1c480*/  IADD3.X R49, RZ, R5, RZ, P5, !PT ;  /* 0x00000005ff317210 */ /* 0x000fc40002ffe4ff */
[----:B------:R-:W-:Y:S01]  /*1c490*/  SHF.R.S32.HI R219, RZ, 0x1f, R218 ;  /* 0x0000001fffdb7819 */ /* 0x000fe200000114da */
[----:B------:R-:W-:Y:S01]  /*1c4a0*/  BSSY B1, `(.L_x_643) ;  /* 0x0000064000017945 */ /* 0x000fe20003800000 */
[----:B--2---:R-:W-:Y:S02]  /*1c4b0*/  IMAD R11, R226, 0x80, R10 ;  /* 0x00000080e20b7824 */ /* 0x004fe400078e020a */
[----:B------:R-:W-:Y:S01]  /*1c4c0*/  IMAD R10, R223, UR5, R0 ;  /* 0x00000005df0a7c24 */ /* 0x000fe2000f8e0200 */
[----:B------:R-:W-:Y:S02]  /*1c4d0*/  ULDC.64 UR4, c[0x0][0xb40] ;  /* 0x0002d00000047ab9 */ /* 0x000fe40000000a00 */
[----:B------:R-:W-:Y:S02]  /*1c4e0*/  SHF.R.S32.HI R9, RZ, 0x1f, R11 ;  /* 0x0000001fff097819 */ /* 0x000fe4000001140b */
[C---:B------:R-:W-:Y:S02]  /*1c4f0*/  IADD3 R0, P3, R11.reuse, R6, RZ ;  /* 0x000000060b007210 */ /* 0x040fe40007f7e0ff */
[----:B------:R-:W-:-:S02]  /*1c500*/  ISETP.GE.OR P1, PT, R11, R61, P0 ;  /* 0x0000003d0b00720c */ /* 0x000fc40000726670 */
[----:B------:R-:W-:Y:S02]  /*1c510*/  IADD3.X R9, R9, R7, R10, P3, !PT ;  /* 0x0000000709097210 */ /* 0x000fe40001ffe40a */
[----:B------:R-:W-:Y:S02]  /*1c520*/  LEA R54, P3, R0, UR4, 0x2 ;  /* 0x0000000400367c11 */ /* 0x000fe4000f8610ff */
[----:B------:R-:W-:Y:S02]  /*1c530*/  IADD3 R7, P2, R4, 0xb000, RZ ;  /* 0x0000b00004077810 */ /* 0x000fe40007f5e0ff */
[----:B------:R-:W-:Y:S01]  /*1c540*/  LEA.HI.X R55, R0, UR5, R9, 0x2, P3 ;  /* 0x0000000500377c11 */ /* 0x000fe200098f1409 */
[----:B------:R-:W-:Y:S01]  /*1c550*/  VIADD R0, R11, 0x8 ;  /* 0x000000080b007836 */ /* 0x000fe20000000000 */
[----:B------:R-:W-:Y:S01]  /*1c560*/  IADD3.X R9, RZ, R5, RZ, P4, !PT ;  /* 0x00000005ff097210 */ /* 0x000fe200027fe4ff */
[----:B------:R-:W-:Y:S01]  /*1c570*/  IMAD.X R57, RZ, RZ, R5, P2 ;  /* 0x000000ffff397224 */ /* 0x000fe200010e0605 */
[C---:B------:R-:W-:Y:S01]  /*1c580*/  IADD3 R41, P3, R4.reuse, 0x7000, RZ ;  /* 0x0000700004297810 */ /* 0x040fe20007f7e0ff */
[----:B------:R2:W-:Y:S01]  /*1c590*/  @!P1 STG.E desc[UR60][R54.64], R3 ;  /* 0x0000000336009986 */ /* 0x0005e2000c10193c */
[----:B------:R-:W-:Y:S01]  /*1c5a0*/  IADD3 R45, P4, R4, 0x8000, RZ ;  /* 0x00008000042d7810 */ /* 0x000fe20007f9e0ff */
[----:B------:R-:W-:Y:S01]  /*1c5b0*/  ULDC.64 UR4, c[0x0][0xaa0] ;  /* 0x0002a80000047ab9 */ /* 0x000fe20000000a00 */
[----:B------:R-:W-:-:S02]  /*1c5c0*/  LOP3.LUT R40, R41, 0x380, RZ, 0xc0, !PT ;  /* 0x0000038029287812 */ /* 0x000fc400078ec0ff */
[----:B------:R-:W-:Y:S02]  /*1c5d0*/  LOP3.LUT R44, R45, 0x380, RZ, 0xc0, !PT ;  /* 0x000003802d2c7812 */ /* 0x000fe400078ec0ff */
[----:B------:R-:W-:Y:S02]  /*1c5e0*/  ISETP.GE.OR P0, PT, R0, R61, P0 ;  /* 0x0000003d0000720c */ /* 0x000fe40000706670 */
[----:B------:R-:W-:Y:S02]  /*1c5f0*/  LOP3.LUT R11, R4, 0x380, RZ, 0xc0, !PT ;  /* 0x00000380040b7812 */ /* 0x000fe400078ec0ff */
[----:B------:R-:W-:Y:S02]  /*1c600*/  LOP3.LUT R0, R7, 0x380, RZ, 0xc0, !PT ;  /* 0x0000038007007812 */ /* 0x000fe400078ec0ff */
[----:B------:R-:W-:Y:S02]  /*1c610*/  SHF.R.U64 R40, R40, 0x3, RZ ;  /* 0x0000000328287819 */ /* 0x000fe400000012ff */
[----:B------:R-:W-:-:S02]  /*1c620*/  SHF.R.U64 R44, R44, 0x3, RZ ;  /* 0x000000032c2c7819 */ /* 0x000fc400000012ff */
[----:B------:R-:W-:Y:S02]  /*1c630*/  SHF.R.U64 R11, R11, 0x3, RZ ;  /* 0x000000030b0b7819 */ /* 0x000fe400000012ff */
[----:B------:R-:W-:Y:S01]  /*1c640*/  SHF.R.U64 R0, R0, 0x3, RZ ;  /* 0x0000000300007819 */ /* 0x000fe200000012ff */
[----:B------:R3:W-:Y:S01]  /*1c650*/  @!P0 STG.E desc[UR60][R54.64+0x20], R2 ;  /* 0x0000200236008986 */ /* 0x0007e2000c10193c */
[----:B------:R-:W-:Y:S01]  /*1c660*/  LOP3.LUT R40, R40, R41, RZ, 0x3c, !PT ;  /* 0x0000002928287212 */ /* 0x000fe200078e3cff */
[--C-:B------:R-:W-:Y:S01]  /*1c670*/  IMAD.X R41, RZ, RZ, R5.reuse, P3 ;  /* 0x000000ffff297224 */ /* 0x100fe200018e0605 */
[----:B------:R-:W-:Y:S01]  /*1c680*/  LOP3.LUT R44, R44, R45, RZ, 0x3c, !PT ;  /* 0x0000002d2c2c7212 */ /* 0x000fe200078e3cff */
[----:B------:R-:W-:Y:S01]  /*1c690*/  IMAD.X R45, RZ, RZ, R5, P4 ;  /* 0x000000ffff2d7224 */ /* 0x000fe200020e0605 */
[----:B------:R-:W-:Y:S01]  /*1c6a0*/  LOP3.LUT R4, R11, R4, RZ, 0x3c, !PT ;  /* 0x000000040b047212 */ /* 0x000fe200078e3cff */
[----:B------:R-:W5:Y:S01]  /*1c6b0*/  LD.E.128 R12, desc[UR60][R12.64] ;  /* 0x0000003c0c0c7980 */ /* 0x000f62000c101d00 */
[----:B------:R-:W-:-:S03]  /*1c6c0*/  LOP3.LUT R56, R0, R7, RZ, 0x3c, !PT ;  /* 0x0000000700387212 */ /* 0x000fc600078e3cff */
[----:B------:R-:W5:Y:S01]  /*1c6d0*/  LD.E.128 R8, desc[UR60][R8.64] ;  /* 0x0000003c08087980 */ /* 0x000f62000c101d00 */
[----:B--2---:R-:W-:-:S03]  /*1c6e0*/  SHF.R.S32.HI R3, RZ, 0x1f, R215 ;  /* 0x0000001fff037819 */ /* 0x004fc600000114d7 */
[----:B------:R-:W5:Y:S01]  /*1c6f0*/  LD.E.128 R4, desc[UR60][R4.64] ;  /* 0x0000003c04047980 */ /* 0x000f62000c101d00 */
[----:B---3--:R-:W-:-:S03]  /*1c700*/  MOV R2, R215 ;  /* 0x000000d700027202 */ /* 0x008fc60000000f00 */
        /* <DEDUP_REMOVED lines=8> */
[----:B------:R-:W5:Y:S01]  /*1c790*/  LD.E.128 R56, desc[UR60][R56.64] ;  /* 0x0000003c38387980 */ /* 0x000f62000c101d00 */
[----:B------:R-:W-:Y:S01]  /*1c7a0*/  IMAD R21, R21, UR4, RZ ;  /* 0x0000000415157c24 */ /* 0x000fe2000f8e02ff */
[----:B------:R-:W-:Y:S01]  /*1c7b0*/  @!PT LDS RZ, [RZ] ;  /* 0x00000000fffff984 */ /* 0x000fe20000000800 */
[----:B------:R-:W-:Y:S01]  /*1c7c0*/  @!PT LDS RZ, [RZ] ;  /* 0x00000000fffff984 */ /* 0x000fe20000000800 */
[----:B------:R-:W-:Y:S01]  /*1c7d0*/  @!PT LDS RZ, [RZ] ;  /* 0x00000000fffff984 */ /* 0x000fe20000000800 */
[----:B------:R-:W-:Y:S01]  /*1c7e0*/  @!PT LDS RZ, [RZ] ;  /* 0x00000000fffff984 */ /* 0x000fe20000000800 */
[----:B------:R2:W-:Y:S06]  /*1c7f0*/  MEMBAR.ALL.CTA ;  /* 0x0000000000007992 */ /* 0x0005ec0000008000 */
[----:B--2---:R-:W2:Y:S01]  /*1c800*/  FENCE.VIEW.ASYNC.S ;  /* 0x00000000000073c6 */ /* 0x004ea20000000000 */
[----:B------:R-:W-:-:S04]  /*1c810*/  IMAD.WIDE.U32 R2, R20, UR4, R2 ;  /* 0x0000000414027c25 */ /* 0x000fc8000f8e0002 */
[----:B------:R-:W-:Y:S01]  /*1c820*/  IMAD R21, R20, UR5, R21 ;  /* 0x0000000514157c24 */ /* 0x000fe2000f8e0215 */
[----:B------:R-:W-:Y:S01]  /*1c830*/  ULDC.64 UR4, c[0x0][0xae0] ;  /* 0x0002b80000047ab9 */ /* 0x000fe20000000a00 */
[----:B------:R-:W-:Y:S02]  /*1c840*/  IMAD R61, R226, -0x80, R61 ;  /* 0xffffff80e23d7824 */ /* 0x000fe400078e023d */
[C---:B------:R-:W-:Y:S02]  /*1c850*/  VIADD R0, R218.reuse, 0x20 ;  /* 0x00000020da007836 */ /* 0x040fe40000000000 */
[----:B------:R-:W-:Y:S01]  /*1c860*/  IMAD.IADD R3, R3, 0x1, R21 ;  /* 0x0000000103037824 */ /* 0x000fe200078e0215 */
[CC--:B------:R-:W-:Y:S01]  /*1c870*/  ISETP.GE.AND P3, PT, R218.reuse, R61.reuse, PT ;  /* 0x0000003dda00720c */ /* 0x0c0fe20003f66270 */
[----:B------:R-:W-:Y:S01]  /*1c880*/  IMAD R63, R63, UR4, RZ ;  /* 0x000000043f3f7c24 */ /* 0x000fe2000f8e02ff */
[----:B------:R-:W-:Y:S01]  /*1c890*/  IADD3 R20, R218, 0x40, RZ ;  /* 0x00000040da147810 */ /* 0x000fe20007ffe0ff */
[----:B------:R-:W-:Y:S01]  /*1c8a0*/  IMAD.WIDE.U32 R2, R220, UR4, R2 ;  /* 0x00000004dc027c25 */ /* 0x000fe2000f8e0002 */
[----:B------:R-:W-:-:S02]  /*1c8b0*/  ISETP.GE.AND P0, PT, R0, R61, PT ;  /* 0x0000003d0000720c */ /* 0x000fc40003f06270 */
[----:B------:R-:W-:Y:S01]  /*1c8c0*/  IADD3 R0, R18, 0x36820, RZ ;  /* 0x0003682012007810 */ /* 0x000fe20007ffe0ff */
[----:B------:R-:W-:Y:S01]  /*1c8d0*/  IMAD R63, R220, UR5, R63 ;  /* 0x00000005dc3f7c24 */ /* 0x000fe2000f8e023f */
[----:B------:R-:W-:Y:S01]  /*1c8e0*/  ULDC.64 UR4, c[0x0][0xae8] ;  /* 0x0002ba0000047ab9 */ /* 0x000fe20000000a00 */
[----:B------:R-:W-:Y:S01]  /*1c8f0*/  VIADD R21, R218, 0x60 ;  /* 0x00000060da157836 */ /* 0x000fe20000000000 */
[-C--:B------:R-:W-:Y:S01]  /*1c900*/  ISETP.GE.AND P1, PT, R20, R61.reuse, PT ;  /* 0x0000003d1400720c */ /* 0x080fe20003f26270 */
[----:B------:R-:W-:Y:S01]  /*1c910*/  IMAD.IADD R3, R3, 0x1, R63 ;  /* 0x0000000103037824 */ /* 0x000fe200078e023f */
[----:B------:R-:W-:Y:S01]  /*1c920*/  PRMT R0, RZ, 0x654, R0 ;  /* 0x00000654ff007816 */ /* 0x000fe20000000000 */
[----:B------:R-:W-:Y:S01]  /*1c930*/  IMAD R20, R227, UR4, RZ ;  /* 0x00000004e3147c24 */ /* 0x000fe2000f8e02ff */
[----:B------:R-:W-:Y:S01]  /*1c940*/  ISETP.GE.AND P2, PT, R21, R61, PT ;  /* 0x0000003d1500720c */ /* 0x000fe20003f46270 */
[C---:B------:R-:W-:Y:S01]  /*1c950*/  IMAD.WIDE.U32 R60, R223.reuse, UR4, R2 ;  /* 0x00000004df3c7c25 */ /* 0x040fe2000f8e0002 */
[----:B--2---:R2:W-:Y:S03]  /*1c960*/  SYNCS.ARRIVE.TRANS64.RED.A1T0 RZ, [R0+URZ], RZ ;  /* 0x000000ff00ff79a7 */ /* 0x0045e6000810043f */
[----:B------:R-:W-:-:S02]  /*1c970*/  IMAD R63, R223, UR5, R20 ;  /* 0x00000005df3f7c24 */ /* 0x000fc4000f8e0214 */
[----:B------:R-:W-:-:S04]  /*1c980*/  IMAD.WIDE R20, R226, 0x80, R218 ;  /* 0x00000080e2147825 */ /* 0x000fc800078e02da */
[----:B------:R-:W-:Y:S01]  /*1c990*/  IMAD.IADD R65, R61, 0x1, R63 ;  /* 0x000000013d417824 */ /* 0x000fe200078e023f */
[----:B--2---:R-:W-:Y:S06]  /*1c9a0*/  @P3 BRA `(.L_x_644) ;  /* 0x00000000004c3947 */ /* 0x004fec0003800000 */
[----:B------:R-:W-:Y:S01]  /*1c9b0*/  ULDC.64 UR6, c[0x0][0xad8] ;  /* 0x0002b60000067ab9 */ /* 0x000fe20000000a00 */
[C---:B------:R-:W-:Y:S01]  /*1c9c0*/  VIADD R0, R215.reuse, 0x40 ;  /* 0x00000040d7007836 */ /* 0x040fe20000000000 */
[----:B------:R-:W-:Y:S01]  /*1c9d0*/  IADD3 R62, R215, 0x80, RZ ;  /* 0x00000080d73e7810 */ /* 0x000fe20007ffe0ff */
[----:B------:R-:W-:Y:S01]  /*1c9e0*/  IMAD R63, R21, UR6, RZ ;  /* 0x00000006153f7c24 */ /* 0x000fe2000f8e02ff */
[----:B------:R-:W-:Y:S01]  /*1c9f0*/  ULDC UR4, c[0x0][0xa8c] ;  /* 0x0002a30000047ab9 */ /* 0x000fe20000000800 */
[----:B------:R-:W-:Y:S01]  /*1ca00*/  IMAD.MOV.U32 R2, RZ, RZ, R60 ;  /* 0x000000ffff027224 */ /* 0x000fe200078e003c */
[----:B------:R-:W-:Y:S01]  /*1ca10*/  ISETP.GE.AND P4, PT, R0, UR4, PT ;  /* 0x0000000400007c0c */ /* 0x000fe2000bf86270 */
[----:B------:R-:W-:Y:S01]  /*1ca20*/  IMAD.MOV.U32 R3, RZ, RZ, R65 ;  /* 0x000000ffff037224 */ /* 0x000fe200078e0041 */
[----:B------:R-:W-:Y:S01]  /*1ca30*/  ISETP.GE.AND P3, PT, R215, UR4, PT ;  /* 0x00000004d7007c0c */ /* 0x000fe2000bf66270 */
[----:B------:R-:W-:Y:S01]  /*1ca40*/  IMAD R63, R20, UR7, R63 ;  /* 0x00000007143f7c24 */ /* 0x000fe2000f8e023f */
[----:B------:R-:W-:Y:S01]  /*1ca50*/  ISETP.GE.AND P5, PT, R62, UR4, PT ;  /* 0x000000043e007c0c */ /* 0x000fe2000bfa6270 */
[----:B------:R-:W-:Y:S01]  /*1ca60*/  IMAD.WIDE.U32 R2, R20, UR6, R2 ;  /* 0x0000000614027c25 */ /* 0x000fe2000f8e0002 */
[----:B------:R-:W-:-:S02]  /*1ca70*/  ULDC.64 UR6, c[0x0][0xa80] ;  /* 0x0002a00000067ab9 */ /* 0x000fc40000000a00 */
[----:B------:R-:W-:Y:S02]  /*1ca80*/  LEA R62, P6, R2, UR6, 0x1 ;  /* 0x00000006023e7c11 */ /* 0x000fe4000f8c08ff */
[----:B------:R-:W-:-:S04]  /*1ca90*/  IADD3 R3, R3, R63, RZ ;  /* 0x0000003f03037210 */ /* 0x000fc80007ffe0ff */
[----:B------:R-:W-:-:S05]  /*1caa0*/  LEA.HI.X R63, R2, UR7, R3, 0x1, P6 ;  /* 0x00000007023f7c11 */ /* 0x000fca000b0f0c03 */
[----:B-----5:R2:W-:Y:S04]  /*1cab0*/  @!P3 STG.E.128 desc[UR60][R62.64], R4 ;  /* 0x000000043e00b986 */ /* 0x0205e8000c101d3c */
[----:B------:R2:W-:Y:S04]  /*1cac0*/  @!P4 STG.E.128 desc[UR60][R62.64+0x80], R28 ;  /* 0x0000801c3e00c986 */ /* 0x0005e8000c101d3c */
[----:B------:R2:W-:Y:S02]  /*1cad0*/  @!P5 STG.E.128 desc[UR60][R62.64+0x100], R44 ;  /* 0x0001002c3e00d986 */ /* 0x0005e4000c101d3c */
.L_x_644:
[----:B------:R-:W-:Y:S05]  /*1cae0*/  BSYNC B1 ;  /* 0x0000000000017941 */ /* 0x000fea0003800000 */
.L_x_643:
[----:B------:R-:W-:Y:S04]  /*1caf0*/  BSSY B1, `(.L_x_645) ;  /* 0x0000017000017945 */ /* 0x000fe80003800000 */
[----:B------:R-:W-:Y:S05]  /*1cb00*/  @P0 BRA `(.L_x_646) ;  /* 0x0000000000540947 */ /* 0x000fea0003800000 */
[----:B--2--5:R-:W-:Y:S01]  /*1cb10*/  IADD3 R5, P0, R20, 0x20, RZ ;  /* 0x0000002014057810 */ /* 0x024fe20007f1e0ff */
[C---:B------:R-:W-:Y:S01]  /*1cb20*/  VIADD R2, R215.reuse, 0x40 ;  /* 0x00000040d7027836 */ /* 0x040fe20000000000 */
[----:B------:R-:W-:Y:S01]  /*1cb30*/  ULDC UR4, c[0x0][0xa8c] ;  /* 0x0002a30000047ab9 */ /* 0x000fe20000000800 */
[----:B------:R-:W-:Y:S01]  /*1cb40*/  ULDC.64 UR6, c[0x0][0xad8] ;  /* 0x0002b60000067ab9 */ /* 0x000fe20000000a00 */
[----:B------:R-:W-:Y:S01]  /*1cb50*/  IMAD.MOV.U32 R3, RZ, RZ, R65 ;  /* 0x000000ffff037224 */ /* 0x000fe200078e0041 */
[C---:B------:R-:W-:Y:S01]  /*1cb60*/  IADD3 R4, R215.reuse, 0x80, RZ ;  /* 0x00000080d7047810 */ /* 0x040fe20007ffe0ff */
[----:B------:R-:W-:Y:S01]  /*1cb70*/  IMAD.X R0, RZ, RZ, R21, P0 ;  /* 0x000000ffff007224 */ /* 0x000fe200000e0615 */
[----:B------:R-:W-:Y:S01]  /*1cb80*/  ISETP.GE.AND P4, PT, R2, UR4, PT ;  /* 0x0000000402007c0c */ /* 0x000fe2000bf86270 */
[----:B------:R-:W-:Y:S01]  /*1cb90*/  IMAD.MOV.U32 R2, RZ, RZ, R60 ;  /* 0x000000ffff027224 */ /* 0x000fe200078e003c */
[----:B------:R-:W-:Y:S01]  /*1cba0*/  ISETP.GE.AND P3, PT, R215, UR4, PT ;  /* 0x00000004d7007c0c */ /* 0x000fe2000bf66270 */
[----:B------:R-:W-:Y:S01]  /*1cbb0*/  IMAD R0, R0, UR6, RZ ;  /* 0x0000000600007c24 */ /* 0x000fe2000f8e02ff */
[----:B------:R-:W-:Y:S01]  /*1cbc0*/  ISETP.GE.AND P5, PT, R4, UR4, PT ;  /* 0x0000000404007c0c */ /* 0x000fe2000bfa6270 */
[----:B------:R-:W-:-:S04]  /*1cbd0*/  IMAD.WIDE.U32 R2, R5, UR6, R2 ;  /* 0x0000000605027c25 */ /* 0x000fc8000f8e0002 */
[----:B------:R-:W-:Y:S01]  /*1cbe0*/  IMAD R5, R5, UR7, R0 ;  /* 0x0000000705057c24 */ /* 0x000fe2000f8e0200 */
[----:B------:R-:W-:Y:S02]  /*1cbf0*/  ULDC.64 UR6, c[0x0][0xa80] ;  /* 0x0002a00000067ab9 */ /* 0x000fe40000000a00 */
[----:B------:R-:W-:Y:S02]  /*1cc00*/  LEA R4, P0, R2, UR6, 0x1 ;  /* 0x0000000602047c11 */ /* 0x000fe4000f8008ff */
[----:B------:R-:W-:-:S04]  /*1cc10*/  IADD3 R3, R3, R5, RZ ;  /* 0x0000000503037210 */ /* 0x000fc80007ffe0ff */
[----:B------:R-:W-:-:S05]  /*1cc20*/  LEA.HI.X R5, R2, UR7, R3, 0x1, P0 ;  /* 0x0000000702057c11 */ /* 0x000fca00080f0c03 */
[----:B------:R3:W-:Y:S04]  /*1cc30*/  @!P3 STG.E.128 desc[UR60][R4.64], R8 ;  /* 0x000000080400b986 */ /* 0x0007e8000c101d3c */
[----:B------:R3:W-:Y:S04]  /*1cc40*/  @!P4 STG.E.128 desc[UR60][R4.64+0x80], R32 ;  /* 0x000080200400c986 */ /* 0x0007e8000c101d3c */
[----:B------:R3:W-:Y:S02]  /*1cc50*/  @!P5 STG.E.128 desc[UR60][R4.64+0x100], R48 ;  /* 0x000100300400d986 */ /* 0x0007e4000c101d3c */
.L_x_646:
[----:B------:R-:W-:Y:S05]  /*1cc60*/  BSYNC B1 ;  /* 0x0000000000017941 */ /* 0x000fea0003800000 */
.L_x_645:
[----:B------:R-:W-:Y:S04]  /*1cc70*/  BSSY B1, `(.L_x_647) ;  /* 0x0000017000017945 */ /* 0x000fe80003800000 */
[----:B------:R-:W-:Y:S05]  /*1cc80*/  @P1 BRA `(.L_x_648) ;  /* 0x0000000000541947 */ /* 0x000fea0003800000 */
[----:B--23-5:R-:W-:Y:S01]  /*1cc90*/  IADD3 R5, P0, R20, 0x40, RZ ;  /* 0x0000004014057810 */ /* 0x02cfe20007f1e0ff */
        /* <DEDUP_REMOVED lines=20> */
.L_x_648:
[----:B------:R-:W-:Y:S05]  /*1cde0*/  BSYNC B1 ;  /* 0x0000000000017941 */ /* 0x000fea0003800000 */
.L_x_647:
[----:B------:R-:W-:Y:S05]  /*1cdf0*/  @P2 BRA `(.L_x_649) ;  /* 0x0000000c000c2947 */ /* 0x000fea0003800000 */
[----:B--2345:R-:W-:Y:S01]  /*1ce00*/  IADD3 R5, P0, R20, 0x60, RZ ;  /* 0x0000006014057810 */ /* 0x03cfe20007f1e0ff */
        /* <DEDUP_REMOVED lines=11> */
[----:B------:R-:W-:Y:S02]  /*1cec0*/  ISETP.GE.AND P2, PT, R0, UR4, PT ;  /* 0x0000000400007c0c */ /* 0x000fe4000bf46270 */
[----:B------:R-:W-:Y:S01]  /*1ced0*/  LEA R4, P0, R2, UR6, 0x1 ;  /* 0x0000000602047c11 */ /* 0x000fe2000f8008ff */
[----:B------:R-:W-:Y:S01]  /*1cee0*/  IMAD.IADD R3, R3, 0x1, R5 ;  /* 0x0000000103037824 */ /* 0x000fe200078e0205 */
[----:B------:R-:W-:-:S04]  /*1cef0*/  IADD3 R0, R215, 0x80, RZ ;  /* 0x00000080d7007810 */ /* 0x000fc80007ffe0ff */
[----:B------:R-:W-:Y:S02]  /*1cf00*/  LEA.HI.X R5, R2, UR7, R3, 0x1, P0 ;  /* 0x0000000702057c11 */ /* 0x000fe400080f0c03 */
[----:B------:R-:W-:-:S03]  /*1cf10*/  ISETP.GE.AND P0, PT, R0, UR4, PT ;  /* 0x0000000400007c0c */ /* 0x000fc6000bf06270 */
[----:B------:R2:W-:Y:S04]  /*1cf20*/  @!P1 STG.E.128 desc[UR60][R4.64], R24 ;  /* 0x0000001804009986 */ /* 0x0005e8000c101d3c */
[----:B------:R2:W-:Y:S06]  /*1cf30*/  @!P2 STG.E.128 desc[UR60][R4.64+0x80], R40 ;  /* 0x000080280400a986 */ /* 0x0005ec000c101d3c */
[----:B------:R-:W-:Y:S05]  /*1cf40*/  @P0 BRA `(.L_x_649) ;  /* 0x0000000800b80947 */ /* 0x000fea0003800000 */
[----:B------:R3:W-:Y:S01]  /*1cf50*/  STG.E.128 desc[UR60][R4.64+0x100], R56 ;  /* 0x0001003804007986 */ /* 0x0007e2000c101d3c */
[----:B------:R-:W-:Y:S05]  /*1cf60*/  BRA `(.L_x_649) ;  /* 0x0000000800b07947 */ /* 0x000fea0003800000 */
.L_x_641:
[----:B------:R-:W-:Y:S01]  /*1cf70*/  ULDC.64 UR4, c[0x0][0xbd8] ;  /* 0x0002f60000047ab9 */ /* 0x000fe20000000a00 */
[----:B------:R-:W-:Y:S01]  /*1cf80*/  IMAD.MOV.U32 R9, RZ, RZ, RZ ;  /* 0x000000ffff097224 */ /* 0x000fe200078e00ff */
[----:B------:R-:W-:Y:S02]  /*1cf90*/  ISETP.NE.U32.AND P0, PT, RZ, UR4, PT ;  /* 0x00000004ff007c0c */ /* 0x000fe4000bf05070 */
[----:B------:R-:W-:Y:S02]  /*1cfa0*/  IADD3 R2, P1, R221, UR4, RZ ;  /* 0x00000004dd027c10 */ /* 0x000fe4000ff3e0ff */
[----:B------:R-:W-:Y:S02]  /*1cfb0*/  ISETP.NE.AND.EX P0, PT, RZ, UR5, PT, P0 ;  /* 0x00000005ff007c0c */ /* 0x000fe4000bf05300 */
[----:B------:R-:W-:Y:S01]  /*1cfc0*/  IADD3.X R3, R222, UR5, RZ, P1, !PT ;  /* 0x00000005de037c10 */ /* 0x000fe20008ffe4ff */
[----:B------:R-:W-:Y:S02]  /*1cfd0*/  ULDC.64 UR4, c[0x0][0xbe0] ;  /* 0x0002f80000047ab9 */ /* 0x000fe40000000a00 */
[----:B------:R-:W-:-:S04]  /*1cfe0*/  ISETP.NE.U32.AND P1, PT, RZ, UR4, PT ;  /* 0x00000004ff007c0c */ /* 0x000fc8000bf25070 */
[----:B------:R-:W-:-:S04]  /*1cff0*/  ISETP.NE.AND.EX P1, PT, RZ, UR5, PT, P1 ;  /* 0x00000005ff007c0c */ /* 0x000fc8000bf25310 */
[----:B------:R2:W5:Y:S09]  /*1d000*/  @P0 LDG.E R9, desc[UR60][R2.64] ;  /* 0x0000003c02090981 */ /* 0x000572000c1e1900 */
[----:B------:R-:W-:Y:S01]  /*1d010*/  @P1 IADD3 R4, P2, R221, UR4, RZ ;  /* 0x00000004dd041c10 */ /* 0x000fe2000ff5e0ff */
[----:B------:R-:W-:-:S02]  /*1d020*/  ULDC UR4, c[0x0][0xa88] ;  /* 0x0002a20000047ab9 */ /* 0x000fc40000000800 */
[----:B------:R-:W-:Y:S01]  /*1d030*/  IMAD.U32 R7, RZ, RZ, UR4 ;  /* 0x00000004ff077e24 */ /* 0x000fe2000f8e00ff */
[----:B------:R-:W-:-:S05]  /*1d040*/  @P1 IADD3.X R5, R222, UR5, RZ, P2, !PT ;  /* 0x00000005de051c10 */ /* 0x000fca00097fe4ff */
[----:B------:R2:W5:Y:S01]  /*1d050*/  @P1 LDG.E R7, desc[UR60][R4.64] ;  /* 0x0000003c04071981 */ /* 0x000562000c1e1900 */
[----:B------:R-:W3:Y:S02]  /*1d060*/  S2R R11, SR_TID.X ;  /* 0x00000000000b7919 */ /* 0x000ee40000002100 */
[----:B---3--:R-:W-:-:S04]  /*1d070*/  IADD3 R0, R11, -0x80, RZ ;  /* 0xffffff800b007810 */ /* 0x008fc80007ffe0ff */
[----:B------:R-:W-:Y:S01]  /*1d080*/  ISETP.GE.AND P2, PT, R0, 0x80, PT ;  /* 0x000000800000780c */ /* 0x000fe20003f46270 */
[----:B--2---:R-:W-:-:S12]  /*1d090*/  @P1 BRA `(.L_x_650) ;  /* 0x0000000000101947 */ /* 0x004fd80003800000 */
[----:B------:R-:W-:Y:S05]  /*1d0a0*/  @!P0 BRA `(.L_x_650) ;  /* 0x00000000000c8947 */ /* 0x000fea0003800000 */
[----:B------:R-:W2:Y:S04]  /*1d0b0*/  LDG.E R0, desc[UR60][R2.64] ;  /* 0x0000003c02007981 */ /* 0x000ea8000c1e1900 */
[----:B-----5:R-:W2:Y:S02]  /*1d0c0*/  LDG.E R7, desc[UR60][R2.64+0x4] ;  /* 0x0000043c02077981 */ /* 0x020ea4000c1e1900 */
[----:B--2---:R-:W-:-:S07]  /*1d0d0*/  IMAD.IADD R7, R7, 0x1, -R0 ;  /* 0x0000000107077824 */ /* 0x004fce00078e0a00 */
.L_x_650:
[----:B------:R-:W-:Y:S01]  /*1d0e0*/  BSSY B1, `(.L_x_651) ;  /* 0x000001c000017945 */ /* 0x000fe20003800000 */
[----:B------:R-:W-:Y:S02]  /*1d0f0*/  SHF.R.S32.HI R8, RZ, 0x1f, R220 ;  /* 0x0000001fff087819 */ /* 0x000fe400000114dc */
[----:B------:R-:W-:Y:S02]  /*1d100*/  SHF.R.S32.HI R10, RZ, 0x1f, R215 ;  /* 0x0000001fff0a7819 */ /* 0x000fe400000114d7 */
[----:B------:R-:W-:Y:S02]  /*1d110*/  SEL R223, R223, RZ, !P0 ;  /* 0x000000ffdfdf7207 */ /* 0x000fe40004000000 */
[----:B------:R-:W-:Y:S02]  /*1d120*/  SEL R227, R227, RZ, !P0 ;  /* 0x000000ffe3e37207 */ /* 0x000fe40004000000 */
[----:B-----5:R-:W-:Y:S01]  /*1d130*/  SHF.R.S32.HI R6, RZ, 0x1f, R9 ;  /* 0x0000001fff067819 */ /* 0x020fe20000011409 */
[----:B------:R-:W-:Y:S06]  /*1d140*/  @P2 BRA `(.L_x_652) ;  /* 0x0000000000542947 */ /* 0x000fec0003800000 */
[----:B------:R-:W-:-:S05]  /*1d150*/  IMAD R0, R226, 0x80, R11 ;  /* 0x00000080e2007824 */ /* 0x000fca00078e020b */
[----:B------:R-:W-:-:S04]  /*1d160*/  IADD3 R0, R0, -0x80, RZ ;  /* 0xffffff8000007810 */ /* 0x000fc80007ffe0ff */
[----:B------:R-:W-:-:S13]  /*1d170*/  ISETP.GE.AND P0, PT, R0, R7, PT ;  /* 0x000000070000720c */ /* 0x000fda0003f06270 */
[----:B------:R-:W-:Y:S05]  /*1d180*/  @P0 BRA `(.L_x_652) ;  /* 0x0000000000440947 */ /* 0x000fea0003800000 */
[----:B------:R-:W-:Y:S01]  /*1d190*/  IADD3 R2, P0, R0, R9, RZ ;  /* 0x0000000900027210 */ /* 0x000fe20007f1e0ff */
[----:B------:R-:W-:Y:S02]  /*1d1a0*/  ULDC.64 UR4, c[0x0][0xb70] ;  /* 0x0002dc0000047ab9 */ /* 0x000fe40000000a00 */
[----:B------:R-:W-:Y:S01]  /*1d1b0*/  IMAD R5, R8, UR4, RZ ;  /* 0x0000000408057c24 */ /* 0x000fe2000f8e02ff */
[----:B------:R-:W-:-:S03]  /*1d1c0*/  LEA.HI.X.SX32 R3, R0, R6, 0x1, P0 ;  /* 0x0000000600037211 */ /* 0x000fc600000f0eff */
        /* <DEDUP_REMOVED lines=10> */
[----:B------:R-:W-:Y:S02]  /*1d270*/  LEA.HI.X R5, R2, UR5, R3, 0x2, P0 ;  /* 0x0000000502057c11 */ /* 0x000fe400080f1403 */
[----:B------:R-:W-:-:S05]  /*1d280*/  MOV R3, 0xff800000 ;  /* 0xff80000000037802 */ /* 0x000fca0000000f00 */
[----:B------:R2:W-:Y:S02]  /*1d290*/  STG.E desc[UR60][R4.64], R3 ;  /* 0x0000000304007986 */ /* 0x0005e4000c10193c */
.L_x_652:
[----:B------:R-:W-:Y:S05]  /*1d2a0*/  BSYNC B1 ;  /* 0x0000000000017941 */ /* 0x000fea0003800000 */
.L_x_651:
[----:B------:R-:W-:Y:S01]  /*1d2b0*/  ULDC.64 UR4, c[0x0][0xaa0] ;  /* 0x0002a80000047ab9 */ /* 0x000fe20000000a00 */
[----:B------:R-:W-:Y:S01]  /*1d2c0*/  IMAD.MOV.U32 R2, RZ, RZ, R215 ;  /* 0x000000ffff027224 */ /* 0x000fe200078e00d7 */
[----:B------:R-:W-:Y:S01]  /*1d2d0*/  BSSY B1, `(.L_x_653) ;  /* 0x000002f000017945 */ /* 0x000fe20003800000 */
[----:B--2---:R-:W-:Y:S02]  /*1d2e0*/  IMAD.MOV.U32 R3, RZ, RZ, R10 ;  /* 0x000000ffff037224 */ /* 0x004fe400078e000a */
[----:B------:R-:W-:Y:S02]  /*1d2f0*/  IMAD R0, R6, UR4, RZ ;  /* 0x0000000406007c24 */ /* 0x000fe4000f8e02ff */
[----:B------:R-:W-:-:S04]  /*1d300*/  IMAD.WIDE.U32 R2, R9, UR4, R2 ;  /* 0x0000000409027c25 */ /* 0x000fc8000f8e0002 */
[----:B------:R-:W-:Y:S01]  /*1d310*/  IMAD R9, R9, UR5, R0 ;  /* 0x0000000509097c24 */ /* 0x000fe2000f8e0200 */
[----:B------:R-:W-:Y:S01]  /*1d320*/  ULDC.64 UR4, c[0x0][0xae0] ;  /* 0x0002b80000047ab9 */ /* 0x000fe20000000a00 */
[----:B------:R-:W-:Y:S02]  /*1d330*/  VIADD R0, R218, 0x20 ;  /* 0x00000020da007836 */ /* 0x000fe40000000000 */
[----:B------:R-:W-:Y:S01]  /*1d340*/  IMAD R7, R226, -0x80, R7 ;  /* 0xffffff80e2077824 */ /* 0x000fe200078e0207 */
[----:B------:R-:W-:Y:S01]  /*1d350*/  IADD3 R3, R3, R9, RZ ;  /* 0x0000000903037210 */ /* 0x000fe20007ffe0ff */
[----:B------:R-:W-:Y:S02]  /*1d360*/  IMAD R5, R8, UR4, RZ ;  /* 0x0000000408057c24 */ /* 0x000fe4000f8e02ff */
[----:B------:R-:W-:Y:S01]  /*1d370*/  VIADD R4, R218, 0x40 ;  /* 0x00000040da047836 */ /* 0x000fe20000000000 */
[-C--:B------:R-:W-:Y:S01]  /*1d380*/  ISETP.GE.AND P2, PT, R0, R7.reuse, PT ;  /* 0x000000070000720c */ /* 0x080fe20003f46270 */
[----:B------:R-:W-:Y:S01]  /*1d390*/  IMAD R5, R220, UR5, R5 ;  /* 0x00000005dc057c24 */ /* 0x000fe2000f8e0205 */
[-C--:B------:R-:W-:Y:S01]  /*1d3a0*/  ISETP.GE.AND P3, PT, R218, R7.reuse, PT ;  /* 0x00000007da00720c */ /* 0x080fe20003f66270 */
[----:B------:R-:W-:Y:S01]  /*1d3b0*/  IMAD.WIDE.U32 R2, R220, UR4, R2 ;  /* 0x00000004dc027c25 */ /* 0x000fe2000f8e0002 */
[----:B------:R-:W-:Y:S01]  /*1d3c0*/  IADD3 R0, R218, 0x60, RZ ;  /* 0x00000060da007810 */ /* 0x000fe20007ffe0ff */
[----:B------:R-:W-:Y:S01]  /*1d3d0*/  ULDC.64 UR4, c[0x0][0xae8] ;  /* 0x0002ba0000047ab9 */ /* 0x000fe20000000a00 */
[-C--:B------:R-:W-:Y:S01]  /*1d3e0*/  ISETP.GE.AND P1, PT, R4, R7.reuse, PT ;  /* 0x000000070400720c */ /* 0x080fe20003f26270 */
[----:B------:R-:W-:Y:S01]  /*1d3f0*/  IMAD.IADD R3, R3, 0x1, R5 ;  /* 0x0000000103037824 */ /* 0x000fe200078e0205 */
[----:B------:R-:W-:Y:S01]  /*1d400*/  ISETP.GE.AND P0, PT, R0, R7, PT ;  /* 0x000000070000720c */ /* 0x000fe20003f06270 */
[----:B------:R-:W-:Y:S01]  /*1d410*/  IMAD R0, R227, UR4, RZ ;  /* 0x00000004e3007c24 */ /* 0x000fe2000f8e02ff */
[----:B------:R-:W-:Y:S01]  /*1d420*/  SHF.R.S32.HI R7, RZ, 0x1f, R218 ;  /* 0x0000001fff077819 */ /* 0x000fe200000114da */
[----:B------:R-:W-:-:S04]  /*1d430*/  IMAD.WIDE.U32 R4, R223, UR4, R2 ;  /* 0x00000004df047c25 */ /* 0x000fc8000f8e0002 */
[----:B------:R-:W-:Y:S02]  /*1d440*/  IMAD R9, R223, UR5, R0 ;  /* 0x00000005df097c24 */ /* 0x000fe4000f8e0200 */
[----:B------:R-:W-:-:S03]  /*1d450*/  IMAD.MOV.U32 R6, RZ, RZ, R218 ;  /* 0x000000ffff067224 */ /* 0x000fc600078e00da */
[----:B------:R-:W-:Y:S01]  /*1d460*/  IADD3 R11, R5, R9, RZ ;  /* 0x00000009050b7210 */ /* 0x000fe20007ffe0ff */
[----:B------:R-:W-:Y:S01]  /*1d470*/  IMAD.WIDE R6, R226, 0x80, R6 ;  /* 0x00000080e2067825 */ /* 0x000fe200078e0206 */
[----:B------:R-:W-:Y:S06]  /*1d480*/  @P3 BRA `(.L_x_654) ;  /* 0x00000000004c3947 */ /* 0x000fec0003800000 */
        /* <DEDUP_REMOVED lines=19> */
.L_x_654:
[----:B------:R-:W-:Y:S05]  /*1d5c0*/  BSYNC B1 ;  /* 0x0000000000017941 */ /* 0x000fea0003800000 */
.L_x_653:
[----:B------:R-:W-:Y:S04]  /*1d5d0*/  BSSY B1, `(.L_x_655) ;  /* 0x0000017000017945 */ /* 0x000fe80003800000 */
[----:B------:R-:W-:Y:S05]  /*1d5e0*/  @P2 BRA `(.L_x_656) ;  /* 0x0000000000542947 */ /* 0x000fea0003800000 */
[----:B--2---:R-:W-:Y:S01]  /*1d5f0*/  IADD3 R9, P2, R6, 0x20, RZ ;  /* 0x0000002006097810 */ /* 0x004fe20007f5e0ff */
[C---:B------:R-:W-:Y:S01]  /*1d600*/  VIADD R2, R215.reuse, 0x40 ;  /* 0x00000040d7027836 */ /* 0x040fe20000000000 */
[----:B------:R-:W-:Y:S01]  /*1d610*/  ULDC UR4, c[0x0][0xa8c] ;  /* 0x0002a30000047ab9 */ /* 0x000fe20000000800 */
[----:B------:R-:W-:Y:S01]  /*1d620*/  ULDC.64 UR6, c[0x0][0xad8] ;  /* 0x0002b60000067ab9 */ /* 0x000fe20000000a00 */
[----:B------:R-:W-:Y:S01]  /*1d630*/  IADD3.X R0, RZ, R7, RZ, P2, !PT ;  /* 0x00000007ff007210 */ /* 0x000fe200017fe4ff */
[----:B------:R-:W-:Y:S01]  /*1d640*/  IMAD.MOV.U32 R3, RZ, RZ, R11 ;  /* 0x000000ffff037224 */ /* 0x000fe200078e000b */
[----:B------:R-:W-:Y:S01]  /*1d650*/  ISETP.GE.AND P4, PT, R2, UR4, PT ;  /* 0x0000000402007c0c */ /* 0x000fe2000bf86270 */
[C---:B------:R-:W-:Y:S01]  /*1d660*/  VIADD R8, R215.reuse, 0x80 ;  /* 0x00000080d7087836 */ /* 0x040fe20000000000 */
[----:B------:R-:W-:Y:S01]  /*1d670*/  MOV R2, R4 ;  /* 0x0000000400027202 */ /* 0x000fe20000000f00 */
[----:B------:R-:W-:Y:S01]  /*1d680*/  IMAD R0, R0, UR6, RZ ;  /* 0x0000000600007c24 */ /* 0x000fe2000f8e02ff */
[----:B------:R-:W-:-:S02]  /*1d690*/  ISETP.GE.AND P3, PT, R215, UR4, PT ;  /* 0x00000004d7007c0c */ /* 0x000fc4000bf66270 */
[----:B------:R-:W-:Y:S01]  /*1d6a0*/  ISETP.GE.AND P5, PT, R8, UR4, PT ;  /* 0x0000000408007c0c */ /* 0x000fe2000bfa6270 */
[----:B------:R-:W-:-:S04]  /*1d6b0*/  IMAD.WIDE.U32 R2, R9, UR6, R2 ;  /* 0x0000000609027c25 */ /* 0x000fc8000f8e0002 */
        /* <DEDUP_REMOVED lines=8> */
.L_x_656:
[----:B------:R-:W-:Y:S05]  /*1d740*/  BSYNC B1 ;  /* 0x0000000000017941 */ /* 0x000fea0003800000 */
.L_x_655:
[----:B------:R-:W-:Y:S04]  /*1d750*/  BSSY B1, `(.L_x_657) ;  /* 0x0000017000017945 */ /* 0x000fe80003800000 */
[----:B------:R-:W-:Y:S05]  /*1d760*/  @P1 BRA `(.L_x_658) ;  /* 0x0000000000541947 */ /* 0x000fea0003800000 */
[----:B--23--:R-:W-:Y:S01]  /*1d770*/  IADD3 R9, P1, R6, 0x40, RZ ;  /* 0x0000004006097810 */ /* 0x00cfe20007f3e0ff */
        /* <DEDUP_REMOVED lines=20> */
.L_x_658:
[----:B------:R-:W-:Y:S05]  /*1d8c0*/  BSYNC B1 ;  /* 0x0000000000017941 */ /* 0x000fea0003800000 */
.L_x_657:
[----:B------:R-:W-:Y:S05]  /*1d8d0*/  @P0 BRA `(.L_x_649) ;  /* 0x0000000000540947 */ /* 0x000fea0003800000 */
[----:B------:R-:W-:Y:S01]  /*1d8e0*/  IADD3 R5, P0, R6, 0x60, RZ ;  /* 0x0000006006057810 */ /* 0x000fe20007f1e0ff */
[----:B------:R-:W-:Y:S01]  /*1d8f0*/  ULDC UR4, c[0x0][0xa8c] ;  /* 0x0002a30000047ab9 */ /* 0x000fe20000000800 */
[C---:B------:R-:W-:Y:S01]  /*1d900*/  IADD3 R0, R215.reuse, 0x40, RZ ;  /* 0x00000040d7007810 */ /* 0x040fe20007ffe0ff */
[----:B------:R-:W-:Y:S01]  /*1d910*/  ULDC.64 UR6, c[0x0][0xad8] ;  /* 0x0002b60000067ab9 */ /* 0x000fe20000000a00 */
[----:B------:R-:W-:Y:S01]  /*1d920*/  IADD3.X R6, RZ, R7, RZ, P0, !PT ;  /* 0x00000007ff067210 */ /* 0x000fe200007fe4ff */
[----:B------:R-:W-:Y:S01]  /*1d930*/  IMAD.MOV.U32 R2, RZ, RZ, R4 ;  /* 0x000000ffff027224 */ /* 0x000fe200078e0004 */
[----:B------:R-:W-:Y:S01]  /*1d940*/  ISETP.GE.AND P2, PT, R0, UR4, PT ;  /* 0x0000000400007c0c */ /* 0x000fe2000bf46270 */
[----:B------:R-:W-:Y:S01]  /*1d950*/  IMAD.MOV.U32 R3, RZ, RZ, R11 ;  /* 0x000000ffff037224 */ /* 0x000fe200078e000b */
[C---:B------:R-:W-:Y:S01]  /*1d960*/  ISETP.GE.AND P1, PT, R215.reuse, UR4, PT ;  /* 0x00000004d7007c0c */ /* 0x040fe2000bf26270 */
[----:B------:R-:W-:Y:S02]  /*1d970*/  IMAD R6, R6, UR6, RZ ;  /* 0x0000000606067c24 */ /* 0x000fe4000f8e02ff */
[----:B------:R-:W-:-:S02]  /*1d980*/  VIADD R0, R215, 0x80 ;  /* 0x00000080d7007836 */ /* 0x000fc40000000000 */
        /* <DEDUP_REMOVED lines=10> */
.L_x_649:
[----:B------:R-:W-:Y:S05]  /*1da30*/  BSYNC B0 ;  /* 0x0000000000007941 */ /* 0x000fea0003800000 */
.L_x_640:
[----:B------:R-:W-:Y:S02]  /*1da40*/  ULDC UR4, c[0x0][0xc14] ;  /* 0x0003050000047ab9 */ /* 0x000fe40000000800 */
[----:B-1----:R-:W-:-:S13]  /*1da50*/  ISETP.GE.AND P0, PT, R151, UR4, PT ;  /* 0x0000000497007c0c */ /* 0x002fda000bf06270 */
[----:B------:R-:W-:Y:S05]  /*1da60*/  @!P0 BRA `(.L_x_659) ;  /* 0xfffffe3400f48947 */ /* 0x000fea000383ffff */
[----:B------:R-:W-:Y:S05]  /*1da70*/  BRA `(.L_x_448) ;  /* 0x0000005c00647947 */ /* 0x000fea0003800000 */
.L_x_446:
[----:B------:R-:W-:-:S08]  /*1da80*/  NOP ;  /* 0x0000000000007918 */ /* 0x000fd00000000000 */
[----:B0-----:R-:W0:-:S00]  /*1da90*/  USETMAXREG.DEALLOC.CTAPOOL 0x18 ;  /* 0x00000018000079c8 */ /* 0x001e0000080e0500 */
[----:B0-----:R-:W-:-:S06]  /*1daa0*/  LOP3.LUT R0, R0, 0x3, RZ, 0xc0, !PT ;  /* 0x0000000300007812 */ /* 0x001fcc00078ec0ff */
[----:B------:R-:W0:Y:S02]  /*1dab0*/  SHFL.IDX PT, R0, R0, RZ, 0x1f ;  /* 0x00001fff00007589 */ /* 0x000e2400000e0000 */
[----:B0-----:R-:W-:-:S13]  /*1dac0*/  ISETP.NE.AND P0, PT, R0, RZ, PT ;  /* 0x000000ff0000720c */ /* 0x001fda0003f05270 */
[----:B------:R-:W-:Y:S05]  /*1dad0*/  @P0 BRA `(.L_x_448) ;  /* 0x0000005c004c0947 */ /* 0x000fea0003800000 */
[C---:B------:R-:W-:Y:S01]  /*1dae0*/  LOP3.LUT R8, R4.reuse, 0x1f, RZ, 0xc0, !PT ;  /* 0x0000001f04087812 */ /* 0x040fe200078ec0ff */
[----:B------:R-:W-:Y:S01]  /*1daf0*/  ULDC UR5, c[0x0][0xc14] ;  /* 0x0003050000057ab9 */ /* 0x000fe20000000800 */
[----:B------:R-:W-:Y:S02]  /*1db00*/  LOP3.LUT R4, R4, 0xffffffdf, RZ, 0xc0, !PT ;  /* 0xffffffdf04047812 */ /* 0x000fe400078ec0ff */
[----:B------:R-:W-:Y:S01]  /*1db10*/  MOV R0, RZ ;  /* 0x000000ff00007202 */ /* 0x000fe20000000f00 */
[----:B------:R-:W0:Y:S01]  /*1db20*/  S2UR UR6, SR_CTAID.X ;  /* 0x00000000000679c3 */ /* 0x000e220000002500 */
[----:B------:R-:W-:Y:S01]  /*1db30*/  ISETP.NE.AND P0, PT, R8, 0x1f, PT ;  /* 0x0000001f0800780c */ /* 0x000fe20003f05270 */
[----:B------:R-:W-:-:S12]  /*1db40*/  ULDC UR4, c[0x0][0xc10] ;  /* 0x0003040000047ab9 */ /* 0x000fd80000000800 */
[----:B------:R-:W-:Y:S02]  /*1db50*/  @P0 LOP3.LUT R4, R4, 0x20, RZ, 0xfc, !PT ;  /* 0x0000002004040812 */ /* 0x000fe400078efcff */
[----:B------:R-:W-:-:S13]  /*1db60*/  ISETP.GE.OR P0, PT, R8, UR5, !P0 ;  /* 0x0000000508007c0c */ /* 0x000fda000c706670 */
[----:B------:R-:W1:Y:S02]  /*1db70*/  @!P0 LDC.64 R2, c[0x0][0xc58] ;  /* 0x00031600ff028b82 */ /* 0x000e640000000a00 */
[----:B-1----:R-:W-:-:S05]  /*1db80*/  @!P0 IMAD.WIDE.U32 R2, R8, 0x4, R2 ;  /* 0x0000000408028825 */ /* 0x002fca00078e0002 */
        /* <DEDUP_REMOVED lines=10> */
[----:B--2---:R-:W1:Y:S02]  /*1dc30*/  SHFL.UP PT, R5, R0, 0x1, RZ ;  /* 0x0420000000057989 */ /* 0x004e6400000e00ff */
[----:B-1----:R-:W-:-:S05]  /*1dc40*/  SEL R5, R5, RZ, P1 ;  /* 0x000000ff05057207 */ /* 0x002fca0000800000 */
[----:B------:R-:W-:-:S05]  /*1dc50*/  IMAD.IADD R5, R0, 0x1, R5 ;  /* 0x0000000100057824 */ /* 0x000fca00078e0205 */
[----:B------:R-:W1:Y:S02]  /*1dc60*/  SHFL.UP PT, R6, R5, 0x2, RZ ;  /* 0x0440000005067989 */ /* 0x000e6400000e00ff */
[----:B-1----:R-:W-:Y:S02]  /*1dc70*/  SEL R6, R6, RZ, P0 ;  /* 0x000000ff06067207 */ /* 0x002fe40000000000 */
[----:B------:R-:W-:-:S03]  /*1dc80*/  ISETP.GE.U32.AND P0, PT, R8, 0x4, PT ;  /* 0x000000040800780c */ /* 0x000fc60003f06070 */
[----:B------:R-:W-:-:S05]  /*1dc90*/  IMAD.IADD R6, R5, 0x1, R6 ;  /* 0x0000000105067824 */ /* 0x000fca00078e0206 */
[----:B------:R-:W1:Y:S05]  /*1dca0*/  SHFL.UP PT, R7, R6, 0x4, RZ ;  /* 0x0480000006077989 */ /* 0x000e6a00000e00ff */
[----:B------:R-:W-:-:S04]  /*1dcb0*/  @P0 LOP3.LUT R4, R4, 0x8, RZ, 0xfc, !PT ;  /* 0x0000000804040812 */ /* 0x000fc800078efcff */
[----:B------:R-:W-:Y:S02]  /*1dcc0*/  LOP3.LUT R4, R4, 0xfffffffb, RZ, 0xc0, !PT ;  /* 0xfffffffb04047812 */ /* 0x000fe400078ec0ff */
[----:B-1----:R-:W-:Y:S02]  /*1dcd0*/  SEL R7, R7, RZ, P0 ;  /* 0x000000ff07077207 */ /* 0x002fe40000000000 */
[----:B------:R-:W-:Y:S02]  /*1dce0*/  ISETP.GE.U32.AND P0, PT, R8, 0x8, PT ;  /* 0x000000080800780c */ /* 0x000fe40003f06070 */
[----:B------:R-:W-:-:S05]  /*1dcf0*/  IADD3 R7, R6, R7, RZ ;  /* 0x0000000706077210 */ /* 0x000fca0007ffe0ff */
[----:B------:R-:W1:Y:S06]  /*1dd00*/  SHFL.UP PT, R2, R7, 0x8, RZ ;  /* 0x0500000007027989 */ /* 0x000e6c00000e00ff */
[----:B------:R-:W-:-:S04]  /*1dd10*/  @P0 LOP3.LUT R4, R4, 0x4, RZ, 0xfc, !PT ;  /* 0x0000000404040812 */ /* 0x000fc800078efcff */
[----:B------:R-:W-:Y:S02]  /*1dd20*/  LOP3.LUT R4, R4, 0xfffffffd, RZ, 0xc0, !PT ;  /* 0xfffffffd04047812 */ /* 0x000fe400078ec0ff */
[----:B-1----:R-:W-:Y:S02]  /*1dd30*/  SEL R2, R2, RZ, P0 ;  /* 0x000000ff02027207 */ /* 0x002fe40000000000 */
[----:B------:R-:W-:-:S03]  /*1dd40*/  ISETP.GE.U32.AND P0, PT, R8, 0x10, PT ;  /* 0x000000100800780c */ /* 0x000fc60003f06070 */
[----:B------:R-:W-:-:S05]  /*1dd50*/  IMAD.IADD R3, R7, 0x1, R2 ;  /* 0x0000000107037824 */ /* 0x000fca00078e0202 */
[----:B------:R-:W1:Y:S05]  /*1dd60*/  SHFL.UP PT, R2, R3, 0x10, RZ ;  /* 0x0600000003027989 */ /* 0x000e6a00000e00ff */
[----:B------:R-:W-:Y:S02]  /*1dd70*/  @P0 LOP3.LUT R4, R4, 0x2, RZ, 0xfc, !PT ;  /* 0x0000000204040812 */ /* 0x000fe400078efcff */
[----:B-1----:R-:W-:-:S05]  /*1dd80*/  SEL R2, R2, RZ, P0 ;  /* 0x000000ff02027207 */ /* 0x002fca0000000000 */
[----:B------:R-:W-:-:S05]  /*1dd90*/  IMAD.IADD R2, R3, 0x1, R2 ;  /* 0x0000000103027824 */ /* 0x000fca00078e0202 */
[----:B------:R-:W1:Y:S02]  /*1dda0*/  SHFL.IDX PT, R5, R2, 0x1f, 0x1f ;  /* 0x03e01f0002057f89 */ /* 0x000e6400000e0000 */
[----:B-1----:R-:W-:-:S04]  /*1ddb0*/  IMAD R5, R5, UR4, RZ ;  /* 0x0000000405057c24 */ /* 0x002fc8000f8e02ff */
[----:B------:R-:W-:Y:S01]  /*1ddc0*/  IMAD.MOV.U32 R6, RZ, RZ, R5 ;  /* 0x000000ffff067224 */ /* 0x000fe200078e0005 */
[----:B0-----:R-:W-:-:S13]  /*1ddd0*/  ISETP.GT.AND P0, PT, R5, UR6, PT ;  /* 0x0000000605007c0c */ /* 0x001fda000bf04270 */
[----:B------:R-:W-:Y:S05]  /*1dde0*/  @P0 BRA `(.L_x_660) ;  /* 0x0000000000c00947 */ /* 0x000fea0003800000 */
[----:B------:R-:W-:Y:S01]  /*1ddf0*/  MOV R5, R6 ;  /* 0x0000000600057202 */ /* 0x000fe20000000f00 */
[----:B------:R-:W-:Y:S01]  /*1de00*/  IMAD.MOV.U32 R19, RZ, RZ, RZ ;  /* 0x000000ffff137224 */ /* 0x000fe200078e00ff */
[----:B------:R-:W-:Y:S01]  /*1de10*/  ULDC UR5, c[0x0][0xc14] ;  /* 0x0003050000057ab9 */ /* 0x000fe20000000800 */
[----:B------:R-:W-:Y:S01]  /*1de20*/  ULDC UR7, c[0x0][0xc14] ;  /* 0x0003050000077ab9 */ /* 0x000fe20000000800 */
[----:B------:R-:W-:-:S05]  /*1de30*/  ULDC UR4, c[0x0][0xc10] ;  /* 0x0003040000047ab9 */ /* 0x000fca0000000800 */
.L_x_664:
[----:B------:R-:W-:Y:S01]  /*1de40*/  VIADD R0, R19, 0x1f ;  /* 0x0000001f13007836 */ /* 0x000fe20000000000 */
[----:B------:R-:W-:-:S04]  /*1de50*/  MOV R19, UR7 ;  /* 0x0000000700137c02 */ /* 0x000fc80008000f00 */
[----:B------:R-:W-:-:S13]  /*1de60*/  ISETP.GE.AND P0, PT, R0, UR5, PT ;  /* 0x0000000500007c0c */ /* 0x000fda000bf06270 */
[----:B------:R-:W-:Y:S05]  /*1de70*/  @P0 BRA `(.L_x_661) ;  /* 0x0000000400400947 */ /* 0x000fea0003800000 */
[----:B------:R-:W0:Y:S01]  /*1de80*/  S2R R8, SR_TID.X ;  /* 0x0000000000087919 */ /* 0x000e220000002100 */
[----:B------:R-:W-:Y:S01]  /*1de90*/  IMAD.MOV.U32 R19, RZ, RZ, R0 ;  /* 0x000000ffff137224 */ /* 0x000fe200078e0000 */
[----:B------:R-:W-:Y:S01]  /*1dea0*/  BSSY B0, `(.L_x_662) ;  /* 0x000000a000007945 */ /* 0x000fe20003800000 */
[----:B------:R-:W-:Y:S02]  /*1deb0*/  MOV R0, RZ ;  /* 0x000000ff00007202 */ /* 0x000fe40000000f00 */
        /* <DEDUP_REMOVED lines=8> */
.L_x_663:
[----:B------:R-:W-:Y:S05]  /*1df40*/  BSYNC B0 ;  /* 0x0000000000007941 */ /* 0x000fea0003800000 */
.L_x_662:
        /* <DEDUP_REMOVED lines=12> */
[----:B------:R-:W-:Y:S02]  /*1e010*/  ISETP.GE.U32.AND P0, PT, R8, 0x10, PT ;  /* 0x000000100800780c */ /* 0x000fe40003f06070 */
[----:B------:R-:W-:-:S05]  /*1e020*/  IADD3 R7, R2, R7, RZ ;  /* 0x0000000702077210 */ /* 0x000fca0007ffe0ff */
[----:B------:R-:W0:Y:S02]  /*1e030*/  SHFL.UP PT, R6, R7, 0x8, RZ ;  /* 0x0500000007067989 */ /* 0x000e2400000e00ff */
[----:B0-----:R-:W-:-:S05]  /*1e040*/  SEL R6, R6, RZ, P1 ;  /* 0x000000ff06067207 */ /* 0x001fca0000800000 */
[----:B------:R-:W-:-:S05]  /*1e050*/  IMAD.IADD R6, R7, 0x1, R6 ;  /* 0x0000000107067824 */ /* 0x000fca00078e0206 */
[----:B------:R-:W0:Y:S02]  /*1e060*/  SHFL.UP PT, R8, R6, 0x10, RZ ;  /* 0x0600000006087989 */ /* 0x000e2400000e00ff */
[----:B0-----:R-:W-:-:S05]  /*1e070*/  SEL R9, R8, RZ, P0 ;  /* 0x000000ff08097207 */ /* 0x001fca0000000000 */
[----:B------:R-:W-:-:S05]  /*1e080*/  IMAD.IADD R9, R6, 0x1, R9 ;  /* 0x0000000106097824 */ /* 0x000fca00078e0209 */
[----:B------:R-:W0:Y:S02]  /*1e090*/  SHFL.IDX PT, R3, R9, 0x1f, 0x1f ;  /* 0x03e01f0009037f89 */ /* 0x000e2400000e0000 */
[----:B0-----:R-:W-:-:S05]  /*1e0a0*/  IMAD R6, R3, UR4, RZ ;  /* 0x0000000403067c24 */ /* 0x001fca000f8e02ff */
[----:B------:R-:W-:-:S04]  /*1e0b0*/  IADD3 R5, R6, R5, RZ ;  /* 0x0000000506057210 */ /* 0x000fc80007ffe0ff */
[----:B------:R-:W-:-:S13]  /*1e0c0*/  ISETP.GT.AND P0, PT, R5, UR6, PT ;  /* 0x0000000605007c0c */ /* 0x000fda000bf04270 */
[----:B------:R-:W-:Y:S05]  /*1e0d0*/  @!P0 BRA `(.L_x_664) ;  /* 0xfffffffc00588947 */ /* 0x000fea000383ffff */
[----:B------:R-:W-:-:S07]  /*1e0e0*/  IMAD.MOV.U32 R2, RZ, RZ, R9 ;  /* 0x000000ffff027224 */ /* 0x000fce00078e0009 */
.L_x_660:
[----:B------:R-:W-:-:S04]  /*1e0f0*/  IMAD.IADD R7, R5, 0x1, -R6 ;  /* 0x0000000105077824 */ /* 0x000fc800078e0a06 */
        /* <DEDUP_REMOVED lines=9> */
[----:B0-----:R-:W-:-:S06]  /*1e190*/  IADD3 R3, R9, 0xffffffe, RZ ;  /* 0x0ffffffe09037810 */ /* 0x001fcc0007ffe0ff */
[----:B------:R-:W0:Y:S02]  /*1e1a0*/  F2I.FTZ.U32.TRUNC.NTZ R3, R3 ;  /* 0x0000000300037305 */ /* 0x000e24000021f000 */
[----:B0-----:R-:W-:Y:S01]  /*1e1b0*/  IMAD.MOV R11, RZ, RZ, -R3 ;  /* 0x000000ffff0b7224 */ /* 0x001fe200078e0a03 */
[----:B------:R-:W-:Y:S06]  /*1e1c0*/  @!P0 BRA `(.L_x_665) ;  /* 0x0000000000088947 */ /* 0x000fec0003800000 */
[----:B------:R-:W-:-:S05]  /*1e1d0*/  VIADD R9, R5, 0xffffffff ;  /* 0xffffffff05097836 */ /* 0x000fca0000000000 */
[----:B------:R0:W1:Y:S02]  /*1e1e0*/  SHFL.IDX PT, R16, R2, R9, 0x1f ;  /* 0x00001f0902107589 */ /* 0x00006400000e0000 */
.L_x_665:
[----:B-1----:R-:W-:Y:S01]  /*1e1f0*/  IMAD R16, R16, UR4, R7 ;  /* 0x0000000410107c24 */ /* 0x002fe2000f8e0207 */
[----:B0-----:R-:W-:Y:S01]  /*1e200*/  MOV R2, RZ ;  /* 0x000000ff00027202 */ /* 0x001fe20000000f00 */
[----:B------:R-:W-:Y:S02]  /*1e210*/  IMAD R7, R11, R6, RZ ;  /* 0x000000060b077224 */ /* 0x000fe400078e02ff */
[----:B------:R-:W-:Y:S01]  /*1e220*/  IMAD.IADD R19, R5, 0x1, R19 ;  /* 0x0000000105137824 */ /* 0x000fe200078e0213 */
[----:B------:R-:W-:Y:S01]  /*1e230*/  IADD3 R17, -R16, UR6, RZ ;  /* 0x0000000610117c10 */ /* 0x000fe2000fffe1ff */
[----:B------:R-:W-:Y:S01]  /*1e240*/  IMAD.HI.U32 R2, R3, R7, R2 ;  /* 0x0000000703027227 */ /* 0x000fe200078e0002 */
[----:B------:R-:W-:Y:S02]  /*1e250*/  IABS R7, R0 ;  /* 0x0000000000077213 */ /* 0x000fe40000000000 */
[----:B------:R-:W-:-:S03]  /*1e260*/  IABS R3, R17 ;  /* 0x0000001100037213 */ /* 0x000fc60000000000 */
[----:B------:R-:W-:Y:S02]  /*1e270*/  IMAD.MOV R7, RZ, RZ, -R7 ;  /* 0x000000ffff077224 */ /* 0x000fe400078e0a07 */
[----:B------:R-:W-:-:S04]  /*1e280*/  IMAD.HI.U32 R2, R2, R3, RZ ;  /* 0x0000000302027227 */ /* 0x000fc800078e00ff */
[----:B------:R-:W-:-:S05]  /*1e290*/  IMAD R3, R2, R7, R3 ;  /* 0x0000000702037224 */ /* 0x000fca00078e0203 */
[----:B------:R-:W-:-:S13]  /*1e2a0*/  ISETP.GT.U32.AND P0, PT, R6, R3, PT ;  /* 0x000000030600720c */ /* 0x000fda0003f04070 */
[----:B------:R-:W-:Y:S01]  /*1e2b0*/  @!P0 IADD3 R3, R3, -R6, RZ ;  /* 0x8000000603038210 */ /* 0x000fe20007ffe0ff */
[----:B------:R-:W-:-:S03]  /*1e2c0*/  @!P0 VIADD R2, R2, 0x1 ;  /* 0x0000000102028836 */ /* 0x000fc60000000000 */
[----:B------:R-:W-:Y:S02]  /*1e2d0*/  ISETP.GE.U32.AND P0, PT, R3, R6, PT ;  /* 0x000000060300720c */ /* 0x000fe40003f06070 */
[----:B------:R-:W-:-:S11]  /*1e2e0*/  LOP3.LUT R3, R17, R0, RZ, 0x3c, !PT ;  /* 0x0000000011037212 */ /* 0x000fd600078e3cff */
[----:B------:R-:W-:Y:S01]  /*1e2f0*/  @P0 VIADD R2, R2, 0x1 ;  /* 0x0000000102020836 */ /* 0x000fe20000000000 */
[----:B------:R-:W-:-:S13]  /*1e300*/  ISETP.GE.AND P0, PT, R3, RZ, PT ;  /* 0x000000ff0300720c */ /* 0x000fda0003f06270 */
[----:B------:R-:W-:Y:S01]  /*1e310*/  @!P0 IMAD.MOV R2, RZ, RZ, -R2 ;  /* 0x000000ffff028224 */ /* 0x000fe200078e0a02 */
[----:B------:R-:W-:-:S13]  /*1e320*/  ISETP.NE.AND P0, PT, R0, RZ, PT ;  /* 0x000000ff0000720c */ /* 0x000fda0003f05270 */
[----:B------:R-:W-:-:S04]  /*1e330*/  @!P0 LOP3.LUT R2, RZ, R0, RZ, 0x33, !PT ;  /* 0x00000000ff028212 */ /* 0x000fc800078e33ff */
[----:B------:R-:W-:Y:S01]  /*1e340*/  IADD3 R3, -R2, RZ, RZ ;  /* 0x000000ff02037210 */ /* 0x000fe20007ffe1ff */
[----:B------:R-:W-:-:S04]  /*1e350*/  IMAD.MOV.U32 R18, RZ, RZ, R2 ;  /* 0x000000ffff127224 */ /* 0x000fc800078e0002 */
[----:B------:R-:W-:Y:S01]  /*1e360*/  IMAD R17, R0, R3, R17 ;  /* 0x0000000300117224 */ /* 0x000fe200078e0211 */
[----:B------:R-:W-:Y:S06]  /*1e370*/  BRA `(.L_x_666) ;  /* 0x00000000000c7947 */ /* 0x000fec0003800000 */
.L_x_661:
[----:B------:R-:W-:Y:S01]  /*1e380*/  MOV R17, RZ ;  /* 0x000000ff00117202 */ /* 0x000fe20000000f00 */
[----:B------:R-:W-:Y:S02]  /*1e390*/  IMAD.U32 R16, RZ, RZ, UR6 ;  /* 0x00000006ff107e24 */ /* 0x000fe4000f8e00ff */
[----:B------:R-:W-:-:S07]  /*1e3a0*/  IMAD.MOV.U32 R18, RZ, RZ, RZ ;  /* 0x000000ffff127224 */ /* 0x000fce00078e00ff */
.L_x_666:
        /* <DEDUP_REMOVED lines=9> */
[----:B------:R-:W-:Y:S02]  /*1e440*/  ISETP.GE.AND P0, PT, R19, UR5, PT ;  /* 0x0000000513007c0c */ /* 0x000fe4000bf06270 */
[----:B0-----:R-:W-:-:S05]  /*1e450*/  MOV R0, 0x1 ;  /* 0x0000000100007802 */ /* 0x001fca0000000f00 */
[----:B------:R0:W-:Y:S04]  /*1e460*/  STL [R1+0x8], R0 ;  /* 0x0000080001007387 */ /* 0x0001e80000100800 */
[----:B------:R0:W-:Y:S02]  /*1e470*/  STL [R1], RZ ;  /* 0x000000ff01007387 */ /* 0x0001e40000100800 */
[----:B------:R-:W-:Y:S05]  /*1e480*/  @P0 BRA `(.L_x_667) ;  /* 0x0000004c00f00947 */ /* 0x000fea0003800000 */
[----:B0-----:R-:W-:Y:S01]  /*1e490*/  IMAD.MOV.U32 R0, RZ, RZ, 0x1 ;  /* 0x00000001ff007424 */ /* 0x001fe200078e00ff */
[----:B------:R0:W-:Y:S01]  /*1e4a0*/  STL [R1], RZ ;  /* 0x000000ff01007387 */ /* 0x0001e20000100800 */
[----:B------:R-:W-:Y:S01]  /*1e4b0*/  ULDC.64 UR36, c[0x0][0x198] ;  /* 0x0000660000247ab9 */ /* 0x000fe20000000a00 */
[----:B------:R-:W-:Y:S02]  /*1e4c0*/  ULDC UR38, c[0x0][0xc] ;  /* 0x0000030000267ab9 */ /* 0x000fe40000000800 */
[----:B------:R0:W-:Y:S04]  /*1e4d0*/  STL [R1+0x8], R0 ;  /* 0x0000080001007387 */ /* 0x0001e80000100800 */
[----:B------:R0:W-:Y:S04]  /*1e4e0*/  STL [R1+0x10], RZ ;  /* 0x000010ff01007387 */ /* 0x0001e80000100800 */
[----:B------:R0:W-:Y:S04]  /*1e4f0*/  STL [R1+0x14], R0 ;  /* 0x0000140001007387 */ /* 0x0001e80000100800 */
[----:B------:R0:W-:Y:S02]  /*1e500*/  STL [R1+0x30], RZ ;  /* 0x000030ff01007387 */ /* 0x0001e40000100800 */
.L_x_751:
[----:B-1----:R-:W1:Y:S02]  /*1e510*/  LDC.64 R2, c[0x0][0xc60] ;  /* 0x00031800ff027b82 */ /* 0x002e640000000a00 */
[----:B-1----:R-:W-:-:S05]  /*1e520*/  IMAD.WIDE R2, R19, 0x4, R2 ;  /* 0x0000000413027825 */ /* 0x002fca00078e0202 */
[----:B------:R-:W0:Y:S01]  /*1e530*/  LDG.E R11, desc[UR60][R2.64] ;  /* 0x0000003c020b7981 */ /* 0x000e22000c1e1900 */
[----:B------:R-:W-:Y:S05]  /*1e540*/  YIELD ;  /* 0x0000000000007946 */ /* 0x000fea0003800000 */
[----:B------:R-:W-:Y:S01]  /*1e550*/  ULDC.64 UR4, c[0x0][0xa28] ;  /* 0x00028a0000047ab9 */ /* 0x000fe20000000a00 */
[----:B------:R-:W-:Y:S01]  /*1e560*/  IMAD.MOV.U32 R7, RZ, RZ, RZ ;  /* 0x000000ffff077224 */ /* 0x000fe200078e00ff */
[----:B------:R-:W-:Y:S02]  /*1e570*/  ISETP.NE.U32.AND P0, PT, RZ, UR4, PT ;  /* 0x00000004ff007c0c */ /* 0x000fe4000bf05070 */
[----:B------:R-:W-:Y:S01]  /*1e580*/  MOV R4, RZ ;  /* 0x000000ff00047202 */ /* 0x000fe20000000f00 */
[----:B------:R-:W-:Y:S01]  /*1e590*/  IMAD.MOV.U32 R10, RZ, RZ, RZ ;  /* 0x000000ffff0a7224 */ /* 0x000fe200078e00ff */
[----:B------:R-:W-:Y:S01]  /*1e5a0*/  ISETP.NE.AND.EX P0, PT, RZ, UR5, PT, P0 ;  /* 0x00000005ff007c0c */ /* 0x000fe2000bf05300 */
[----:B------:R-:W-:Y:S01]  /*1e5b0*/  ULDC.64 UR6, c[0x0][0xa10] ;  /* 0x0002840000067ab9 */ /* 0x000fe20000000a00 */
[----:B0-----:R-:W-:Y:S01]  /*1e5c0*/  SHF.R.S32.HI R0, RZ, 0x1f, R11 ;  /* 0x0000001fff007819 */ /* 0x001fe2000001140b */
[----:B------:R-:W-:Y:S10]  /*1e5d0*/  STL [R1+0x20], R11 ;  /* 0x0000200b01007387 */ /* 0x000ff40000100800 */
[----:B------:R-:W-:-:S04]  /*1e5e0*/  @P0 LEA R2, P1, R11, UR4, 0x2 ;  /* 0x000000040b020c11 */ /* 0x000fc8000f8210ff */
        /* <DEDUP_REMOVED lines=8> */
[----:B--2---:R-:W2:Y:S01]  /*1e670*/  @P0 LDG.E R4, desc[UR60][R2.64] ;  /* 0x0000003c02040981 */ /* 0x004ea2000c1e1900 */
[----:B------:R-:W-:Y:S02]  /*1e680*/  ISETP.NE.U32.AND P1, PT, RZ, UR4, PT ;  /* 0x00000004ff007c0c */ /* 0x000fe4000bf25070 */
[C---:B------:R-:W-:Y:S02]  /*1e690*/  SHF.L.U64.HI R0, R11.reuse, 0x2, R0 ;  /* 0x000000020b007819 */ /* 0x040fe40000010200 */
[----:B------:R-:W-:Y:S01]  /*1e6a0*/  ISETP.NE.AND.EX P1, PT, RZ, UR5, PT, P1 ;  /* 0x00000005ff007c0c */ /* 0x000fe2000bf25310 */
[----:B--2---:R0:W-:Y:S02]  /*1e6b0*/  STL [R1+0x38], R4 ;  /* 0x0000380401007387 */ /* 0x0041e40000100800 */
[----:B0-----:R-:W-:-:S10]  /*1e6c0*/  IMAD.SHL.U32 R4, R11, 0x4, RZ ;  /* 0x000000040b047824 */ /* 0x001fd400078e00ff */
[----:B------:R-:W-:Y:S01]  /*1e6d0*/  @P1 IADD3 R8, P0, R4, UR4, RZ ;  /* 0x0000000404081c10 */ /* 0x000fe2000ff1e0ff */
[----:B------:R0:W-:Y:S03]  /*1e6e0*/  STL [R1+0x28], R4 ;  /* 0x0000280401007387 */ /* 0x0001e60000100800 */
[----:B------:R-:W-:Y:S01]  /*1e6f0*/  @P1 IADD3.X R9, R0, UR5, RZ, P0, !PT ;  /* 0x0000000500091c10 */ /* 0x000fe200087fe4ff */
[----:B------:R-:W-:Y:S01]  /*1e700*/  ULDC.64 UR4, c[0x0][0xa08] ;  /* 0x0002820000047ab9 */ /* 0x000fe20000000a00 */
[----:B------:R1:W-:Y:S01]  /*1e710*/  STL [R1+0x2c], R0 ;  /* 0x00002c0001007387 */ /* 0x0003e20000100800 */
[----:B------:R-:W-:Y:S02]  /*1e720*/  IADD3 R2, P0, R4, UR4, RZ ;  /* 0x0000000404027c10 */ /* 0x000fe4000ff1e0ff */
[----:B------:R-:W-:Y:S02]  /*1e730*/  ISETP.NE.U32.AND P2, PT, RZ, UR4, PT ;  /* 0x00000004ff007c0c */ /* 0x000fe4000bf45070 */
[----:B------:R-:W-:-:S02]  /*1e740*/  IADD3.X R3, R0, UR5, RZ, P0, !PT ;  /* 0x0000000500037c10 */ /* 0x000fc400087fe4ff */
[----:B------:R-:W-:Y:S01]  /*1e750*/  ISETP.NE.AND.EX P2, PT, RZ, UR5, PT, P2 ;  /* 0x00000005ff007c0c */ /* 0x000fe2000bf45320 */
[----:B------:R-:W-:Y:S01]  /*1e760*/  ULDC.64 UR4, c[0x0][0x3f8] ;  /* 0x0000fe0000047ab9 */ /* 0x000fe20000000a00 */
[----:B0-----:R-:W-:Y:S01]  /*1e770*/  IADD3 R4, P0, R4, UR6, RZ ;  /* 0x0000000604047c10 */ /* 0x001fe2000ff1e0ff */
[----:B------:R-:W-:-:S03]  /*1e780*/  UISETP.NE.U32.AND UP0, UPT, UR4, URZ, UPT ;  /* 0x0000003f0400728c */ /* 0x000fc6000bf05070 */
[----:B------:R-:W-:Y:S01]  /*1e790*/  ULDC UR4, c[0x0][0x404] ;  /* 0x0001010000047ab9 */ /* 0x000fe20000000800 */
[----:B------:R-:W-:Y:S01]  /*1e7a0*/  UISETP.NE.AND.EX UP0, UPT, UR5, URZ, UPT, UP0 ;  /* 0x0000003f0500728c */ /* 0x000fe2000bf05300 */
[----:B------:R-:W-:Y:S02]  /*1e7b0*/  IADD3.X R5, R0, UR7, RZ, P0, !PT ;  /* 0x0000000700057c10 */ /* 0x000fe400087fe4ff */
[----:B------:R-:W-:Y:S01]  /*1e7c0*/  ULDC UR5, c[0x0][0x2e0] ;  /* 0x0000b80000057ab9 */ /* 0x000fe20000000800 */
[----:B------:R-:W-:Y:S02]  /*1e7d0*/  USEL UR4, UR4, 0x1, UP0 ;  /* 0x0000000104047887 */ /* 0x000fe40008000000 */
[----:B------:R0:W5:Y:S02]  /*1e7e0*/  @P2 LDG.E R10, desc[UR60][R2.64] ;  /* 0x0000003c020a2981 */ /* 0x000164000c1e1900 */
[----:B------:R-:W-:-:S06]  /*1e7f0*/  UIMAD UR4, UR4, UR5, URZ ;  /* 0x00000005040472a4 */ /* 0x000fcc000f8e023f */
[----:B------:R-:W-:-:S06]  /*1e800*/  MOV R6, UR4 ;  /* 0x0000000400067c02 */ /* 0x000fcc0008000f00 */
[----:B------:R0:W5:Y:S01]  /*1e810*/  @P1 LDG.E R6, desc[UR60][R8.64] ;  /* 0x0000003c08061981 */ /* 0x000162000c1e1900 */
[----:B------:R-:W-:Y:S01]  /*1e820*/  ISETP.NE.U32.AND P0, PT, RZ, UR6, PT ;  /* 0x00000006ff007c0c */ /* 0x000fe2000bf05070 */
[----:B------:R-:W-:Y:S02]  /*1e830*/  ULDC UR4, c[0x0][0x338] ;  /* 0x0000ce0000047ab9 */ /* 0x000fe40000000800 */
[----:B-1----:R-:W-:Y:S01]  /*1e840*/  IMAD.U32 R0, RZ, RZ, UR4 ;  /* 0x00000004ff007e24 */ /* 0x002fe2000f8e00ff */
[----:B------:R-:W-:Y:S01]  /*1e850*/  ISETP.NE.AND.EX P0, PT, RZ, UR7, PT, P0 ;  /* 0x00000007ff007c0c */ /* 0x000fe2000bf05300 */
[----:B------:R-:W-:-:S12]  /*1e860*/  @P1 BRA `(.L_x_668) ;  /* 0x0000000000101947 */ /* 0x000fd80003800000 */
[----:B------:R-:W-:Y:S05]  /*1e870*/  @!P2 BRA `(.L_x_668) ;  /* 0x00000000000ca947 */ /* 0x000fea0003800000 */
[----:B-----5:R-:W2:Y:S04]  /*1e880*/  LDG.E R6, desc[UR60][R2.64] ;  /* 0x0000003c02067981 */ /* 0x020ea8000c1e1900 */
[----:B0-----:R-:W2:Y:S02]  /*1e890*/  LDG.E R2, desc[UR60][R2.64+0x4] ;  /* 0x0000043c02027981 */ /* 0x001ea4000c1e1900 */
[----:B--2---:R-:W-:-:S07]  /*1e8a0*/  IMAD.IADD R6, R2, 0x1, -R6 ;  /* 0x0000000102067824 */ /* 0x004fce00078e0a06 */
.L_x_668:
[----:B0-----:R-:W2:Y:S04]  /*1e8b0*/  @P0 LDG.E R2, desc[UR60][R4.64] ;  /* 0x0000003c04020981 */ /* 0x001ea8000c1e1900 */
[----:B------:R-:W2:Y:S01]  /*1e8c0*/  @P0 LDG.E R3, desc[UR60][R4.64+0x4] ;  /* 0x0000043c04030981 */ /* 0x000ea2000c1e1900 */
[----:B-----5:R-:W-:Y:S01]  /*1e8d0*/  IMAD.IADD R6, R6, 0x1, -R7 ;  /* 0x0000000106067824 */ /* 0x020fe200078e0a07 */
[----:B--2---:R-:W-:Y:S01]  /*1e8e0*/  @P0 IADD3 R0, -R2, R3, RZ ;  /* 0x0000000302000210 */ /* 0x004fe20007ffe1ff */
[----:B------:R-:W-:-:S04]  /*1e8f0*/  IMAD.MOV.U32 R2, RZ, RZ, RZ ;  /* 0x000000ffff027224 */ /* 0x000fc800078e00ff */
[----:B------:R-:W-:-:S05]  /*1e900*/  IMAD.IADD R8, R6, 0x1, R0 ;  /* 0x0000000106087824 */ /* 0x000fca00078e0200 */
[----:B------:R-:W-:Y:S01]  /*1e910*/  IADD3 R3, R8, 0x6f, RZ ;  /* 0x0000006f08037810 */ /* 0x000fe20007ffe0ff */
[----:B------:R0:W-:Y:S04]  /*1e920*/  STL [R1+0x34], R8 ;  /* 0x0000340801007387 */ /* 0x0001e80000100800 */
[----:B------:R-:W-:-:S05]  /*1e930*/  IMAD.HI R2, R3, -0x6db6db6d, R2 ;  /* 0x9249249303027827 */ /* 0x000fca00078e0202 */
[----:B------:R-:W-:-:S04]  /*1e940*/  SHF.R.U32.HI R3, RZ, 0x1f, R2 ;  /* 0x0000001fff037819 */ /* 0x000fc80000011602 */
[----:B0-----:R-:W-:-:S05]  /*1e950*/  LEA.HI.SX32 R8, R2, R3, 0x1a ;  /* 0x0000000302087211 */ /* 0x001fca00078fd2ff */
[--C-:B------:R-:W-:Y:S01]  /*1e960*/  IMAD R2, R8, 0x70, -R6.reuse ;  /* 0x0000007008027824 */ /* 0x100fe200078e0a06 */
[----:B------:R0:W-:Y:S01]  /*1e970*/  STL [R1+0x24], R8 ;  /* 0x0000240801007387 */ /* 0x0001e20000100800 */
[----:B------:R-:W-:-:S03]  /*1e980*/  IMAD.MOV R6, RZ, RZ, -R6 ;  /* 0x000000ffff067224 */ /* 0x000fc600078e0a06 */
[----:B------:R-:W-:Y:S02]  /*1e990*/  VIMNMX R0, R2, R0, PT ;  /* 0x0000000002007248 */ /* 0x000fe40003fe0100 */
[----:B------:R-:W-:-:S04]  /*1e9a0*/  VIMNMX R2, RZ, R6, !PT ;  /* 0x00000006ff027248 */ /* 0x000fc80007fe0100 */
[----:B------:R-:W-:Y:S02]  /*1e9b0*/  ISETP.GT.AND P1, PT, R0, R2, PT ;  /* 0x000000020000720c */ /* 0x000fe40003f24270 */
[----:B0-----:R-:W-:-:S05]  /*1e9c0*/  SHF.R.U32.HI R8, RZ, 0x4, R2 ;  /* 0x00000004ff087819 */ /* 0x001fca0000011602 */
[----:B------:R-:W-:-:S06]  /*1e9d0*/  IMAD.WIDE.U32 R8, R8, 0x24924925, RZ ;  /* 0x2492492508087825 */ /* 0x000fcc00078e00ff */
[----:B------:R-:W-:Y:S01]  /*1e9e0*/  @P1 IADD3 R3, R0, 0x6f, RZ ;  /* 0x0000006f00031810 */ /* 0x000fe20007ffe0ff */
[----:B------:R-:W-:Y:S02]  /*1e9f0*/  @P1 IMAD.MOV.U32 R2, RZ, RZ, RZ ;  /* 0x000000ffff021224 */ /* 0x000fe400078e00ff */
[----:B------:R-:W-:Y:S02]  /*1ea00*/  IMAD.MOV.U32 R0, RZ, RZ, R9 ;  /* 0x000000ffff007224 */ /* 0x000fe400078e0009 */
[----:B------:R-:W-:-:S03]  /*1ea10*/  @P1 IMAD.HI R3, R3, -0x6db6db6d, R2 ;  /* 0x9249249303031827 */ /* 0x000fc600078e0202 */
[----:B------:R-:W-:Y:S02]  /*1ea20*/  MOV R2, R0 ;  /* 0x0000000000027202 */ /* 0x000fe40000000f00 */
[----:B------:R-:W-:-:S04]  /*1ea30*/  @P1 SHF.R.U32.HI R6, RZ, 0x1f, R3 ;  /* 0x0000001fff061819 */ /* 0x000fc80000011603 */
[----:B------:R-:W-:Y:S01]  /*1ea40*/  @P1 LEA.HI.SX32 R2, R3, R6, 0x1a ;  /* 0x0000000603021211 */ /* 0x000fe200078fd2ff */
[----:B------:R-:W-:-:S06]  /*1ea50*/  IMAD.MOV.U32 R6, RZ, RZ, RZ ;  /* 0x000000ffff067224 */ /* 0x000fcc00078e00ff */
[----:B------:R0:W5:Y:S01]  /*1ea60*/  @P0 LDG.E R6, desc[UR60][R4.64] ;  /* 0x0000003c04060981 */ /* 0x000162000c1e1900 */
[----:B------:R-:W-:Y:S01]  /*1ea70*/  IMAD.IADD R3, R10, 0x1, R7 ;  /* 0x000000010a037824 */ /* 0x000fe200078e0207 */
[----:B------:R-:W-:Y:S01]  /*1ea80*/  ISETP.GT.AND P1, PT, R2, R0, PT ;  /* 0x000000000200720c */ /* 0x000fe20003f24270 */
[----:B------:R-:W-:Y:S01]  /*1ea90*/  BSSY B0, `(.L_x_669) ;  /* 0x00000dc000007945 */ /* 0x000fe20003800000 */
[----:B------:R-:W-:Y:S02]  /*1eaa0*/  PLOP3.LUT P2, PT, PT, PT, PT, 0x80, 0x0 ;  /* 0x000000000000781c */ /* 0x000fe40003f4f070 */
[----:B------:R0:W-:Y:S09]  /*1eab0*/  STL [R1+0x4], R3 ;  /* 0x0000040301007387 */ /* 0x0001f20000100800 */
[----:B------:R-:W-:Y:S05]  /*1eac0*/  @!P1 BRA `(.L_x_670) ;  /* 0x0000000c00609947 */ /* 0x000fea0003800000 */
[----:B0-----:R-:W0:Y:S01]  /*1ead0*/  LDC R3, c[0x0][0x428] ;  /* 0x00010a00ff037b82 */ /* 0x001e220000000800 */
[----:B------:R-:W-:Y:S01]  /*1eae0*/  UMOV UR4, 0xffffffff ;  /* 0xffffffff00047882 */ /* 0x000fe20000000000 */
[----:B0-----:R-:W-:Y:S02]  /*1eaf0*/  ISETP.NE.AND P1, PT, R3, 0x1, PT ;  /* 0x000000010300780c */ /* 0x001fe40003f25270 */
[----:B------:R-:W-:-:S11]  /*1eb00*/  MOV R3, R18 ;  /* 0x0000001200037202 */ /* 0x000fd60000000f00 */
[----:B------:R-:W0:Y:S08]  /*1eb10*/  @P1 LDC R4, c[0x0][0x42c] ;  /* 0x00010b00ff041b82 */ /* 0x000e300000000800 */
[----:B------:R-:W1:Y:S01]  /*1eb20*/  @P1 LDC R5, c[0x0][0x430] ;  /* 0x00010c00ff051b82 */ /* 0x000e620000000800 */
[----:B0-----:R-:W-:-:S05]  /*1eb30*/  @P1 IMAD.HI.U32 R4, R18, R4, RZ ;  /* 0x0000000412041227 */ /* 0x001fca00078e00ff */
[----:B-1----:R-:W-:Y:S02]  /*1eb40*/  @P1 SHF.R.U32.HI R3, RZ, R5, R4 ;  /* 0x00000005ff031219 */ /* 0x002fe40000011604 */
[----:B------:R-:W-:Y:S01]  /*1eb50*/  SEL R4, R11, RZ, !P0 ;  /* 0x000000ff0b047207 */ /* 0x000fe20004000000 */
[----:B------:R-:W-:Y:S06]  /*1eb60*/  BRA.DIV UR4, `(.L_x_671) ;  /* 0x0000005604387947 */ /* 0x000fec000b800000 */
.L_x_794:
[----:B------:R-:W-:-:S03]  /*1eb70*/  UMOV UR4, 0xffffffff ;  /* 0xffffffff00047882 */ /* 0x000fc60000000000 */
[----:B------:R-:W-:Y:S05]  /*1eb80*/  BRA.DIV UR4, `(.L_x_672) ;  /* 0x0000005604647947 */ /* 0x000fea000b800000 */
[----:B------:R-:W-:-:S13]  /*1eb90*/  ELECT P6, URZ, PT ;  /* 0x00000000003f782f */ /* 0x000fda00038c0000 */
.L_x_797:
[----:B------:R-:W2:Y:S01]  /*1eba0*/  LDL R5, [R1+0x30] ;  /* 0x0000300001057983 */ /* 0x000ea20000100800 */
[----:B------:R-:W-:Y:S01]  /*1ebb0*/  BSSY B1, `(.L_x_673) ;  /* 0x000000b000017945 */ /* 0x000fe20003800000 */
[----:B------:R-:W0:Y:S01]  /*1ebc0*/  S2R R9, SR_CgaCtaId ;  /* 0x0000000000097919 */ /* 0x000e220000008800 */
[----:B--2---:R-:W-:-:S05]  /*1ebd0*/  VIADD R5, R5, 0x1 ;  /* 0x0000000105057836 */ /* 0x004fca0000000000 */
[----:B------:R-:W-:-:S04]  /*1ebe0*/  LEA.HI R7, R5, R5, RZ, 0x1 ;  /* 0x0000000505077211 */ /* 0x000fc800078f08ff */
[----:B------:R-:W-:-:S05]  /*1ebf0*/  LOP3.LUT R7, R7, 0xfffffffe, RZ, 0xc0, !PT ;  /* 0xfffffffe07077812 */ /* 0x000fca00078ec0ff */
[----:B------:R-:W-:Y:S01]  /*1ec00*/  IMAD.IADD R5, R5, 0x1, -R7 ;  /* 0x0000000105057824 */ /* 0x000fe200078e0a07 */
[----:B------:R-:W-:-:S04]  /*1ec10*/  MOV R7, 0x400 ;  /* 0x0000040000077802 */ /* 0x000fc80000000f00 */
[----:B0-----:R-:W-:Y:S02]  /*1ec20*/  LEA R9, R9, R7, 0x18 ;  /* 0x0000000709097211 */ /* 0x001fe400078ec0ff */
[----:B------:R-:W-:-:S04]  /*1ec30*/  SHF.L.U32 R5, R5, 0x1f, RZ ;  /* 0x0000001f05057819 */ /* 0x000fc800000006ff */
[----:B------:R-:W0:Y:S02]  /*1ec40*/  SYNCS.PHASECHK.TRANS64.TRYWAIT P0, [R9+URZ+0x36820], R5 ;  /* 0x03682005090075a7 */ /* 0x000e24000800017f */
[----:B0-----:R-:W-:Y:S05]  /*1ec50*/  @!P0 BRA `(.L_x_674) ;  /* 0x0000005400508947 */ /* 0x001fea0003800000 */
.L_x_798:
[----:B------:R-:W-:Y:S05]  /*1ec60*/  BSYNC B1 ;  /* 0x0000000000017941 */ /* 0x000fea0003800000 */
.L_x_673:
[----:B------:R-:W-:Y:S04]  /*1ec70*/  BSSY B1, `(.L_x_675) ;  /* 0x0000050000017945 */ /* 0x000fe80003800000 */
[----:B------:R-:W-:Y:S05]  /*1ec80*/  @!P6 BRA `(.L_x_676) ;  /* 0x000000040038e947 */ /* 0x000fea0003800000 */
[----:B------:R-:W0:Y:S04]  /*1ec90*/  LDL R8, [R1+0x10] ;  /* 0x0000100001087983 */ /* 0x000e280000100800 */
[----:B------:R-:W2:Y:S01]  /*1eca0*/  LDL R7, [R1+0x14] ;  /* 0x0000140001077983 */ /* 0x000ea20000100800 */
[----:B0-----:R-:W-:Y:S02]  /*1ecb0*/  LEA R5, R8, R9, 0x3 ;  /* 0x0000000908057211 */ /* 0x001fe400078e18ff */
[----:B--2---:R-:W-:-:S04]  /*1ecc0*/  SHF.L.U32 R10, R7, 0x1f, RZ ;  /* 0x0000001f070a7819 */ /* 0x004fc800000006ff */
[----:B------:R-:W0:Y:S02]  /*1ecd0*/  SYNCS.PHASECHK.TRANS64.TRYWAIT P0, [R5+URZ+0x368a0], R10 ;  /* 0x0368a00a050075a7 */ /* 0x000e24000800017f */
[----:B0-----:R-:W-:Y:S05]  /*1ece0*/  @!P0 BRA `(.L_x_677) ;  /* 0x0000005400408947 */ /* 0x001fea0003800000 */
.L_x_799:
[----:B------:R-:W1:Y:S02]  /*1ecf0*/  S2R R7, SR_TID.X ;  /* 0x0000000000077919 */ /* 0x000e640000002100 */
[----:B-1----:R-:W-:-:S04]  /*1ed00*/  LOP3.LUT R7, R7, 0x7f, RZ, 0xc0, !PT ;  /* 0x0000007f07077812 */ /* 0x002fc800078ec0ff */
[----:B------:R-:W-:-:S13]  /*1ed10*/  ISETP.NE.AND P1, PT, R7, RZ, PT ;  /* 0x000000ff0700720c */ /* 0x000fda0003f25270 */
        /* <DEDUP_REMOVED lines=8> */
.L_x_678:
[----:B-1----:R-:W2:Y:S01]  /*1eda0*/  LDL R7, [R1+0x10] ;  /* 0x0000100001077983 */ /* 0x002ea20000100800 */
[----:B------:R-:W-:Y:S01]  /*1edb0*/  R2UR UR9, R5 ;  /* 0x00000000050972ca */ /* 0x000fe200000e0000 */
[----:B-----5:R-:W-:Y:S01]  /*1edc0*/  IMAD R8, R2, 0x70, R6 ;  /* 0x0000007002087824 */ /* 0x020fe200078e0206 */
[----:B------:R-:W-:Y:S01]  /*1edd0*/  UIADD3 UR4, UP0, UR36, 0x570, URZ ;  /* 0x0000057024047890 */ /* 0x000fe2000ff1e03f */
[----:B------:R-:W-:Y:S01]  /*1ede0*/  R2UR UR12, R3 ;  /* 0x00000000030c72ca */ /* 0x000fe200000e0000 */
[----:B------:R-:W-:Y:S01]  /*1edf0*/  UMOV UR10, URZ ;  /* 0x0000003f000a7c82 */ /* 0x000fe20008000000 */
[----:B------:R-:W-:Y:S01]  /*1ee00*/  VIADD R8, R8, 0xffffff90 ;  /* 0xffffff9008087836 */ /* 0x000fe20000000000 */
[----:B------:R-:W-:Y:S01]  /*1ee10*/  R2UR UR13, R4 ;  /* 0x00000000040d72ca */ /* 0x000fe200000e0000 */
[----:B------:R-:W-:Y:S01]  /*1ee20*/  UIADD3.X UR5, URZ, UR37, URZ, UP0, !UPT ;  /* 0x000000253f057290 */ /* 0x000fe200087fe43f */
[----:B------:R-:W-:Y:S02]  /*1ee30*/  UMOV UR6, 0x0 ;  /* 0x0000000000067882 */ /* 0x000fe40000000000 */
[----:B------:R-:W-:Y:S01]  /*1ee40*/  R2UR UR11, R8 ;  /* 0x00000000080b72ca */ /* 0x000fe200000e0000 */
[----:B------:R-:W-:Y:S01]  /*1ee50*/  UMOV UR7, 0x12f00000 ;  /* 0x12f0000000077882 */ /* 0x000fe20000000000 */
[----:B------:R-:W-:Y:S01]  /*1ee60*/  UMOV UR16, 0x40 ;  /* 0x0000004000107882 */ /* 0x000fe20000000000 */
[----:B------:R-:W-:Y:S01]  /*1ee70*/  UIADD3 UR9, UR9, 0x36890, URZ ;  /* 0x0003689009097890 */ /* 0x000fe2000fffe03f */
[----:B--2---:R-:W-:-:S05]  /*1ee80*/  IMAD R7, R7, 0xa800, R9 ;  /* 0x0000a80007077824 */ /* 0x004fca00078e0209 */
        /* <DEDUP_REMOVED lines=11> */
[----:B------:R1:W-:Y:S01]  /*1ef40*/  UTMALDG.4D [UR8], [UR4], desc[UR6] ;  /* 0x00000608040075b4 */ /* 0x0003e20008019000 */
[----:B------:R-:W2:Y:S02]  /*1ef50*/  SYNCS.PHASECHK.TRANS64.TRYWAIT P0, [R5+URZ+0x368c0], R10 ;  /* 0x0368c00a050075a7 */ /* 0x000ea4000800017f */
[----:B-12---:R-:W-:Y:S05]  /*1ef60*/  @!P0 BRA `(.L_x_679) ;  /* 0x0000005000b48947 */ /* 0x006fea0003800000 */
.L_x_800:
[----:B------:R-:W-:Y:S05]  /*1ef70*/  @P1 BRA `(.L_x_680) ;  /* 0x00000000001c1947 */ /* 0x000fea0003800000 */
[----:B------:R-:W2:Y:S01]  /*1ef80*/  S2R R11, SR_TID.X ;  /* 0x00000000000b7919 */ /* 0x000ea20000002100 */
[----:B01----:R-:W-:-:S04]  /*1ef90*/  MOV R10, 0xa800 ;  /* 0x0000a800000a7802 */ /* 0x003fc80000000f00 */
[----:B------:R3:W-:Y:S01]  /*1efa0*/  SYNCS.ARRIVE.TRANS64 RZ, [R5+URZ+0x368b0], R10 ;  /* 0x0368b00a05ff79a7 */ /* 0x0007e2000800003f */
[----:B--2---:R-:W-:-:S04]  /*1efb0*/  LOP3.LUT R11, R11, 0x1f, RZ, 0xc0, !PT ;  /* 0x0000001f0b0b7812 */ /* 0x004fc800078ec0ff */
[----:B------:R-:W-:-:S13]  /*1efc0*/  ISETP.NE.AND P0, PT, R11, RZ, PT ;  /* 0x000000ff0b00720c */ /* 0x000fda0003f05270 */
[----:B---3--:R-:W-:Y:S05]  /*1efd0*/  @!P0 BRA `(.L_x_680) ;  /* 0x0000000000048947 */ /* 0x008fea0003800000 */
[----:B------:R-:W-:Y:S01]  /*1efe0*/  BPT.TRAP 0x1 ;  /* 0x000000040000795c */ /* 0x000fe20000300000 */
.L_x_680:
[----:B------:R-:W-:Y:S01]  /*1eff0*/  R2UR UR15, R7 ;  /* 0x00000000070f72ca */ /* 0x000fe200000e0000 */
        /* <DEDUP_REMOVED lines=9> */
[----:B------:R-:W-:-:S03]  /*1f090*/  UMOV UR16, 0x40 ;  /* 0x0000004000107882 */ /* 0x000fc60000000000 */
[----:B------:R-:W-:Y:S02]  /*1f0a0*/  UIADD3 UR8, UR15, 0x400, URZ ;  /* 0x000004000f087890 */ /* 0x000fe4000fffe03f */
[----:B------:R-:W-:Y:S02]  /*1f0b0*/  UIADD3 UR9, UR9, 0x368b0, URZ ;  /* 0x000368b009097890 */ /* 0x000fe4000fffe03f */
[----:B------:R-:W-:Y:S02]  /*1f0c0*/  UIADD3 UR14, UR15, 0x3c00, URZ ;  /* 0x00003c000f0e7890 */ /* 0x000fe4000fffe03f */
[----:B------:R-:W-:-:S05]  /*1f0d0*/  UIADD3 UR15, UR15, 0x7400, URZ ;  /* 0x000074000f0f7890 */ /* 0x000fca000fffe03f */
[----:B------:R2:W-:Y:S02]  /*1f0e0*/  UTMALDG.4D [UR8], [UR4], desc[UR6] ;  /* 0x00000608040075b4 */ /* 0x0005e40008019000 */
[----:B--2---:R-:W-:Y:S01]  /*1f0f0*/  UMOV UR8, UR14 ;  /* 0x0000000e00087c82 */ /* 0x004fe20008000000 */
[----:B------:R-:W-:Y:S01]  /*1f100*/  UMOV UR10, UR16 ;  /* 0x00000010000a7c82 */ /* 0x000fe20008000000 */
[----:B------:R-:W-:Y:S01]  /*1f110*/  UMOV UR14, 0x80 ;  /* 0x00000080000e7882 */ /* 0x000fe20000000000 */
[----:B------:R2:W-:Y:S02]  /*1f120*/  UTMALDG.4D [UR8], [UR4], desc[UR6] ;  /* 0x00000608040075b4 */ /* 0x0005e40008019000 */
[----:B--2---:R-:W-:Y:S01]  /*1f130*/  UMOV UR8, UR15 ;  /* 0x0000000f00087c82 */ /* 0x004fe20008000000 */
[----:B------:R-:W-:Y:S02]  /*1f140*/  UMOV UR10, UR14 ;  /* 0x0000000e000a7c82 */ /* 0x000fe40008000000 */
[----:B------:R2:W-:Y:S02]  /*1f150*/  UTMALDG.4D [UR8], [UR4], desc[UR6] ;  /* 0x00000608040075b4 */ /* 0x0005e40008019000 */
[----:B--2---:R-:W-:Y:S01]  /*1f160*/  NOP ;  /* 0x0000000000007918 */ /* 0x004fe20000000000 */
.L_x_676:
[----:B------:R-:W-:Y:S05]  /*1f170*/  BSYNC B1 ;  /* 0x0000000000017941 */ /* 0x000fea0003800000 */
.L_x_675:
[----:B01----:R-:W2:Y:S04]  /*1f180*/  LDL.LU R5, [R1+0x10] ;  /* 0x0000100001057983 */ /* 0x003ea80000300800 */
[----:B------:R-:W3:Y:S01]  /*1f190*/  LDL.LU R8, [R1+0x14] ;  /* 0x0000140001087983 */ /* 0x000ee20000300800 */
[----:B------:R-:W-:Y:S01]  /*1f1a0*/  PLOP3.LUT P2, PT, PT, PT, PT, 0x8, 0x0 ;  /* 0x000000000000781c */ /* 0x000fe20003f4e170 */
[----:B--2---:R-:W-:-:S05]  /*1f1b0*/  VIADD R5, R5, 0x1 ;  /* 0x0000000105057836 */ /* 0x004fca0000000000 */
[----:B------:R-:W-:-:S04]  /*1f1c0*/  ISETP.NE.AND P0, PT, R5, 0x2, PT ;  /* 0x000000020500780c */ /* 0x000fc80003f05270 */
[----:B------:R-:W-:Y:S02]  /*1f1d0*/  SEL R7, RZ, 0x1, P0 ;  /* 0x00000001ff077807 */ /* 0x000fe40000000000 */
[----:B------:R-:W-:Y:S01]  /*1f1e0*/  SEL R10, R5, RZ, P0 ;  /* 0x000000ff050a7207 */ /* 0x000fe20000000000 */
[----:B------:R-:W-:Y:S01]  /*1f1f0*/  VIADD R5, R2, 0xfffffffe ;  /* 0xfffffffe02057836 */ /* 0x000fe20000000000 */
[----:B---3--:R-:W-:-:S03]  /*1f200*/  LOP3.LUT R8, R8, R7, RZ, 0x3c, !PT ;  /* 0x0000000708087212 */ /* 0x008fc600078e3cff */
[----:B------:R1:W-:Y:S01]  /*1f210*/  STL [R1+0x10], R10 ;  /* 0x0000100a01007387 */ /* 0x0003e20000100800 */
[----:B------:R-:W-:-:S03]  /*1f220*/  ISETP.GE.AND P0, PT, R5, R0, PT ;  /* 0x000000000500720c */ /* 0x000fc60003f06270 */
[----:B------:R1:W-:Y:S10]  /*1f230*/  STL [R1+0x14], R8 ;  /* 0x0000140801007387 */ /* 0x0003f40000100800 */
[----:B-1----:R-:W-:Y:S05]  /*1f240*/  @!P0 BRA `(.L_x_670) ;  /* 0x0000000400808947 */ /* 0x002fea0003800000 */
[C---:B-----5:R-:W-:Y:S01]  /*1f250*/  IMAD R5, R2.reuse, 0x70, R6 ;  /* 0x0000007002057824 */ /* 0x060fe200078e0206 */
[----:B------:R-:W-:-:S03]  /*1f260*/  IADD3 R2, R2, -0x1, RZ ;  /* 0xffffffff02027810 */ /* 0x000fc60007ffe0ff */
[----:B------:R-:W-:-:S07]  /*1f270*/  VIADD R5, R5, 0xffffff20 ;  /* 0xffffff2005057836 */ /* 0x000fce0000000000 */
.L_x_687:
[----:B------:R-:W-:Y:S05]  /*1f280*/  YIELD ;  /* 0x0000000000007946 */ /* 0x000fea0003800000 */
[----:B------:R-:W-:Y:S04]  /*1f290*/  BSSY B1, `(.L_x_681) ;  /* 0x000004e000017945 */ /* 0x000fe80003800000 */
[----:B-1----:R-:W-:Y:S05]  /*1f2a0*/  @!P6 BRA `(.L_x_682) ;  /* 0x000000040030e947 */ /* 0x002fea0003800000 */
[----:B------:R-:W2:Y:S04]  /*1f2b0*/  LDL R6, [R1+0x10] ;  /* 0x0000100001067983 */ /* 0x000ea80000100800 */
[----:B------:R-:W3:Y:S01]  /*1f2c0*/  LDL R7, [R1+0x14] ;  /* 0x0000140001077983 */ /* 0x000ee20000100800 */
[----:B--2---:R-:W-:Y:S01]  /*1f2d0*/  IMAD R6, R6, 0x8, R9 ;  /* 0x0000000806067824 */ /* 0x004fe200078e0209 */
[----:B---3--:R-:W-:-:S04]  /*1f2e0*/  SHF.L.U32 R7, R7, 0x1f, RZ ;  /* 0x0000001f07077819 */ /* 0x008fc800000006ff */
[----:B------:R-:W0:Y:S02]  /*1f2f0*/  SYNCS.PHASECHK.TRANS64.TRYWAIT P0, [R6+URZ+0x368a0], R7 ;  /* 0x0368a007060075a7 */ /* 0x000e24000800017f */
[----:B0-----:R-:W-:Y:S05]  /*1f300*/  @!P0 BRA `(.L_x_683) ;  /* 0x0000004c00e08947 */ /* 0x001fea0003800000 */
.L_x_801:
[----:B------:R-:W1:Y:S02]  /*1f310*/  S2R R8, SR_TID.X ;  /* 0x0000000000087919 */ /* 0x000e640000002100 */
[----:B-1----:R-:W-:-:S04]  /*1f320*/  LOP3.LUT R8, R8, 0x7f, RZ, 0xc0, !PT ;  /* 0x0000007f08087812 */ /* 0x002fc800078ec0ff */
[----:B------:R-:W-:-:S13]  /*1f330*/  ISETP.NE.AND P0, PT, R8, RZ, PT ;  /* 0x000000ff0800720c */ /* 0x000fda0003f05270 */
[----:B------:R-:W-:Y:S05]  /*1f340*/  @P0 BRA `(.L_x_684) ;  /* 0x00000000001c0947 */ /* 0x000fea0003800000 */
[----:B------:R-:W1:Y:S02]  /*1f350*/  S2R R8, SR_TID.X ;  /* 0x0000000000087919 */ /* 0x000e640000002100 */
[----:B-1----:R-:W-:-:S04]  /*1f360*/  LOP3.LUT R8, R8, 0x1f, RZ, 0xc0, !PT ;  /* 0x0000001f08087812 */ /* 0x002fc800078ec0ff */
[----:B------:R-:W-:Y:S02]  /*1f370*/  ISETP.NE.AND P1, PT, R8, RZ, PT ;  /* 0x000000ff0800720c */ /* 0x000fe40003f25270 */
[----:B------:R-:W-:-:S04]  /*1f380*/  MOV R8, 0xa800 ;  /* 0x0000a80000087802 */ /* 0x000fc80000000f00 */
[----:B------:R1:W-:Y:S07]  /*1f390*/  SYNCS.ARRIVE.TRANS64 RZ, [R6+URZ+0x36890], R8 ;  /* 0x0368900806ff79a7 */ /* 0x0003ee000800003f */
[----:B------:R-:W-:Y:S05]  /*1f3a0*/  @!P1 BRA `(.L_x_684) ;  /* 0x0000000000049947 */ /* 0x000fea0003800000 */
[----:B------:R-:W-:Y:S01]  /*1f3b0*/  BPT.TRAP 0x1 ;  /* 0x000000040000795c */ /* 0x000fe20000300000 */
.L_x_684:
[----:B-1----:R-:W2:Y:S01]  /*1f3c0*/  LDL R8, [R1+0x10] ;  /* 0x0000100001087983 */ /* 0x002ea20000100800 */
        /* <DEDUP_REMOVED lines=9> */
[----:B------:R-:W-:-:S04]  /*1f460*/  UMOV UR16, 0x40 ;  /* 0x0000004000107882 */ /* 0x000fc80000000000 */
        /* <DEDUP_REMOVED lines=16> */
.L_x_802:
[----:B------:R-:W-:Y:S05]  /*1f570*/  @P0 BRA `(.L_x_686) ;  /* 0x00000000001c0947 */ /* 0x000fea0003800000 */
[----:B------:R-:W2:Y:S01]  /*1f580*/  S2R R10, SR_TID.X ;  /* 0x00000000000a7919 */ /* 0x000ea20000002100 */
[----:B01----:R-:W-:-:S04]  /*1f590*/  IMAD.MOV.U32 R7, RZ, RZ, 0xa800 ;  /* 0x0000a800ff077424 */ /* 0x003fc800078e00ff */
[----:B------:R3:W-:Y:S01]  /*1f5a0*/  SYNCS.ARRIVE.TRANS64 RZ, [R6+URZ+0x368b0], R7 ;  /* 0x0368b00706ff79a7 */ /* 0x0007e2000800003f */
[----:B--2---:R-:W-:-:S04]  /*1f5b0*/  LOP3.LUT R10, R10, 0x1f, RZ, 0xc0, !PT ;  /* 0x0000001f0a0a7812 */ /* 0x004fc800078ec0ff */
[----:B------:R-:W-:-:S13]  /*1f5c0*/  ISETP.NE.AND P1, PT, R10, RZ, PT ;  /* 0x000000ff0a00720c */ /* 0x000fda0003f25270 */
[----:B---3--:R-:W-:Y:S05]  /*1f5d0*/  @!P1 BRA `(.L_x_686) ;  /* 0x0000000000049947 */ /* 0x008fea0003800000 */
[----:B------:R-:W-:Y:S01]  /*1f5e0*/  BPT.TRAP 0x1 ;  /* 0x000000040000795c */ /* 0x000fe20000300000 */
.L_x_686:
        /* <DEDUP_REMOVED lines=24> */
.L_x_682:
[----:B------:R-:W-:Y:S05]  /*1f770*/  BSYNC B1 ;  /* 0x0000000000017941 */ /* 0x000fea0003800000 */
.L_x_681:
[----:B01----:R-:W2:Y:S04]  /*1f780*/  LDL.LU R6, [R1+0x10] ;  /* 0x0000100001067983 */ /* 0x003ea80000300800 */
[----:B------:R-:W3:Y:S01]  /*1f790*/  LDL.LU R7, [R1+0x14] ;  /* 0x0000140001077983 */ /* 0x000ee20000300800 */
[----:B------:R-:W-:Y:S01]  /*1f7a0*/  IADD3 R2, R2, -0x1, RZ ;  /* 0xffffffff02027810 */ /* 0x000fe20007ffe0ff */
[----:B------:R-:W-:Y:S02]  /*1f7b0*/  VIADD R5, R5, 0xffffff90 ;  /* 0xffffff9005057836 */ /* 0x000fe40000000000 */
[----:B--2---:R-:W-:-:S05]  /*1f7c0*/  VIADD R6, R6, 0x1 ;  /* 0x0000000106067836 */ /* 0x004fca0000000000 */
[----:B------:R-:W-:-:S04]  /*1f7d0*/  ISETP.NE.AND P0, PT, R6, 0x2, PT ;  /* 0x000000020600780c */ /* 0x000fc80003f05270 */
[----:B------:R-:W-:Y:S02]  /*1f7e0*/  SEL R8, R6, RZ, P0 ;  /* 0x000000ff06087207 */ /* 0x000fe40000000000 */
[----:B------:R-:W-:Y:S02]  /*1f7f0*/  SEL R6, RZ, 0x1, P0 ;  /* 0x00000001ff067807 */ /* 0x000fe40000000000 */
[----:B------:R-:W-:Y:S01]  /*1f800*/  ISETP.GT.AND P0, PT, R2, R0, PT ;  /* 0x000000000200720c */ /* 0x000fe20003f04270 */
[----:B------:R1:W-:Y:S01]  /*1f810*/  STL [R1+0x10], R8 ;  /* 0x0000100801007387 */ /* 0x0003e20000100800 */
[----:B---3--:R-:W-:-:S05]  /*1f820*/  LOP3.LUT R7, R7, R6, RZ, 0x3c, !PT ;  /* 0x0000000607077212 */ /* 0x008fca00078e3cff */
[----:B------:R1:W-:Y:S06]  /*1f830*/  STL [R1+0x14], R7 ;  /* 0x0000140701007387 */ /* 0x0003ec0000100800 */
[----:B------:R-:W-:Y:S05]  /*1f840*/  @P0 BRA `(.L_x_687) ;  /* 0xfffffff8008c0947 */ /* 0x000fea000383ffff */
.L_x_670:
[----:B------:R-:W-:Y:S05]  /*1f850*/  BSYNC B0 ;  /* 0x0000000000007941 */ /* 0x000fea0003800000 */
.L_x_669:
[----:B-----5:R-:W2:Y:S01]  /*1f860*/  LDL R6, [R1+0x34] ;  /* 0x0000340001067983 */ /* 0x020ea20000100800 */
[----:B------:R-:W-:Y:S05]  /*1f870*/  @!P2 WARPSYNC.ALL ;  /* 0x000000000000a948 */ /* 0x000fea0003800000 */
[----:B------:R-:W-:Y:S01]  /*1f880*/  BSSY B6, `(.L_x_688) ;  /* 0x000031f000067945 */ /* 0x000fe20003800000 */
[----:B------:R-:W-:Y:S01]  /*1f890*/  @!P2 BAR.SYNC.DEFER_BLOCKING 0xc, 0x120 ;  /* 0x030480000000ab1d */ /* 0x000fe20000010000 */
[----:B--2---:R-:W-:-:S13]  /*1f8a0*/  ISETP.GT.AND P0, PT, R6, RZ, PT ;  /* 0x000000ff0600720c */ /* 0x004fda0003f04270 */
[----:B------:R-:W-:Y:S05]  /*1f8b0*/  @P0 BRA `(.L_x_689) ;  /* 0x0000000000440947 */ /* 0x000fea0003800000 */
[----:B------:R-:W2:Y:S02]  /*1f8c0*/  S2R R6, SR_TID.X ;  /* 0x0000000000067919 */ /* 0x000ea40000002100 */
[----:B--2---:R-:W-:-:S04]  /*1f8d0*/  LOP3.LUT R6, R6, 0x1f, RZ, 0xc0, !PT ;  /* 0x0000001f06067812 */ /* 0x004fc800078ec0ff */
[----:B------:R-:W-:-:S13]  /*1f8e0*/  ISETP.NE.AND P1, PT, R6, RZ, PT ;  /* 0x000000ff0600720c */ /* 0x000fda0003f25270 */
[----:B------:R-:W-:Y:S05]  /*1f8f0*/  @P1 BRA `(.L_x_690) ;  /* 0x00000030005c1947 */ /* 0x000fea0003800000 */
[----:B-1----:R-:W1:Y:S01]  /*1f900*/  S2R R7, SR_LANEID ;  /* 0x0000000000077919 */ /* 0x002e620000000000 */
[----:B------:R-:W-:Y:S01]  /*1f910*/  VOTEU.ANY UR4, UPT, PT ;  /* 0x0000000000047886 */ /* 0x000fe200038e0100 */
[----:B0-----:R-:W0:Y:S01]  /*1f920*/  LDC.64 R2, c[0x0][0xc38] ;  /* 0x00030e00ff027b82 */ /* 0x001e220000000a00 */
[----:B------:R-:W1:Y:S08]  /*1f930*/  FLO.U32 R0, UR4 ;  /* 0x0000000400007d00 */ /* 0x000e7000080e0000 */
[----:B------:R-:W0:Y:S01]  /*1f940*/  POPC R5, UR4 ;  /* 0x0000000400057d09 */ /* 0x000e220008000000 */
[----:B-1----:R-:W-:-:S13]  /*1f950*/  ISETP.EQ.U32.AND P0, PT, R0, R7, PT ;  /* 0x000000070000720c */ /* 0x002fda0003f02070 */
[----:B0-----:R-:W2:Y:S01]  /*1f960*/  @P0 ATOMG.E.ADD.STRONG.GPU PT, R3, desc[UR60][R2.64], R5 ;  /* 0x00000005020309a8 */ /* 0x001ea200081ee1fc */
[----:B------:R-:W0:Y:S02]  /*1f970*/  S2R R4, SR_LTMASK ;  /* 0x0000000000047919 */ /* 0x000e240000003900 */
[----:B0-----:R-:W-:-:S04]  /*1f980*/  LOP3.LUT R4, R4, UR4, RZ, 0xc0, !PT ;  /* 0x0000000404047c12 */ /* 0x001fc8000f8ec0ff */
[----:B------:R-:W0:Y:S01]  /*1f990*/  POPC R7, R4 ;  /* 0x0000000400077309 */ /* 0x000e220000000000 */
[----:B--2---:R-:W0:Y:S02]  /*1f9a0*/  SHFL.IDX PT, R0, R3, R0, 0x1f ;  /* 0x00001f0003007589 */ /* 0x004e2400000e0000 */
[----:B0-----:R-:W-:Y:S01]  /*1f9b0*/  IADD3 R16, R0, UR38, R7 ;  /* 0x0000002600107c10 */ /* 0x001fe2000fffe007 */
[----:B------:R-:W-:Y:S06]  /*1f9c0*/  BRA `(.L_x_690) ;  /* 0x0000003000287947 */ /* 0x000fec0003800000 */
.L_x_689:
[----:B------:R-:W0:Y:S01]  /*1f9d0*/  S2R R0, SR_CgaCtaId ;  /* 0x0000000000007919 */ /* 0x000e220000008800 */
[----:B------:R-:W-:-:S04]  /*1f9e0*/  MOV R2, 0x400 ;  /* 0x0000040000027802 */ /* 0x000fc80000000f00 */
[----:B0-----:R-:W-:-:S05]  /*1f9f0*/  LEA R3, R0, R2, 0x18 ;  /* 0x0000000200037211 */ /* 0x001fca00078ec0ff */
        /* <DEDUP_REMOVED lines=8> */
[----:B------:R-:W-:Y:S01]  /*1fa80*/  MOV R4, UR6 ;  /* 0x0000000600047c02 */ /* 0x000fe20008000f00 */
[----:B------:R-:W-:Y:S01]  /*1fa90*/  IMAD.U32 R5, RZ, RZ, UR7 ;  /* 0x00000007ff057e24 */ /* 0x000fe2000f8e00ff */
[----:B------:R-:W0:Y:S01]  /*1faa0*/  LDC.64 R2, c[0x4][R2] ;  /* 0x0100000002027b82 */ /* 0x000e220000000a00 */
[----:B------:R-:W-:Y:S01]  /*1fab0*/  IMAD.U32 R6, RZ, RZ, UR8 ;  /* 0x00000008ff067e24 */ /* 0x000fe2000f8e00ff */
[----:B-1----:R-:W-:Y:S01]  /*1fac0*/  MOV R7, UR9 ;  /* 0x0000000900077c02 */ /* 0x002fe20008000f00 */
[----:B------:R-:W-:Y:S01]  /*1fad0*/  IMAD.U32 R10, RZ, RZ, UR4 ;  /* 0x00000004ff0a7e24 */ /* 0x000fe2000f8e00ff */
[----:B------:R-:W-:Y:S01]  /*1fae0*/  MOV R8, 0x70 ;  /* 0x0000007000087802 */ /* 0x000fe20000000f00 */
[----:B------:R-:W-:-:S02]  /*1faf0*/  IMAD.U32 R11, RZ, RZ, UR5 ;  /* 0x00000005ff0b7e24 */ /* 0x000fc4000f8e00ff */
[----:B------:R-:W-:Y:S02]  /*1fb00*/  IMAD.MOV.U32 R12, RZ, RZ, 0x1 ;  /* 0x00000001ff0c7424 */ /* 0x000fe400078e00ff */
[----:B------:R-:W-:-:S07]  /*1fb10*/  IMAD.MOV.U32 R13, RZ, RZ, RZ ;  /* 0x000000ffff0d7224 */ /* 0x000fce00078e00ff */
[----:B------:R-:W-:-:S07]  /*1fb20*/  LEPC R20, `(.L_x_691) ;  /* 0x000000001014794e */ /* 0x000fce0000000000 */
[----:B0-----:R-:W-:Y:S05]  /*1fb30*/  CALL.ABS.NOINC R2 ;  /* 0x0000000002007343 */ /* 0x001fea0003c00000 */
.L_x_691:
[----:B------:R-:W2:Y:S02]  /*1fb40*/  LDL R2, [R1+0x18] ;  /* 0x0000180001027983 */ /* 0x000ea40000100800 */
[----:B--2---:R-:W-:-:S04]  /*1fb50*/  IADD3 R0, R2, 0x400, RZ ;  /* 0x0000040002007810 */ /* 0x004fc80007ffe0ff */
        /* <DEDUP_REMOVED lines=9> */
[----:B------:R-:W-:Y:S01]  /*1fbf0*/  IMAD.U32 R5, RZ, RZ, UR7 ;  /* 0x00000007ff057e24 */ /* 0x000fe2000f8e00ff */
[----:B------:R-:W-:Y:S01]  /*1fc00*/  MOV R11, UR5 ;  /* 0x00000005000b7c02 */ /* 0x000fe20008000f00 */
[----:B-1----:R-:W-:Y:S01]  /*1fc10*/  IMAD.U32 R7, RZ, RZ, UR9 ;  /* 0x00000009ff077e24 */ /* 0x002fe2000f8e00ff */
[----:B------:R-:W-:Y:S01]  /*1fc20*/  MOV R13, RZ ;  /* 0x000000ff000d7202 */ /* 0x000fe20000000f00 */
[----:B------:R-:W-:-:S02]  /*1fc30*/  IMAD.U32 R10, RZ, RZ, UR4 ;  /* 0x00000004ff0a7e24 */ /* 0x000fc4000f8e00ff */
[----:B------:R-:W-:Y:S02]  /*1fc40*/  IMAD.MOV.U32 R8, RZ, RZ, 0x70 ;  /* 0x00000070ff087424 */ /* 0x000fe400078e00ff */
[----:B0-----:R-:W-:-:S07]  /*1fc50*/  IMAD.MOV.U32 R12, RZ, RZ, 0x1 ;  /* 0x00000001ff0c7424 */ /* 0x001fce00078e00ff */
[----:B------:R-:W-:-:S07]  /*1fc60*/  LEPC R20, `(.L_x_693) ;  /* 0x000000001014794e */ /* 0x000fce0000000000 */
[----:B--2---:R-:W-:Y:S05]  /*1fc70*/  CALL.ABS.NOINC R2 ;  /* 0x0000000002007343 */ /* 0x004fea0003c00000 */
.L_x_693:
[----:B------:R-:W-:Y:S01]  /*1fc80*/  MOV R2, 0x0 ;  /* 0x0000000000027802 */ /* 0x000fe20000000f00 */
[----:B------:R-:W-:Y:S01]  /*1fc90*/  ULDC.64 UR4, c[0x4][0xa8] ;  /* 0x01002a0000047ab9 */ /* 0x000fe20000000a00 */
[----:B------:R-:W-:Y:S01]  /*1fca0*/  ULDC.64 UR6, c[0x4][0xb0] ;  /* 0x01002c0000067ab9 */ /* 0x000fe20000000a00 */
[----:B------:R-:W-:Y:S01]  /*1fcb0*/  ULDC.64 UR8, c[0x4][0x18] ;  /* 0x0100060000087ab9 */ /* 0x000fe20000000a00 */
[----:B------:R-:W-:Y:S01]  /*1fcc0*/  IMAD.U32 R4, RZ, RZ, UR4 ;  /* 0x00000004ff047e24 */ /* 0x000fe2000f8e00ff */
[----:B------:R-:W-:Y:S01]  /*1fcd0*/  MOV R6, UR6 ;  /* 0x0000000600067c02 */ /* 0x000fe20008000f00 */
[----:B------:R-:W0:Y:S01]  /*1fce0*/  LDC.64 R2, c[0x4][R2] ;  /* 0x0100000002027b82 */ /* 0x000e220000000a00 */
[----:B------:R-:W-:Y:S01]  /*1fcf0*/  IMAD.U32 R5, RZ, RZ, UR5 ;  /* 0x00000005ff057e24 */ /* 0x000fe2000f8e00ff */
[----:B------:R-:W-:Y:S01]  /*1fd00*/  MOV R11, UR9 ;  /* 0x00000009000b7c02 */ /* 0x000fe20008000f00 */
[----:B------:R-:W-:Y:S01]  /*1fd10*/  IMAD.U32 R7, RZ, RZ, UR7 ;  /* 0x00000007ff077e24 */ /* 0x000fe2000f8e00ff */
[----:B------:R-:W-:Y:S01]  /*1fd20*/  MOV R13, RZ ;  /* 0x000000ff000d7202 */ /* 0x000fe20000000f00 */
[----:B------:R-:W-:-:S02]  /*1fd30*/  IMAD.U32 R10, RZ, RZ, UR8 ;  /* 0x00000008ff0a7e24 */ /* 0x000fc4000f8e00ff */
[----:B------:R-:W-:Y:S02]  /*1fd40*/  IMAD.MOV.U32 R8, RZ, RZ, 0x70 ;  /* 0x00000070ff087424 */ /* 0x000fe400078e00ff */
[----:B------:R-:W-:-:S07]  /*1fd50*/  IMAD.MOV.U32 R12, RZ, RZ, 0x1 ;  /* 0x00000001ff0c7424 */ /* 0x000fce00078e00ff */
[----:B------:R-:W-:-:S07]  /*1fd60*/  LEPC R20, `(.L_x_692) ;  /* 0x000000001014794e */ /* 0x000fce0000000000 */
[----:B0-----:R-:W-:Y:S05]  /*1fd70*/  CALL.ABS.NOINC R2 ;  /* 0x0000000002007343 */ /* 0x001fea0003c00000 */
.L_x_692:
        /* <DEDUP_REMOVED lines=22> */
[----:B0-----:R-:W-:Y:S02]  /*1fee0*/  ISETP.NE.AND P0, PT, R4, 0x1, PT ;  /* 0x000000010400780c */ /* 0x001fe40003f05270 */
[----:B------:R-:W-:-:S11]  /*1fef0*/  MOV R4, R18 ;  /* 0x0000001200047202 */ /* 0x000fd60000000f00 */
[----:B--2---:R-:W0:Y:S08]  /*1ff00*/  @P0 LDC R3, c[0x0][0x42c] ;  /* 0x00010b00ff030b82 */ /* 0x004e300000000800 */
[----:B------:R-:W2:Y:S01]  /*1ff10*/  @P0 LDC R2, c[0x0][0x430] ;  /* 0x00010c00ff020b82 */ /* 0x000ea20000000800 */
[----:B0-----:R-:W-:-:S05]  /*1ff20*/  @P0 IMAD.HI.U32 R3, R18, R3, RZ ;  /* 0x0000000312030227 */ /* 0x001fca00078e00ff */
[----:B--2---:R-:W-:Y:S02]  /*1ff30*/  @P0 SHF.R.U32.HI R4, RZ, R2, R3 ;  /* 0x00000002ff040219 */ /* 0x004fe40000011603 */
[----:B------:R-:W-:-:S04]  /*1ff40*/  ISETP.NE.U32.AND P0, PT, RZ, UR4, PT ;  /* 0x00000004ff007c0c */ /* 0x000fc8000bf05070 */
[----:B------:R-:W-:-:S04]  /*1ff50*/  ISETP.NE.AND.EX P0, PT, RZ, UR5, PT, P0 ;  /* 0x00000005ff007c0c */ /* 0x000fc8000bf05300 */
[----:B------:R-:W-:-:S09]  /*1ff60*/  SEL R2, R5, RZ, !P0 ;  /* 0x000000ff05027207 */ /* 0x000fd20004000000 */
.L_x_694:
        /* <DEDUP_REMOVED lines=16> */
.L_x_695:
        /* <DEDUP_REMOVED lines=15> */
.L_x_696:
        /* <DEDUP_REMOVED lines=9> */
[----:B-1----:R-:W0:Y:S01]  /*201f0*/  LDC.64 R8, c[0x0][0x3f8] ;  /* 0x0000fe00ff087b82 */ /* 0x002e220000000a00 */
[----:B------:R-:W-:Y:S02]  /*20200*/  ULDC.64 UR4, c[0x0][0xa08] ;  /* 0x0002820000047ab9 */ /* 0x000fe40000000a00 */
[----:B0-----:R-:W-:Y:S01]  /*20210*/  LOP3.LUT P0, RZ, R8, UR4, RZ, 0xfc, !PT ;  /* 0x0000000408ff7c12 */ /* 0x001fe2000f80fcff */
[----:B------:R-:W-:-:S03]  /*20220*/  UMOV UR4, 0xffffffff ;  /* 0xffffffff00047882 */ /* 0x000fc60000000000 */
[----:B------:R-:W-:-:S04]  /*20230*/  LOP3.LUT P0, RZ, R9, UR5, RZ, 0xfc, P0 ;  /* 0x0000000509ff7c12 */ /* 0x000fc8000800fcff */
[----:B-----5:R-:W-:Y:S01]  /*20240*/  SEL R5, R0, RZ, !P0 ;  /* 0x000000ff00057207 */ /* 0x020fe20004000000 */
[----:B------:R-:W-:Y:S08]  /*20250*/  BRA.DIV UR4, `(.L_x_697) ;  /* 0x0000004204347947 */ /* 0x000ff0000b800000 */
.L_x_805:
[----:B------:R-:W2:Y:S01]  /*20260*/  LDL R3, [R1+0x24] ;  /* 0x0000240001037983 */ /* 0x000ea20000100800 */
[----:B------:R-:W-:Y:S01]  /*20270*/  UMOV UR4, 0xffffffff ;  /* 0xffffffff00047882 */ /* 0x000fe20000000000 */
[----:B------:R-:W-:Y:S01]  /*20280*/  SHF.R.S32.HI R12, RZ, 0x1f, R0 ;  /* 0x0000001fff0c7819 */ /* 0x000fe20000011400 */
[----:B--2---:R-:W-:Y:S01]  /*20290*/  VIADD R3, R3, 0xffffffff ;  /* 0xffffffff03037836 */ /* 0x004fe20000000000 */
[----:B------:R-:W-:Y:S06]  /*202a0*/  BRA.DIV UR4, `(.L_x_698) ;  /* 0x0000004204547947 */ /* 0x000fec000b800000 */
[----:B------:R-:W-:-:S13]  /*202b0*/  ELECT P6, URZ, PT ;  /* 0x00000000003f782f */ /* 0x000fda00038c0000 */
.L_x_808:
        /* <DEDUP_REMOVED lines=11> */
[----:B------:R-:W-:-:S04]  /*20370*/  @P0 SHF.R.U32.HI R5, RZ, R7, R6 ;  /* 0x00000007ff050219 */ /* 0x000fc80000011606 */
[----:B------:R-:W-:-:S05]  /*20380*/  IADD3 R6, -R5, RZ, RZ ;  /* 0x000000ff05067210 */ /* 0x000fca0007ffe1ff */
        /* <DEDUP_REMOVED lines=11> */
.L_x_700:
[----:B------:R-:W2:Y:S01]  /*20440*/  LDL R6, [R1] ;  /* 0x0000000001067983 */ /* 0x000ea20000100800 */
[----:B0-----:R-:W-:-:S03]  /*20450*/  MOV R10, 0x400 ;  /* 0x00000400000a7802 */ /* 0x001fc60000000f00 */
[----:B------:R-:W3:Y:S01]  /*20460*/  LDL R7, [R1+0x8] ;  /* 0x0000080001077983 */ /* 0x000ee20000100800 */
[----:B------:R-:W0:Y:S02]  /*20470*/  S2R R11, SR_CgaCtaId ;  /* 0x00000000000b7919 */ /* 0x000e240000008800 */
[----:B0-----:R-:W-:-:S04]  /*20480*/  LEA R10, R11, R10, 0x18 ;  /* 0x0000000a0b0a7211 */ /* 0x001fc800078ec0ff */
[----:B--2---:R-:W-:Y:S02]  /*20490*/  LEA R6, R6, R10, 0x3 ;  /* 0x0000000a06067211 */ /* 0x004fe400078e18ff */
[----:B---3--:R-:W-:-:S04]  /*204a0*/  SHF.L.U32 R7, R7, 0x1f, RZ ;  /* 0x0000001f07077819 */ /* 0x008fc800000006ff */
[----:B------:R-:W0:Y:S02]  /*204b0*/  SYNCS.PHASECHK.TRANS64.TRYWAIT P0, [R6+URZ+0x36840], R7 ;  /* 0x03684007060075a7 */ /* 0x000e24000800017f */
[----:B0-----:R-:W-:Y:S05]  /*204c0*/  @!P0 BRA `(.L_x_701) ;  /* 0x0000003c00ec8947 */ /* 0x001fea0003800000 */
.L_x_809:
        /* <DEDUP_REMOVED lines=11> */
.L_x_702:
        /* <DEDUP_REMOVED lines=34> */
.L_x_699:
        /* <DEDUP_REMOVED lines=47> */
.L_x_810:
[----:B------:R-:W-:Y:S05]  /*20a90*/  BSYNC B0 ;  /* 0x0000000000007941 */ /* 0x000fea0003800000 */
.L_x_703:
[----:B0-----:R-:W2:Y:S01]  /*20aa0*/  LDL.LU R6, [R1+0x34] ;  /* 0x0000340001067983 */ /* 0x001ea20000300800 */
[----:B------:R-:W-:Y:S01]  /*20ab0*/  BSSY B0, `(.L_x_705) ;  /* 0x00001a7000007945 */ /* 0x000fe20003800000 */
[----:B--2---:R-:W-:-:S13]  /*20ac0*/  ISETP.GE.AND P0, PT, R6, 0x71, PT ;  /* 0x000000710600780c */ /* 0x004fda0003f06270 */
[----:B------:R-:W-:Y:S05]  /*20ad0*/  @!P0 BRA `(.L_x_706) ;  /* 0x0000001800908947 */ /* 0x000fea0003800000 */
[----:B------:R-:W2:Y:S01]  /*20ae0*/  LDL R6, [R1+0x24] ;  /* 0x0000240001067983 */ /* 0x000ea20000100800 */
[----:B------:R-:W-:Y:S01]  /*20af0*/  MOV R2, 0x1 ;  /* 0x0000000100027802 */ /* 0x000fe20000000f00 */
[----:B------:R-:W-:Y:S01]  /*20b00*/  BSSY B1, `(.L_x_707) ;  /* 0x0000094000017945 */ /* 0x000fe20003800000 */
[----:B--2---:R-:W-:-:S05]  /*20b10*/  IMAD.MOV R13, RZ, RZ, -R6 ;  /* 0x000000ffff0d7224 */ /* 0x004fca00078e0a06 */
[----:B------:R-:W-:-:S05]  /*20b20*/  VIADDMNMX R13, R13, R2, 0xffffffff, !PT ;  /* 0xffffffff0d0d7446 */ /* 0x000fca0007800102 */
[C---:B------:R-:W-:Y:S02]  /*20b30*/  IMAD.IADD R2, R6.reuse, 0x1, R13 ;  /* 0x0000000106027824 */ /* 0x040fe400078e020d */
[----:B------:R-:W-:-:S03]  /*20b40*/  VIADD R6, R6, 0xfffffffe ;  /* 0xfffffffe06067836 */ /* 0x000fc60000000000 */
[----:B------:R-:W-:-:S04]  /*20b50*/  LOP3.LUT R2, R2, 0x1, RZ, 0xc0, !PT ;  /* 0x0000000102027812 */ /* 0x000fc800078ec0ff */
[----:B------:R-:W-:-:S13]  /*20b60*/  ISETP.NE.U32.AND P0, PT, R2, 0x1, PT ;  /* 0x000000010200780c */ /* 0x000fda0003f05070 */
[----:B------:R-:W-:Y:S05]  /*20b70*/  @P0 BRA `(.L_x_708) ;  /* 0x0000000800300947 */ /* 0x000fea0003800000 */
[----:B------:R-:W2:Y:S04]  /*20b80*/  LDL R7, [R1] ;  /* 0x0000000001077983 */ /* 0x000ea80000100800 */
[----:B------:R-:W3:Y:S01]  /*20b90*/  LDL R10, [R1+0x8] ;  /* 0x00000800010a7983 */ /* 0x000ee20000100800 */
[----:B------:R-:W-:Y:S01]  /*20ba0*/  BSSY B2, `(.L_x_709) ;  /* 0x0000085000027945 */ /* 0x000fe20003800000 */
[----:B--2---:R-:W-:-:S04]  /*20bb0*/  IADD3 R7, R7, 0x1, RZ ;  /* 0x0000000107077810 */ /* 0x004fc80007ffe0ff */
        /* <DEDUP_REMOVED lines=10> */
[----:B------:R-:W-:Y:S01]  /*20c60*/  IMAD.MOV.U32 R2, RZ, RZ, R6 ;  /* 0x000000ffff027224 */ /* 0x000fe200078e0006 */
[----:B------:R-:W-:Y:S01]  /*20c70*/  ULDC.64 UR4, c[0x0][0x408] ;  /* 0x0001020000047ab9 */ /* 0x000fe20000000a00 */
[----:B0-----:R-:W-:-:S13]  /*20c80*/  ISETP.NE.AND P0, PT, R17, 0x1, PT ;  /* 0x000000011100780c */ /* 0x001fda0003f05270 */
[----:B------:R-:W0:Y:S02]  /*20c90*/  @P0 LDC.64 R10, c[0x0][0x420] ;  /* 0x00010800ff0a0b82 */ /* 0x000e240000000a00 */
[----:B0-----:R-:W-:-:S05]  /*20ca0*/  @P0 IMAD.HI.U32 R10, R6, R10, RZ ;  /* 0x0000000a060a0227 */ /* 0x001fca00078e00ff */
[----:B------:R-:W-:Y:S01]  /*20cb0*/  @P0 SHF.R.U32.HI R2, RZ, R11, R10 ;  /* 0x0000000bff020219 */ /* 0x000fe2000001160a */
[----:B------:R-:W-:-:S03]  /*20cc0*/  IMAD R10, R12, UR4, RZ ;  /* 0x000000040c0a7c24 */ /* 0x000fc6000f8e02ff */
[----:B------:R-:W-:Y:S01]  /*20cd0*/  SHF.R.S32.HI R11, RZ, 0x1f, R2 ;  /* 0x0000001fff0b7819 */ /* 0x000fe20000011402 */
[----:B------:R-:W-:Y:S01]  /*20ce0*/  IMAD R15, R0, UR5, R10 ;  /* 0x00000005000f7c24 */ /* 0x000fe2000f8e020a */
[----:B------:R-:W-:Y:S01]  /*20cf0*/  MOV R10, R2 ;  /* 0x00000002000a7202 */ /* 0x000fe20000000f00 */
[----:B------:R-:W-:-:S04]  /*20d00*/  IMAD.MOV R2, RZ, RZ, -R2 ;  /* 0x000000ffff027224 */ /* 0x000fc800078e0a02 */
[----:B------:R-:W-:-:S04]  /*20d10*/  IMAD.WIDE.U32 R10, R0, UR4, R10 ;  /* 0x00000004000a7c25 */ /* 0x000fc8000f8e000a */
[----:B------:R-:W-:Y:S01]  /*20d20*/  IMAD.IADD R15, R15, 0x1, R11 ;  /* 0x000000010f0f7824 */ /* 0x000fe200078e020b */
[----:B------:R-:W-:Y:S01]  /*20d30*/  LEA R8, P0, R10, R8, 0x2 ;  /* 0x000000080a087211 */ /* 0x000fe200078010ff */
[----:B------:R-:W-:-:S03]  /*20d40*/  IMAD R6, R17, R2, R6 ;  /* 0x0000000211067224 */ /* 0x000fc600078e0206 */
[----:B------:R-:W-:-:S05]  /*20d50*/  LEA.HI.X R9, R10, R9, R15, 0x2, P0 ;  /* 0x000000090a097211 */ /* 0x000fca00000f140f */
[----:B------:R0:W5:Y:S04]  /*20d60*/  LDG.E R2, desc[UR60][R8.64] ;  /* 0x0000003c08027981 */ /* 0x000168000c1e1900 */
.L_x_711:
[----:B0-----:R-:W0:Y:S01]  /*20d70*/  S2R R9, SR_CgaCtaId ;  /* 0x0000000000097919 */ /* 0x001e220000008800 */
[----:B------:R-:W-:-:S04]  /*20d80*/  MOV R8, 0x400 ;  /* 0x0000040000087802 */ /* 0x000fc80000000f00 */
[----:B0-----:R-:W-:Y:S02]  /*20d90*/  LEA R8, R9, R8, 0x18 ;  /* 0x0000000809087211 */ /* 0x001fe400078ec0ff */
[----:B------:R-:W-:Y:S02]  /*20da0*/  SHF.L.U32 R9, R14, 0x1f, RZ ;  /* 0x0000001f0e097819 */ /* 0x000fe400000006ff */
[----:B------:R-:W-:-:S04]  /*20db0*/  LEA R8, R7, R8, 0x3 ;  /* 0x0000000807087211 */ /* 0x000fc800078e18ff */
[----:B------:R-:W0:Y:S02]  /*20dc0*/  SYNCS.PHASECHK.TRANS64.TRYWAIT P0, [R8+URZ+0x36840], R9 ;  /* 0x03684009080075a7 */ /* 0x000e24000800017f */
[----:B0-----:R-:W-:Y:S05]  /*20dd0*/  @!P0 BRA `(.L_x_712) ;  /* 0x0000003400dc8947 */ /* 0x001fea0003800000 */
.L_x_811:
        /* <DEDUP_REMOVED lines=11> */
.L_x_713:
        /* <DEDUP_REMOVED lines=26> */
[----:B---3--:R-:W-:Y:S02]  /*21030*/  SHF.L.U32 R8, R15, 0x1f, RZ ;  /* 0x0000001f0f087819 */ /* 0x008fe400000006ff */
[----:B----4-:R-:W-:-:S06]  /*21040*/  LEA R9, R10, R9, 0x3 ;  /* 0x000000090a097211 */ /* 0x010fcc00078e18ff */
        /* <DEDUP_REMOVED lines=9> */
.L_x_812:
[----:B------:R-:W-:Y:S05]  /*210e0*/  @P1 BRA `(.L_x_715) ;  /* 0x0000000000301947 */ /* 0x000fea0003800000 */
[----:B------:R-:W2:Y:S01]  /*210f0*/  LDL R10, [R1] ;  /* 0x00000000010a7983 */ /* 0x000ea20000100800 */
[----:B------:R-:W-:Y:S01]  /*21100*/  MOV R11, 0x400 ;  /* 0x00000400000b7802 */ /* 0x000fe20000000f00 */
[----:B------:R-:W1:Y:S01]  /*21110*/  S2R R17, SR_TID.X ;  /* 0x0000000000117919 */ /* 0x000e620000002100 */
[----:B------:R-:W3:Y:S01]  /*21120*/  S2R R15, SR_CgaCtaId ;  /* 0x00000000000f7919 */ /* 0x000ee20000008800 */
[----:B0-----:R-:W-:Y:S01]  /*21130*/  IMAD.MOV.U32 R9, RZ, RZ, 0xa800 ;  /* 0x0000a800ff097424 */ /* 0x001fe200078e00ff */
[----:B-1----:R-:W-:-:S04]  /*21140*/  LOP3.LUT R17, R17, 0x1f, RZ, 0xc0, !PT ;  /* 0x0000001f11117812 */ /* 0x002fc800078ec0ff */
[----:B------:R-:W-:Y:S02]  /*21150*/  ISETP.NE.AND P0, PT, R17, RZ, PT ;  /* 0x000000ff1100720c */ /* 0x000fe40003f05270 */
[----:B---3--:R-:W-:-:S05]  /*21160*/  LEA R11, R15, R11, 0x18 ;  /* 0x0000000b0f0b7211 */ /* 0x008fca00078ec0ff */
[----:B--2---:R-:W-:-:S04]  /*21170*/  IMAD R8, R10, 0x8, R11 ;  /* 0x000000080a087824 */ /* 0x004fc800078e020b */
[----:B------:R1:W-:Y:S02]  /*21180*/  SYNCS.ARRIVE.TRANS64 RZ, [R8+URZ+0x36850], R9 ;  /* 0x0368500908ff79a7 */ /* 0x0003e4000800003f */
[----:B------:R-:W-:Y:S05]  /*21190*/  @!P0 BRA `(.L_x_715) ;  /* 0x0000000000048947 */ /* 0x000fea0003800000 */
[----:B------:R-:W-:Y:S01]  /*211a0*/  BPT.TRAP 0x1 ;  /* 0x000000040000795c */ /* 0x000fe20000300000 */
.L_x_715:
        /* <DEDUP_REMOVED lines=36> */
.L_x_710:
[----:B------:R-:W-:Y:S05]  /*213f0*/  BSYNC B2 ;  /* 0x0000000000027941 */ /* 0x000fea0003800000 */
.L_x_709:
[----:B------:R-:W2:Y:S04]  /*21400*/  LDL.LU R2, [R1+0x24] ;  /* 0x0000240001027983 */ /* 0x000ea80000300800 */
[----:B------:R0:W-:Y:S04]  /*21410*/  STL [R1], R7 ;  /* 0x0000000701007387 */ /* 0x0001e80000100800 */
[----:B------:R0:W-:Y:S02]  /*21420*/  STL [R1+0x8], R14 ;  /* 0x0000080e01007387 */ /* 0x0001e40000100800 */
[----:B0-2---:R-:W-:-:S07]  /*21430*/  VIADD R6, R2, 0xfffffffd ;  /* 0xfffffffd02067836 */ /* 0x005fce0000000000 */
.L_x_708:
[----:B------:R-:W-:Y:S05]  /*21440*/  BSYNC B1 ;  /* 0x0000000000017941 */ /* 0x000fea0003800000 */
.L_x_707:
[----:B------:R-:W-:-:S04]  /*21450*/  IADD3 R2, -R13, RZ, RZ ;  /* 0x000000ff0d027210 */ /* 0x000fc80007ffe1ff */
[----:B------:R-:W-:-:S13]  /*21460*/  ISETP.NE.AND P0, PT, R3, R2, PT ;  /* 0x000000020300720c */ /* 0x000fda0003f05270 */
[----:B------:R-:W-:Y:S05]  /*21470*/  @!P0 BRA `(.L_x_706) ;  /* 0x0000001000288947 */ /* 0x000fea0003800000 */
[----:B------:R-:W-:-:S07]  /*21480*/  IMAD.MOV.U32 R10, RZ, RZ, R5 ;  /* 0x000000ffff0a7224 */ /* 0x000fce00078e0005 */
.L_x_730:
        /* <DEDUP_REMOVED lines=11> */
[----:B------:R-:W-:Y:S02]  /*21540*/  MOV R9, R6 ;  /* 0x0000000600097202 */ /* 0x000fe40000000f00 */
        /* <DEDUP_REMOVED lines=9> */
[----:B------:R-:W-:-:S04]  /*215e0*/  @P0 SHF.R.U32.HI R2, RZ, R3, R9 ;  /* 0x00000003ff020219 */ /* 0x000fc80000011609 */
[--C-:B------:R-:W-:Y:S01]  /*215f0*/  SHF.R.S32.HI R3, RZ, 0x1f, R2.reuse ;  /* 0x0000001fff037819 */ /* 0x100fe20000011402 */
[----:B------:R-:W-:-:S04]  /*21600*/  IMAD.MOV R9, RZ, RZ, -R2 ;  /* 0x000000ffff097224 */ /* 0x000fc800078e0a02 */
[----:B------:R-:W-:Y:S02]  /*21610*/  IMAD R9, R10, R9, R6 ;  /* 0x000000090a097224 */ /* 0x000fe400078e0206 */
[----:B------:R-:W-:Y:S02]  /*21620*/  IMAD R10, R12, UR6, RZ ;  /* 0x000000060c0a7c24 */ /* 0x000fe4000f8e02ff */
[----:B------:R-:W-:-:S04]  /*21630*/  IMAD.WIDE.U32 R2, R0, UR6, R2 ;  /* 0x0000000600027c25 */ /* 0x000fc8000f8e0002 */
[----:B------:R-:W-:-:S05]  /*21640*/  IMAD R10, R0, UR7, R10 ;  /* 0x00000007000a7c24 */ /* 0x000fca000f8e020a */
[----:B------:R-:W-:Y:S02]  /*21650*/  IADD3 R3, R10, R3, RZ ;  /* 0x000000030a037210 */ /* 0x000fe40007ffe0ff */
[----:B------:R-:W-:-:S04]  /*21660*/  LEA R10, P0, R2, UR4, 0x2 ;  /* 0x00000004020a7c11 */ /* 0x000fc8000f8010ff */
[----:B------:R-:W-:-:S05]  /*21670*/  LEA.HI.X R11, R2, UR5, R3, 0x2, P0 ;  /* 0x00000005020b7c11 */ /* 0x000fca00080f1403 */
[----:B------:R0:W5:Y:S04]  /*21680*/  LDG.E R10, desc[UR60][R10.64] ;  /* 0x0000003c0a0a7981 */ /* 0x000168000c1e1900 */
.L_x_718:
[----:B------:R-:W1:Y:S01]  /*21690*/  S2R R3, SR_CgaCtaId ;  /* 0x0000000000037919 */ /* 0x000e620000008800 */
[----:B------:R-:W-:-:S04]  /*216a0*/  MOV R2, 0x400 ;  /* 0x0000040000027802 */ /* 0x000fc80000000f00 */
[----:B-1----:R-:W-:Y:S02]  /*216b0*/  LEA R2, R3, R2, 0x18 ;  /* 0x0000000203027211 */ /* 0x002fe400078ec0ff */
[----:B------:R-:W-:-:S03]  /*216c0*/  SHF.L.U32 R3, R8, 0x1f, RZ ;  /* 0x0000001f08037819 */ /* 0x000fc600000006ff */
[----:B------:R-:W-:-:S04]  /*216d0*/  IMAD R2, R7, 0x8, R2 ;  /* 0x0000000807027824 */ /* 0x000fc800078e0202 */
[----:B------:R-:W1:Y:S02]  /*216e0*/  SYNCS.PHASECHK.TRANS64.TRYWAIT P0, [R2+URZ+0x36840], R3 ;  /* 0x03684003020075a7 */ /* 0x000e64000800017f */
[----:B-1----:R-:W-:Y:S05]  /*216f0*/  @!P0 BRA `(.L_x_719) ;  /* 0x0000002c00bc8947 */ /* 0x002fea0003800000 */
.L_x_813:
        /* <DEDUP_REMOVED lines=11> */
.L_x_720:
[----:B------:R-:W2:Y:S04]  /*217b0*/  LDL R15, [R1+0x4] ;  /* 0x00000400010f7983 */ /* 0x000ea80000100800 */
[----:B------:R-:W3:Y:S01]  /*217c0*/  LDL.LU R14, [R1+0x8] ;  /* 0x00000800010e7983 */ /* 0x000ee20000300800 */
[----:B-1----:R-:W-:-:S03]  /*217d0*/  MOV R3, 0x400 ;  /* 0x0000040000037802 */ /* 0x002fc60000000f00 */
        /* <DEDUP_REMOVED lines=11> */
[----:B------:R-:W-:Y:S01]  /*21890*/  IADD3 R3, R3, 0x36800, RZ ;  /* 0x0003680003037810 */ /* 0x000fe20007ffe0ff */
        /* <DEDUP_REMOVED lines=22> */
.L_x_814:
        /* <DEDUP_REMOVED lines=8> */
.L_x_722:
        /* <DEDUP_REMOVED lines=16> */
[----:B------:R-:W-:Y:S02]  /*21b80*/  MOV R5, R10 ;  /* 0x0000000a00057202 */ /* 0x000fe40000000f00 */
        /* <DEDUP_REMOVED lines=19> */
.L_x_717:
[----:B------:R-:W-:Y:S05]  /*21cc0*/  BSYNC B1 ;  /* 0x0000000000017941 */ /* 0x000fea0003800000 */
.L_x_716:
        /* <DEDUP_REMOVED lines=10> */
[----:B------:R-:W-:Y:S01]  /*21d70*/  VIADD R9, R6, 0xffffffff ;  /* 0xffffffff06097836 */ /* 0x000fe20000000000 */
[----:B------:R-:W-:-:S04]  /*21d80*/  ISETP.NE.U32.AND P0, PT, RZ, UR4, PT ;  /* 0x00000004ff007c0c */ /* 0x000fc8000bf05070 */
[----:B------:R-:W-:-:S13]  /*21d90*/  ISETP.NE.AND.EX P0, PT, RZ, UR5, PT, P0 ;  /* 0x00000005ff007c0c */ /* 0x000fda000bf05300 */
[----:B------:R-:W-:Y:S05]  /*21da0*/  @!P0 BRA `(.L_x_725) ;  /* 0x0000000000448947 */ /* 0x000fea0003800000 */
[----:B------:R-:W1:Y:S01]  /*21db0*/  LDC R11, c[0x0][0x41c] ;  /* 0x00010700ff0b7b82 */ /* 0x000e620000000800 */
[----:B------:R-:W-:Y:S01]  /*21dc0*/  ULDC.64 UR6, c[0x0][0x408] ;  /* 0x0001020000067ab9 */ /* 0x000fe20000000a00 */
[----:B-1----:R-:W-:-:S13]  /*21dd0*/  ISETP.NE.AND P0, PT, R11, 0x1, PT ;  /* 0x000000010b00780c */ /* 0x002fda0003f05270 */
[----:B------:R-:W1:Y:S02]  /*21de0*/  @P0 LDC.64 R2, c[0x0][0x420] ;  /* 0x00010800ff020b82 */ /* 0x000e640000000a00 */
[----:B-1----:R-:W-:Y:S01]  /*21df0*/  @P0 IMAD.HI.U32 R10, R9, R2, RZ ;  /* 0x00000002090a0227 */ /* 0x002fe200078e00ff */
[----:B------:R-:W-:-:S04]  /*21e00*/  MOV R2, R9 ;  /* 0x0000000900027202 */ /* 0x000fc80000000f00 */
        /* <DEDUP_REMOVED lines=11> */
.L_x_725:
[----:B------:R-:W2:Y:S01]  /*21ec0*/  S2R R3, SR_CgaCtaId ;  /* 0x0000000000037919 */ /* 0x000ea20000008800 */
[----:B------:R-:W-:-:S04]  /*21ed0*/  MOV R2, 0x400 ;  /* 0x0000040000027802 */ /* 0x000fc80000000f00 */
[----:B--2---:R-:W-:Y:S02]  /*21ee0*/  LEA R2, R3, R2, 0x18 ;  /* 0x0000000203027211 */ /* 0x004fe400078ec0ff */
[----:B------:R-:W-:Y:S02]  /*21ef0*/  SHF.L.U32 R3, R13, 0x1f, RZ ;  /* 0x0000001f0d037819 */ /* 0x000fe400000006ff */
[----:B------:R-:W-:-:S04]  /*21f00*/  LEA R2, R14, R2, 0x3 ;  /* 0x000000020e027211 */ /* 0x000fc800078e18ff */
[----:B------:R-:W2:Y:S02]  /*21f10*/  SYNCS.PHASECHK.TRANS64.TRYWAIT P0, [R2+URZ+0x36840], R3 ;  /* 0x03684003020075a7 */ /* 0x000ea4000800017f */
[----:B--2---:R-:W-:Y:S05]  /*21f20*/  @!P0 BRA `(.L_x_726) ;  /* 0x0000002400d88947 */ /* 0x004fea0003800000 */
.L_x_815:
        /* <DEDUP_REMOVED lines=11> */
.L_x_727:
        /* <DEDUP_REMOVED lines=15> */
[----:B------:R-:W-:Y:S02]  /*220d0*/  SHF.L.U32 R8, R8, 0x1f, RZ ;  /* 0x0000001f08087819 */ /* 0x000fe400000006ff */
        /* <DEDUP_REMOVED lines=22> */
.L_x_816:
        /* <DEDUP_REMOVED lines=8> */
.L_x_729:
        /* <DEDUP_REMOVED lines=20> */
[----:B------:R-:W-:Y:S02]  /*22400*/  MOV R5, R10 ;  /* 0x0000000a00057202 */ /* 0x000fe40000000f00 */
        /* <DEDUP_REMOVED lines=13> */
.L_x_724:
[----:B------:R-:W-:Y:S05]  /*224e0*/  BSYNC B1 ;  /* 0x0000000000017941 */ /* 0x000fea0003800000 */
.L_x_723:
[C---:B------:R-:W-:Y:S01]  /*224f0*/  ISETP.GT.AND P0, PT, R6.reuse, 0x1, PT ;  /* 0x000000010600780c */ /* 0x040fe20003f04270 */
[----:B------:R-:W-:-:S12]  /*22500*/  VIADD R6, R6, 0xfffffffe ;  /* 0xfffffffe06067836 */ /* 0x000fd80000000000 */
[----:B------:R-:W-:Y:S05]  /*22510*/  @P0 BRA `(.L_x_730) ;  /* 0xffffffec00dc0947 */ /* 0x000fea000383ffff */
.L_x_706:
[----:B------:R-:W-:Y:S05]  /*22520*/  BSYNC B0 ;  /* 0x0000000000007941 */ /* 0x000fea0003800000 */
.L_x_705:
        /* <DEDUP_REMOVED lines=8> */
[----:B------:R-:W1:Y:S02]  /*225b0*/  FLO.U32 R0, UR4 ;  /* 0x0000000400007d00 */ /* 0x000e6400080e0000 */
[----:B-1----:R-:W-:-:S06]  /*225c0*/  ISETP.EQ.U32.AND P0, PT, R0, R7, PT ;  /* 0x000000070000720c */ /* 0x002fcc0003f02070 */
[----:B------:R-:W2:Y:S07]  /*225d0*/  POPC R7, UR4 ;  /* 0x0000000400077d09 */ /* 0x000eae0008000000 */
[----:B--2---:R-:W2:Y:S01]  /*225e0*/  @P0 ATOMG.E.ADD.STRONG.GPU PT, R3, desc[UR60][R2.64], R7 ;  /* 0x00000007020309a8 */ /* 0x004ea200081ee1fc */
[----:B------:R-:W1:Y:S02]  /*225f0*/  S2R R6, SR_LTMASK ;  /* 0x0000000000067919 */ /* 0x000e640000003900 */
[----:B-1----:R-:W-:-:S04]  /*22600*/  LOP3.LUT R6, R6, UR4, RZ, 0xc0, !PT ;  /* 0x0000000406067c12 */ /* 0x002fc8000f8ec0ff */
[----:B------:R-:W1:Y:S01]  /*22610*/  POPC R9, R6 ;  /* 0x0000000600097309 */ /* 0x000e620000000000 */
[----:B--2---:R-:W1:Y:S02]  /*22620*/  SHFL.IDX PT, R0, R3, R0, 0x1f ;  /* 0x00001f0003007589 */ /* 0x004e6400000e0000 */
[----:B-1----:R-:W-:-:S07]  /*22630*/  IADD3 R16, R0, UR38, R9 ;  /* 0x0000002600107c10 */ /* 0x002fce000fffe009 */
.L_x_732:
[----:B------:R-:W-:Y:S05]  /*22640*/  BSYNC B0 ;  /* 0x0000000000007941 */ /* 0x000fea0003800000 */
.L_x_731:
        /* <DEDUP_REMOVED lines=11> */
.L_x_817:
[----:B------:R-:W2:Y:S02]  /*22700*/  S2R R2, SR_TID.X ;  /* 0x0000000000027919 */ /* 0x000ea40000002100 */
[----:B--2---:R-:W-:-:S04]  /*22710*/  LOP3.LUT R2, R2, 0x7f, RZ, 0xc0, !PT ;  /* 0x0000007f02027812 */ /* 0x004fc800078ec0ff */
[----:B------:R-:W-:-:S13]  /*22720*/  ISETP.NE.AND P0, PT, R2, RZ, PT ;  /* 0x000000ff0200720c */ /* 0x000fda0003f05270 */
[----:B------:R-:W-:Y:S05]  /*22730*/  @P0 BRA `(.L_x_736) ;  /* 0x00000000001c0947 */ /* 0x000fea0003800000 */
[----:B------:R-:W2:Y:S01]  /*22740*/  S2R R2, SR_TID.X ;  /* 0x0000000000027919 */ /* 0x000ea20000002100 */
[----:B-1----:R-:W-:-:S04]  /*22750*/  MOV R0, 0xa800 ;  /* 0x0000a80000007802 */ /* 0x002fc80000000f00 */
[----:B------:R3:W-:Y:S01]  /*22760*/  SYNCS.ARRIVE.TRANS64 RZ, [R3+URZ+0x36850], R0 ;  /* 0x0368500003ff79a7 */ /* 0x0007e2000800003f */
[----:B--2---:R-:W-:-:S04]  /*22770*/  LOP3.LUT R2, R2, 0x1f, RZ, 0xc0, !PT ;  /* 0x0000001f02027812 */ /* 0x004fc800078ec0ff */
[----:B------:R-:W-:-:S13]  /*22780*/  ISETP.NE.AND P1, PT, R2, RZ, PT ;  /* 0x000000ff0200720c */ /* 0x000fda0003f25270 */
[----:B---3--:R-:W-:Y:S05]  /*22790*/  @!P1 BRA `(.L_x_736) ;  /* 0x0000000000049947 */ /* 0x008fea0003800000 */
[----:B------:R-:W-:Y:S01]  /*227a0*/  BPT.TRAP 0x1 ;  /* 0x000000040000795c */ /* 0x000fe20000300000 */
.L_x_736:
        /* <DEDUP_REMOVED lines=34> */
.L_x_734:
[----:B------:R-:W-:Y:S05]  /*229d0*/  BSYNC B0 ;  /* 0x0000000000007941 */ /* 0x000fea0003800000 */
.L_x_733:
        /* <DEDUP_REMOVED lines=9> */
.L_x_690:
[----:B------:R-:W-:Y:S05]  /*22a70*/  BSYNC B6 ;  /* 0x0000000000067941 */ /* 0x000fea0003800000 */
.L_x_688:
[----:B------:R-:W-:-:S03]  /*22a80*/  UMOV UR4, 0xffffffff ;  /* 0xffffffff00047882 */ /* 0x000fc60000000000 */
[----:B------:R-:W-:Y:S05]  /*22a90*/  BRA.DIV UR4, `(.L_x_737) ;  /* 0x0000001e04387947 */ /* 0x000fea000b800000 */
[----:B0-----:R0:W2:Y:S04]  /*22aa0*/  SHFL.IDX PT, R4, R16, RZ, 0x1f ;  /* 0x00001fff10047589 */ /* 0x0010a800000e0000 */
[----:B------:R0:W3:Y:S02]  /*22ab0*/  SHFL.IDX PT, R6, R16, 0x1, 0x1f ;  /* 0x00201f0010067f89 */ /* 0x0000e400000e0000 */
.L_x_821:
[----:B-1----:R-:W1:Y:S01]  /*22ac0*/  S2R R8, SR_TID.X ;  /* 0x0000000000087919 */ /* 0x002e620000002100 */
[----:B------:R-:W-:Y:S01]  /*22ad0*/  ULDC UR4, c[0x0][0xc14] ;  /* 0x0003050000047ab9 */ /* 0x000fe20000000800 */
[----:B------:R-:W-:Y:S01]  /*22ae0*/  BSSY B0, `(.L_x_738) ;  /* 0x000000b000007945 */ /* 0x000fe20003800000 */
[----:B------:R-:W-:Y:S01]  /*22af0*/  MOV R0, UR4 ;  /* 0x0000000400007c02 */ /* 0x000fe20008000f00 */
[----:B------:R-:W-:Y:S01]  /*22b00*/  IMAD.MOV.U32 R17, RZ, RZ, RZ ;  /* 0x000000ffff117224 */ /* 0x000fe200078e00ff */
[----:B-1----:R-:W-:-:S04]  /*22b10*/  LOP3.LUT R8, R8, 0x1f, RZ, 0xc0, !PT ;  /* 0x0000001f08087812 */ /* 0x002fc800078ec0ff */
[C---:B------:R-:W-:Y:S01]  /*22b20*/  ISETP.NE.AND P0, PT, R8.reuse, 0x1f, PT ;  /* 0x0000001f0800780c */ /* 0x040fe20003f05270 */
[----:B------:R-:W-:-:S05]  /*22b30*/  IMAD.IADD R5, R8, 0x1, R19 ;  /* 0x0000000108057824 */ /* 0x000fca00078e0213 */
[----:B------:R-:W-:-:S13]  /*22b40*/  ISETP.GE.OR P0, PT, R5, R0, !P0 ;  /* 0x000000000500720c */ /* 0x000fda0004706670 */
[----:B------:R-:W-:Y:S05]  /*22b50*/  @P0 BRA `(.L_x_739) ;  /* 0x00000000000c0947 */ /* 0x000fea0003800000 */
[----:B------:R-:W1:Y:S02]  /*22b60*/  LDC.64 R2, c[0x0][0xc58] ;  /* 0x00031600ff027b82 */ /* 0x000e640000000a00 */
[----:B-1----:R-:W-:-:S05]  /*22b70*/  IMAD.WIDE R2, R5, 0x4, R2 ;  /* 0x0000000405027825 */ /* 0x002fca00078e0202 */
[----:B------:R1:W5:Y:S02]  /*22b80*/  LDG.E R17, desc[UR60][R2.64] ;  /* 0x0000003c02117981 */ /* 0x000364000c1e1900 */
.L_x_739:
[----:B------:R-:W-:Y:S05]  /*22b90*/  BSYNC B0 ;  /* 0x0000000000007941 */ /* 0x000fea0003800000 */
.L_x_738:
[----:B------:R-:W-:-:S03]  /*22ba0*/  UMOV UR4, 0xffffffff ;  /* 0xffffffff00047882 */ /* 0x000fc60000000000 */
[----:B------:R-:W-:Y:S05]  /*22bb0*/  BRA.DIV UR4, `(.L_x_740) ;  /* 0x0000001e043c7947 */ /* 0x000fea000b800000 */
[----:B-----5:R-:W4:Y:S01]  /*22bc0*/  SHFL.UP PT, R14, R17, 0x1, RZ ;  /* 0x04200000110e7989 */ /* 0x020f2200000e00ff */
[C---:B------:R-:W-:Y:S02]  /*22bd0*/  ISETP.NE.AND P0, PT, R8.reuse, RZ, PT ;  /* 0x000000ff0800720c */ /* 0x040fe40003f05270 */
[----:B------:R-:W-:Y:S02]  /*22be0*/  ISETP.GE.U32.AND P1, PT, R8, 0x2, PT ;  /* 0x000000020800780c */ /* 0x000fe40003f26070 */
[----:B----4-:R-:W-:Y:S02]  /*22bf0*/  SEL R14, R14, RZ, P0 ;  /* 0x000000ff0e0e7207 */ /* 0x010fe40000000000 */
[----:B------:R-:W-:-:S03]  /*22c00*/  ISETP.GE.U32.AND P0, PT, R8, 0x4, PT ;  /* 0x000000040800780c */ /* 0x000fc60003f06070 */
[----:B------:R-:W-:-:S05]  /*22c10*/  IMAD.IADD R13, R17, 0x1, R14 ;  /* 0x00000001110d7824 */ /* 0x000fca00078e020e */
[----:B------:R-:W4:Y:S02]  /*22c20*/  SHFL.UP PT, R14, R13, 0x2, RZ ;  /* 0x044000000d0e7989 */ /* 0x000f2400000e00ff */
[----:B----4-:R-:W-:Y:S02]  /*22c30*/  SEL R14, R14, RZ, P1 ;  /* 0x000000ff0e0e7207 */ /* 0x010fe40000800000 */
[----:B------:R-:W-:Y:S02]  /*22c40*/  ISETP.GE.U32.AND P1, PT, R8, 0x8, PT ;  /* 0x000000080800780c */ /* 0x000fe40003f26070 */
[----:B-1----:R-:W-:-:S05]  /*22c50*/  IADD3 R3, R13, R14, RZ ;  /* 0x0000000e0d037210 */ /* 0x002fca0007ffe0ff */
        /* <DEDUP_REMOVED lines=8> */
[----:B-1----:R-:W-:-:S04]  /*22ce0*/  SEL R2, R14, RZ, P0 ;  /* 0x000000ff0e027207 */ /* 0x002fc80000000000 */
[----:B------:R-:W-:-:S05]  /*22cf0*/  IADD3 R2, R7, R2, RZ ;  /* 0x0000000207027210 */ /* 0x000fca0007ffe0ff */
[----:B------:R1:W4:Y:S02]  /*22d00*/  SHFL.IDX PT, R14, R2, 0x1f, 0x1f ;  /* 0x03e01f00020e7f89 */ /* 0x00032400000e0000 */
.L_x_829:
[----:B------:R-:W-:Y:S02]  /*22d10*/  ULDC UR4, c[0x0][0xc10] ;  /* 0x0003040000047ab9 */ /* 0x000fe40000000800 */
[----:B0-----:R-:W-:-:S04]  /*22d20*/  IMAD.U32 R16, RZ, RZ, UR4 ;  /* 0x00000004ff107e24 */ /* 0x001fc8000f8e00ff */
[----:B----4-:R-:W-:-:S04]  /*22d30*/  IMAD R3, R14, R16, RZ ;  /* 0x000000100e037224 */ /* 0x010fc800078e02ff */
[----:B---3--:R-:W-:-:S05]  /*22d40*/  IMAD.IADD R6, R6, 0x1, R3 ;  /* 0x0000000106067824 */ /* 0x008fca00078e0203 */
[----:B--2---:R-:W-:-:S13]  /*22d50*/  ISETP.GT.AND P0, PT, R6, R4, PT ;  /* 0x000000040600720c */ /* 0x004fda0003f04270 */
[----:B------:R-:W-:Y:S05]  /*22d60*/  @P0 BRA `(.L_x_741) ;  /* 0x0000000000b40947 */ /* 0x000fea0003800000 */
[----:B------:R-:W0:Y:S02]  /*22d70*/  LDC R0, c[0x0][0xc14] ;  /* 0x00030500ff007b82 */ /* 0x000e240000000800 */
.L_x_746:
[----:B------:R-:W-:-:S04]  /*22d80*/  IADD3 R19, R19, 0x1f, RZ ;  /* 0x0000001f13137810 */ /* 0x000fc80007ffe0ff */
[----:B0-----:R-:W-:-:S13]  /*22d90*/  ISETP.GE.AND P0, PT, R19, R0, PT ;  /* 0x000000001300720c */ /* 0x001fda0003f06270 */
[----:B------:R-:W-:Y:S05]  /*22da0*/  @P0 BRA `(.L_x_742) ;  /* 0x00000004005c0947 */ /* 0x000fea0003800000 */
[----:B------:R-:W0:Y:S01]  /*22db0*/  S2R R8, SR_TID.X ;  /* 0x0000000000087919 */ /* 0x000e220000002100 */
[----:B------:R-:W-:Y:S01]  /*22dc0*/  BSSY B0, `(.L_x_743) ;  /* 0x000000a000007945 */ /* 0x000fe20003800000 */
[----:B------:R-:W-:Y:S01]  /*22dd0*/  IMAD.MOV.U32 R17, RZ, RZ, RZ ;  /* 0x000000ffff117224 */ /* 0x000fe200078e00ff */
[----:B0-----:R-:W-:-:S04]  /*22de0*/  LOP3.LUT R8, R8, 0x1f, RZ, 0xc0, !PT ;  /* 0x0000001f08087812 */ /* 0x001fc800078ec0ff */
[C---:B------:R-:W-:Y:S01]  /*22df0*/  ISETP.NE.AND P1, PT, R8.reuse, 0x1f, PT ;  /* 0x0000001f0800780c */ /* 0x040fe20003f25270 */
[----:B------:R-:W-:-:S05]  /*22e00*/  IMAD.IADD R5, R8, 0x1, R19 ;  /* 0x0000000108057824 */ /* 0x000fca00078e0213 */
[----:B------:R-:W-:-:S13]  /*22e10*/  ISETP.GE.OR P0, PT, R5, R0, !P1 ;  /* 0x000000000500720c */ /* 0x000fda0004f06670 */
[----:B------:R-:W-:Y:S05]  /*22e20*/  @P0 BRA `(.L_x_744) ;  /* 0x00000000000c0947 */ /* 0x000fea0003800000 */
[----:B-1----:R-:W0:Y:S02]  /*22e30*/  LDC.64 R2, c[0x0][0xc58] ;  /* 0x00031600ff027b82 */ /* 0x002e240000000a00 */
[----:B0-----:R-:W-:-:S05]  /*22e40*/  IMAD.WIDE R2, R5, 0x4, R2 ;  /* 0x0000000405027825 */ /* 0x001fca00078e0202 */
[----:B------:R0:W5:Y:S02]  /*22e50*/  LDG.E R17, desc[UR60][R2.64] ;  /* 0x0000003c02117981 */ /* 0x000164000c1e1900 */
.L_x_744:
[----:B------:R-:W-:Y:S05]  /*22e60*/  BSYNC B0 ;  /* 0x0000000000007941 */ /* 0x000fea0003800000 */
.L_x_743:
[----:B------:R-:W-:-:S03]  /*22e70*/  UMOV UR4, 0xffffffff ;  /* 0xffffffff00047882 */ /* 0x000fc60000000000 */
[----:B------:R-:W-:Y:S05]  /*22e80*/  BRA.DIV UR4, `(.L_x_745) ;  /* 0x0000001e04587947 */ /* 0x000fea000b800000 */
[----:B-----5:R-:W2:Y:S01]  /*22e90*/  SHFL.UP PT, R14, R17, 0x1, RZ ;  /* 0x04200000110e7989 */ /* 0x020ea200000e00ff */
[C---:B------:R-:W-:Y:S02]  /*22ea0*/  ISETP.NE.AND P0, PT, R8.reuse, RZ, PT ;  /* 0x000000ff0800720c */ /* 0x040fe40003f05270 */
[----:B------:R-:W-:Y:S02]  /*22eb0*/  ISETP.GE.U32.AND P1, PT, R8, 0x2, PT ;  /* 0x000000020800780c */ /* 0x000fe40003f26070 */
[----:B--2---:R-:W-:Y:S02]  /*22ec0*/  SEL R14, R14, RZ, P0 ;  /* 0x000000ff0e0e7207 */ /* 0x004fe40000000000 */
[----:B------:R-:W-:Y:S02]  /*22ed0*/  ISETP.GE.U32.AND P0, PT, R8, 0x4, PT ;  /* 0x000000040800780c */ /* 0x000fe40003f06070 */
[----:B------:R-:W-:-:S05]  /*22ee0*/  IADD3 R13, R17, R14, RZ ;  /* 0x0000000e110d7210 */ /* 0x000fca0007ffe0ff */
[----:B------:R-:W2:Y:S02]  /*22ef0*/  SHFL.UP PT, R14, R13, 0x2, RZ ;  /* 0x044000000d0e7989 */ /* 0x000ea400000e00ff */
[----:B--2---:R-:W-:Y:S02]  /*22f00*/  SEL R14, R14, RZ, P1 ;  /* 0x000000ff0e0e7207 */ /* 0x004fe40000800000 */
[----:B------:R-:W-:-:S03]  /*22f10*/  ISETP.GE.U32.AND P1, PT, R8, 0x8, PT ;  /* 0x000000080800780c */ /* 0x000fc60003f26070 */
[----:B0-----:R-:W-:-:S05]  /*22f20*/  IMAD.IADD R3, R13, 0x1, R14 ;  /* 0x000000010d037824 */ /* 0x001fca00078e020e */
[----:B------:R-:W0:Y:S02]  /*22f30*/  SHFL.UP PT, R14, R3, 0x4, RZ ;  /* 0x04800000030e7989 */ /* 0x000e2400000e00ff */
[----:B0-----:R-:W-:Y:S02]  /*22f40*/  SEL R14, R14, RZ, P0 ;  /* 0x000000ff0e0e7207 */ /* 0x001fe40000000000 */
[----:B------:R-:W-:-:S03]  /*22f50*/  ISETP.GE.U32.AND P0, PT, R8, 0x10, PT ;  /* 0x000000100800780c */ /* 0x000fc60003f06070 */
[----:B------:R-:W-:-:S05]  /*22f60*/  IMAD.IADD R5, R3, 0x1, R14 ;  /* 0x0000000103057824 */ /* 0x000fca00078e020e */
[----:B------:R-:W0:Y:S02]  /*22f70*/  SHFL.UP PT, R14, R5, 0x8, RZ ;  /* 0x05000000050e7989 */ /* 0x000e2400000e00ff */
[----:B0-----:R-:W-:-:S04]  /*22f80*/  SEL R14, R14, RZ, P1 ;  /* 0x000000ff0e0e7207 */ /* 0x001fc80000800000 */
[----:B------:R-:W-:-:S05]  /*22f90*/  IADD3 R7, R5, R14, RZ ;  /* 0x0000000e05077210 */ /* 0x000fca0007ffe0ff */
[----:B------:R-:W1:Y:S02]  /*22fa0*/  SHFL.UP PT, R14, R7, 0x10, RZ ;  /* 0x06000000070e7989 */ /* 0x000e6400000e00ff */
[----:B-1----:R-:W-:-:S05]  /*22fb0*/  SEL R2, R14, RZ, P0 ;  /* 0x000000ff0e027207 */ /* 0x002fca0000000000 */
[----:B------:R-:W-:-:S05]  /*22fc0*/  IMAD.IADD R2, R7, 0x1, R2 ;  /* 0x0000000107027824 */ /* 0x000fca00078e0202 */
[----:B------:R0:W1:Y:S02]  /*22fd0*/  SHFL.IDX PT, R14, R2, 0x1f, 0x1f ;  /* 0x03e01f00020e7f89 */ /* 0x00006400000e0000 */
.L_x_837:
[----:B------:R-:W-:Y:S02]  /*22fe0*/  ULDC UR4, c[0x0][0xc10] ;  /* 0x0003040000047ab9 */ /* 0x000fe40000000800 */
[----:B------:R-:W-:-:S04]  /*22ff0*/  IMAD.U32 R16, RZ, RZ, UR4 ;  /* 0x00000004ff107e24 */ /* 0x000fc8000f8e00ff */
[----:B-1----:R-:W-:-:S05]  /*23000*/  IMAD R3, R14, R16, RZ ;  /* 0x000000100e037224 */ /* 0x002fca00078e02ff */
[----:B------:R-:W-:-:S04]  /*23010*/  IADD3 R6, R3, R6, RZ ;  /* 0x0000000603067210 */ /* 0x000fc80007ffe0ff */
[----:B------:R-:W-:-:S13]  /*23020*/  ISETP.GT.AND P0, PT, R6, R4, PT ;  /* 0x000000040600720c */ /* 0x000fda0003f04270 */
[----:B------:R-:W-:Y:S05]  /*23030*/  @!P0 BRA `(.L_x_746) ;  /* 0xfffffffc00508947 */ /* 0x000fea000383ffff */
.L_x_741:
[----:B------:R-:W-:Y:S01]  /*23040*/  IMAD.IADD R6, R6, 0x1, -R3 ;  /* 0x0000000106067824 */ /* 0x000fe200078e0a03 */
[----:B------:R-:W-:-:S03]  /*23050*/  UMOV UR4, 0xffffffff ;  /* 0xffffffff00047882 */ /* 0x000fc60000000000 */
[----:B------:R-:W-:-:S05]  /*23060*/  IMAD R3, R2, R16, R6 ;  /* 0x0000001002037224 */ /* 0x000fca00078e0206 */
[----:B------:R-:W-:Y:S01]  /*23070*/  ISETP.GT.AND P6, PT, R3, R4, PT ;  /* 0x000000040300720c */ /* 0x000fe20003fc4270 */
[----:B------:R-:W-:-:S12]  /*23080*/  BRA.DIV UR4, `(.L_x_747) ;  /* 0x0000001e04a87947 */ /* 0x000fd8000b800000 */
[----:B------:R-:W-:-:S04]  /*23090*/  VOTE.ANY R3, PT, !P6 ;  /* 0x0000000000037806 */ /* 0x000fc800070e0100 */
[----:B------:R-:W2:Y:S02]  /*230a0*/  POPC R5, R3 ;  /* 0x0000000300057309 */ /* 0x000ea40000000000 */
[----:B--2---:R2:W3:Y:S02]  /*230b0*/  SHFL.IDX PT, R17, R17, R5, 0x1f ;  /* 0x00001f0511117589 */ /* 0x0044e400000e0000 */
.L_x_841:
[----:B------:R-:W-:Y:S01]  /*230c0*/  ISETP.NE.AND P0, PT, R3, RZ, PT ;  /* 0x000000ff0300720c */ /* 0x000fe20003f05270 */
[----:B------:R-:W-:-:S12]  /*230d0*/  IMAD.MOV.U32 R14, RZ, RZ, RZ ;  /* 0x000000ffff0e7224 */ /* 0x000fd800078e00ff */
[----:B------:R-:W-:Y:S05]  /*230e0*/  @!P0 BRA `(.L_x_748) ;  /* 0x0000000000108947 */ /* 0x000fea0003800000 */
[----:B------:R-:W-:Y:S01]  /*230f0*/  UMOV UR4, 0xffffffff ;  /* 0xffffffff00047882 */ /* 0x000fe20000000000 */
[----:B------:R-:W-:Y:S02]  /*23100*/  IADD3 R12, R5, -0x1, RZ ;  /* 0xffffffff050c7810 */ /* 0x000fe40007ffe0ff */
[----:B------:R-:W-:Y:S05]  /*23110*/  BRA.DIV UR4, `(.L_x_749) ;  /* 0x0000001e04cc7947 */ /* 0x000fea000b800000 */
[----:B------:R4:W0:Y:S02]  /*23120*/  SHFL.IDX PT, R14, R2, R12, 0x1f ;  /* 0x00001f0c020e7589 */ /* 0x00082400000e0000 */
.L_x_748:
[----:B0-----:R-:W-:Y:S01]  /*23130*/  IMAD R16, R14, R16, R6 ;  /* 0x000000100e107224 */ /* 0x001fe200078e0206 */
[----:B---3--:R-:W-:Y:S02]  /*23140*/  IABS R6, R17 ;  /* 0x0000001100067213 */ /* 0x008fe40000000000 */
[----:B-1--4-:R-:W-:Y:S02]  /*23150*/  MOV R2, RZ ;  /* 0x000000ff00027202 */ /* 0x012fe40000000f00 */
[----:B------:R-:W0:Y:S01]  /*23160*/  I2F.RP R7, R6 ;  /* 0x0000000600077306 */ /* 0x000e220000209400 */
[----:B------:R-:W-:-:S07]  /*23170*/  IADD3 R19, R5, R19, RZ ;  /* 0x0000001305137210 */ /* 0x000fce0007ffe0ff */
[----:B0-----:R-:W0:Y:S02]  /*23180*/  MUFU.RCP R7, R7 ;  /* 0x0000000700077308 */ /* 0x001e240000001000 */
[----:B0-----:R-:W-:-:S06]  /*23190*/  VIADD R8, R7, 0xffffffe ;  /* 0x0ffffffe07087836 */ /* 0x001fcc0000000000 */
[----:B------:R-:W0:Y:S02]  /*231a0*/  F2I.FTZ.U32.TRUNC.NTZ R3, R8 ;  /* 0x0000000800037305 */ /* 0x000e24000021f000 */
[----:B0-----:R-:W-:-:S04]  /*231b0*/  IMAD.MOV R9, RZ, RZ, -R3 ;  /* 0x000000ffff097224 */ /* 0x001fc800078e0a03 */
[----:B------:R-:W-:-:S04]  /*231c0*/  IMAD R9, R9, R6, RZ ;  /* 0x0000000609097224 */ /* 0x000fc800078e02ff */
[----:B------:R-:W-:Y:S01]  /*231d0*/  IMAD.HI.U32 R3, R3, R9, R2 ;  /* 0x0000000903037227 */ /* 0x000fe200078e0002 */
[----:B------:R-:W-:-:S03]  /*231e0*/  IABS R9, R17 ;  /* 0x0000001100097213 */ /* 0x000fc60000000000 */
[----:B------:R-:W-:Y:S01]  /*231f0*/  IMAD.IADD R2, R4, 0x1, -R16 ;  /* 0x0000000104027824 */ /* 0x000fe200078e0a10 */
[----:B------:R-:W-:-:S04]  /*23200*/  IADD3 R7, RZ, -R9, RZ ;  /* 0x80000009ff077210 */ /* 0x000fc80007ffe0ff */
[----:B------:R-:W-:-:S05]  /*23210*/  IABS R4, R2 ;  /* 0x0000000200047213 */ /* 0x000fca0000000000 */
[----:B------:R-:W-:-:S04]  /*23220*/  IMAD.HI.U32 R3, R3, R4, RZ ;  /* 0x0000000403037227 */ /* 0x000fc800078e00ff */
[----:B------:R-:W-:Y:S01]  /*23230*/  IMAD R7, R3, R7, R4 ;  /* 0x0000000703077224 */ /* 0x000fe200078e0204 */
[----:B------:R-:W-:-:S04]  /*23240*/  LOP3.LUT R4, R2, R17, RZ, 0x3c, !PT ;  /* 0x0000001102047212 */ /* 0x000fc800078e3cff */
[----:B------:R-:W-:-:S13]  /*23250*/  ISETP.GT.U32.AND P0, PT, R6, R7, PT ;  /* 0x000000070600720c */ /* 0x000fda0003f04070 */
[----:B------:R-:W-:Y:S01]  /*23260*/  @!P0 IMAD.IADD R7, R7, 0x1, -R6 ;  /* 0x0000000107078824 */ /* 0x000fe200078e0a06 */
[----:B------:R-:W-:-:S04]  /*23270*/  @!P0 IADD3 R3, R3, 0x1, RZ ;  /* 0x0000000103038810 */ /* 0x000fc80007ffe0ff */
[----:B------:R-:W-:-:S13]  /*23280*/  ISETP.GE.U32.AND P0, PT, R7, R6, PT ;  /* 0x000000060700720c */ /* 0x000fda0003f06070 */
[----:B------:R-:W-:Y:S01]  /*23290*/  @P0 VIADD R3, R3, 0x1 ;  /* 0x0000000103030836 */ /* 0x000fe20000000000 */
[----:B------:R-:W-:-:S13]  /*232a0*/  ISETP.GE.AND P0, PT, R4, RZ, PT ;  /* 0x000000ff0400720c */ /* 0x000fda0003f06270 */
[----:B------:R-:W-:Y:S02]  /*232b0*/  @!P0 IADD3 R3, -R3, RZ, RZ ;  /* 0x000000ff03038210 */ /* 0x000fe40007ffe1ff */
[----:B------:R-:W-:-:S13]  /*232c0*/  ISETP.NE.AND P0, PT, R17, RZ, PT ;  /* 0x000000ff1100720c */ /* 0x000fda0003f05270 */
[----:B------:R-:W-:-:S05]  /*232d0*/  @!P0 LOP3.LUT R3, RZ, R17, RZ, 0x33, !PT ;  /* 0x00000011ff038212 */ /* 0x000fca00078e33ff */
[--C-:B------:R-:W-:Y:S02]  /*232e0*/  IMAD.MOV R4, RZ, RZ, -R3.reuse ;  /* 0x000000ffff047224 */ /* 0x100fe400078e0a03 */
[----:B------:R-:W-:Y:S02]  /*232f0*/  IMAD.MOV.U32 R18, RZ, RZ, R3 ;  /* 0x000000ffff127224 */ /* 0x000fe400078e0003 */
[----:B------:R-:W-:Y:S01]  /*23300*/  IMAD R17, R17, R4, R2 ;  /* 0x0000000411117224 */ /* 0x000fe200078e0202 */
[----:B------:R-:W-:Y:S06]  /*23310*/  BRA `(.L_x_750) ;  /* 0x00000000001c7947 */ /* 0x000fec0003800000 */
.L_x_742:
[----:B------:R-:W-:Y:S01]  /*23320*/  UMOV UR4, URZ ;  /* 0x0000003f00047c82 */ /* 0x000fe20008000000 */
[----:B------:R-:W-:Y:S01]  /*23330*/  UMOV UR5, URZ ;  /* 0x0000003f00057c82 */ /* 0x000fe20008000000 */
[----:B------:R-:W-:Y:S01]  /*23340*/  ULDC UR6, c[0x0][0xc14] ;  /* 0x0003050000067ab9 */ /* 0x000fe20000000800 */
[----:B------:R-:W-:Y:S01]  /*23350*/  MOV R16, R4 ;  /* 0x0000000400107202 */ /* 0x000fe20000000f00 */
[----:B------:R-:W-:Y:S01]  /*23360*/  IMAD.U32 R17, RZ, RZ, UR4 ;  /* 0x00000004ff117e24 */ /* 0x000fe2000f8e00ff */
[----:B------:R-:W-:Y:S01]  /*23370*/  MOV R18, UR5 ;  /* 0x0000000500127c02 */ /* 0x000fe20008000f00 */
[----:B------:R-:W-:-:S07]  /*23380*/  IMAD.U32 R19, RZ, RZ, UR6 ;  /* 0x00000006ff137e24 */ /* 0x000fce000f8e00ff */
.L_x_750:
[----:B-1----:R-:W0:Y:S01]  /*23390*/  S2R R2, SR_TID.X ;  /* 0x0000000000027919 */ /* 0x002e220000002100 */
        /* <DEDUP_REMOVED lines=11> */
.L_x_667:
[----:B0-----:R-:W3:Y:S01]  /*23450*/  LDL.LU R0, [R1+0x30] ;  /* 0x0000300001007983 */ /* 0x001ee20000300800 */
[----:B------:R-:W-:Y:S01]  /*23460*/  BSSY B0, `(.L_x_752) ;  /* 0x000000b000007945 */ /* 0x000fe20003800000 */
[----:B--2---:R-:W0:Y:S01]  /*23470*/  S2R R5, SR_CgaCtaId ;  /* 0x0000000000057919 */ /* 0x004e220000008800 */
[----:B---3--:R-:W-:-:S04]  /*23480*/  IADD3 R0, R0, 0x1, RZ ;  /* 0x0000000100007810 */ /* 0x008fc80007ffe0ff */
        /* <DEDUP_REMOVED lines=8> */
.L_x_844:
[----:B------:R-:W-:Y:S05]  /*23510*/  BSYNC B0 ;  /* 0x0000000000007941 */ /* 0x000fea0003800000 */
.L_x_752:
[----:B------:R-:W-:-:S03]  /*23520*/  UMOV UR4, 0xffffffff ;  /* 0xffffffff00047882 */ /* 0x000fc60000000000 */
[----:B------:R-:W-:Y:S05]  /*23530*/  BRA.DIV UR4, `(.L_x_754) ;  /* 0x0000001a04fc7947 */ /* 0x000fea000b800000 */
[----:B------:R-:W1:Y:S02]  /*23540*/  S2R R2, SR_TID.X ;  /* 0x0000000000027919 */ /* 0x000e640000002100 */
[----:B-1----:R-:W-:-:S04]  /*23550*/  SHF.R.U32.HI R2, RZ, 0x5, R2 ;  /* 0x00000005ff027819 */ /* 0x002fc80000011602 */
[----:B------:R-:W-:-:S05]  /*23560*/  LOP3.LUT R2, R2, 0x3, RZ, 0xc0, !PT ;  /* 0x0000000302027812 */ /* 0x000fca00078ec0ff */
[----:B------:R1:W2:Y:S02]  /*23570*/  SHFL.IDX PT, R14, R2, RZ, 0x1f ;  /* 0x00001fff020e7589 */ /* 0x0002a400000e0000 */
.L_x_847:
[----:B--2---:R-:W-:-:S13]  /*23580*/  ISETP.NE.AND P0, PT, R14, RZ, PT ;  /* 0x000000ff0e00720c */ /* 0x004fda0003f05270 */
[----:B------:R-:W-:Y:S05]  /*23590*/  @P0 BRA `(.L_x_448) ;  /* 0x00000000009c0947 */ /* 0x000fea0003800000 */
[----:B------:R-:W-:-:S03]  /*235a0*/  UMOV UR4, 0xffffffff ;  /* 0xffffffff00047882 */ /* 0x000fc60000000000 */
[----:B------:R-:W-:Y:S05]  /*235b0*/  BRA.DIV UR4, `(.L_x_755) ;  /* 0x0000001e04107947 */ /* 0x000fea000b800000 */
[----:B------:R-:W-:-:S13]  /*235c0*/  ELECT P6, URZ, PT ;  /* 0x00000000003f782f */ /* 0x000fda00038c0000 */
.L_x_850:
[----:B------:R-:W-:Y:S05]  /*235d0*/  @!P6 BRA `(.L_x_448) ;  /* 0x00000000008ce947 */ /* 0x000fea0003800000 */
[----:B-1----:R-:W2:Y:S02]  /*235e0*/  LDL R2, [R1+0x60] ;  /* 0x0000600001027983 */ /* 0x002ea40000100800 */
[----:B--2---:R-:W-:-:S13]  /*235f0*/  R2UR UR4, R2 ;  /* 0x00000000020472ca */ /* 0x004fda00000e0000 */
[----:B------:R-:W-:-:S06]  /*23600*/  ULOP3.LUT UR4, UR4, 0x2, URZ, 0xfc, !UPT ;  /* 0x0000000204047892 */ /* 0x000fcc000f8efc3f */
[----:B------:R-:W-:-:S04]  /*23610*/  MOV R2, UR4 ;  /* 0x0000000400027c02 */ /* 0x000fc80008000f00 */
[----:B------:R-:W-:-:S13]  /*23620*/  ISETP.NE.AND P2, PT, R2, 0x3, PT ;  /* 0x000000030200780c */ /* 0x000fda0003f45270 */
[----:B------:R-:W-:Y:S05]  /*23630*/  @!P2 BRA `(.L_x_756) ;  /* 0x000000000004a947 */ /* 0x000fea0003800000 */
[----:B------:R-:W-:Y:S01]  /*23640*/  BPT.TRAP 0x1 ;  /* 0x000000040000795c */ /* 0x000fe20000300000 */
.L_x_756:
[----:B0-----:R-:W2:Y:S04]  /*23650*/  LDL R3, [R1] ;  /* 0x0000000001037983 */ /* 0x001ea80000100800 */
[----:B------:R-:W3:Y:S01]  /*23660*/  LDL.LU R7, [R1+0x8] ;  /* 0x0000080001077983 */ /* 0x000ee20000300800 */
[----:B------:R-:W-:-:S05]  /*23670*/  VIADD R2, R0, 0x36840 ;  /* 0x0003684000027836 */ /* 0x000fca0000000000 */
[C---:B--2---:R-:W-:Y:S01]  /*23680*/  LEA R6, R3.reuse, R2, 0x3 ;  /* 0x0000000203067211 */ /* 0x044fe200078e18ff */
[----:B------:R-:W-:Y:S01]  /*23690*/  VIADD R3, R3, 0x1 ;  /* 0x0000000103037836 */ /* 0x000fe20000000000 */
[----:B---3--:R-:W-:-:S04]  /*236a0*/  SHF.L.U32 R5, R7, 0x1f, RZ ;  /* 0x0000001f07057819 */ /* 0x008fc800000006ff */
[C---:B------:R-:W-:Y:S01]  /*236b0*/  ISETP.NE.AND P1, PT, R3.reuse, 0x2, PT ;  /* 0x000000020300780c */ /* 0x040fe20003f25270 */
[----:B------:R-:W0:Y:S03]  /*236c0*/  SYNCS.PHASECHK.TRANS64.TRYWAIT P0, [R6+URZ], R5 ;  /* 0x00000005060075a7 */ /* 0x000e26000800017f */
[----:B------:R-:W-:Y:S02]  /*236d0*/  SEL R4, RZ, 0x1, P1 ;  /* 0x00000001ff047807 */ /* 0x000fe40000800000 */
[----:B------:R-:W-:Y:S02]  /*236e0*/  SEL R3, R3, RZ, P1 ;  /* 0x000000ff03037207 */ /* 0x000fe40000800000 */
[----:B------:R-:W-:Y:S02]  /*236f0*/  LOP3.LUT R4, R7, R4, RZ, 0x3c, !PT ;  /* 0x0000000407047212 */ /* 0x000fe400078e3cff */
[----:B------:R-:W-:-:S02]  /*23700*/  LEA R7, R3, R2, 0x3 ;  /* 0x0000000203077211 */ /* 0x000fc400078e18ff */
[----:B------:R-:W-:Y:S01]  /*23710*/  SHF.L.U32 R2, R4, 0x1f, RZ ;  /* 0x0000001f04027819 */ /* 0x000fe200000006ff */
[----:B0-----:R-:W-:Y:S06]  /*23720*/  @!P0 BRA `(.L_x_757) ;  /* 0x0000001800d48947 */ /* 0x001fec0003800000 */
.L_x_851:
[----:B------:R-:W1:Y:S02]  /*23730*/  SYNCS.PHASECHK.TRANS64.TRYWAIT P0, [R7+URZ], R2 ;  /* 0x00000002070075a7 */ /* 0x000e64000800017f */
[----:B-1----:R-:W-:Y:S05]  /*23740*/  @!P0 BRA `(.L_x_758) ;  /* 0x0000001800e08947 */ /* 0x002fea0003800000 */
.L_x_852:
[----:B------:R-:W-:Y:S05]  /*23750*/  @!P2 BRA `(.L_x_759) ;  /* 0x000000000004a947 */ /* 0x000fea0003800000 */
[----:B------:R-:W-:Y:S01]  /*23760*/  BPT.TRAP 0x1 ;  /* 0x000000040000795c */ /* 0x000fe20000300000 */
.L_x_759:
[----:B------:R-:W2:Y:S01]  /*23770*/  LDL.LU R4, [R1] ;  /* 0x0000000001047983 */ /* 0x000ea20000300800 */
[----:B------:R-:W-:-:S05]  /*23780*/  VIADD R0, R0, 0x36860 ;  /* 0x0003686000007836 */ /* 0x000fca0000000000 */
[----:B--2---:R-:W-:-:S04]  /*23790*/  LEA R4, R4, R0, 0x3 ;  /* 0x0000000004047211 */ /* 0x004fc800078e18ff */
[----:B------:R-:W2:Y:S02]  /*237a0*/  SYNCS.PHASECHK.TRANS64.TRYWAIT P0, [R4+URZ], R5 ;  /* 0x00000005040075a7 */ /* 0x000ea4000800017f */
[----:B--2---:R-:W-:Y:S05]  /*237b0*/  @!P0 BRA `(.L_x_760) ;  /* 0x0000001800d88947 */ /* 0x004fea0003800000 */
.L_x_853:
[----:B------:R-:W-:-:S07]  /*237c0*/  IMAD R3, R3, 0x8, R0 ;  /* 0x0000000803037824 */ /* 0x000fce00078e0200 */
.L_x_761:
[----:B---3--:R3:W4:Y:S02]  /*237d0*/  SYNCS.PHASECHK.TRANS64.TRYWAIT P0, [R3+URZ], R2 ;  /* 0x00000002030075a7 */ /* 0x008724000800017f */
[----:B----4-:R-:W-:Y:S05]  /*237e0*/  @!P0 NANOSLEEP.SYNCS 0x989680 ;  /* 0x009896800000895d */ /* 0x010fea0003900000 */
[----:B------:R-:W4:Y:S02]  /*237f0*/  @!P0 SYNCS.PHASECHK.TRANS64 P0, [R3+URZ], R2 ;  /* 0x00000002030085a7 */ /* 0x000f24000800007f */
[----:B----4-:R-:W-:Y:S05]  /*23800*/  @!P0 BRA `(.L_x_761) ;  /* 0xfffffffc00f08947 */ /* 0x010fea000383ffff */
.L_x_448:
[----:B------:R-:W-:Y:S05]  /*23810*/  BSYNC B7 ;  /* 0x0000000000077941 */ /* 0x000fea0003800000 */
.L_x_445:
[----:B------:R-:W-:Y:S05]  /*23820*/  EXIT ;  /* 0x000000000000794d */ /* 0x000fea0003800000 */
.L_x_466:
[----:B0-----:R0:W1:Y:S02]  /*23830*/  SYNCS.PHASECHK.TRANS64.TRYWAIT P5, [R43+URZ+0x36890], R100 ;  /* 0x036890642b0075a7 */ /* 0x00106400080a017f */
[----:B-1----:R-:W-:Y:S05]  /*23840*/  @!P5 NANOSLEEP.SYNCS 0x989680 ;  /* 0x009896800000d95d */ /* 0x002fea0003900000 */
[----:B------:R-:W1:Y:S02]  /*23850*/  @!P5 SYNCS.PHASECHK.TRANS64 P5, [R43+URZ+0x36890], R100 ;  /* 0x036890642b00d5a7 */ /* 0x000e6400080a007f */
[----:B-1----:R-:W-:Y:S05]  /*23860*/  @!P5 BRA `(.L_x_466) ;  /* 0xfffffffc00f0d947 */ /* 0x002fea000383ffff */
[----:B------:R-:W-:Y:S05]  /*23870*/  BRA `(.L_x_762) ;  /* 0xfffffdfc00947947 */ /* 0x000fea000383ffff */
.L_x_520:
[----:B-1----:R1:W3:Y:S02]  /*23880*/  SYNCS.PHASECHK.TRANS64.TRYWAIT P5, [R43+URZ+0x36890], R100 ;  /* 0x036890642b0075a7 */ /* 0x0022e400080a017f */
[----:B---3--:R-:W-:Y:S05]  /*23890*/  @!P5 NANOSLEEP.SYNCS 0x989680 ;  /* 0x009896800000d95d */ /* 0x008fea0003900000 */
[----:B------:R-:W3:Y:S02]  /*238a0*/  @!P5 SYNCS.PHASECHK.TRANS64 P5, [R43+URZ+0x36890], R100 ;  /* 0x036890642b00d5a7 */ /* 0x000ee400080a007f */
[----:B---3--:R-:W-:Y:S05]  /*238b0*/  @!P5 BRA `(.L_x_520) ;  /* 0xfffffffc00f0d947 */ /* 0x008fea000383ffff */
[----:B------:R-:W-:Y:S05]  /*238c0*/  BRA `(.L_x_763) ;  /* 0xfffffe3000207947 */ /* 0x000fea000383ffff */
.L_x_545:
[----:B0-----:R0:W1:Y:S02]  /*238d0*/  SYNCS.PHASECHK.TRANS64.TRYWAIT P3, [R43+URZ+0x36890], R100 ;  /* 0x036890642b0075a7 */ /* 0x001064000806017f */
[----:B-1----:R-:W-:Y:S05]  /*238e0*/  @!P3 NANOSLEEP.SYNCS 0x989680 ;  /* 0x009896800000b95d */ /* 0x002fea0003900000 */
[----:B------:R-:W1:Y:S02]  /*238f0*/  @!P3 SYNCS.PHASECHK.TRANS64 P3, [R43+URZ+0x36890], R100 ;  /* 0x036890642b00b5a7 */ /* 0x000e64000806007f */
[----:B-1----:R-:W-:Y:S05]  /*23900*/  @!P3 BRA `(.L_x_545) ;  /* 0xfffffffc00f0b947 */ /* 0x002fea000383ffff */
[----:B------:R-:W-:Y:S05]  /*23910*/  BRA `(.L_x_764) ;  /* 0xfffffe60003c7947 */ /* 0x000fea000383ffff */
.L_x_551:
[----:B0-----:R0:W1:Y:S02]  /*23920*/  SYNCS.PHASECHK.TRANS64.TRYWAIT P2, [R43+URZ+0x368b0], R100 ;  /* 0x0368b0642b0075a7 */ /* 0x001064000804017f */
[----:B-1----:R-:W-:Y:S05]  /*23930*/  @!P2 NANOSLEEP.SYNCS 0x989680 ;  /* 0x009896800000a95d */ /* 0x002fea0003900000 */
[----:B------:R-:W1:Y:S02]  /*23940*/  @!P2 SYNCS.PHASECHK.TRANS64 P2, [R43+URZ+0x368b0], R100 ;  /* 0x0368b0642b00a5a7 */ /* 0x000e64000804007f */
[----:B-1----:R-:W-:Y:S05]  /*23950*/  @!P2 BRA `(.L_x_551) ;  /* 0xfffffffc00f0a947 */ /* 0x002fea000383ffff */
[----:B------:R-:W-:Y:S05]  /*23960*/  BRA `(.L_x_765) ;  /* 0xfffffe6400547947 */ /* 0x000fea000383ffff */
.L_x_571:
[----:B------:R-:W-:Y:S01]  /*23970*/  BSSY B1, `(.L_x_766) ;  /* 0x0000008000017945 */ /* 0x000fe20003800000 */
[----:B------:R-:W-:Y:S01]  /*23980*/  MOV R13, R38 ;  /* 0x00000026000d7202 */ /* 0x000fe20000000f00 */
[----:B------:R-:W-:Y:S01]  /*23990*/  IMAD.MOV.U32 R12, RZ, RZ, RZ ;  /* 0x000000ffff0c7224 */ /* 0x000fe200078e00ff */
[----:B------:R-:W-:Y:S01]  /*239a0*/  MOV R11, 0x1c1f ;  /* 0x00001c1f000b7802 */ /* 0x000fe20000000f00 */
[----:B------:R-:W-:-:S07]  /*239b0*/  IMAD.MOV.U32 R15, RZ, RZ, -0x1 ;  /* 0xffffffffff0f7424 */ /* 0x000fce00078e00ff */
[----:B------:R-:W-:Y:S05]  /*239c0*/  WARPSYNC.COLLECTIVE R15, `(.L_x_767) ;  /* 0x000000000f087348 */ /* 0x000fea0003c00000 */
[----:B------:R0:W1:Y:S02]  /*239d0*/  SHFL.IDX P6, R14, R13, R12, R11 ;  /* 0x0000000c0d0e7389 */ /* 0x00006400000c000b */
[----:B01----:R-:W-:Y:S01]  /*239e0*/  ENDCOLLECTIVE ;  /* 0x000000000000791b */ /* 0x003fe20003800000 */
.L_x_767:
[----:B------:R-:W-:Y:S05]  /*239f0*/  BSYNC B1 ;  /* 0x0000000000017941 */ /* 0x000fea0003800000 */
.L_x_766:
[----:B------:R-:W-:Y:S05]  /*23a00*/  BRA `(.L_x_768) ;  /* 0xfffffe7c00247947 */ /* 0x000fea000383ffff */
.L_x_572:
        /* <DEDUP_REMOVED lines=8> */
.L_x_770:
[----:B------:R-:W-:Y:S05]  /*23a90*/  BSYNC B1 ;  /* 0x0000000000017941 */ /* 0x000fea0003800000 */
.L_x_769:
[----:B------:R-:W-:Y:S05]  /*23aa0*/  BRA `(.L_x_771) ;  /* 0xfffffe7c00087947 */ /* 0x000fea000383ffff */
.L_x_573:
        /* <DEDUP_REMOVED lines=8> */
.L_x_773:
[----:B------:R-:W-:Y:S05]  /*23b30*/  BSYNC B1 ;  /* 0x0000000000017941 */ /* 0x000fea0003800000 */
.L_x_772:
[----:B------:R-:W-:Y:S05]  /*23b40*/  BRA `(.L_x_774) ;  /* 0xfffffe7800ec7947 */ /* 0x000fea000383ffff */
.L_x_574:
        /* <DEDUP_REMOVED lines=8> */
.L_x_776:
[----:B------:R-:W-:Y:S05]  /*23bd0*/  BSYNC B1 ;  /* 0x0000000000017941 */ /* 0x000fea0003800000 */
.L_x_775:
[----:B------:R-:W-:Y:S05]  /*23be0*/  BRA `(.L_x_777) ;  /* 0xfffffe7800d07947 */ /* 0x000fea000383ffff */
.L_x_576:
[----:B0-----:R0:W1:Y:S02]  /*23bf0*/  SYNCS.PHASECHK.TRANS64.TRYWAIT P1, [R18+URZ+0x36800], R5 ;  /* 0x03680005120075a7 */ /* 0x001064000802017f */
[----:B-1----:R-:W-:Y:S05]  /*23c00*/  @!P1 NANOSLEEP.SYNCS 0x989680 ;  /* 0x009896800000995d */ /* 0x002fea0003900000 */
[----:B------:R-:W1:Y:S02]  /*23c10*/  @!P1 SYNCS.PHASECHK.TRANS64 P1, [R18+URZ+0x36800], R5 ;  /* 0x03680005120095a7 */ /* 0x000e64000802007f */
[----:B-1----:R-:W-:Y:S05]  /*23c20*/  @!P1 BRA `(.L_x_576) ;  /* 0xfffffffc00f09947 */ /* 0x002fea000383ffff */
[----:B------:R-:W-:Y:S05]  /*23c30*/  BRA `(.L_x_778) ;  /* 0xfffffe7c000c7947 */ /* 0x000fea000383ffff */
.L_x_602:
        /* <DEDUP_REMOVED lines=8> */
.L_x_780:
[----:B------:R-:W-:Y:S05]  /*23cc0*/  BSYNC B1 ;  /* 0x0000000000017941 */ /* 0x000fea0003800000 */
.L_x_779:
[----:B------:R-:W-:Y:S05]  /*23cd0*/  BRA `(.L_x_781) ;  /* 0xfffffea000807947 */ /* 0x000fea000383ffff */
.L_x_603:
        /* <DEDUP_REMOVED lines=8> */
.L_x_783:
[----:B------:R-:W-:Y:S05]  /*23d60*/  BSYNC B1 ;  /* 0x0000000000017941 */ /* 0x000fea0003800000 */
.L_x_782:
[----:B------:R-:W-:Y:S05]  /*23d70*/  BRA `(.L_x_784) ;  /* 0xfffffea000647947 */ /* 0x000fea000383ffff */
.L_x_604:
        /* <DEDUP_REMOVED lines=8> */
.L_x_786:
[----:B------:R-:W-:Y:S05]  /*23e00*/  BSYNC B1 ;  /* 0x0000000000017941 */ /* 0x000fea0003800000 */
.L_x_785:
[----:B------:R-:W-:Y:S05]  /*23e10*/  BRA `(.L_x_787) ;  /* 0xfffffea000487947 */ /* 0x000fea000383ffff */
.L_x_605:
        /* <DEDUP_REMOVED lines=8> */
.L_x_789:
[----:B------:R-:W-:Y:S05]  /*23ea0*/  BSYNC B1 ;  /* 0x0000000000017941 */ /* 0x000fea0003800000 */
.L_x_788:
[----:B------:R-:W-:Y:S05]  /*23eb0*/  BRA `(.L_x_790) ;  /* 0xfffffea0002c7947 */ /* 0x000fea000383ffff */
.L_x_607:
[----:B0-----:R0:W1:Y:S02]  /*23ec0*/  SYNCS.PHASECHK.TRANS64.TRYWAIT P0, [R18+URZ+0x36800], R5 ;  /* 0x03680005120075a7 */ /* 0x001064000800017f */
[----:B-1----:R-:W-:Y:S05]  /*23ed0*/  @!P0 NANOSLEEP.SYNCS 0x989680 ;  /* 0x009896800000895d */ /* 0x002fea0003900000 */
[----:B------:R-:W1:Y:S02]  /*23ee0*/  @!P0 SYNCS.PHASECHK.TRANS64 P0, [R18+URZ+0x36800], R5 ;  /* 0x03680005120085a7 */ /* 0x000e64000800007f */
[----:B-1----:R-:W-:Y:S05]  /*23ef0*/  @!P0 BRA `(.L_x_607) ;  /* 0xfffffffc00f08947 */ /* 0x002fea000383ffff */
[----:B------:R-:W-:Y:S05]  /*23f00*/  BRA `(.L_x_791) ;  /* 0xfffffea000687947 */ /* 0x000fea000383ffff */
.L_x_621:
[----:B-1----:R1:W2:Y:S02]  /*23f10*/  SYNCS.PHASECHK.TRANS64.TRYWAIT P2, [R3+URZ+0x36830], R0 ;  /* 0x03683000030075a7 */ /* 0x0022a4000804017f */
[----:B--2---:R-:W-:Y:S05]  /*23f20*/  @!P2 NANOSLEEP.SYNCS 0x989680 ;  /* 0x009896800000a95d */ /* 0x004fea0003900000 */
[----:B------:R-:W2:Y:S02]  /*23f30*/  @!P2 SYNCS.PHASECHK.TRANS64 P2, [R3+URZ+0x36830], R0 ;  /* 0x036830000300a5a7 */ /* 0x000ea4000804007f */
[----:B--2---:R-:W-:Y:S05]  /*23f40*/  @!P2 BRA `(.L_x_621) ;  /* 0xfffffffc00f0a947 */ /* 0x004fea000383ffff */
[----:B------:R-:W-:Y:S05]  /*23f50*/  BRA `(.L_x_620) ;  /* 0xfffffec400547947 */ /* 0x000fea000383ffff */
.L_x_628:
[----:B-1----:R1:W2:Y:S02]  /*23f60*/  SYNCS.PHASECHK.TRANS64.TRYWAIT P2, [R13+URZ+0x36830], R4 ;  /* 0x036830040d0075a7 */ /* 0x0022a4000804017f */
[----:B--2---:R-:W-:Y:S05]  /*23f70*/  @!P2 NANOSLEEP.SYNCS 0x989680 ;  /* 0x009896800000a95d */ /* 0x004fea0003900000 */
[----:B------:R-:W2:Y:S02]  /*23f80*/  @!P2 SYNCS.PHASECHK.TRANS64 P2, [R13+URZ+0x36830], R4 ;  /* 0x036830040d00a5a7 */ /* 0x000ea4000804007f */
[----:B--2---:R-:W-:Y:S05]  /*23f90*/  @!P2 BRA `(.L_x_628) ;  /* 0xfffffffc00f0a947 */ /* 0x004fea000383ffff */
[----:B------:R-:W-:Y:S05]  /*23fa0*/  BRA `(.L_x_627) ;  /* 0xffffff18003c7947 */ /* 0x000fea000383ffff */
.L_x_633:
[----:B-1----:R1:W2:Y:S02]  /*23fb0*/  SYNCS.PHASECHK.TRANS64.TRYWAIT P2, [R11+URZ+0x36850], R0 ;  /* 0x036850000b0075a7 */ /* 0x0022a4000804017f */
[----:B--2---:R-:W-:Y:S05]  /*23fc0*/  @!P2 NANOSLEEP.SYNCS 0x989680 ;  /* 0x009896800000a95d */ /* 0x004fea0003900000 */
[----:B------:R-:W2:Y:S02]  /*23fd0*/  @!P2 SYNCS.PHASECHK.TRANS64 P2, [R11+URZ+0x36850], R0 ;  /* 0x036850000b00a5a7 */ /* 0x000ea4000804007f */
[----:B--2---:R-:W-:Y:S05]  /*23fe0*/  @!P2 BRA `(.L_x_633) ;  /* 0xfffffffc00f0a947 */ /* 0x004fea000383ffff */
[----:B------:R-:W-:Y:S05]  /*23ff0*/  BRA `(.L_x_632) ;  /* 0xffffff4c00d87947 */ /* 0x000fea000383ffff */
.L_x_639:
[----:B-1----:R1:W2:Y:S02]  /*24000*/  SYNCS.PHASECHK.TRANS64.TRYWAIT P0, [R11+URZ+0x36850], R2 ;  /* 0x036850020b0075a7 */ /* 0x0022a4000800017f */
[----:B--2---:R-:W-:Y:S05]  /*24010*/  @!P0 NANOSLEEP.SYNCS 0x989680 ;  /* 0x009896800000895d */ /* 0x004fea0003900000 */
[----:B------:R-:W2:Y:S02]  /*24020*/  @!P0 SYNCS.PHASECHK.TRANS64 P0, [R11+URZ+0x36850], R2 ;  /* 0x036850020b0085a7 */ /* 0x000ea4000800007f */
[----:B--2---:R-:W-:Y:S05]  /*24030*/  @!P0 BRA `(.L_x_639) ;  /* 0xfffffffc00f08947 */ /* 0x004fea000383ffff */
[----:B------:R-:W-:Y:S05]  /*24040*/  BRA `(.L_x_638) ;  /* 0xffffff6800d07947 */ /* 0x000fea000383ffff */
.L_x_671:
[----:B------:R-:W0:Y:S01]  /*24050*/  S2R R11, SR_TID.X ;  /* 0x00000000000b7919 */ /* 0x000e220000002100 */
[----:B------:R-:W-:Y:S01]  /*24060*/  BSSY B1, `(.L_x_792) ;  /* 0x000000a000017945 */ /* 0x000fe20003800000 */
[----:B------:R-:W-:Y:S02]  /*24070*/  IMAD.MOV.U32 R12, RZ, RZ, RZ ;  /* 0x000000ffff0c7224 */ /* 0x000fe400078e00ff */
[----:B------:R-:W-:Y:S01]  /*24080*/  IMAD.MOV.U32 R15, RZ, RZ, -0x1 ;  /* 0xffffffffff0f7424 */ /* 0x000fe200078e00ff */
[----:B0-----:R-:W-:-:S04]  /*24090*/  SHF.R.U32.HI R11, RZ, 0x5, R11 ;  /* 0x00000005ff0b7819 */ /* 0x001fc8000001160b */
[----:B------:R-:W-:-:S04]  /*240a0*/  LOP3.LUT R11, R11, 0x3, RZ, 0xc0, !PT ;  /* 0x000000030b0b7812 */ /* 0x000fc800078ec0ff */
[----:B------:R-:W-:Y:S02]  /*240b0*/  MOV R13, R11 ;  /* 0x0000000b000d7202 */ /* 0x000fe40000000f00 */
[----:B------:R-:W-:-:S07]  /*240c0*/  MOV R11, 0x1f ;  /* 0x0000001f000b7802 */ /* 0x000fce0000000f00 */
[----:B-----5:R-:W-:Y:S05]  /*240d0*/  WARPSYNC.COLLECTIVE R15, `(.L_x_793) ;  /* 0x000000000f087348 */ /* 0x020fea0003c00000 */
[----:B------:R0:W1:Y:S02]  /*240e0*/  SHFL.IDX P6, R14, R13, R12, R11 ;  /* 0x0000000c0d0e7389 */ /* 0x00006400000c000b */
[----:B01---5:R-:W-:Y:S01]  /*240f0*/  ENDCOLLECTIVE ;  /* 0x000000000000791b */ /* 0x023fe20003800000 */
.L_x_793:
[----:B------:R-:W-:Y:S05]  /*24100*/  BSYNC B1 ;  /* 0x0000000000017941 */ /* 0x000fea0003800000 */
.L_x_792:
[----:B------:R-:W-:Y:S05]  /*24110*/  BRA `(.L_x_794) ;  /* 0xffffffa800947947 */ /* 0x000fea000383ffff */
.L_x_672:
[----:B------:R-:W-:Y:S01]  /*24120*/  BSSY B1, `(.L_x_795) ;  /* 0x0000006000017945 */ /* 0x000fe20003800000 */
[----:B------:R-:W-:-:S07]  /*24130*/  MOV R15, 0xffffffff ;  /* 0xffffffff000f7802 */ /* 0x000fce0000000f00 */
[----:B-----5:R-:W-:Y:S05]  /*24140*/  WARPSYNC.COLLECTIVE R15, `(.L_x_796) ;  /* 0x000000000f0c7348 */ /* 0x020fea0003c00000 */
[----:B------:R-:W-:Y:S02]  /*24150*/  ELECT P6, UR62, PT ;  /* 0x00000000003e782f */ /* 0x000fe400038c0000 */
[----:B------:R-:W-:Y:S01]  /*24160*/  MOV R14, UR62 ;  /* 0x0000003e000e7c02 */ /* 0x000fe20008000f00 */
[----:B-----5:R-:W-:Y:S10]  /*24170*/  ENDCOLLECTIVE ;  /* 0x000000000000791b */ /* 0x020ff40003800000 */
.L_x_796:
[----:B------:R-:W-:Y:S05]  /*24180*/  BSYNC B1 ;  /* 0x0000000000017941 */ /* 0x000fea0003800000 */
.L_x_795:
[----:B------:R-:W-:Y:S05]  /*24190*/  BRA `(.L_x_797) ;  /* 0xffffffa800807947 */ /* 0x000fea000383ffff */
.L_x_674:
[----:B0-----:R0:W1:Y:S02]  /*241a0*/  SYNCS.PHASECHK.TRANS64.TRYWAIT P0, [R9+URZ+0x36820], R5 ;  /* 0x03682005090075a7 */ /* 0x001064000800017f */
[----:B-1----:R-:W-:Y:S05]  /*241b0*/  @!P0 NANOSLEEP.SYNCS 0x989680 ;  /* 0x009896800000895d */ /* 0x002fea0003900000 */
[----:B------:R-:W1:Y:S02]  /*241c0*/  @!P0 SYNCS.PHASECHK.TRANS64 P0, [R9+URZ+0x36820], R5 ;  /* 0x03682005090085a7 */ /* 0x000e64000800007f */
[----:B-1----:R-:W-:Y:S05]  /*241d0*/  @!P0 BRA `(.L_x_674) ;  /* 0xfffffffc00f08947 */ /* 0x002fea000383ffff */
[----:B------:R-:W-:Y:S05]  /*241e0*/  BRA `(.L_x_798) ;  /* 0xffffffa8009c7947 */ /* 0x000fea000383ffff */
.L_x_677:
[----:B0-----:R0:W1:Y:S02]  /*241f0*/  SYNCS.PHASECHK.TRANS64.TRYWAIT P0, [R5+URZ+0x368a0], R10 ;  /* 0x0368a00a050075a7 */ /* 0x001064000800017f */
[----:B-1----:R-:W-:Y:S05]  /*24200*/  @!P0 NANOSLEEP.SYNCS 0x989680 ;  /* 0x009896800000895d */ /* 0x002fea0003900000 */
[----:B------:R-:W1:Y:S02]  /*24210*/  @!P0 SYNCS.PHASECHK.TRANS64 P0, [R5+URZ+0x368a0], R10 ;  /* 0x0368a00a050085a7 */ /* 0x000e64000800007f */
[----:B-1----:R-:W-:Y:S05]  /*24220*/  @!P0 BRA `(.L_x_677) ;  /* 0xfffffffc00f08947 */ /* 0x002fea000383ffff */
[----:B------:R-:W-:Y:S05]  /*24230*/  BRA `(.L_x_799) ;  /* 0xffffffa800ac7947 */ /* 0x000fea000383ffff */
.L_x_679:
[----:B-1----:R1:W2:Y:S02]  /*24240*/  SYNCS.PHASECHK.TRANS64.TRYWAIT P0, [R5+URZ+0x368c0], R10 ;  /* 0x0368c00a050075a7 */ /* 0x0022a4000800017f */
[----:B--2---:R-:W-:Y:S05]  /*24250*/  @!P0 NANOSLEEP.SYNCS 0x989680 ;  /* 0x009896800000895d */ /* 0x004fea0003900000 */
[----:B------:R-:W2:Y:S02]  /*24260*/  @!P0 SYNCS.PHASECHK.TRANS64 P0, [R5+URZ+0x368c0], R10 ;  /* 0x0368c00a050085a7 */ /* 0x000ea4000800007f */
[----:B--2---:R-:W-:Y:S05]  /*24270*/  @!P0 BRA `(.L_x_679) ;  /* 0xfffffffc00f08947 */ /* 0x004fea000383ffff */
[----:B------:R-:W-:Y:S05]  /*24280*/  BRA `(.L_x_800) ;  /* 0xffffffac00387947 */ /* 0x000fea000383ffff */
.L_x_683:
[----:B0-----:R0:W1:Y:S02]  /*24290*/  SYNCS.PHASECHK.TRANS64.TRYWAIT P0, [R6+URZ+0x368a0], R7 ;  /* 0x0368a007060075a7 */ /* 0x001064000800017f */
[----:B-1----:R-:W-:Y:S05]  /*242a0*/  @!P0 NANOSLEEP.SYNCS 0x989680 ;  /* 0x009896800000895d */ /* 0x002fea0003900000 */
[----:B------:R-:W1:Y:S02]  /*242b0*/  @!P0 SYNCS.PHASECHK.TRANS64 P0, [R6+URZ+0x368a0], R7 ;  /* 0x0368a007060085a7 */ /* 0x000e64000800007f */
[----:B-1----:R-:W-:Y:S05]  /*242c0*/  @!P0 BRA `(.L_x_683) ;  /* 0xfffffffc00f08947 */ /* 0x002fea000383ffff */
[----:B------:R-:W-:Y:S05]  /*242d0*/  BRA `(.L_x_801) ;  /* 0xffffffb0000c7947 */ /* 0x000fea000383ffff */
.L_x_685:
[----:B-1----:R1:W2:Y:S02]  /*242e0*/  SYNCS.PHASECHK.TRANS64.TRYWAIT P1, [R6+URZ+0x368c0], R7 ;  /* 0x0368c007060075a7 */ /* 0x0022a4000802017f */
[----:B--2---:R-:W-:Y:S05]  /*242f0*/  @!P1 NANOSLEEP.SYNCS 0x989680 ;  /* 0x009896800000995d */ /* 0x004fea0003900000 */
[----:B------:R-:W2:Y:S02]  /*24300*/  @!P1 SYNCS.PHASECHK.TRANS64 P1, [R6+URZ+0x368c0], R7 ;  /* 0x0368c007060095a7 */ /* 0x000ea4000802007f */
[----:B--2---:R-:W-:Y:S05]  /*24310*/  @!P1 BRA `(.L_x_685) ;  /* 0xfffffffc00f09947 */ /* 0x004fea000383ffff */
[----:B------:R-:W-:Y:S05]  /*24320*/  BRA `(.L_x_802) ;  /* 0xffffffb000907947 */ /* 0x000fea000383ffff */
.L_x_697:
[----:B------:R-:W0:Y:S01]  /*24330*/  S2R R3, SR_TID.X ;  /* 0x0000000000037919 */ /* 0x000e220000002100 */
[----:B------:R-:W-:Y:S01]  /*24340*/  BSSY B0, `(.L_x_803) ;  /* 0x000000a000007945 */ /* 0x000fe20003800000 */
[----:B------:R-:W-:Y:S01]  /*24350*/  MOV R12, RZ ;  /* 0x000000ff000c7202 */ /* 0x000fe20000000f00 */
[----:B------:R-:W-:Y:S01]  /*24360*/  IMAD.MOV.U32 R11, RZ, RZ, 0x1f ;  /* 0x0000001fff0b7424 */ /* 0x000fe200078e00ff */
[----:B------:R-:W-:Y:S02]  /*24370*/  MOV R15, 0xffffffff ;  /* 0xffffffff000f7802 */ /* 0x000fe40000000f00 */
[----:B0-----:R-:W-:-:S04]  /*24380*/  SHF.R.U32.HI R3, RZ, 0x5, R3 ;  /* 0x00000005ff037819 */ /* 0x001fc80000011603 */
[----:B------:R-:W-:-:S05]  /*24390*/  LOP3.LUT R3, R3, 0x3, RZ, 0xc0, !PT ;  /* 0x0000000303037812 */ /* 0x000fca00078ec0ff */
[----:B------:R-:W-:-:S07]  /*243a0*/  IMAD.MOV.U32 R13, RZ, RZ, R3 ;  /* 0x000000ffff0d7224 */ /* 0x000fce00078e0003 */
[----:B------:R-:W-:Y:S05]  /*243b0*/  WARPSYNC.COLLECTIVE R15, `(.L_x_804) ;  /* 0x000000000f087348 */ /* 0x000fea0003c00000 */
[----:B------:R0:W1:Y:S02]  /*243c0*/  SHFL.IDX P6, R14, R13, R12, R11 ;  /* 0x0000000c0d0e7389 */ /* 0x00006400000c000b */
[----:B01----:R-:W-:Y:S01]  /*243d0*/  ENDCOLLECTIVE ;  /* 0x000000000000791b */ /* 0x003fe20003800000 */
.L_x_804:
[----:B------:R-:W-:Y:S05]  /*243e0*/  BSYNC B0 ;  /* 0x0000000000007941 */ /* 0x000fea0003800000 */
.L_x_803:
[----:B------:R-:W-:Y:S05]  /*243f0*/  BRA `(.L_x_805) ;  /* 0xffffffbc00987947 */ /* 0x000fea000383ffff */
.L_x_698:
[----:B------:R-:W-:Y:S01]  /*24400*/  BSSY B0, `(.L_x_806) ;  /* 0x0000006000007945 */ /* 0x000fe20003800000 */
[----:B------:R-:W-:-:S07]  /*24410*/  IMAD.MOV.U32 R15, RZ, RZ, -0x1 ;  /* 0xffffffffff0f7424 */ /* 0x000fce00078e00ff */
[----:B------:R-:W-:Y:S05]  /*24420*/  WARPSYNC.COLLECTIVE R15, `(.L_x_807) ;  /* 0x000000000f0c7348 */ /* 0x000fea0003c00000 */
[----:B------:R-:W-:Y:S02]  /*24430*/  ELECT P6, UR62, PT ;  /* 0x00000000003e782f */ /* 0x000fe400038c0000 */
[----:B------:R-:W-:Y:S01]  /*24440*/  MOV R14, UR62 ;  /* 0x0000003e000e7c02 */ /* 0x000fe20008000f00 */
[----:B------:R-:W-:Y:S10]  /*24450*/  ENDCOLLECTIVE ;  /* 0x000000000000791b */ /* 0x000ff40003800000 */
.L_x_807:
[----:B------:R-:W-:Y:S05]  /*24460*/  BSYNC B0 ;  /* 0x0000000000007941 */ /* 0x000fea0003800000 */
.L_x_806:
[----:B------:R-:W-:Y:S05]  /*24470*/  BRA `(.L_x_808) ;  /* 0xffffffbc00907947 */ /* 0x000fea000383ffff */
.L_x_701:
[----:B0-----:R0:W1:Y:S02]  /*24480*/  SYNCS.PHASECHK.TRANS64.TRYWAIT P0, [R6+URZ+0x36840], R7 ;  /* 0x03684007060075a7 */ /* 0x001064000800017f */
[----:B-1----:R-:W-:Y:S05]  /*24490*/  @!P0 NANOSLEEP.SYNCS 0x989680 ;  /* 0x009896800000895d */ /* 0x002fea0003900000 */
[----:B------:R-:W1:Y:S02]  /*244a0*/  @!P0 SYNCS.PHASECHK.TRANS64 P0, [R6+URZ+0x36840], R7 ;  /* 0x03684007060085a7 */ /* 0x000e64000800007f */
[----:B-1----:R-:W-:Y:S05]  /*244b0*/  @!P0 BRA `(.L_x_701) ;  /* 0xfffffffc00f08947 */ /* 0x002fea000383ffff */
[----:B------:R-:W-:Y:S05]  /*244c0*/  BRA `(.L_x_809) ;  /* 0xffffffc000007947 */ /* 0x000fea000383ffff */
.L_x_704:
        /* <DEDUP_REMOVED lines=8> */
.L_x_712:
[----:B0-----:R0:W1:Y:S02]  /*24550*/  SYNCS.PHASECHK.TRANS64.TRYWAIT P0, [R8+URZ+0x36840], R9 ;  /* 0x03684009080075a7 */ /* 0x001064000800017f */
[----:B-1----:R-:W-:Y:S05]  /*24560*/  @!P0 NANOSLEEP.SYNCS 0x989680 ;  /* 0x009896800000895d */ /* 0x002fea0003900000 */
[----:B------:R-:W1:Y:S02]  /*24570*/  @!P0 SYNCS.PHASECHK.TRANS64 P0, [R8+URZ+0x36840], R9 ;  /* 0x03684009080085a7 */ /* 0x000e64000800007f */
[----:B-1----:R-:W-:Y:S05]  /*24580*/  @!P0 BRA `(.L_x_712) ;  /* 0xfffffffc00f08947 */ /* 0x002fea000383ffff */
[----:B------:R-:W-:Y:S05]  /*24590*/  BRA `(.L_x_811) ;  /* 0xffffffc800107947 */ /* 0x000fea000383ffff */
.L_x_714:
[----:B0-----:R0:W1:Y:S02]  /*245a0*/  SYNCS.PHASECHK.TRANS64.TRYWAIT P0, [R9+URZ+0x60], R8 ;  /* 0x00006008090075a7 */ /* 0x001064000800017f */
[----:B-1----:R-:W-:Y:S05]  /*245b0*/  @!P0 NANOSLEEP.SYNCS 0x989680 ;  /* 0x009896800000895d */ /* 0x002fea0003900000 */
[----:B------:R-:W1:Y:S02]  /*245c0*/  @!P0 SYNCS.PHASECHK.TRANS64 P0, [R9+URZ+0x60], R8 ;  /* 0x00006008090085a7 */ /* 0x000e64000800007f */
[----:B-1----:R-:W-:Y:S05]  /*245d0*/  @!P0 BRA `(.L_x_714) ;  /* 0xfffffffc00f08947 */ /* 0x002fea000383ffff */
[----:B------:R-:W-:Y:S05]  /*245e0*/  BRA `(.L_x_812) ;  /* 0xffffffc800bc7947 */ /* 0x000fea000383ffff */
.L_x_719:
[----:B-1----:R1:W2:Y:S02]  /*245f0*/  SYNCS.PHASECHK.TRANS64.TRYWAIT P0, [R2+URZ+0x36840], R3 ;  /* 0x03684003020075a7 */ /* 0x0022a4000800017f */
[----:B--2---:R-:W-:Y:S05]  /*24600*/  @!P0 NANOSLEEP.SYNCS 0x989680 ;  /* 0x009896800000895d */ /* 0x004fea0003900000 */
[----:B------:R-:W2:Y:S02]  /*24610*/  @!P0 SYNCS.PHASECHK.TRANS64 P0, [R2+URZ+0x36840], R3 ;  /* 0x03684003020085a7 */ /* 0x000ea4000800007f */
[----:B--2---:R-:W-:Y:S05]  /*24620*/  @!P0 BRA `(.L_x_719) ;  /* 0xfffffffc00f08947 */ /* 0x004fea000383ffff */
[----:B------:R-:W-:Y:S05]  /*24630*/  BRA `(.L_x_813) ;  /* 0xffffffd000307947 */ /* 0x000fea000383ffff */
.L_x_721:
[----:B0-----:R0:W1:Y:S02]  /*24640*/  SYNCS.PHASECHK.TRANS64.TRYWAIT P1, [R3+URZ+0x60], R2 ;  /* 0x00006002030075a7 */ /* 0x001064000802017f */
[----:B-1----:R-:W-:Y:S05]  /*24650*/  @!P1 NANOSLEEP.SYNCS 0x989680 ;  /* 0x009896800000995d */ /* 0x002fea0003900000 */
[----:B------:R-:W1:Y:S02]  /*24660*/  @!P1 SYNCS.PHASECHK.TRANS64 P1, [R3+URZ+0x60], R2 ;  /* 0x00006002030095a7 */ /* 0x000e64000802007f */
[----:B-1----:R-:W-:Y:S05]  /*24670*/  @!P1 BRA `(.L_x_721) ;  /* 0xfffffffc00f09947 */ /* 0x002fea000383ffff */
[----:B------:R-:W-:Y:S05]  /*24680*/  BRA `(.L_x_814) ;  /* 0xffffffd000dc7947 */ /* 0x000fea000383ffff */
.L_x_726:
[----:B--2---:R2:W3:Y:S02]  /*24690*/  SYNCS.PHASECHK.TRANS64.TRYWAIT P0, [R2+URZ+0x36840], R3 ;  /* 0x03684003020075a7 */ /* 0x0044e4000800017f */
[----:B---3--:R-:W-:Y:S05]  /*246a0*/  @!P0 NANOSLEEP.SYNCS 0x989680 ;  /* 0x009896800000895d */ /* 0x008fea0003900000 */
[----:B------:R-:W3:Y:S02]  /*246b0*/  @!P0 SYNCS.PHASECHK.TRANS64 P0, [R2+URZ+0x36840], R3 ;  /* 0x03684003020085a7 */ /* 0x000ee4000800007f */
[----:B---3--:R-:W-:Y:S05]  /*246c0*/  @!P0 BRA `(.L_x_726) ;  /* 0xfffffffc00f08947 */ /* 0x008fea000383ffff */
[----:B------:R-:W-:Y:S05]  /*246d0*/  BRA `(.L_x_815) ;  /* 0xffffffd800147947 */ /* 0x000fea000383ffff */
.L_x_728:
[----:B0-----:R0:W1:Y:S02]  /*246e0*/  SYNCS.PHASECHK.TRANS64.TRYWAIT P1, [R2+URZ+0x60], R8 ;  /* 0x00006008020075a7 */ /* 0x001064000802017f */
[----:B-1----:R-:W-:Y:S05]  /*246f0*/  @!P1 NANOSLEEP.SYNCS 0x989680 ;  /* 0x009896800000995d */ /* 0x002fea0003900000 */
[----:B------:R-:W1:Y:S02]  /*24700*/  @!P1 SYNCS.PHASECHK.TRANS64 P1, [R2+URZ+0x60], R8 ;  /* 0x00006008020095a7 */ /* 0x000e64000802007f */
[----:B-1----:R-:W-:Y:S05]  /*24710*/  @!P1 BRA `(.L_x_728) ;  /* 0xfffffffc00f09947 */ /* 0x002fea000383ffff */
[----:B------:R-:W-:Y:S05]  /*24720*/  BRA `(.L_x_816) ;  /* 0xffffffd800c47947 */ /* 0x000fea000383ffff */
.L_x_735:
[----:B-1----:R1:W2:Y:S02]  /*24730*/  SYNCS.PHASECHK.TRANS64.TRYWAIT P0, [R3+URZ+0x36860], R0 ;  /* 0x03686000030075a7 */ /* 0x0022a4000800017f */
[----:B--2---:R-:W-:Y:S05]  /*24740*/  @!P0 NANOSLEEP.SYNCS 0x989680 ;  /* 0x009896800000895d */ /* 0x004fea0003900000 */
[----:B------:R-:W2:Y:S02]  /*24750*/  @!P0 SYNCS.PHASECHK.TRANS64 P0, [R3+URZ+0x36860], R0 ;  /* 0x03686000030085a7 */ /* 0x000ea4000800007f */
[----:B--2---:R-:W-:Y:S05]  /*24760*/  @!P0 BRA `(.L_x_735) ;  /* 0xfffffffc00f08947 */ /* 0x004fea000383ffff */
[----:B------:R-:W-:Y:S05]  /*24770*/  BRA `(.L_x_817) ;  /* 0xffffffdc00e07947 */ /* 0x000fea000383ffff */
.L_x_737:
[----:B------:R-:W-:Y:S01]  /*24780*/  BSSY B0, `(.L_x_818) ;  /* 0x0000008000007945 */ /* 0x000fe20003800000 */
[----:B0-----:R-:W-:Y:S01]  /*24790*/  MOV R13, R16 ;  /* 0x00000010000d7202 */ /* 0x001fe20000000f00 */
[----:B------:R-:W-:Y:S01]  /*247a0*/  IMAD.MOV.U32 R12, RZ, RZ, RZ ;  /* 0x000000ffff0c7224 */ /* 0x000fe200078e00ff */
[----:B------:R-:W-:Y:S01]  /*247b0*/  MOV R11, 0x1f ;  /* 0x0000001f000b7802 */ /* 0x000fe20000000f00 */
[----:B------:R-:W-:-:S07]  /*247c0*/  IMAD.MOV.U32 R15, RZ, RZ, -0x1 ;  /* 0xffffffffff0f7424 */ /* 0x000fce00078e00ff */
[----:B-1----:R-:W-:Y:S05]  /*247d0*/  WARPSYNC.COLLECTIVE R15, `(.L_x_819) ;  /* 0x000000000f087348 */ /* 0x002fea0003c00000 */
[----:B------:R0:W2:Y:S02]  /*247e0*/  SHFL.IDX P6, R14, R13, R12, R11 ;  /* 0x0000000c0d0e7389 */ /* 0x0000a400000c000b */
[----:B012---:R-:W-:Y:S01]  /*247f0*/  ENDCOLLECTIVE ;  /* 0x000000000000791b */ /* 0x007fe20003800000 */
.L_x_819:
[----:B------:R-:W-:Y:S05]  /*24800*/  BSYNC B0 ;  /* 0x0000000000007941 */ /* 0x000fea0003800000 */
.L_x_818:
[----:B------:R-:W-:Y:S01]  /*24810*/  IMAD.MOV.U32 R13, RZ, RZ, R16 ;  /* 0x000000ffff0d7224 */ /* 0x000fe200078e0010 */
[----:B------:R-:W-:Y:S01]  /*24820*/  MOV R12, 0x1 ;  /* 0x00000001000c7802 */ /* 0x000fe20000000f00 */
[----:B------:R-:W-:Y:S01]  /*24830*/  IMAD.MOV.U32 R11, RZ, RZ, 0x1f ;  /* 0x0000001fff0b7424 */ /* 0x000fe200078e00ff */
[----:B------:R-:W-:Y:S02]  /*24840*/  MOV R15, 0xffffffff ;  /* 0xffffffff000f7802 */ /* 0x000fe40000000f00 */
[----:B------:R-:W-:-:S07]  /*24850*/  MOV R4, R14 ;  /* 0x0000000e00047202 */ /* 0x000fce0000000f00 */
[----:B------:R-:W-:Y:S05]  /*24860*/  WARPSYNC.COLLECTIVE R15, `(.L_x_820) ;  /* 0x000000000f087348 */ /* 0x000fea0003c00000 */
[----:B------:R0:W1:Y:S02]  /*24870*/  SHFL.IDX P6, R14, R13, R12, R11 ;  /* 0x0000000c0d0e7389 */ /* 0x00006400000c000b */
[----:B01----:R-:W-:Y:S01]  /*24880*/  ENDCOLLECTIVE ;  /* 0x000000000000791b */ /* 0x003fe20003800000 */
.L_x_820:
[----:B------:R-:W-:Y:S01]  /*24890*/  IMAD.MOV.U32 R6, RZ, RZ, R14 ;  /* 0x000000ffff067224 */ /* 0x000fe200078e000e */
[----:B------:R-:W-:Y:S06]  /*248a0*/  BRA `(.L_x_821) ;  /* 0xffffffe000847947 */ /* 0x000fec000383ffff */
.L_x_740:
[----:B------:R-:W-:Y:S01]  /*248b0*/  BSSY B0, `(.L_x_822) ;  /* 0x0000008000007945 */ /* 0x000fe20003800000 */
[----:B-----5:R-:W-:Y:S01]  /*248c0*/  MOV R13, R17 ;  /* 0x00000011000d7202 */ /* 0x020fe20000000f00 */
[----:B------:R-:W-:Y:S01]  /*248d0*/  IMAD.MOV.U32 R12, RZ, RZ, 0x1 ;  /* 0x00000001ff0c7424 */ /* 0x000fe200078e00ff */
[----:B------:R-:W-:Y:S01]  /*248e0*/  MOV R11, RZ ;  /* 0x000000ff000b7202 */ /* 0x000fe20000000f00 */
[----:B------:R-:W-:-:S07]  /*248f0*/  IMAD.MOV.U32 R15, RZ, RZ, -0x1 ;  /* 0xffffffffff0f7424 */ /* 0x000fce00078e00ff */
[----:B0123--:R-:W-:Y:S05]  /*24900*/  WARPSYNC.COLLECTIVE R15, `(.L_x_823) ;  /* 0x000000000f087348 */ /* 0x00ffea0003c00000 */
[----:B------:R4:W0:Y:S02]  /*24910*/  SHFL.UP P6, R14, R13, R12, R11 ;  /* 0x0400000c0d0e7389 */ /* 0x00082400000c000b */
[----:B01234-:R-:W-:Y:S01]  /*24920*/  ENDCOLLECTIVE ;  /* 0x000000000000791b */ /* 0x01ffe20003800000 */
.L_x_823:
[----:B------:R-:W-:Y:S05]  /*24930*/  BSYNC B0 ;  /* 0x0000000000007941 */ /* 0x000fea0003800000 */
.L_x_822:
[----:B------:R-:W-:Y:S01]  /*24940*/  ISETP.NE.AND P0, PT, R8, RZ, PT ;  /* 0x000000ff0800720c */ /* 0x000fe20003f05270 */
[----:B------:R-:W-:Y:S01]  /*24950*/  IMAD.MOV.U32 R12, RZ, RZ, 0x2 ;  /* 0x00000002ff0c7424 */ /* 0x000fe200078e00ff */
[----:B------:R-:W-:Y:S01]  /*24960*/  MOV R11, RZ ;  /* 0x000000ff000b7202 */ /* 0x000fe20000000f00 */
[----:B------:R-:W-:Y:S01]  /*24970*/  IMAD.MOV.U32 R15, RZ, RZ, -0x1 ;  /* 0xffffffffff0f7424 */ /* 0x000fe200078e00ff */
[----:B------:R-:W-:Y:S02]  /*24980*/  SEL R14, R14, RZ, P0 ;  /* 0x000000ff0e0e7207 */ /* 0x000fe40000000000 */
[----:B------:R-:W-:Y:S02]  /*24990*/  ISETP.GE.U32.AND P0, PT, R8, 0x2, PT ;  /* 0x000000020800780c */ /* 0x000fe40003f06070 */
[----:B------:R-:W-:-:S11]  /*249a0*/  IADD3 R13, R17, R14, RZ ;  /* 0x0000000e110d7210 */ /* 0x000fd60007ffe0ff */
[----:B------:R-:W-:Y:S05]  /*249b0*/  WARPSYNC.COLLECTIVE R15, `(.L_x_824) ;  /* 0x000000000f087348 */ /* 0x000fea0003c00000 */
[----:B------:R0:W1:Y:S02]  /*249c0*/  SHFL.UP P6, R14, R13, R12, R11 ;  /* 0x0400000c0d0e7389 */ /* 0x00006400000c000b */
[----:B01----:R-:W-:Y:S01]  /*249d0*/  ENDCOLLECTIVE ;  /* 0x000000000000791b */ /* 0x003fe20003800000 */
.L_x_824:
[----:B------:R-:W-:Y:S02]  /*249e0*/  MOV R12, 0x4 ;  /* 0x00000004000c7802 */ /* 0x000fe40000000f00 */
[----:B------:R-:W-:Y:S02]  /*249f0*/  SEL R14, R14, RZ, P0 ;  /* 0x000000ff0e0e7207 */ /* 0x000fe40000000000 */
[----:B------:R-:W-:Y:S02]  /*24a00*/  ISETP.GE.U32.AND P0, PT, R8, 0x4, PT ;  /* 0x000000040800780c */ /* 0x000fe40003f06070 */
[----:B------:R-:W-:-:S05]  /*24a10*/  IADD3 R3, R13, R14, RZ ;  /* 0x0000000e0d037210 */ /* 0x000fca0007ffe0ff */
[----:B------:R-:W-:-:S07]  /*24a20*/  IMAD.MOV.U32 R13, RZ, RZ, R3 ;  /* 0x000000ffff0d7224 */ /* 0x000fce00078e0003 */
[----:B------:R-:W-:Y:S05]  /*24a30*/  WARPSYNC.COLLECTIVE R15, `(.L_x_825) ;  /* 0x000000000f087348 */ /* 0x000fea0003c00000 */
[----:B------:R0:W1:Y:S02]  /*24a40*/  SHFL.UP P6, R14, R13, R12, R11 ;  /* 0x0400000c0d0e7389 */ /* 0x00006400000c000b */
[----:B01----:R-:W-:Y:S01]  /*24a50*/  ENDCOLLECTIVE ;  /* 0x000000000000791b */ /* 0x003fe20003800000 */
.L_x_825:
[----:B------:R-:W-:Y:S01]  /*24a60*/  IMAD.MOV.U32 R12, RZ, RZ, 0x8 ;  /* 0x00000008ff0c7424 */ /* 0x000fe200078e00ff */
[----:B------:R-:W-:Y:S02]  /*24a70*/  SEL R14, R14, RZ, P0 ;  /* 0x000000ff0e0e7207 */ /* 0x000fe40000000000 */
[----:B------:R-:W-:-:S03]  /*24a80*/  ISETP.GE.U32.AND P0, PT, R8, 0x8, PT ;  /* 0x000000080800780c */ /* 0x000fc60003f06070 */
[----:B------:R-:W-:-:S05]  /*24a90*/  IMAD.IADD R5, R3, 0x1, R14 ;  /* 0x0000000103057824 */ /* 0x000fca00078e020e */
[----:B------:R-:W-:-:S07]  /*24aa0*/  MOV R13, R5 ;  /* 0x00000005000d7202 */ /* 0x000fce0000000f00 */
[----:B------:R-:W-:Y:S05]  /*24ab0*/  WARPSYNC.COLLECTIVE R15, `(.L_x_826) ;  /* 0x000000000f087348 */ /* 0x000fea0003c00000 */
[----:B------:R0:W1:Y:S02]  /*24ac0*/  SHFL.UP P6, R14, R13, R12, R11 ;  /* 0x0400000c0d0e7389 */ /* 0x00006400000c000b */
[----:B01----:R-:W-:Y:S01]  /*24ad0*/  ENDCOLLECTIVE ;  /* 0x000000000000791b */ /* 0x003fe20003800000 */
.L_x_826:
        /* <DEDUP_REMOVED lines=8> */
.L_x_827:
[----:B------:R-:W-:Y:S01]  /*24b60*/  IMAD.MOV.U32 R12, RZ, RZ, 0x1f ;  /* 0x0000001fff0c7424 */ /* 0x000fe200078e00ff */
[----:B------:R-:W-:Y:S02]  /*24b70*/  MOV R11, 0x1f ;  /* 0x0000001f000b7802 */ /* 0x000fe40000000f00 */
[----:B------:R-:W-:-:S05]  /*24b80*/  SEL R2, R14, RZ, P0 ;  /* 0x000000ff0e027207 */ /* 0x000fca0000000000 */
[----:B------:R-:W-:-:S05]  /*24b90*/  IMAD.IADD R2, R7, 0x1, R2 ;  /* 0x0000000107027824 */ /* 0x000fca00078e0202 */
[----:B------:R-:W-:-:S07]  /*24ba0*/  MOV R13, R2 ;  /* 0x00000002000d7202 */ /* 0x000fce0000000f00 */
[----:B------:R-:W-:Y:S05]  /*24bb0*/  WARPSYNC.COLLECTIVE R15, `(.L_x_828) ;  /* 0x000000000f087348 */ /* 0x000fea0003c00000 */
[----:B------:R0:W1:Y:S02]  /*24bc0*/  SHFL.IDX P6, R14, R13, R12, R11 ;  /* 0x0000000c0d0e7389 */ /* 0x00006400000c000b */
[----:B01----:R-:W-:Y:S01]  /*24bd0*/  ENDCOLLECTIVE ;  /* 0x000000000000791b */ /* 0x003fe20003800000 */
.L_x_828:
[----:B------:R-:W-:Y:S05]  /*24be0*/  BRA `(.L_x_829) ;  /* 0xffffffe000487947 */ /* 0x000fea000383ffff */
.L_x_745:
[----:B------:R-:W-:Y:S01]  /*24bf0*/  BSSY B0, `(.L_x_830) ;  /* 0x0000008000007945 */ /* 0x000fe20003800000 */
[----:B-----5:R-:W-:Y:S01]  /*24c00*/  IMAD.MOV.U32 R13, RZ, RZ, R17 ;  /* 0x000000ffff0d7224 */ /* 0x020fe200078e0011 */
[----:B------:R-:W-:Y:S01]  /*24c10*/  MOV R12, 0x1 ;  /* 0x00000001000c7802 */ /* 0x000fe20000000f00 */
[----:B------:R-:W-:Y:S01]  /*24c20*/  IMAD.MOV.U32 R11, RZ, RZ, RZ ;  /* 0x000000ffff0b7224 */ /* 0x000fe200078e00ff */
[----:B------:R-:W-:-:S07]  /*24c30*/  MOV R15, 0xffffffff ;  /* 0xffffffff000f7802 */ /* 0x000fce0000000f00 */
[----:B01----:R-:W-:Y:S05]  /*24c40*/  WARPSYNC.COLLECTIVE R15, `(.L_x_831) ;  /* 0x000000000f087348 */ /* 0x003fea0003c00000 */
[----:B------:R2:W3:Y:S02]  /*24c50*/  SHFL.UP P6, R14, R13, R12, R11 ;  /* 0x0400000c0d0e7389 */ /* 0x0004e400000c000b */
[----:B0123--:R-:W-:Y:S01]  /*24c60*/  ENDCOLLECTIVE ;  /* 0x000000000000791b */ /* 0x00ffe20003800000 */
.L_x_831:
[----:B------:R-:W-:Y:S05]  /*24c70*/  BSYNC B0 ;  /* 0x0000000000007941 */ /* 0x000fea0003800000 */
.L_x_830:
[----:B------:R-:W-:Y:S01]  /*24c80*/  ISETP.NE.AND P0, PT, R8, RZ, PT ;  /* 0x000000ff0800720c */ /* 0x000fe20003f05270 */
[----:B------:R-:W-:Y:S01]  /*24c90*/  IMAD.MOV.U32 R11, RZ, RZ, RZ ;  /* 0x000000ffff0b7224 */ /* 0x000fe200078e00ff */
[----:B------:R-:W-:Y:S02]  /*24ca0*/  MOV R12, 0x2 ;  /* 0x00000002000c7802 */ /* 0x000fe40000000f00 */
[----:B------:R-:W-:Y:S02]  /*24cb0*/  SEL R14, R14, RZ, P0 ;  /* 0x000000ff0e0e7207 */ /* 0x000fe40000000000 */
[----:B------:R-:W-:Y:S02]  /*24cc0*/  MOV R15, 0xffffffff ;  /* 0xffffffff000f7802 */ /* 0x000fe40000000f00 */
[----:B------:R-:W-:Y:S01]  /*24cd0*/  ISETP.GE.U32.AND P0, PT, R8, 0x2, PT ;  /* 0x000000020800780c */ /* 0x000fe20003f06070 */
[----:B------:R-:W-:-:S12]  /*24ce0*/  IMAD.IADD R13, R17, 0x1, R14 ;  /* 0x00000001110d7824 */ /* 0x000fd800078e020e */
[----:B------:R-:W-:Y:S05]  /*24cf0*/  WARPSYNC.COLLECTIVE R15, `(.L_x_832) ;  /* 0x000000000f087348 */ /* 0x000fea0003c00000 */
[----:B------:R0:W1:Y:S02]  /*24d00*/  SHFL.UP P6, R14, R13, R12, R11 ;  /* 0x0400000c0d0e7389 */ /* 0x00006400000c000b */
[----:B01----:R-:W-:Y:S01]  /*24d10*/  ENDCOLLECTIVE ;  /* 0x000000000000791b */ /* 0x003fe20003800000 */
.L_x_832:
        /* <DEDUP_REMOVED lines=8> */
.L_x_833:
        /* <DEDUP_REMOVED lines=8> */
.L_x_834:
        /* <DEDUP_REMOVED lines=8> */
.L_x_835:
[----:B------:R-:W-:Y:S01]  /*24ea0*/  MOV R12, 0x1f ;  /* 0x0000001f000c7802 */ /* 0x000fe20000000f00 */
[----:B------:R-:W-:Y:S01]  /*24eb0*/  IMAD.MOV.U32 R11, RZ, RZ, 0x1f ;  /* 0x0000001fff0b7424 */ /* 0x000fe200078e00ff */
[----:B------:R-:W-:-:S04]  /*24ec0*/  SEL R2, R14, RZ, P0 ;  /* 0x000000ff0e027207 */ /* 0x000fc80000000000 */
[----:B------:R-:W-:-:S05]  /*24ed0*/  IADD3 R2, R7, R2, RZ ;  /* 0x0000000207027210 */ /* 0x000fca0007ffe0ff */
[----:B------:R-:W-:-:S07]  /*24ee0*/  IMAD.MOV.U32 R13, RZ, RZ, R2 ;  /* 0x000000ffff0d7224 */ /* 0x000fce00078e0002 */
[----:B------:R-:W-:Y:S05]  /*24ef0*/  WARPSYNC.COLLECTIVE R15, `(.L_x_836) ;  /* 0x000000000f087348 */ /* 0x000fea0003c00000 */
[----:B------:R0:W1:Y:S02]  /*24f00*/  SHFL.IDX P6, R14, R13, R12, R11 ;  /* 0x0000000c0d0e7389 */ /* 0x00006400000c000b */
[----:B01----:R-:W-:Y:S01]  /*24f10*/  ENDCOLLECTIVE ;  /* 0x000000000000791b */ /* 0x003fe20003800000 */
.L_x_836:
[----:B------:R-:W-:Y:S05]  /*24f20*/  BRA `(.L_x_837) ;  /* 0xffffffe0002c7947 */ /* 0x000fea000383ffff */
.L_x_747:
[----:B------:R-:W-:Y:S01]  /*24f30*/  BSSY B0, `(.L_x_838) ;  /* 0x0000006000007945 */ /* 0x000fe20003800000 */
[----:B------:R-:W-:Y:S02]  /*24f40*/  PLOP3.LUT P6, PT, P6, PT, PT, 0x8, 0x0 ;  /* 0x000000000000781c */ /* 0x000fe400037ce170 */
[----:B------:R-:W-:-:S11]  /*24f50*/  MOV R15, 0xffffffff ;  /* 0xffffffff000f7802 */ /* 0x000fd60000000f00 */
[----:B01----:R-:W-:Y:S05]  /*24f60*/  WARPSYNC.COLLECTIVE R15, `(.L_x_839) ;  /* 0x000000000f087348 */ /* 0x003fea0003c00000 */
[----:B------:R-:W-:Y:S01]  /*24f70*/  VOTE.ANY R14, PT, P6 ;  /* 0x00000000000e7806 */ /* 0x000fe200030e0100 */
[----:B01----:R-:W-:Y:S06]  /*24f80*/  ENDCOLLECTIVE ;  /* 0x000000000000791b */ /* 0x003fec0003800000 */
.L_x_839:
[----:B------:R-:W-:Y:S05]  /*24f90*/  BSYNC B0 ;  /* 0x0000000000007941 */ /* 0x000fea0003800000 */
.L_x_838:
[----:B------:R-:W-:Y:S01]  /*24fa0*/  IMAD.MOV.U32 R3, RZ, RZ, R14 ;  /* 0x000000ffff037224 */ /* 0x000fe200078e000e */
[----:B------:R-:W-:Y:S01]  /*24fb0*/  MOV R13, R17 ;  /* 0x00000011000d7202 */ /* 0x000fe20000000f00 */
[----:B------:R-:W-:Y:S01]  /*24fc0*/  IMAD.MOV.U32 R15, RZ, RZ, -0x1 ;  /* 0xffffffffff0f7424 */ /* 0x000fe200078e00ff */
[----:B------:R-:W-:Y:S01]  /*24fd0*/  MOV R11, 0x1f ;  /* 0x0000001f000b7802 */ /* 0x000fe20000000f00 */
[----:B------:R-:W0:Y:S02]  /*24fe0*/  POPC R5, R3 ;  /* 0x0000000300057309 */ /* 0x000e240000000000 */
[----:B0-----:R-:W-:-:S07]  /*24ff0*/  IMAD.MOV.U32 R12, RZ, RZ, R5 ;  /* 0x000000ffff0c7224 */ /* 0x001fce00078e0005 */
[----:B------:R-:W-:Y:S05]  /*25000*/  WARPSYNC.COLLECTIVE R15, `(.L_x_840) ;  /* 0x000000000f087348 */ /* 0x000fea0003c00000 */
[----:B------:R0:W1:Y:S02]  /*25010*/  SHFL.IDX P6, R14, R13, R12, R11 ;  /* 0x0000000c0d0e7389 */ /* 0x00006400000c000b */
[----:B01----:R-:W-:Y:S01]  /*25020*/  ENDCOLLECTIVE ;  /* 0x000000000000791b */ /* 0x003fe20003800000 */
.L_x_840:
[----:B------:R-:W-:Y:S01]  /*25030*/  MOV R17, R14 ;  /* 0x0000000e00117202 */ /* 0x000fe20000000f00 */
[----:B------:R-:W-:Y:S06]  /*25040*/  BRA `(.L_x_841) ;  /* 0xffffffe0001c7947 */ /* 0x000fec000383ffff */
.L_x_749:
[----:B------:R-:W-:Y:S01]  /*25050*/  BSSY B0, `(.L_x_842) ;  /* 0x0000007000007945 */ /* 0x000fe20003800000 */
[----:B------:R-:W-:Y:S01]  /*25060*/  IMAD.MOV.U32 R13, RZ, RZ, R2 ;  /* 0x000000ffff0d7224 */ /* 0x000fe200078e0002 */
[----:B------:R-:W-:Y:S01]  /*25070*/  MOV R11, 0x1f ;  /* 0x0000001f000b7802 */ /* 0x000fe20000000f00 */
[----:B------:R-:W-:-:S07]  /*25080*/  IMAD.MOV.U32 R15, RZ, RZ, -0x1 ;  /* 0xffffffffff0f7424 */ /* 0x000fce00078e00ff */
[----:B0123--:R-:W-:Y:S05]  /*25090*/  WARPSYNC.COLLECTIVE R15, `(.L_x_843) ;  /* 0x000000000f087348 */ /* 0x00ffea0003c00000 */
[----:B------:R4:W0:Y:S02]  /*250a0*/  SHFL.IDX P6, R14, R13, R12, R11 ;  /* 0x0000000c0d0e7389 */ /* 0x00082400000c000b */
[----:B01234-:R-:W-:Y:S01]  /*250b0*/  ENDCOLLECTIVE ;  /* 0x000000000000791b */ /* 0x01ffe20003800000 */
.L_x_843:
[----:B------:R-:W-:Y:S05]  /*250c0*/  BSYNC B0 ;  /* 0x0000000000007941 */ /* 0x000fea0003800000 */
.L_x_842:
[----:B------:R-:W-:Y:S05]  /*250d0*/  BRA `(.L_x_748) ;  /* 0xffffffe000147947 */ /* 0x000fea000383ffff */
.L_x_753:
[----:B0-----:R0:W1:Y:S02]  /*250e0*/  SYNCS.PHASECHK.TRANS64.TRYWAIT P0, [R0+URZ+0x36820], R3 ;  /* 0x03682003000075a7 */ /* 0x001064000800017f */
[----:B-1----:R-:W-:Y:S05]  /*250f0*/  @!P0 NANOSLEEP.SYNCS 0x989680 ;  /* 0x009896800000895d */ /* 0x002fea0003900000 */
[----:B------:R-:W1:Y:S02]  /*25100*/  @!P0 SYNCS.PHASECHK.TRANS64 P0, [R0+URZ+0x36820], R3 ;  /* 0x03682003000085a7 */ /* 0x000e64000800007f */
[----:B-1----:R-:W-:Y:S05]  /*25110*/  @!P0 BRA `(.L_x_753) ;  /* 0xfffffffc00f08947 */ /* 0x002fea000383ffff */
[----:B------:R-:W-:Y:S05]  /*25120*/  BRA `(.L_x_844) ;  /* 0xffffffe000f87947 */ /* 0x000fea000383ffff */
.L_x_754:
[----:B------:R-:W1:Y:S01]  /*25130*/  S2R R2, SR_TID.X ;  /* 0x0000000000027919 */ /* 0x000e620000002100 */
[----:B------:R-:W-:Y:S01]  /*25140*/  BSSY B0, `(.L_x_845) ;  /* 0x000000a000007945 */ /* 0x000fe20003800000 */
[----:B------:R-:W-:Y:S01]  /*25150*/  IMAD.MOV.U32 R12, RZ, RZ, RZ ;  /* 0x000000ffff0c7224 */ /* 0x000fe200078e00ff */
[----:B------:R-:W-:Y:S01]  /*25160*/  MOV R11, 0x1f ;  /* 0x0000001f000b7802 */ /* 0x000fe20000000f00 */
[----:B------:R-:W-:Y:S01]  /*25170*/  IMAD.MOV.U32 R15, RZ, RZ, -0x1 ;  /* 0xffffffffff0f7424 */ /* 0x000fe200078e00ff */
[----:B-1----:R-:W-:-:S04]  /*25180*/  SHF.R.U32.HI R2, RZ, 0x5, R2 ;  /* 0x00000005ff027819 */ /* 0x002fc80000011602 */
[----:B------:R-:W-:-:S04]  /*25190*/  LOP3.LUT R2, R2, 0x3, RZ, 0xc0, !PT ;  /* 0x0000000302027812 */ /* 0x000fc800078ec0ff */
[----:B------:R-:W-:-:S07]  /*251a0*/  MOV R13, R2 ;  /* 0x00000002000d7202 */ /* 0x000fce0000000f00 */
[----:B0-----:R-:W-:Y:S05]  /*251b0*/  WARPSYNC.COLLECTIVE R15, `(.L_x_846) ;  /* 0x000000000f087348 */ /* 0x001fea0003c00000 */
[----:B------:R1:W2:Y:S02]  /*251c0*/  SHFL.IDX P6, R14, R13, R12, R11 ;  /* 0x0000000c0d0e7389 */ /* 0x0002a400000c000b */
[----:B012---:R-:W-:Y:S01]  /*251d0*/  ENDCOLLECTIVE ;  /* 0x000000000000791b */ /* 0x007fe20003800000 */
.L_x_846:
[----:B------:R-:W-:Y:S05]  /*251e0*/  BSYNC B0 ;  /* 0x0000000000007941 */ /* 0x000fea0003800000 */
.L_x_845:
[----:B------:R-:W-:Y:S05]  /*251f0*/  BRA `(.L_x_847) ;  /* 0xffffffe000e07947 */ /* 0x000fea000383ffff */
.L_x_755:
[----:B------:R-:W-:Y:S01]  /*25200*/  BSSY B0, `(.L_x_848) ;  /* 0x0000006000007945 */ /* 0x000fe20003800000 */
[----:B------:R-:W-:-:S07]  /*25210*/  MOV R15, 0xffffffff ;  /* 0xffffffff000f7802 */ /* 0x000fce0000000f00 */
[----:B01----:R-:W-:Y:S05]  /*25220*/  WARPSYNC.COLLECTIVE R15, `(.L_x_849) ;  /* 0x000000000f0c7348 */ /* 0x003fea0003c00000 */
[----:B------:R-:W-:Y:S02]  /*25230*/  ELECT P6, UR62, PT ;  /* 0x00000000003e782f */ /* 0x000fe400038c0000 */
[----:B------:R-:W-:Y:S01]  /*25240*/  MOV R14, UR62 ;  /* 0x0000003e000e7c02 */ /* 0x000fe20008000f00 */
[----:B01----:R-:W-:Y:S10]  /*25250*/  ENDCOLLECTIVE ;  /* 0x000000000000791b */ /* 0x003ff40003800000 */
.L_x_849:
[----:B------:R-:W-:Y:S05]  /*25260*/  BSYNC B0 ;  /* 0x0000000000007941 */ /* 0x000fea0003800000 */
.L_x_848:
[----:B------:R-:W-:Y:S05]  /*25270*/  BRA `(.L_x_850) ;  /* 0xffffffe000d47947 */ /* 0x000fea000383ffff */
.L_x_757:
[----:B0-----:R0:W1:Y:S02]  /*25280*/  SYNCS.PHASECHK.TRANS64.TRYWAIT P0, [R6+URZ], R5 ;  /* 0x00000005060075a7 */ /* 0x001064000800017f */
[----:B-1----:R-:W-:Y:S05]  /*25290*/  @!P0 NANOSLEEP.SYNCS 0x989680 ;  /* 0x009896800000895d */ /* 0x002fea0003900000 */
[----:B------:R-:W1:Y:S02]  /*252a0*/  @!P0 SYNCS.PHASECHK.TRANS64 P0, [R6+URZ], R5 ;  /* 0x00000005060085a7 */ /* 0x000e64000800007f */
[----:B-1----:R-:W-:Y:S05]  /*252b0*/  @!P0 BRA `(.L_x_757) ;  /* 0xfffffffc00f08947 */ /* 0x002fea000383ffff */
[----:B------:R-:W-:Y:S05]  /*252c0*/  BRA `(.L_x_851) ;  /* 0xffffffe400187947 */ /* 0x000fea000383ffff */
.L_x_758:
[----:B-1----:R1:W2:Y:S02]  /*252d0*/  SYNCS.PHASECHK.TRANS64.TRYWAIT P0, [R7+URZ], R2 ;  /* 0x00000002070075a7 */ /* 0x0022a4000800017f */
[----:B--2---:R-:W-:Y:S05]  /*252e0*/  @!P0 NANOSLEEP.SYNCS 0x989680 ;  /* 0x009896800000895d */ /* 0x004fea0003900000 */
[----:B------:R-:W2:Y:S02]  /*252f0*/  @!P0 SYNCS.PHASECHK.TRANS64 P0, [R7+URZ], R2 ;  /* 0x00000002070085a7 */ /* 0x000ea4000800007f */
[----:B--2---:R-:W-:Y:S05]  /*25300*/  @!P0 BRA `(.L_x_758) ;  /* 0xfffffffc00f08947 */ /* 0x004fea000383ffff */
[----:B------:R-:W-:Y:S05]  /*25310*/  BRA `(.L_x_852) ;  /* 0xffffffe4000c7947 */ /* 0x000fea000383ffff */
.L_x_760:
[----:B--2---:R2:W3:Y:S02]  /*25320*/  SYNCS.PHASECHK.TRANS64.TRYWAIT P0, [R4+URZ], R5 ;  /* 0x00000005040075a7 */ /* 0x0044e4000800017f */
[----:B---3--:R-:W-:Y:S05]  /*25330*/  @!P0 NANOSLEEP.SYNCS 0x989680 ;  /* 0x009896800000895d */ /* 0x008fea0003900000 */
[----:B------:R-:W3:Y:S02]  /*25340*/  @!P0 SYNCS.PHASECHK.TRANS64 P0, [R4+URZ], R5 ;  /* 0x00000005040085a7 */ /* 0x000ee4000800007f */
[----:B---3--:R-:W-:Y:S05]  /*25350*/  @!P0 BRA `(.L_x_760) ;  /* 0xfffffffc00f08947 */ /* 0x008fea000383ffff */
[----:B------:R-:W-:Y:S05]  /*25360*/  BRA `(.L_x_853) ;  /* 0xffffffe400147947 */ /* 0x000fea000383ffff */
.L_x_854:
        /* <DEDUP_REMOVED lines=9> */
.L_x_2658:


//--------------------- .text._ZN7cutlass13device_kernelIN5flash11enable_sm90INS1_16FlashAttnFwdSm90INS1_25CollectiveMainloopFwdSm90ILi2EN4cute5tupleIJNS5_1CILi1EEES8_S8_EEENS6_IJNS7_ILi128EEENS7_ILi96EEENS7_ILi192EEEEEELi192ENS_6half_tEfNS_4arch4Sm90ELb0ELb1ELb0ELb0ELb0ELb0ELb0ELb1ELb1ELb0ELb0ELb0EEENS1_21CollectiveEpilogueFwdINS6_IJSA_SC_SB_EEES9_SE_SG_Li256ELb0ELb0ELb0ELb0EEENS1_30DynamicPersistentTileSchedulerILi256ELi32ELb0ELb0ELb1EEEEEEEEEvNT_6ParamsE --------------------------
	.section	.text._ZN7cutlass13device_kernelIN5flash11enable_sm90INS1_16FlashAttnFwdSm90INS1_25CollectiveMainloopFwdSm90ILi2EN4cute5tupleIJNS5_1CILi1EEES8_S8_EEENS6_IJNS7_ILi128EEENS7_ILi96EEENS7_ILi192EEEEEELi192ENS_6half_tEfNS_4arch4Sm90ELb0ELb1ELb0ELb0ELb0ELb0ELb0ELb1ELb1ELb0ELb0ELb0EEENS1_21CollectiveEpilogueFwdINS6_IJSA_SC_SB_EEES9_SE_SG_Li256ELb0ELb0ELb0ELb0EEENS1_30DynamicPersistentTileSchedulerILi256ELi32ELb0ELb0ELb1EEEEEEEEEvNT_6ParamsE,"ax",@progbits
	.align	128
.text._ZN7cutlass13device_kernelIN5flash11enable_sm90INS1_16FlashAttnFwdSm90INS1_25CollectiveMainloopFwdSm90ILi2EN4cute5tupleIJNS5_1CILi1EEES8_S8_EEENS6_IJNS7_ILi128EEENS7_ILi96EEENS7_ILi192EEEEEELi192ENS_6half_tEfNS_4arch4Sm90ELb0ELb1ELb0ELb0ELb0ELb0ELb0ELb1ELb1ELb0ELb0ELb0EEENS1_21CollectiveEpilogueFwdINS6_IJSA_SC_SB_EEES9_SE_SG_Li256ELb0ELb0ELb0ELb0EEENS1_30DynamicPersistentTileSchedulerILi256ELi32ELb0ELb0ELb1EEEEEEEEEvNT_6ParamsE:
        .type           _ZN7cutlass13device_kernelIN5flash11enable_sm90INS1_16FlashAttnFwdSm90INS1_25CollectiveMainloopFwdSm90ILi2EN4cute5tupleIJNS5_1CILi1EEES8_S8_EEENS6_IJNS7_ILi128EEENS7_ILi96EEENS7_ILi192EEEEEELi192ENS_6half_tEfNS_4arch4Sm90ELb0ELb1ELb0ELb0ELb0ELb0ELb0ELb1ELb1ELb0ELb0ELb0EEENS1_21CollectiveEpilogueFwdINS6_IJSA_SC_SB_EEES9_SE_SG_Li256ELb0ELb0ELb0ELb0EEENS1_30DynamicPersistentTileSchedulerILi256ELi32ELb0ELb0ELb1EEEEEEEEEvNT_6ParamsE,@function
        .size           _ZN7cutlass13device_kernelIN5flash11enable_sm90INS1_16FlashAttnFwdSm90INS1_25CollectiveMainloopFwdSm90ILi2EN4cute5tupleIJNS5_1CILi1EEES8_S8_EEENS6_IJNS7_ILi128EEENS7_ILi96EEENS7_ILi192EEEEEELi192ENS_6half_tEfNS_4arch4Sm90ELb0ELb1ELb0ELb0ELb0ELb0ELb0ELb1ELb1ELb0ELb0ELb0EEENS1_21CollectiveEpilogueFwdINS6_IJSA_SC_SB_EEES9_SE_SG_Li256ELb0ELb0ELb0ELb0EEENS1_30DynamicPersistentTileSchedulerILi256ELi32ELb0ELb0ELb1EEEEEEEEEvNT_6ParamsE,(.L_x_2659 - _ZN7cutlass13device_kernelIN5flash11enable_sm90INS1_16FlashAttnFwdSm90INS1_25CollectiveMainloopFwdSm90ILi2EN4cute5tupleIJNS5_1CILi1EEES8_S8_EEENS6_IJNS7_ILi128EEENS7_ILi96EEENS7_ILi192EEEEEELi192ENS_6half_tEfNS_4arch4Sm90ELb0ELb1ELb0ELb0ELb0ELb0ELb0ELb1ELb1ELb0ELb0ELb0EEENS1_21CollectiveEpilogueFwdINS6_IJSA_SC_SB_EEES9_SE_SG_Li256ELb0ELb0ELb0ELb0EEENS1_30DynamicPersistentTileSchedulerILi256ELi32ELb0ELb0ELb1EEEEEEEEEvNT_6ParamsE)
        .other          _ZN7cutlass13device_kernelIN5flash11enable_sm90INS1_16FlashAttnFwdSm90INS1_25CollectiveMainloopFwdSm90ILi2EN4cute5tupleIJNS5_1CILi1EEES8_S8_EEENS6_IJNS7_ILi128EEENS7_ILi96EEENS7_ILi192EEEEEELi192ENS_6half_tEfNS_4arch4Sm90ELb0ELb1ELb0ELb0ELb0ELb0ELb0ELb1ELb1ELb0ELb0ELb0EEENS1_21CollectiveEpilogueFwdINS6_IJSA_SC_SB_EEES9_SE_SG_Li256ELb0ELb0ELb0ELb0EEENS1_30DynamicPersistentTileSchedulerILi256ELi32ELb0ELb0ELb1EEEEEEEEEvNT_6ParamsE,@"STO_CUDA_ENTRY STV_DEFAULT"
_ZN7cutlass13device_kernelIN5flash11enable_sm90INS1_16FlashAttnFwdSm90INS1_25CollectiveMainloopFwdSm90ILi2EN4cute5tupleIJNS5_1CILi1EEES8_S8_EEENS6_IJNS7_ILi128EEENS7_ILi96EEENS7_ILi192EEEEEELi192ENS_6half_tEfNS_4arch4Sm90ELb0ELb1ELb0ELb0ELb0ELb0ELb0ELb1ELb1ELb0ELb0ELb0EEENS1_21CollectiveEpilogueFwdINS6_IJSA_SC_SB_EEES9_SE_SG_Li256ELb0ELb0ELb0ELb0EEENS1_30DynamicPersistentTileSchedulerILi256ELi32ELb0ELb0ELb1EEEEEEEEEvNT_6ParamsE:
        /* <DEDUP_REMOVED lines=24> */
.L_x_856:
[----:B------:R-:W-:Y:S05]  /*0180*/  BSYNC B0 ;  /* 0x0000000000007941 */ /* 0x000fea0003800000 */
.L_x_855:
        /* <DEDUP_REMOVED lines=37> */
.L_x_857:
        /* <DEDUP_REMOVED lines=22> */
.L_x_858:
        /* <DEDUP_REMOVED lines=18> */
.L_x_859:
        /* <DEDUP_REMOVED lines=22> */
.L_x_860:
        /* <DEDUP_REMOVED lines=22> */
.L_x_861:
[----:B-1----:R-:W-:Y:S01]  /*0920*/  UMOV UR4, 0x1 ;  /* 0x0000000100047882 */ /* 0x002fe20000000000 */
[----:B------:R-:W-:Y:S01]  /*0930*/  PLOP3.LUT P0, PT, PT, PT, UP0, 0x80, 0x0 ;  /* 0x000000000000781c */ /* 0x000fe20003f0f008 */
[----:B------:R-:W-:Y:S01]  /*0940*/  USEL UR4, UR4, 0x2, !UP0 ;  /* 0x0000000204047887 */ /* 0x000fe2000c000000 */
[----:B------:R-:W-:Y:S01]  /*0950*/  NOP ;  /* 0x0000000000007918 */ /* 0x000fe20000000000 */
[----:B------:R-:W-:-:S04]  /*0960*/  ULDC.64 UR60, c[0x0][0x208] ;  /* 0x00008200003c7ab9 */ /* 0x000fc80000000a00 */
[----:B------:R-:W-:-:S05]  /*0970*/  IMAD.U32 R2, RZ, RZ, UR4 ;  /* 0x00000004ff027e24 */ /* 0x000fca000f8e00ff */
[----:B------:R1:W-:Y:S01]  /*0980*/  STL [R1], R2 ;  /* 0x0000000201007387 */ /* 0x0003e20000100800 */
[----:B--23--:R-:W-:Y:S06]  /*0990*/  BAR.SYNC.DEFER_BLOCKING 0x0 ;  /* 0x0000000000007b1d */ /* 0x00cfec0000010000 */
[----:B------:R-:W-:Y:S05]  /*09a0*/  @!P0 BRA `(.L_x_862) ;  /* 0x000000e400008947 */ /* 0x000fea0003800000 */
.L_x_863:
[----:B------:R-:W-:-:S08]  /*09b0*/  NOP ;  /* 0x0000000000007918 */ /* 0x000fd00000000000 */
[----:B------:R-:W2:Y:S02]  /*09c0*/  USETMAXREG.TRY_ALLOC.CTAPOOL UP0, 0xf0 ;  /* 0x000000f0000079c8 */ /* 0x000ea40008000600 */
[----:B--2---:R-:W-:-:S13]  /*09d0*/  PLOP3.LUT P0, PT, PT, PT, UP0, 0x80, 0x0 ;  /* 0x000000000000781c */ /* 0x004fda0003f0f008 */
[----:B------:R-:W-:Y:S05]  /*09e0*/  @!P0 BRA `(.L_x_863) ;  /* 0xfffffffc00f08947 */ /* 0x000fea000383ffff */
[----:B------:R-:W2:Y:S08]  /*09f0*/  S2UR UR7, SR_CTAID.X ;  /* 0x00000000000779c3 */ /* 0x000eb00000002500 */
[----:B------:R-:W-:Y:S08]  /*0a00*/  BAR.ARV 0x4, 0x120 ;  /* 0x0104800000007b1d */ /* 0x000ff00000002000 */
[----:B------:R-:W2:Y:S08]  /*0a10*/  LDC R0, c[0x0][0xda8] ;  /* 0x00036a00ff007b82 */ /* 0x000eb00000000800 */
[----:B------:R-:W-:Y:S06]  /*0a20*/  BAR.ARV 0x8, 0x120 ;  /* 0x0204800000007b1d */ /* 0x000fec0000002000 */
[----:B--2---:R-:W-:-:S13]  /*0a30*/  ISETP.LE.AND P0, PT, R0, UR7, PT ;  /* 0x0000000700007c0c */ /* 0x004fda000bf03270 */
[----:B------:R-:W-:Y:S05]  /*0a40*/  @P0 EXIT ;  /* 0x000000000000094d */ /* 0x000fea0003800000 */
[----:B------:R-:W2:Y:S01]  /*0a50*/  LDL R3, [R1] ;  /* 0x0000000001037983 */ /* 0x000ea20000100800 */
[----:B------:R-:W3:Y:S01]  /*0a60*/  S2UR UR4, SR_CgaCtaId ;  /* 0x00000000000479c3 */ /* 0x000ee20000008800 */
[----:B------:R-:W-:Y:S01]  /*0a70*/  UMOV UR37, 0x400 ;  /* 0x0000040000257882 */ /* 0x000fe20000000000 */
[----:B------:R-:W-:Y:S01]  /*0a80*/  UMOV UR46, URZ ;  /* 0x0000003f002e7c82 */ /* 0x000fe20008000000 */
[----:B-1----:R-:W1:Y:S01]  /*0a90*/  S2R R2, SR_TID.X ;  /* 0x0000000000027919 */ /* 0x002e620000002100 */
[----:B------:R-:W-:-:S04]  /*0aa0*/  UMOV UR36, URZ ;  /* 0x0000003f00247c82 */ /* 0x000fc80008000000 */
[----:B------:R-:W4:Y:S01]  /*0ab0*/  S2UR UR6, SR_SWINHI ;  /* 0x00000000000679c3 */ /* 0x000f220000002f00 */
[----:B---3--:R-:W-:-:S07]  /*0ac0*/  ULEA UR37, UR4, UR37, 0x18 ;  /* 0x0000002504257291 */ /* 0x008fce000f8ec03f */
[----:B------:R-:W-:Y:S01]  /*0ad0*/  UMOV UR4, UR37 ;  /* 0x0000002500047c82 */ /* 0x000fe20008000000 */
[----:B----4-:R-:W-:Y:S01]  /*0ae0*/  UMOV UR5, UR6 ;  /* 0x0000000600057c82 */ /* 0x010fe20008000000 */
[----:B------:R-:W-:Y:S01]  /*0af0*/  IMAD.U32 R18, RZ, RZ, UR4 ;  /* 0x00000004ff127e24 */ /* 0x000fe2000f8e00ff */
[----:B------:R-:W-:Y:S01]  /*0b00*/  UMOV UR4, UR7 ;  /* 0x0000000700047c82 */ /* 0x000fe20008000000 */
[----:B-1----:R-:W-:Y:S02]  /*0b10*/  VIADD R204, R2, 0xffffff80 ;  /* 0xffffff8002cc7836 */ /* 0x002fe40000000000 */
[----:B------:R-:W-:Y:S01]  /*0b20*/  IMAD.U32 R19, RZ, RZ, UR5 ;  /* 0x00000005ff137e24 */ /* 0x000fe2000f8e00ff */
[----:B--2---:R-:W-:Y:S02]  /*0b30*/  R2UR UR8, R3 ;  /* 0x00000000030872ca */ /* 0x004fe400000e0000 */
[----:B------:R-:W-:-:S04]  /*0b40*/  SHF.R.S32.HI R3, RZ, 0x1f, R204 ;  /* 0x0000001fff037819 */ /* 0x000fc800000114cc */
[CC--:B------:R-:W-:Y:S02]  /*0b50*/  LEA.HI R2, R3.reuse, R204.reuse, RZ, 0x4 ;  /* 0x000000cc03027211 */ /* 0x0c0fe400078f20ff */
[CC--:B------:R-:W-:Y:S02]  /*0b60*/  LEA.HI R0, R3.reuse, R204.reuse, RZ, 0x7 ;  /* 0x000000cc03007211 */ /* 0x0c0fe400078f38ff */
[----:B------:R-:W-:Y:S02]  /*0b70*/  SHF.R.S32.HI R5, RZ, 0x4, R2 ;  /* 0x00000004ff057819 */ /* 0x000fe40000011402 */
[----:B------:R-:W-:Y:S01]  /*0b80*/  LOP3.LUT R199, R0, 0xffffff80, RZ, 0xc0, !PT ;  /* 0xffffff8000c77812 */ /* 0x000fe200078ec0ff */
[----:B------:R-:W-:Y:S01]  /*0b90*/  ULOP3.LUT UR5, UR8, 0x1, URZ, 0xfc, !UPT ;  /* 0x0000000108057892 */ /* 0x000fe2000f8efc3f */
[----:B------:R-:W-:Y:S02]  /*0ba0*/  LEA.HI R4, R2, R5, RZ, 0x1 ;  /* 0x0000000502047211 */ /* 0x000fe400078f08ff */
[----:B------:R-:W-:Y:S01]  /*0bb0*/  LEA.HI R202, R3, R204, RZ, 0x5 ;  /* 0x000000cc03ca7211 */ /* 0x000fe200078f28ff */
[----:B------:R-:W-:Y:S01]  /*0bc0*/  IMAD.IADD R199, R204, 0x1, -R199 ;  /* 0x00000001ccc77824 */ /* 0x000fe200078e0ac7 */
[----:B------:R-:W-:Y:S01]  /*0bd0*/  LOP3.LUT R4, R4, 0x1ffffffe, RZ, 0xc0, !PT ;  /* 0x1ffffffe04047812 */ /* 0x000fe200078ec0ff */
[----:B------:R-:W-:Y:S01]  /*0be0*/  IMAD.U32 R203, RZ, RZ, UR5 ;  /* 0x00000005ffcb7e24 */ /* 0x000fe2000f8e00ff */
[----:B------:R-:W-:Y:S01]  /*0bf0*/  SHF.R.S32.HI R202, RZ, 0x5, R202 ;  /* 0x00000005ffca7819 */ /* 0x000fe200000114ca */
[----:B------:R-:W-:Y:S01]  /*0c00*/  UMOV UR5, URZ ;  /* 0x0000003f00057c82 */ /* 0x000fe20008000000 */
[----:B------:R-:W-:Y:S01]  /*0c10*/  SHF.R.S32.HI R6, RZ, 0x1f, R199 ;  /* 0x0000001fff067819 */ /* 0x000fe200000114c7 */
[----:B------:R-:W-:Y:S01]  /*0c20*/  IMAD.IADD R4, R5, 0x1, -R4 ;  /* 0x0000000105047824 */ /* 0x000fe200078e0a04 */
[----:B------:R-:W-:Y:S01]  /*0c30*/  LOP3.LUT R5, R2, 0x3fffff0, RZ, 0xc0, !PT ;  /* 0x03fffff002057812 */ /* 0x000fe200078ec0ff */
[----:B------:R-:W-:Y:S01]  /*0c40*/  IMAD.U32 R197, RZ, RZ, UR5 ;  /* 0x00000005ffc57e24 */ /* 0x000fe2000f8e00ff */
[----:B------:R-:W-:-:S02]  /*0c50*/  LEA.HI R2, R6, R199, RZ, 0x2 ;  /* 0x000000c706027211 */ /* 0x000fc400078f10ff */
[----:B------:R-:W-:Y:S01]  /*0c60*/  SHF.R.S32.HI R201, RZ, 0x7, R0 ;  /* 0x00000007ffc97819 */ /* 0x000fe20000011400 */
[----:B------:R-:W-:Y:S01]  /*0c70*/  IMAD.IADD R5, R204, 0x1, -R5 ;  /* 0x00000001cc057824 */ /* 0x000fe200078e0a05 */
[--C-:B------:R-:W-:Y:S02]  /*0c80*/  SHF.R.S32.HI R7, RZ, 0x2, R2.reuse ;  /* 0x00000002ff077819 */ /* 0x100fe40000011402 */
[----:B------:R-:W-:Y:S01]  /*0c90*/  SHF.R.S32.HI R8, RZ, 0x1f, R2 ;  /* 0x0000001fff087819 */ /* 0x000fe20000011402 */
[----:B------:R-:W-:Y:S01]  /*0ca0*/  IMAD R5, R202, 0x10, R5 ;  /* 0x00000010ca057824 */ /* 0x000fe200078e0205 */
[----:B------:R-:W-:Y:S02]  /*0cb0*/  LEA.HI R6, R6, R199, RZ, 0x5 ;  /* 0x000000c706067211 */ /* 0x000fe400078f28ff */
[----:B------:R-:W-:Y:S01]  /*0cc0*/  LEA.HI R8, R8, R7, RZ, 0x3 ;  /* 0x0000000708087211 */ /* 0x000fe200078f18ff */
[----:B------:R-:W-:Y:S01]  /*0cd0*/  IMAD R5, R5, 0x8, R4 ;  /* 0x0000000805057824 */ /* 0x000fe200078e0204 */
[----:B------:R-:W-:-:S02]  /*0ce0*/  LEA.HI R0, R0, R201, RZ, 0x1 ;  /* 0x000000c900007211 */ /* 0x000fc400078f08ff */
[----:B------:R-:W-:Y:S01]  /*0cf0*/  LOP3.LUT R8, R8, 0xfffffff8, RZ, 0xc0, !PT ;  /* 0xfffffff808087812 */ /* 0x000fe200078ec0ff */
[----:B------:R-:W-:Y:S01]  /*0d00*/  IMAD.SHL.U32 R5, R5, 0x8, RZ ;  /* 0x0000000805057824 */ /* 0x000fe200078e00ff */
[----:B------:R-:W-:Y:S02]  /*0d10*/  LEA.HI R3, R3, R204, RZ, 0x3 ;  /* 0x000000cc03037211 */ /* 0x000fe400078f18ff */
[----:B------:R-:W-:Y:S01]  /*0d20*/  SHF.R.S32.HI R6, RZ, 0x5, R6 ;  /* 0x00000005ff067819 */ /* 0x000fe20000011406 */
[----:B------:R-:W-:Y:S01]  /*0d30*/  IMAD.WIDE R18, R5, 0x2, R18 ;  /* 0x0000000205127825 */ /* 0x000fe200078e0212 */
[----:B------:R-:W-:Y:S02]  /*0d40*/  LOP3.LUT R0, R0, 0x3fffffe, RZ, 0xc0, !PT ;  /* 0x03fffffe00007812 */ /* 0x000fe400078ec0ff */
[----:B------:R-:W-:Y:S01]  /*0d50*/  LOP3.LUT R5, R3, 0x1ffffff8, RZ, 0xc0, !PT ;  /* 0x1ffffff803057812 */ /* 0x000fe200078ec0ff */
[----:B------:R-:W-:Y:S01]  /*0d60*/  IMAD.IADD R7, R7, 0x1, -R8 ;  /* 0x0000000107077824 */ /* 0x000fe200078e0a08 */
[----:B------:R-:W-:Y:S01]  /*0d70*/  LOP3.LUT R16, R2, 0x7ffffffc, RZ, 0xc0, !PT ;  /* 0x7ffffffc02107812 */ /* 0x000fe200078ec0ff */
[----:B------:R-:W-:Y:S01]  /*0d80*/  IMAD.IADD R0, R201, 0x1, -R0 ;  /* 0x00000001c9007824 */ /* 0x000fe200078e0a00 */
[----:B------:R-:W-:Y:S01]  /*0d90*/  SHF.R.S32.HI R194, RZ, 0x3, R3 ;  /* 0x00000003ffc27819 */ /* 0x000fe20000011403 */
[----:B------:R-:W-:-:S02]  /*0da0*/  IMAD R7, R6, 0x10, R7 ;  /* 0x0000001006077824 */ /* 0x000fc400078e0207 */
[----:B------:R-:W-:Y:S02]  /*0db0*/  IMAD.IADD R5, R204, 0x1, -R5 ;  /* 0x00000001cc057824 */ /* 0x000fe400078e0a05 */
[----:B------:R-:W-:Y:S02]  /*0dc0*/  IMAD R200, R0, 0x40, R7 ;  /* 0x0000004000c87824 */ /* 0x000fe400078e0207 */
[----:B------:R-:W-:Y:S02]  /*0dd0*/  IMAD.SHL.U32 R22, R5, 0x8, RZ ;  /* 0x0000000805167824 */ /* 0x000fe400078e00ff */
[----:B------:R-:W-:-:S07]  /*0de0*/  IMAD.IADD R16, R199, 0x1, -R16 ;  /* 0x00000001c7107824 */ /* 0x000fce00078e0a10 */
.L_x_956:
[----:B------:R-:W-:Y:S01]  /*0df0*/  ULDC UR5, c[0x0][0xdd0] ;  /* 0x0003740000057ab9 */ /* 0x000fe20000000800 */
[----:B-1----:R-:W1:Y:S01]  /*0e00*/  LDC R0, c[0x0][0xde8] ;  /* 0x00037a00ff007b82 */ /* 0x002e620000000800 */
[----:B------:R-:W-:Y:S01]  /*0e10*/  UISETP.NE.AND UP0, UPT, UR5, 0x1, UPT ;  /* 0x000000010500788c */ /* 0x000fe2000bf05270 */
[----:B------:R-:W-:-:S10]  /*0e20*/  UMOV UR8, UR4 ;  /* 0x0000000400087c82 */ /* 0x000fd40008000000 */
[----:B------:R-:W-:Y:S01]  /*0e30*/  @UP0 ULDC UR6, c[0x0][0xdd4] ;  /* 0x0003750000060ab9 */ /* 0x000fe20000000800 */
[----:B------:R-:W-:Y:S01]  /*0e40*/  @UP0 ULDC UR9, c[0x0][0xdd8] ;  /* 0x0003760000090ab9 */ /* 0x000fe20000000800 */
[----:B------:R-:W-:-:S04]  /*0e50*/  UIMAD.WIDE.U32 UR6, UR4, UR6, URZ ;  /* 0x00000006040672a5 */ /* 0x000fc8000f8e003f */
[----:B------:R-:W-:-:S04]  /*0e60*/  @UP0 USHF.R.U32.HI UR8, URZ, UR9, UR7 ;  /* 0x000000093f080299 */ /* 0x000fc80008011607 */
[----:B------:R-:W-:Y:S02]  /*0e70*/  UIADD3 UR6, -UR8, URZ, URZ ;  /* 0x0000003f08067290 */ /* 0x000fe4000fffe13f */
[----:B-1----:R-:W-:Y:S02]  /*0e80*/  ISETP.LE.AND P0, PT, R0, UR8, PT ;  /* 0x0000000800007c0c */ /* 0x002fe4000bf03270 */
[----:B------:R-:W-:-:S11]  /*0e90*/  UIMAD UR7, UR5, UR6, UR4 ;  /* 0x00000006050772a4 */ /* 0x000fd6000f8e0204 */
[----:B--234-:R-:W-:Y:S05]  /*0ea0*/  @!P0 BRA `(.L_x_864) ;  /* 0x0000000000248947 */ /* 0x01cfea0003800000 */
[----:B------:R-:W-:Y:S01]  /*0eb0*/  ULDC UR6, c[0x0][0xddc] ;  /* 0x0003770000067ab9 */ /* 0x000fe20000000800 */
[----:B------:R-:W-:Y:S01]  /*0ec0*/  UMOV UR9, UR7 ;  /* 0x0000000700097c82 */ /* 0x000fe20008000000 */
[----:B------:R-:W-:-:S11]  /*0ed0*/  UISETP.NE.AND UP0, UPT, UR6, 0x1, UPT ;  /* 0x000000010600788c */ /* 0x000fd6000bf05270 */
[----:B------:R-:W-:Y:S02]  /*0ee0*/  @UP0 ULDC.64 UR10, c[0x0][0xde0] ;  /* 0x00037800000a0ab9 */ /* 0x000fe40000000a00 */
[----:B------:R-:W-:-:S04]  /*0ef0*/  UIMAD.WIDE.U32 UR4, UR7, UR10, URZ ;  /* 0x0000000a070472a5 */ /* 0x000fc8000f8e003f */
[----:B------:R-:W-:-:S04]  /*0f00*/  @UP0 USHF.R.U32.HI UR9, URZ, UR11, UR5 ;  /* 0x0000000b3f090299 */ /* 0x000fc80008011605 */
[----:B------:R-:W-:Y:S02]  /*0f10*/  UIMAD UR4, UR9, UR6, URZ ;  /* 0x00000006090472a4 */ /* 0x000fe4000f8e023f */
[----:B------:R-:W-:Y:S01]  /*0f20*/  IMAD.U32 R196, RZ, RZ, UR9 ;  /* 0x00000009ffc47e24 */ /* 0x000fe2000f8e00ff */
[----:B------:R-:W-:Y:S09]  /*0f30*/  BRA `(.L_x_865) ;  /* 0x0000000000207947 */ /* 0x000ff20003800000 */
.L_x_864:
[----:B------:R-:W-:Y:S01]  /*0f40*/  ULDC UR6, c[0x0][0xdc4] ;  /* 0x0003710000067ab9 */ /* 0x000fe20000000800 */
[----:B------:R-:W-:Y:S01]  /*0f50*/  UMOV UR9, UR7 ;  /* 0x0000000700097c82 */ /* 0x000fe20008000000 */
[----:B------:R-:W-:-:S11]  /*0f60*/  UISETP.NE.AND UP0, UPT, UR6, 0x1, UPT ;  /* 0x000000010600788c */ /* 0x000fd6000bf05270 */
[----:B------:R-:W-:Y:S02]  /*0f70*/  @UP0 ULDC.64 UR10, c[0x0][0xdc8] ;  /* 0x00037200000a0ab9 */ /* 0x000fe40000000a00 */
[----:B------:R-:W-:-:S04]  /*0f80*/  UIMAD.WIDE.U32 UR4, UR7, UR10, URZ ;  /* 0x0000000a070472a5 */ /* 0x000fc8000f8e003f */
[----:B------:R-:W-:-:S04]  /*0f90*/  @UP0 USHF.R.U32.HI UR9, URZ, UR11, UR5 ;  /* 0x0000000b3f090299 */ /* 0x000fc80008011605 */
[----:B------:R-:W-:Y:S02]  /*0fa0*/  UIMAD UR4, UR9, UR6, URZ ;  /* 0x00000006090472a4 */ /* 0x000fe4000f8e023f */
[----:B------:R-:W-:-:S10]  /*0fb0*/  IMAD.U32 R196, RZ, RZ, UR9 ;  /* 0x00000009ffc47e24 */ /* 0x000fd4000f8e00ff */
.L_x_865:
[----:B------:R-:W-:Y:S01]  /*0fc0*/  R2UR UR5, R196 ;  /* 0x00000000c40572ca */ /* 0x000fe200000e0000 */
[----:B------:R-:W1:Y:S01]  /*0fd0*/  LDC.64 R8, c[0x0][0x9e0] ;  /* 0x00027800ff087b82 */ /* 0x000e620000000a00 */
[----:B------:R-:W-:Y:S01]  /*0fe0*/  ULDC UR43, c[0x0][0xdb8] ;  /* 0x00036e00002b7ab9 */ /* 0x000fe20000000800 */
[----:B------:R-:W-:Y:S01]  /*0ff0*/  ULDC UR6, c[0x0][0xdac] ;  /* 0x00036b0000067ab9 */ /* 0x000fe20000000800 */
[----:B------:R-:W-:Y:S02]  /*1000*/  UISETP.NE.AND UP0, UPT, UR43, 0x1, UPT ;  /* 0x000000012b00788c */ /* 0x000fe4000bf05270 */
[----:B------:R-:W-:Y:S01]  /*1010*/  UIADD3 UR4, UR7, -UR4, URZ ;  /* 0x8000000407047290 */ /* 0x000fe2000fffe03f */
[----:B------:R-:W-:Y:S02]  /*1020*/  ULDC.64 UR10, c[0x0][0x3f8] ;  /* 0x0000fe00000a7ab9 */ /* 0x000fe40000000a00 */
[----:B------:R-:W2:Y:S01]  /*1030*/  LDC R17, c[0x0][0x404] ;  /* 0x00010100ff117b82 */ /* 0x000ea20000000800 */
[----:B------:R-:W-:Y:S01]  /*1040*/  ULDC UR7, c[0x0][0xdc4] ;  /* 0x0003710000077ab9 */ /* 0x000fe20000000800 */
[----:B------:R-:W-:Y:S01]  /*1050*/  ISETP.NE.U32.AND P0, PT, RZ, UR10, PT ;  /* 0x0000000aff007c0c */ /* 0x000fe2000bf05070 */
[----:B------:R-:W-:-:S02]  /*1060*/  UIMAD UR8, UR8, UR7, UR4 ;  /* 0x00000007080872a4 */ /* 0x000fc4000f8e0204 */
[----:B------:R-:W-:Y:S01]  /*1070*/  ULOP3.LUT UR5, URZ, UR5, URZ, 0x33, !UPT ;  /* 0x000000053f057292 */ /* 0x000fe2000f8e333f */
[----:B------:R-:W-:Y:S01]  /*1080*/  ISETP.NE.AND.EX P0, PT, RZ, UR11, PT, P0 ;  /* 0x0000000bff007c0c */ /* 0x000fe2000bf05300 */
[----:B------:R-:W-:Y:S01]  /*1090*/  @UP0 ULDC UR4, c[0x0][0xdbc] ;  /* 0x00036f0000040ab9 */ /* 0x000fe20000000800 */
[----:B------:R-:W3:Y:S01]  /*10a0*/  LDC R5, c[0x0][0x288] ;  /* 0x0000a200ff057b82 */ /* 0x000ee20000000800 */
[----:B------:R-:W-:Y:S01]  /*10b0*/  UIADD3 UR5, UR5, UR6, URZ ;  /* 0x0000000605057290 */ /* 0x000fe2000fffe03f */
[----:B------:R-:W-:Y:S02]  /*10c0*/  UMOV UR44, UR8 ;  /* 0x00000008002c7c82 */ /* 0x000fe40008000000 */
[----:B------:R-:W-:Y:S01]  /*10d0*/  @UP0 ULDC UR6, c[0x0][0xdc0] ;  /* 0x0003700000060ab9 */ /* 0x000fe20000000800 */
[----:B------:R-:W-:Y:S02]  /*10e0*/  USHF.L.U32 UR42, UR5, 0x7, URZ ;  /* 0x00000007052a7899 */ /* 0x000fe4000800063f */
[----:B------:R-:W-:Y:S01]  /*10f0*/  UIMAD.WIDE.U32 UR4, UR8, UR4, URZ ;  /* 0x00000004080472a5 */ /* 0x000fe2000f8e003f */
[----:B------:R-:W4:Y:S01]  /*1100*/  LDC R6, c[0x0][0x2e0] ;  /* 0x0000b800ff067b82 */ /* 0x000f220000000800 */
[----:B-1----:R-:W-:-:S02]  /*1110*/  ISETP.GE.AND P1, PT, R9, 0x1, PT ;  /* 0x000000010900780c */ /* 0x002fc40003f26270 */
[----:B------:R-:W-:Y:S01]  /*1120*/  IMAD.U32 R198, RZ, RZ, UR42 ;  /* 0x0000002affc67e24 */ /* 0x000fe2000f8e00ff */
[----:B------:R-:W-:Y:S01]  /*1130*/  @UP0 USHF.R.U32.HI UR44, URZ, UR6, UR5 ;  /* 0x000000063f2c0299 */ /* 0x000fe20008011605 */
[----:B--2---:R-:W-:-:S03]  /*1140*/  SEL R17, R17, 0x1, P0 ;  /* 0x0000000111117807 */ /* 0x004fc60000000000 */
[----:B------:R-:W-:-:S04]  /*1150*/  UIADD3 UR4, -UR44, URZ, URZ ;  /* 0x0000003f2c047290 */ /* 0x000fc8000fffe13f */
[----:B------:R-:W-:Y:S01]  /*1160*/  UIMAD UR43, UR43, UR4, UR8 ;  /* 0x000000042b2b72a4 */ /* 0x000fe2000f8e0208 */
[----:B---3--:R-:W-:-:S05]  /*1170*/  IADD3 R192, R198, 0x80, -R5 ;  /* 0x00000080c6c07810 */ /* 0x008fca0007ffe805 */
[CC--:B----4-:R-:W-:Y:S02]  /*1180*/  IMAD R192, R17.reuse, R6.reuse, R192 ;  /* 0x0000000611c07224 */ /* 0x0d0fe400078e02c0 */
[----:B------:R-:W-:Y:S02]  /*1190*/  IMAD R75, R17, R6, RZ ;  /* 0x00000006114b7224 */ /* 0x000fe400078e02ff */
[----:B------:R-:W-:Y:S01]  /*11a0*/  IMAD.IADD R0, R192, 0x1, R8 ;  /* 0x00000001c0007824 */ /* 0x000fe200078e0208 */
[----:B------:R-:W-:Y:S06]  /*11b0*/  @!P1 BRA `(.L_x_866) ;  /* 0x0000000000409947 */ /* 0x000fec0003800000 */
[C---:B------:R-:W-:Y:S01]  /*11c0*/  ISETP.GT.AND P0, PT, R192.reuse, RZ, PT ;  /* 0x000000ffc000720c */ /* 0x040fe20003f04270 */
[----:B------:R-:W-:-:S12]  /*11d0*/  VIADD R2, R192, 0xffffffff ;  /* 0xffffffffc0027836 */ /* 0x000fd80000000000 */
[----:B------:R-:W-:Y:S05]  /*11e0*/  @P0 BRA `(.L_x_867) ;  /* 0x00000000001c0947 */ /* 0x000fea0003800000 */
[----:B------:R-:W-:Y:S01]  /*11f0*/  ISETP.NE.AND P0, PT, R9, 0x1, PT ;  /* 0x000000010900780c */ /* 0x000fe20003f05270 */
[----:B------:R-:W-:-:S12]  /*1200*/  IMAD.MOV R3, RZ, RZ, -R192 ;  /* 0x000000ffff037224 */ /* 0x000fd800078e0ac0 */
[----:B------:R-:W1:Y:S02]  /*1210*/  @P0 LDC.64 R10, c[0x0][0x9e8] ;  /* 0x00027a00ff0a0b82 */ /* 0x000e640000000a00 */
[----:B-1----:R-:W-:-:S05]  /*1220*/  @P0 IMAD.HI.U32 R2, R3, R10, RZ ;  /* 0x0000000a03020227 */ /* 0x002fca00078e00ff */
[----:B------:R-:W-:-:S04]  /*1230*/  @P0 SHF.R.U32.HI R3, RZ, R11, R2 ;  /* 0x0000000bff030219 */ /* 0x000fc80000011602 */
[----:B------:R-:W-:Y:S01]  /*1240*/  LOP3.LUT R2, RZ, R3, RZ, 0x33, !PT ;  /* 0x00000003ff027212 */ /* 0x000fe200078e33ff */
[----:B------:R-:W-:Y:S06]  /*1250*/  BRA `(.L_x_868) ;  /* 0x0000000000107947 */ /* 0x000fec0003800000 */
.L_x_867:
[----:B------:R-:W-:-:S13]  /*1260*/  ISETP.NE.AND P0, PT, R9, 0x1, PT ;  /* 0x000000010900780c */ /* 0x000fda0003f05270 */
[----:B------:R-:W1:Y:S02]  /*1270*/  @P0 LDC.64 R10, c[0x0][0x9e8] ;  /* 0x00027a00ff0a0b82 */ /* 0x000e640000000a00 */
[----:B-1----:R-:W-:-:S05]  /*1280*/  @P0 IMAD.HI.U32 R4, R2, R10, RZ ;  /* 0x0000000a02040227 */ /* 0x002fca00078e00ff */
[----:B------:R-:W-:-:S07]  /*1290*/  @P0 SHF.R.U32.HI R2, RZ, R11, R4 ;  /* 0x0000000bff020219 */ /* 0x000fce0000011604 */
.L_x_868:
[----:B------:R-:W-:-:S05]  /*12a0*/  IMAD R3, R2, R9, R9 ;  /* 0x0000000902037224 */ /* 0x000fca00078e0209 */
[----:B------:R-:W-:-:S07]  /*12b0*/  VIMNMX R0, R0, R3, PT ;  /* 0x0000000300007248 */ /* 0x000fce0003fe0100 */
.L_x_866:
[----:B------:R-:W-:Y:S01]  /*12c0*/  VIADD R2, R0, 0x5f ;  /* 0x0000005f00027836 */ /* 0x000fe20000000000 */
[----:B------:R-:W-:Y:S01]  /*12d0*/  IADD3 R4, -R5, UR42, RZ ;  /* 0x0000002a05047c10 */ /* 0x000fe2000fffe1ff */
[----:B------:R-:W-:Y:S01]  /*12e0*/  IMAD R0, R17, R6, 0x5f ;  /* 0x0000005f11007424 */ /* 0x000fe200078e0206 */
[----:B------:R-:W-:Y:S01]  /*12f0*/  ULDC UR4, c[0x0][0x9dc] ;  /* 0x0002770000047ab9 */ /* 0x000fe20000000800 */
[----:B------:R-:W-:-:S04]  /*1300*/  IMAD.HI R2, R2, 0x2aaaaaab, RZ ;  /* 0x2aaaaaab02027827 */ /* 0x000fc800078e02ff */
[----:B------:R-:W-:Y:S01]  /*1310*/  IMAD.HI R0, R0, 0x2aaaaaab, RZ ;  /* 0x2aaaaaab00007827 */ /* 0x000fe200078e02ff */
[----:B------:R-:W-:-:S03]  /*1320*/  SHF.R.U32.HI R5, RZ, 0x1f, R2 ;  /* 0x0000001fff057819 */ /* 0x000fc60000011602 */
[----:B------:R-:W-:Y:S01]  /*1330*/  IMAD R4, R17, R6, R4 ;  /* 0x0000000611047224 */ /* 0x000fe200078e0204 */
[----:B------:R-:W-:Y:S02]  /*1340*/  SHF.R.U32.HI R3, RZ, 0x1f, R0 ;  /* 0x0000001fff037819 */ /* 0x000fe40000011600 */
[----:B------:R-:W-:Y:S01]  /*1350*/  LEA.HI.SX32 R74, R2, R5, 0x1c ;  /* 0x00000005024a7211 */ /* 0x000fe200078fe2ff */
[----:B------:R-:W-:Y:S01]  /*1360*/  VIADD R6, R4, -UR4 ;  /* 0x8000000404067c36 */ /* 0x000fe20008000000 */
[----:B------:R-:W-:-:S04]  /*1370*/  LEA.HI.SX32 R3, R0, R3, 0x1c ;  /* 0x0000000300037211 */ /* 0x000fc800078fe2ff */
[----:B------:R-:W-:Y:S02]  /*1380*/  R2UR UR4, R6 ;  /* 0x00000000060472ca */ /* 0x000fe400000e0000 */
[----:B------:R-:W-:Y:S01]  /*1390*/  VIMNMX R74, R3, R74, PT ;  /* 0x0000004a034a7248 */ /* 0x000fe20003fe0100 */
[----:B------:R-:W-:-:S12]  /*13a0*/  @!P1 BRA `(.L_x_869) ;  /* 0x0000000000449947 */ /* 0x000fd80003800000 */
[----:B------:R-:W-:-:S13]  /*13b0*/  ISETP.GT.AND P0, PT, R4, -0x1, PT ;  /* 0xffffffff0400780c */ /* 0x000fda0003f04270 */
[----:B------:R-:W-:Y:S05]  /*13c0*/  @P0 BRA `(.L_x_870) ;  /* 0x00000000001c0947 */ /* 0x000fea0003800000 */
[----:B------:R-:W-:Y:S02]  /*13d0*/  ISETP.NE.AND P0, PT, R9, 0x1, PT ;  /* 0x000000010900780c */ /* 0x000fe40003f05270 */
[----:B------:R-:W-:-:S11]  /*13e0*/  LOP3.LUT R3, RZ, R4, RZ, 0x33, !PT ;  /* 0x00000004ff037212 */ /* 0x000fd600078e33ff */
[----:B------:R-:W1:Y:S02]  /*13f0*/  @P0 LDC.64 R6, c[0x0][0x9e8] ;  /* 0x00027a00ff060b82 */ /* 0x000e640000000a00 */
[----:B-1----:R-:W-:-:S05]  /*1400*/  @P0 IMAD.HI.U32 R0, R3, R6, RZ ;  /* 0x0000000603000227 */ /* 0x002fca00078e00ff */
[----:B------:R-:W-:-:S04]  /*1410*/  @P0 SHF.R.U32.HI R3, RZ, R7, R0 ;  /* 0x00000007ff030219 */ /* 0x000fc80000011600 */
[----:B------:R-:W-:Y:S01]  /*1420*/  LOP3.LUT R4, RZ, R3, RZ, 0x33, !PT ;  /* 0x00000003ff047212 */ /* 0x000fe200078e33ff */
[----:B------:R-:W-:Y:S06]  /*1430*/  BRA `(.L_x_871) ;  /* 0x0000000000107947 */ /* 0x000fec0003800000 */
.L_x_870:
[----:B------:R-:W-:-:S13]  /*1440*/  ISETP.NE.AND P0, PT, R9, 0x1, PT ;  /* 0x000000010900780c */ /* 0x000fda0003f05270 */
[----:B------:R-:W1:Y:S02]  /*1450*/  @P0 LDC.64 R2, c[0x0][0x9e8] ;  /* 0x00027a00ff020b82 */ /* 0x000e640000000a00 */
[----:B-1----:R-:W-:-:S05]  /*1460*/  @P0 IMAD.HI.U32 R0, R4, R2, RZ ;  /* 0x0000000204000227 */ /* 0x002fca00078e00ff */
[----:B------:R-:W-:-:S07]  /*1470*/  @P0 SHF.R.U32.HI R4, RZ, R3, R0 ;  /* 0x00000003ff040219 */ /* 0x000fce0000011600 */
.L_x_871:
[----:B------:R-:W-:-:S05]  /*1480*/  IMAD R4, R4, R9, RZ ;  /* 0x0000000904047224 */ /* 0x000fca00078e02ff */
[----:B------:R-:W-:-:S13]  /*1490*/  R2UR UR5, R4 ;  /* 0x00000000040572ca */ /* 0x000fda00000e0000 */
[----:B------:R-:W-:-:S04]  /*14a0*/  UISETP.LT.AND UP0, UPT, UR4, UR5, UPT ;  /* 0x000000050400728c */ /* 0x000fc8000bf01270 */
[----:B------:R-:W-:-:S12]  /*14b0*/  USEL UR4, UR4, UR5, !UP0 ;  /* 0x0000000504047287 */ /* 0x000fd8000c000000 */
.L_x_869:
[----:B------:R-:W-:Y:S01]  /*14c0*/  UIMAD.WIDE UR4, UR4, 0x2aaaaaab, URZ ;  /* 0x2aaaaaab040478a5 */ /* 0x000fe2000f8e023f */
[----:B------:R-:W-:Y:S02]  /*14d0*/  PLOP3.LUT P0, PT, PT, PT, PT, 0x80, 0x0 ;  /* 0x000000000000781c */ /* 0x000fe40003f0f070 */
[----:B------:R-:W-:Y:S02]  /*14e0*/  CS2R R2, SRZ ;  /* 0x0000000000027805 */ /* 0x000fe4000001ff00 */
[----:B------:R-:W-:Y:S01]  /*14f0*/  CS2R R118, SRZ ;  /* 0x0000000000767805 */ /* 0x000fe2000001ff00 */
[----:B------:R-:W-:Y:S01]  /*1500*/  USHF.R.U32.HI UR4, URZ, 0x1f, UR5 ;  /* 0x0000001f3f047899 */ /* 0x000fe20008011605 */
[----:B------:R-:W-:Y:S02]  /*1510*/  CS2R R116, SRZ ;  /* 0x0000000000747805 */ /* 0x000fe4000001ff00 */
[----:B------:R-:W-:Y:S02]  /*1520*/  CS2R R114, SRZ ;  /* 0x0000000000727805 */ /* 0x000fe4000001ff00 */
[----:B------:R-:W-:Y:S01]  /*1530*/  CS2R R112, SRZ ;  /* 0x0000000000707805 */ /* 0x000fe2000001ff00 */
[----:B------:R-:W-:Y:S01]  /*1540*/  ULEA.HI.SX32 UR4, UR5, UR4, 0x1c ;  /* 0x0000000405047291 */ /* 0x000fe2000f8fe23f */
[----:B------:R-:W-:-:S02]  /*1550*/  CS2R R110, SRZ ;  /* 0x00000000006e7805 */ /* 0x000fc4000001ff00 */
[----:B------:R-:W-:Y:S02]  /*1560*/  CS2R R108, SRZ ;  /* 0x00000000006c7805 */ /* 0x000fe4000001ff00 */
[----:B------:R-:W-:Y:S01]  /*1570*/  CS2R R106, SRZ ;  /* 0x00000000006a7805 */ /* 0x000fe2000001ff00 */
[----:B------:R-:W-:Y:S01]  /*1580*/  UISETP.LT.AND UP0, UPT, URZ, UR4, UPT ;  /* 0x000000043f00728c */ /* 0x000fe2000bf01270 */
[----:B------:R-:W-:Y:S02]  /*1590*/  CS2R R104, SRZ ;  /* 0x0000000000687805 */ /* 0x000fe4000001ff00 */
[----:B------:R-:W-:Y:S02]  /*15a0*/  CS2R R102, SRZ ;  /* 0x0000000000667805 */ /* 0x000fe4000001ff00 */
[----:B------:R-:W-:Y:S01]  /*15b0*/  CS2R R100, SRZ ;  /* 0x0000000000647805 */ /* 0x000fe2000001ff00 */
[----:B------:R-:W-:Y:S01]  /*15c0*/  USEL UR47, URZ, UR4, !UP0 ;  /* 0x000000043f2f7287 */ /* 0x000fe2000c000000 */
[----:B------:R-:W-:-:S02]  /*15d0*/  CS2R R98, SRZ ;  /* 0x0000000000627805 */ /* 0x000fc4000001ff00 */
[----:B------:R-:W-:Y:S02]  /*15e0*/  CS2R R96, SRZ ;  /* 0x0000000000607805 */ /* 0x000fe4000001ff00 */
[----:B------:R-:W-:Y:S02]  /*15f0*/  CS2R R94, SRZ ;  /* 0x00000000005e7805 */ /* 0x000fe4000001ff00 */
[----:B------:R-:W-:Y:S02]  /*1600*/  CS2R R92, SRZ ;  /* 0x00000000005c7805 */ /* 0x000fe4000001ff00 */
[----:B------:R-:W-:Y:S02]  /*1610*/  CS2R R90, SRZ ;  /* 0x00000000005a7805 */ /* 0x000fe4000001ff00 */
[----:B------:R-:W-:Y:S02]  /*1620*/  ISETP.GT.AND P1, PT, R74, UR47, PT ;  /* 0x0000002f4a007c0c */ /* 0x000fe4000bf24270 */
        /* <DEDUP_REMOVED lines=34> */
[----:B------:R-:W-:Y:S01]  /*1850*/  IMAD.MOV.U32 R29, RZ, RZ, RZ ;  /* 0x000000ffff1d7224 */ /* 0x000fe200078e00ff */
[----:B------:R-:W-:Y:S06]  /*1860*/  @!P1 BRA `(.L_x_872) ;  /* 0x000000bc00bc9947 */ /* 0x000fec0003800000 */
[----:B------:R-:W1:Y:S01]  /*1870*/  SHFL.IDX PT, R0, R201, RZ, 0x1f ;  /* 0x00001fffc9007589 */ /* 0x000e6200000e0000 */
[----:B------:R-:W-:-:S04]  /*1880*/  UIADD3 UR6, UR37, 0x12400, URZ ;  /* 0x0001240025067890 */ /* 0x000fc8000fffe03f */
[----:B------:R-:W-:-:S06]  /*1890*/  ULOP3.LUT UP0, URZ, UR6, 0x1bf, URZ, 0xc0, !UPT ;  /* 0x000001bf063f7892 */ /* 0x000fcc000f80c03f */
[----:B------:R-:W-:Y:S02]  /*18a0*/  PLOP3.LUT P0, PT, PT, PT, UP0, 0x80, 0x0 ;  /* 0x000000000000781c */ /* 0x000fe40003f0f008 */
[----:B-1----:R-:W-:-:S13]  /*18b0*/  R2UR UR4, R0 ;  /* 0x00000000000472ca */ /* 0x002fda00000e0000 */
[----:B------:R-:W-:-:S04]  /*18c0*/  ULEA.HI UR5, UR4, UR4, URZ, 0x1 ;  /* 0x0000000404057291 */ /* 0x000fc8000f8f083f */
        /* <DEDUP_REMOVED lines=22> */
.L_x_873:
[----:B------:R-:W-:Y:S02]  /*1a30*/  R2UR UR6, R197 ;  /* 0x00000000c50672ca */ /* 0x000fe400000e0000 */
[----:B------:R-:W-:-:S11]  /*1a40*/  R2UR UR5, R203 ;  /* 0x00000000cb0572ca */ /* 0x000fd600000e0000 */
[----:B------:R-:W-:Y:S02]  /*1a50*/  ULEA.HI UR4, UR6, UR6, URZ, 0x1 ;  /* 0x0000000606047291 */ /* 0x000fe4000f8f083f */
[----:B------:R-:W-:Y:S02]  /*1a60*/  IMAD.U32 R2, RZ, RZ, UR5 ;  /* 0x00000005ff027e24 */ /* 0x000fe4000f8e00ff */
[----:B------:R-:W-:-:S03]  /*1a70*/  ULOP3.LUT UR4, UR4, 0xfffffffe, URZ, 0xc0, !UPT ;  /* 0xfffffffe04047892 */ /* 0x000fc6000f8ec03f */
[----:B------:R-:W-:Y:S01]  /*1a80*/  ISETP.NE.AND P0, PT, R2, 0x3, PT ;  /* 0x000000030200780c */ /* 0x000fe20003f05270 */
[----:B------:R-:W-:-:S06]  /*1a90*/  UIADD3 UR4, UR6, -UR4, URZ ;  /* 0x8000000406047290 */ /* 0x000fcc000fffe03f */
[----:B------:R-:W-:-:S05]  /*1aa0*/  IMAD.U32 R0, RZ, RZ, UR4 ;  /* 0x00000004ff007e24 */ /* 0x000fca000f8e00ff */
[----:B------:R-:W-:-:S04]  /*1ab0*/  SHF.L.U32 R0, R0, 0x1f, RZ ;  /* 0x0000001f00007819 */ /* 0x000fc800000006ff */
[----:B------:R-:W1:Y:S02]  /*1ac0*/  SYNCS.PHASECHK.TRANS64.TRYWAIT P1, [UR37+0x30800], R0 ;  /* 0x03080000ff0075a7 */ /* 0x000e640008020165 */
[----:B-1----:R-:W-:Y:S05]  /*1ad0*/  @!P1 BRA `(.L_x_874) ;  /* 0x00000108000c9947 */ /* 0x002fea0003800000 */
.L_x_1021:
[----:B------:R-:W-:Y:S05]  /*1ae0*/  @!P0 BRA `(.L_x_875) ;  /* 0x0000000000048947 */ /* 0x000fea0003800000 */
[----:B------:R-:W-:Y:S01]  /*1af0*/  BPT.TRAP 0x1 ;  /* 0x000000040000795c */ /* 0x000fe20000300000 */
.L_x_875:
[----:B-1----:R-:W-:Y:S02]  /*1b00*/  IMAD.U32 R3, RZ, RZ, UR36 ;  /* 0x00000024ff037e24 */ /* 0x002fe4000f8e00ff */
[----:B------:R-:W-:-:S03]  /*1b10*/  IMAD.U32 R0, RZ, RZ, UR46 ;  /* 0x0000002eff007e24 */ /* 0x000fc6000f8e00ff */
[----:B------:R-:W-:Y:S02]  /*1b20*/  LEA R3, R3, UR37, 0x3 ;  /* 0x0000002503037c11 */ /* 0x000fe4000f8e18ff */
[----:B------:R-:W-:-:S04]  /*1b30*/  SHF.L.U32 R0, R0, 0x1f, RZ ;  /* 0x0000001f00007819 */ /* 0x000fc800000006ff */
[----:B------:R1:W2:Y:S01]  /*1b40*/  SYNCS.PHASECHK.TRANS64.TRYWAIT P1, [R3+URZ+0x30830], R0 ;  /* 0x03083000030075a7 */ /* 0x0002a2000802017f */
[----:B------:R-:W-:Y:S05]  /*1b50*/  @!P0 BRA `(.L_x_876) ;  /* 0x0000000000048947 */ /* 0x000fea0003800000 */
[----:B------:R-:W-:Y:S01]  /*1b60*/  BPT.TRAP 0x1 ;  /* 0x000000040000795c */ /* 0x000fe20000300000 */
.L_x_876:
[----:B------:R-:W3:Y:S01]  /*1b70*/  S2R R2, SR_TID.X ;  /* 0x0000000000027919 */ /* 0x000ee20000002100 */
[----:B------:R-:W-:Y:S02]  /*1b80*/  LOP3.LUT R193, R193, 0xfff7ffff, RZ, 0xc0, !PT ;  /* 0xfff7ffffc1c17812 */ /* 0x000fe400078ec0ff */
[----:B---3--:R-:W-:-:S13]  /*1b90*/  LOP3.LUT P2, RZ, R2, 0x7f, RZ, 0xc0, !PT ;  /* 0x0000007f02ff7812 */ /* 0x008fda000784c0ff */
[----:B------:R-:W-:Y:S01]  /*1ba0*/  @P2 LOP3.LUT R193, R193, 0x80000, RZ, 0xfc, !PT ;  /* 0x00080000c1c12812 */ /* 0x000fe200078efcff */
[----:B--2---:R-:W-:Y:S06]  /*1bb0*/  @P1 BRA `(.L_x_877) ;  /* 0x0000000000081947 */ /* 0x004fec0003800000 */
[----:B------:R-:W2:Y:S02]  /*1bc0*/  SYNCS.PHASECHK.TRANS64.TRYWAIT P1, [R3+URZ+0x30830], R0 ;  /* 0x03083000030075a7 */ /* 0x000ea4000802017f */
[----:B--2---:R-:W-:Y:S05]  /*1bd0*/  @!P1 BRA `(.L_x_878) ;  /* 0x0000010400e49947 */ /* 0x004fea0003800000 */
.L_x_877:
[----:B------:R-:W-:Y:S05]  /*1be0*/  WARPSYNC.ALL ;  /* 0x0000000000007948 */ /* 0x000fea0003800000 */
[----:B------:R-:W-:Y:S01]  /*1bf0*/  UIADD3 UR4, UR37, 0x1e400, URZ ;  /* 0x0001e40025047890 */ /* 0x000fe2000fffe03f */
[----:B------:R-:W-:Y:S01]  /*1c00*/  WARPGROUP.ARRIVE ;  /* 0x00000000000079c5 */ /* 0x000fe20000000000 */
[----:B------:R-:W-:-:S05]  /*1c10*/  ULOP3.LUT UR38, UR38, 0x10000, URZ, 0xfc, !UPT ;  /* 0x0001000026267892 */ /* 0x000fca000f8efc3f */
[----:B------:R-:W3:Y:S01]  /*1c20*/  S2R R2, SR_TID.X ;  /* 0x0000000000027919 */ /* 0x000ee20000002100 */
[----:B------:R-:W-:Y:S01]  /*1c30*/  USHF.R.U32.HI UR4, URZ, 0x4, UR4 ;  /* 0x000000043f047899 */ /* 0x000fe20008011604 */
[----:B------:R-:W4:Y:S01]  /*1c40*/  LDC R14, c[0x0][0x288] ;  /* 0x0000a200ff0e7b82 */ /* 0x000f220000000800 */
[----:B------:R-:W-:Y:S01]  /*1c50*/  UMOV UR9, 0x40000040 ;  /* 0x4000004000097882 */ /* 0x000fe20000000000 */
[----:B------:R-:W-:Y:S01]  /*1c60*/  UMOV UR11, 0x40000040 ;  /* 0x40000040000b7882 */ /* 0x000fe20000000000 */
[----:B------:R-:W-:Y:S01]  /*1c70*/  ULOP3.LUT UR4, UR4, 0x3fff, URZ, 0xc0, !UPT ;  /* 0x00003fff04047892 */ /* 0x000fe2000f8ec03f */
[----:B------:R-:W-:Y:S01]  /*1c80*/  IMAD.U32 R11, RZ, RZ, UR9 ;  /* 0x00000009ff0b7e24 */ /* 0x000fe2000f8e00ff */
[----:B------:R-:W-:Y:S01]  /*1c90*/  UMOV UR8, UR38 ;  /* 0x0000002600087c82 */ /* 0x000fe20008000000 */
[----:B------:R-:W-:Y:S01]  /*1ca0*/  UMOV UR5, 0x40000040 ;  /* 0x4000004000057882 */ /* 0x000fe20000000000 */
[----:B------:R-:W-:Y:S01]  /*1cb0*/  ULOP3.LUT UR39, UR4, 0x10000, URZ, 0xfc, !UPT ;  /* 0x0001000004277892 */ /* 0x000fe2000f8efc3f */
[----:B------:R-:W-:Y:S01]  /*1cc0*/  IMAD.U32 R10, RZ, RZ, UR8 ;  /* 0x00000008ff0a7e24 */ /* 0x000fe2000f8e00ff */
[----:B------:R-:W-:Y:S01]  /*1cd0*/  UIADD3 UR4, UR38, 0x2, URZ ;  /* 0x0000000226047890 */ /* 0x000fe2000fffe03f */
[----:B------:R-:W5:Y:S01]  /*1ce0*/  LDC R96, c[0x0][0x2e0] ;  /* 0x0000b800ff607b82 */ /* 0x000f620000000800 */
[----:B------:R-:W-:Y:S01]  /*1cf0*/  UIMAD UR40, UR36, 0x900, UR39 ;  /* 0x00000900242878a4 */ /* 0x000fe2000f8e0227 */
[----:B------:R-:W-:Y:S01]  /*1d00*/  IMAD.MOV.U32 R5, RZ, RZ, -0x60 ;  /* 0xffffffa0ff057424 */ /* 0x000fe200078e00ff */
[----:B------:R-:W-:Y:S01]  /*1d10*/  UMOV UR7, 0x40000040 ;  /* 0x4000004000077882 */ /* 0x000fe20000000000 */
[----:B------:R-:W-:Y:S01]  /*1d20*/  UIADD3 UR12, UR38, 0x6, URZ ;  /* 0x00000006260c7890 */ /* 0x000fe2000fffe03f */
[----:B------:R-:W-:Y:S01]  /*1d30*/  VIADD R7, R200, UR42 ;  /* 0x0000002ac8077c36 */ /* 0x000fe20008000000 */
[----:B------:R-:W-:Y:S01]  /*1d40*/  UIADD3 UR6, UR40, 0x2, URZ ;  /* 0x0000000228067890 */ /* 0x000fe2000fffe03f */
[----:B------:R-:W-:Y:S01]  /*1d50*/  IMAD R4, R74, R5, 0x60 ;  /* 0x000000604a047424 */ /* 0x000fe200078e0205 */
[----:B------:R-:W-:Y:S01]  /*1d60*/  UMOV UR10, UR40 ;  /* 0x00000028000a7c82 */ /* 0x000fe20008000000 */
[----:B------:R-:W-:Y:S01]  /*1d70*/  UIADD3 UR14, UR40, 0x6, URZ ;  /* 0x00000006280e7890 */ /* 0x000fe2000fffe03f */
[----:B------:R-:W-:Y:S01]  /*1d80*/  HGMMA.64x96x16.F32 R24, gdesc[UR8], RZ, !UPT, gsb0 ;  /* 0x01600000081879f0 */ /* 0x000fe2000c0008ff */
[----:B------:R-:W-:Y:S01]  /*1d90*/  UIADD3 UR8, UR38, 0x4, URZ ;  /* 0x0000000426087890 */ /* 0x000fe2000fffe03f */
[----:B------:R-:W-:Y:S01]  /*1da0*/  IMAD R20, R16, -0x2, R4 ;  /* 0xfffffffe10147824 */ /* 0x000fe200078e0204 */
[----:B------:R-:W-:Y:S01]  /*1db0*/  UIADD3 UR10, UR40, 0x4, URZ ;  /* 0x00000004280a7890 */ /* 0x000fe2000fffe03f */
[----:B------:R-:W-:Y:S01]  /*1dc0*/  UMOV UR9, 0x40000040 ;  /* 0x4000004000097882 */ /* 0x000fe20000000000 */
[----:B------:R-:W-:Y:S01]  /*1dd0*/  UMOV UR11, 0x40000040 ;  /* 0x40000040000b7882 */ /* 0x000fe20000000000 */
[----:B------:R-:W-:Y:S01]  /*1de0*/  UMOV UR13, 0x40000040 ;  /* 0x40000040000d7882 */ /* 0x000fe20000000000 */
[----:B------:R-:W-:Y:S01]  /*1df0*/  UMOV UR15, 0x40000040 ;  /* 0x40000040000f7882 */ /* 0x000fe20000000000 */
[----:B------:R-:W-:Y:S01]  /*1e00*/  UIADD3 UR16, UR38, 0x400, URZ ;  /* 0x0000040026107890 */ /* 0x000fe2000fffe03f */
[----:B---3--:R-:W-:Y:S01]  /*1e10*/  LOP3.LUT P1, RZ, R2, 0x7f, RZ, 0xc0, !PT ;  /* 0x0000007f02ff7812 */ /* 0x008fe2000782c0ff */
[----:B------:R-:W-:Y:S01]  /*1e20*/  UIADD3 UR18, UR40, 0x300, URZ ;  /* 0x0000030028127890 */ /* 0x000fe2000fffe03f */
[----:B------:R-:W-:Y:S01]  /*1e30*/  UMOV UR17, 0x40000040 ;  /* 0x4000004000117882 */ /* 0x000fe20000000000 */
[----:B------:R-:W-:Y:S01]  /*1e40*/  UMOV UR19, 0x40000040 ;  /* 0x4000004000137882 */ /* 0x000fe20000000000 */
[----:B------:R-:W-:-:S02]  /*1e50*/  UIADD3 UR20, UR38, 0x402, URZ ;  /* 0x0000040226147890 */ /* 0x000fc4000fffe03f */
[----:B------:R-:W-:Y:S01]  /*1e60*/  UIADD3 UR22, UR40, 0x302, URZ ;  /* 0x0000030228167890 */ /* 0x000fe2000fffe03f */
[----:B------:R-:W-:Y:S01]  /*1e70*/  UMOV UR21, 0x40000040 ;  /* 0x4000004000157882 */ /* 0x000fe20000000000 */
[----:B------:R-:W-:Y:S01]  /*1e80*/  UMOV UR23, 0x40000040 ;  /* 0x4000004000177882 */ /* 0x000fe20000000000 */
[----:B------:R-:W-:Y:S02]  /*1e90*/  UIADD3 UR24, UR38, 0x404, URZ ;  /* 0x0000040426187890 */ /* 0x000fe4000fffe03f */
[----:B------:R-:W-:Y:S02]  /*1ea0*/  UIADD3 UR26, UR40, 0x304, URZ ;  /* 0x00000304281a7890 */ /* 0x000fe4000fffe03f */
[----:B-12---:R-:W-:Y:S01]  /*1eb0*/  @!P1 VIADD R0, R3, 0x30840 ;  /* 0x0003084003009836 */ /* 0x006fe20000000000 */
[----:B------:R-:W-:Y:S01]  /*1ec0*/  UMOV UR25, 0x40000040 ;  /* 0x4000004000197882 */ /* 0x000fe20000000000 */
[----:B------:R-:W-:Y:S01]  /*1ed0*/  UMOV UR27, 0x40000040 ;  /* 0x40000040001b7882 */ /* 0x000fe20000000000 */
[----:B------:R-:W-:Y:S01]  /*1ee0*/  UIADD3 UR28, UR38, 0x406, URZ ;  /* 0x00000406261c7890 */ /* 0x000fe2000fffe03f */
[----:B------:R-:W-:Y:S01]  /*1ef0*/  IMAD R3, R74, -0x60, R75 ;  /* 0xffffffa04a037824 */ /* 0x000fe200078e024b */
[----:B------:R-:W-:Y:S01]  /*1f00*/  UIADD3 UR30, UR40, 0x306, URZ ;  /* 0x00000306281e7890 */ /* 0x000fe2000fffe03f */
[----:B------:R-:W-:Y:S01]  /*1f10*/  @!P1 PRMT R0, RZ, 0x654, R0 ;  /* 0x00000654ff009816 */ /* 0x000fe20000000000 */
[----:B------:R-:W-:Y:S01]  /*1f20*/  UMOV UR29, 0x40000040 ;  /* 0x40000040001d7882 */ /* 0x000fe20000000000 */
[----:B------:R-:W-:Y:S01]  /*1f30*/  UMOV UR31, 0x40000040 ;  /* 0x40000040001f7882 */ /* 0x000fe20000000000 */
[----:B------:R-:W-:Y:S01]  /*1f40*/  UIADD3 UR32, UR38, 0x800, URZ ;  /* 0x0000080026207890 */ /* 0x000fe2000fffe03f */
[----:B----4-:R-:W-:Y:S01]  /*1f50*/  IADD3 R3, -R14, 0x61, R3 ;  /* 0x000000610e037810 */ /* 0x010fe20007ffe103 */
        /* <DEDUP_REMOVED lines=8> */
[----:B------:R-:W-:Y:S01]  /*1fe0*/  UIADD3 UR54, UR40, 0x604, URZ ;  /* 0x0000060428367890 */ /* 0x000fe2000fffe03f */
[----:B------:R-:W-:Y:S01]  /*1ff0*/  UMOV UR53, 0x40000040 ;  /* 0x4000004000357882 */ /* 0x000fe20000000000 */
[----:B------:R-:W-:Y:S01]  /*2000*/  UMOV UR55, 0x40000040 ;  /* 0x4000004000377882 */ /* 0x000fe20000000000 */
[----:B------:R-:W-:Y:S01]  /*2010*/  UIADD3 UR40, UR40, 0x606, URZ ;  /* 0x0000060628287890 */ /* 0x000fe2000fffe03f */
[----:B------:R-:W-:Y:S01]  /*2020*/  UMOV UR57, 0x40000040 ;  /* 0x4000004000397882 */ /* 0x000fe20000000000 */
[----:B------:R-:W-:Y:S01]  /*2030*/  UMOV UR59, 0x40000040 ;  /* 0x40000040003b7882 */ /* 0x000fe20000000000 */
[----:B------:R-:W-:-:S04]  /*2040*/  IMAD.U32 R9, RZ, RZ, UR57 ;  /* 0x00000039ff097e24 */ /* 0x000fc8000f8e00ff */
[----:B------:R-:W-:Y:S01]  /*2050*/  UMOV UR58, UR40 ;  /* 0x00000028003a7c82 */ /* 0x000fe20008000000 */
[----:B------:R-:W-:Y:S02]  /*2060*/  WARPGROUP.DEPBAR.LE gsb0, 0x0 ;  /* 0x00008000000079c5 */ /* 0x000fe40000010000 */
[----:B------:R-:W-:-:S06]  /*2070*/  WARPGROUP.ARRIVE ;  /* 0x00000000000079c5 */ /* 0x000fcc0000000000 */
[----:B------:R-:W-:Y:S01]  /*2080*/  HGMMA.64x96x16.F32 R24, gdesc[UR4], R24, gsb0 ;  /* 0x01600000041879f0 */ /* 0x000fe20008000818 */
[----:B------:R-:W-:-:S07]  /*2090*/  UIADD3 UR6, UR38, 0x806, URZ ;  /* 0x0000080626067890 */ /* 0x000fce000fffe03f */
[----:B------:R-:W-:Y:S01]  /*20a0*/  UMOV UR56, UR6 ;  /* 0x0000000600387c82 */ /* 0x000fe20008000000 */
[----:B------:R-:W-:Y:S01]  /*20b0*/  ULDC.64 UR6, c[0x0][0x9e0] ;  /* 0x0002780000067ab9 */ /* 0x000fe20000000a00 */
[----:B------:R-:W-:Y:S01]  /*20c0*/  IMAD.U32 R8, RZ, RZ, UR56 ;  /* 0x00000038ff087e24 */ /* 0x000fe2000f8e00ff */
[----:B------:R-:W-:Y:S01]  /*20d0*/  UISETP.GE.AND UP0, UPT, UR7, 0x1, UPT ;  /* 0x000000010700788c */ /* 0x000fe2000bf06270 */
[----:B------:R-:W-:Y:S02]  /*20e0*/  WARPGROUP.DEPBAR.LE gsb0, 0x0 ;  /* 0x00008000000079c5 */ /* 0x000fe40000010000 */
[----:B------:R-:W-:-:S06]  /*20f0*/  WARPGROUP.ARRIVE ;  /* 0x00000000000079c5 */ /* 0x000fcc0000000000 */
[----:B------:R-:W-:Y:S01]  /*2100*/  HGMMA.64x96x16.F32 R24, gdesc[UR8], R24, gsb0 ;  /* 0x01600000081879f0 */ /* 0x000fe20008000818 */
[----:B------:R-:W-:Y:S02]  /*2110*/  ULDC UR10, c[0x0][0x9dc] ;  /* 0x00027700000a7ab9 */ /* 0x000fe40000000800 */
[----:B------:R-:W-:Y:S01]  /*2120*/  ULOP3.LUT UR11, URZ, UR10, URZ, 0x33, !UPT ;  /* 0x0000000a3f0b7292 */ /* 0x000fe2000f8e333f */
[----:B------:R-:W-:Y:S02]  /*2130*/  WARPGROUP.DEPBAR.LE gsb0, 0x0 ;  /* 0x00008000000079c5 */ /* 0x000fe40000010000 */
[----:B------:R-:W-:-:S06]  /*2140*/  WARPGROUP.ARRIVE ;  /* 0x00000000000079c5 */ /* 0x000fcc0000000000 */
[----:B------:R-:W-:Y:S03]  /*2150*/  HGMMA.64x96x16.F32 R24, gdesc[UR12], R24, gsb0 ;  /* 0x016000000c1879f0 */ /* 0x000fe60008000818 */
        /* <DEDUP_REMOVED lines=25> */
[----:B------:R1:W-:Y:S01]  /*22f0*/  @!P1 SYNCS.ARRIVE.TRANS64.RED.A1T0 RZ, [R0+URZ], RZ ;  /* 0x000000ff00ff99a7 */ /* 0x0003e2000810043f */
[----:B------:R-:W-:Y:S01]  /*2300*/  PLOP3.LUT P1, PT, PT, PT, UP0, 0x40, 0x0 ;  /* 0x000000000000781c */ /* 0x000fe20003f2e808 */
[----:B-1----:R-:W-:Y:S02]  /*2310*/  IMAD R0, R16, -0x2, R3 ;  /* 0xfffffffe10007824 */ /* 0x002fe400078e0203 */
[----:B-----5:R-:W-:Y:S02]  /*2320*/  IMAD R3, R17, R96, R4 ;  /* 0x0000006011037224 */ /* 0x020fe400078e0204 */
[----:B------:R-:W-:-:S02]  /*2330*/  VIADD R12, R0, UR6 ;  /* 0x00000006000c7c36 */ /* 0x000fc40008000000 */
[----:B------:R-:W-:Y:S02]  /*2340*/  IMAD R5, R16, -0x2, R3 ;  /* 0xfffffffe10057824 */ /* 0x000fe400078e0203 */
[----:B------:R-:W-:-:S03]  /*2350*/  VIADD R15, R0, UR11 ;  /* 0x0000000b000f7c36 */ /* 0x000fc60008000000 */
[----:B------:R-:W-:Y:S01]  /*2360*/  VIADDMNMX R0, R7, R12, R5, PT ;  /* 0x0000000c07007246 */ /* 0x000fe20003800105 */
[----:B------:R-:W-:Y:S01]  /*2370*/  IMAD.IADD R2, R15, 0x1, R7 ;  /* 0x000000010f027824 */ /* 0x000fe200078e0207 */
[----:B------:R-:W-:Y:S06]  /*2380*/  @P1 BRA `(.L_x_879) ;  /* 0x0000000000581947 */ /* 0x000fec0003800000 */
[----:B------:R-:W-:Y:S01]  /*2390*/  IMAD R3, R17, R96, R7 ;  /* 0x0000006011037224 */ /* 0x000fe200078e0207 */
[----:B------:R-:W-:Y:S03]  /*23a0*/  BSSY B0, `(.L_x_880) ;  /* 0x0000011000007945 */ /* 0x000fe60003800000 */
[----:B------:R-:W-:-:S05]  /*23b0*/  IMAD.IADD R3, R3, 0x1, -R14 ;  /* 0x0000000103037824 */ /* 0x000fca00078e0a0e */
[----:B------:R-:W-:-:S13]  /*23c0*/  ISETP.GT.AND P1, PT, R3, -0x1, PT ;  /* 0xffffffff0300780c */ /* 0x000fda0003f24270 */
[----:B------:R-:W-:Y:S05]  /*23d0*/  @P1 BRA `(.L_x_881) ;  /* 0x0000000000201947 */ /* 0x000fea0003800000 */
[----:B------:R-:W-:Y:S01]  /*23e0*/  UISETP.NE.AND UP1, UPT, UR7, 0x1, UPT ;  /* 0x000000010700788c */ /* 0x000fe2000bf25270 */
[----:B------:R-:W-:-:S05]  /*23f0*/  LOP3.LUT R3, RZ, R3, RZ, 0x33, !PT ;  /* 0x00000003ff037212 */ /* 0x000fca00078e33ff */
[----:B------:R-:W-:-:S05]  /*2400*/  PLOP3.LUT P1, PT, PT, PT, UP1, 0x80, 0x0 ;  /* 0x000000000000781c */ /* 0x000fca0003f2f018 */
[----:B------:R-:W-:-:S08]  /*2410*/  @UP1 ULDC.64 UR14, c[0x0][0x9e8] ;  /* 0x00027a00000e1ab9 */ /* 0x000fd00000000a00 */
[----:B------:R-:W-:-:S05]  /*2420*/  @P1 IMAD.HI.U32 R6, R3, UR14, RZ ;  /* 0x0000000e03061c27 */ /* 0x000fca000f8e00ff */
[----:B------:R-:W-:-:S04]  /*2430*/  @P1 SHF.R.U32.HI R3, RZ, UR15, R6 ;  /* 0x0000000fff031c19 */ /* 0x000fc80008011606 */
[----:B------:R-:W-:Y:S01]  /*2440*/  LOP3.LUT R3, RZ, R3, RZ, 0x33, !PT ;  /* 0x00000003ff037212 */ /* 0x000fe200078e33ff */
[----:B------:R-:W-:Y:S06]  /*2450*/  BRA `(.L_x_882) ;  /* 0x0000000000147947 */ /* 0x000fec0003800000 */
.L_x_881:
[----:B------:R-:W-:-:S06]  /*2460*/  UISETP.NE.AND UP1, UPT, UR7, 0x1, UPT ;  /* 0x000000010700788c */ /* 0x000fcc000bf25270 */
[----:B------:R-:W-:-:S05]  /*2470*/  PLOP3.LUT P1, PT, PT, PT, UP1, 0x80, 0x0 ;  /* 0x000000000000781c */ /* 0x000fca0003f2f018 */
[----:B------:R-:W-:-:S08]  /*2480*/  @UP1 ULDC.64 UR14, c[0x0][0x9e8] ;  /* 0x00027a00000e1ab9 */ /* 0x000fd00000000a00 */
[----:B------:R-:W-:-:S05]  /*2490*/  @P1 IMAD.HI.U32 R6, R3, UR14, RZ ;  /* 0x0000000e03061c27 */ /* 0x000fca000f8e00ff */
[----:B------:R-:W-:-:S07]  /*24a0*/  @P1 SHF.R.U32.HI R3, RZ, UR15, R6 ;  /* 0x0000000fff031c19 */ /* 0x000fce0008011606 */
.L_x_882:
[----:B------:R-:W-:Y:S05]  /*24b0*/  BSYNC B0 ;  /* 0x0000000000007941 */ /* 0x000fea0003800000 */
.L_x_880:
[----:B------:R-:W-:-:S05]  /*24c0*/  IMAD R3, R3, UR7, R20 ;  /* 0x0000000703037c24 */ /* 0x000fca000f8e0214 */
[----:B------:R-:W-:Y:S02]  /*24d0*/  VIMNMX R2, R2, R3, !PT ;  /* 0x0000000302027248 */ /* 0x000fe40007fe0100 */
[----:B------:R-:W-:-:S07]  /*24e0*/  VIADDMNMX R0, R3, UR7, R0, PT ;  /* 0x0000000703007c46 */ /* 0x000fce000b800100 */
.L_x_879:
[C---:B------:R-:W-:Y:S01]  /*24f0*/  ISETP.GE.AND P1, PT, R4.reuse, 0x2, PT ;  /* 0x000000020400780c */ /* 0x040fe20003f26270 */
[----:B------:R-:W-:Y:S01]  /*2500*/  VIADD R6, R7, 0x8 ;  /* 0x0000000807067836 */ /* 0x000fe20000000000 */
[----:B------:R-:W-:Y:S02]  /*2510*/  ISETP.GE.AND P5, PT, R4, 0xa, PT ;  /* 0x0000000a0400780c */ /* 0x000fe40003fa6270 */
[----:B------:R-:W-:Y:S02]  /*2520*/  ISETP.GT.AND P3, PT, R2, 0x1, !P1 ;  /* 0x000000010200780c */ /* 0x000fe40004f64270 */
[----:B------:R-:W-:Y:S02]  /*2530*/  ISETP.GE.AND P2, PT, R4, 0x9, PT ;  /* 0x000000090400780c */ /* 0x000fe40003f46270 */
[----:B------:R-:W-:Y:S02]  /*2540*/  ISETP.LT.OR P3, PT, R0, 0x2, P3 ;  /* 0x000000020000780c */ /* 0x000fe40001f61670 */
[----:B------:R-:W-:-:S02]  /*2550*/  P2R R21, PR, RZ, 0x20 ;  /* 0x00000020ff157803 */ /* 0x000fc40000000000 */
[----:B------:R-:W-:Y:S02]  /*2560*/  FSEL R72, R25, -INF , !P3 ;  /* 0xff80000019487808 */ /* 0x000fe40005800000 */
[C---:B------:R-:W-:Y:S02]  /*2570*/  ISETP.GT.AND P3, PT, R2.reuse, 0x9, !P5 ;  /* 0x000000090200780c */ /* 0x040fe40006f64270 */
[----:B------:R-:W-:Y:S02]  /*2580*/  ISETP.GT.AND P4, PT, R2, 0x8, !P2 ;  /* 0x000000080200780c */ /* 0x000fe40005784270 */
[----:B------:R-:W-:Y:S02]  /*2590*/  ISETP.LT.OR P3, PT, R0, 0xa, P3 ;  /* 0x0000000a0000780c */ /* 0x000fe40001f61670 */
[----:B------:R-:W-:Y:S02]  /*25a0*/  ISETP.GE.AND P5, PT, R4, 0x11, PT ;  /* 0x000000110400780c */ /* 0x000fe40003fa6270 */
[----:B------:R-:W-:-:S02]  /*25b0*/  FSEL R78, R29, -INF , !P3 ;  /* 0xff8000001d4e7808 */ /* 0x000fc40005800000 */
[----:B------:R-:W-:Y:S02]  /*25c0*/  ISETP.LT.OR P4, PT, R0, 0x9, P4 ;  /* 0x000000090000780c */ /* 0x000fe40002781670 */
[----:B------:R-:W-:Y:S02]  /*25d0*/  ISETP.GT.AND P3, PT, R2, 0x10, !P5 ;  /* 0x000000100200780c */ /* 0x000fe40006f64270 */
[----:B------:R-:W-:Y:S02]  /*25e0*/  FSEL R76, R28, -INF , !P4 ;  /* 0xff8000001c4c7808 */ /* 0x000fe40006000000 */
[----:B------:R-:W-:Y:S02]  /*25f0*/  ISETP.LT.OR P3, PT, R0, 0x11, P3 ;  /* 0x000000110000780c */ /* 0x000fe40001f61670 */
[----:B------:R-:W-:Y:S02]  /*2600*/  ISETP.GE.AND P4, PT, R4, 0x12, PT ;  /* 0x000000120400780c */ /* 0x000fe40003f86270 */
[----:B------:R-:W-:-:S02]  /*2610*/  FSEL R32, R32, -INF , !P3 ;  /* 0xff80000020207808 */ /* 0x000fc40005800000 */
[----:B------:R-:W-:Y:S02]  /*2620*/  ISETP.GT.AND P3, PT, R2, 0x11, !P4 ;  /* 0x000000110200780c */ /* 0x000fe40006764270 */
[----:B------:R-:W-:Y:S02]  /*2630*/  P2R R29, PR, RZ, 0x10 ;  /* 0x00000010ff1d7803 */ /* 0x000fe40000000000 */
[----:B------:R-:W-:Y:S02]  /*2640*/  ISETP.LT.OR P3, PT, R0, 0x12, P3 ;  /* 0x000000120000780c */ /* 0x000fe40001f61670 */
[----:B------:R-:W-:Y:S02]  /*2650*/  ISETP.GE.AND P4, PT, R4, 0x19, PT ;  /* 0x000000190400780c */ /* 0x000fe40003f86270 */
[----:B------:R-:W-:Y:S02]  /*2660*/  FSEL R80, R33, -INF , !P3 ;  /* 0xff80000021507808 */ /* 0x000fe40005800000 */
[----:B------:R-:W-:-:S02]  /*2670*/  ISETP.GT.AND P3, PT, R2, 0x18, !P4 ;  /* 0x000000180200780c */ /* 0x000fc40006764270 */
[----:B------:R-:W-:Y:S02]  /*2680*/  P2R R33, PR, RZ, 0x10 ;  /* 0x00000010ff217803 */ /* 0x000fe40000000000 */
[----:B------:R-:W-:Y:S02]  /*2690*/  ISETP.LT.OR P3, PT, R0, 0x19, P3 ;  /* 0x000000190000780c */ /* 0x000fe40001f61670 */
[----:B------:R-:W-:Y:S02]  /*26a0*/  ISETP.GE.AND P4, PT, R4, 0x1a, PT ;  /* 0x0000001a0400780c */ /* 0x000fe40003f86270 */
[----:B------:R-:W-:Y:S02]  /*26b0*/  FSEL R36, R36, -INF , !P3 ;  /* 0xff80000024247808 */ /* 0x000fe40005800000 */
[----:B------:R-:W-:Y:S02]  /*26c0*/  ISETP.GT.AND P3, PT, R2, 0x19, !P4 ;  /* 0x000000190200780c */ /* 0x000fe40006764270 */
[----:B------:R-:W-:-:S02]  /*26d0*/  P2R R73, PR, RZ, 0x10 ;  /* 0x00000010ff497803 */ /* 0x000fc40000000000 */
[----:B------:R-:W-:Y:S02]  /*26e0*/  ISETP.LT.OR P3, PT, R0, 0x1a, P3 ;  /* 0x0000001a0000780c */ /* 0x000fe40001f61670 */
[----:B------:R-:W-:Y:S02]  /*26f0*/  ISETP.GE.AND P4, PT, R4, 0x21, PT ;  /* 0x000000210400780c */ /* 0x000fe40003f86270 */
[----:B------:R-:W-:Y:S02]  /*2700*/  FSEL R82, R37, -INF , !P3 ;  /* 0xff80000025527808 */ /* 0x000fe40005800000 */
[----:B------:R-:W-:Y:S02]  /*2710*/  ISETP.GT.AND P3, PT, R2, 0x20, !P4 ;  /* 0x000000200200780c */ /* 0x000fe40006764270 */
[----:B------:R-:W-:Y:S02]  /*2720*/  P2R R37, PR, RZ, 0x10 ;  /* 0x00000010ff257803 */ /* 0x000fe40000000000 */
[----:B------:R-:W-:-:S02]  /*2730*/  ISETP.LT.OR P3, PT, R0, 0x21, P3 ;  /* 0x000000210000780c */ /* 0x000fc40001f61670 */
[----:B------:R-:W-:Y:S02]  /*2740*/  ISETP.GE.AND P4, PT, R4, 0x22, PT ;  /* 0x000000220400780c */ /* 0x000fe40003f86270 */
[----:B------:R-:W-:Y:S02]  /*2750*/  FSEL R40, R40, -INF , !P3 ;  /* 0xff80000028287808 */ /* 0x000fe40005800000 */
[----:B------:R-:W-:Y:S02]  /*2760*/  ISETP.GT.AND P3, PT, R2, 0x21, !P4 ;  /* 0x000000210200780c */ /* 0x000fe40006764270 */
[----:B------:R-:W-:Y:S02]  /*2770*/  P2R R77, PR, RZ, 0x10 ;  /* 0x00000010ff4d7803 */ /* 0x000fe40000000000 */
[----:B------:R-:W-:Y:S02]  /*2780*/  ISETP.LT.OR P3, PT, R0, 0x22, P3 ;  /* 0x000000220000780c */ /* 0x000fe40001f61670 */
[----:B------:R-:W-:-:S02]  /*2790*/  ISETP.GE.AND P4, PT, R4, 0x29, PT ;  /* 0x000000290400780c */ /* 0x000fc40003f86270 */
[----:B------:R-:W-:Y:S02]  /*27a0*/  FSEL R84, R41, -INF , !P3 ;  /* 0xff80000029547808 */ /* 0x000fe40005800000 */
[----:B------:R-:W-:Y:S02]  /*27b0*/  ISETP.GT.AND P3, PT, R2, 0x28, !P4 ;  /* 0x000000280200780c */ /* 0x000fe40006764270 */
[----:B------:R-:W-:Y:S02]  /*27c0*/  P2R R41, PR, RZ, 0x10 ;  /* 0x00000010ff297803 */ /* 0x000fe40000000000 */
        /* <DEDUP_REMOVED lines=51> */
[----:B------:R-:W-:Y:S02]  /*2b00*/  P2R R25, PR, RZ, 0x20 ;  /* 0x00000020ff197803 */ /* 0x000fe40000000000 */
[----:B------:R-:W-:Y:S02]  /*2b10*/  FSEL R64, R64, -INF , !P3 ;  /* 0xff80000040407808 */ /* 0x000fe40005800000 */
[C---:B------:R-:W-:Y:S02]  /*2b20*/  ISETP.GE.AND P3, PT, R4.reuse, 0x52, PT ;  /* 0x000000520400780c */ /* 0x040fe40003f66270 */
[----:B------:R-:W-:Y:S02]  /*2b30*/  ISETP.GE.AND P6, PT, R4, 0x1, PT ;  /* 0x000000010400780c */ /* 0x000fe40003fc6270 */
[----:B------:R-:W-:-:S04]  /*2b40*/  ISETP.GT.AND P4, PT, R2, 0x51, !P3 ;  /* 0x000000510200780c */ /* 0x000fc80005f84270 */
[----:B------:R-:W-:-:S04]  /*2b50*/  ISETP.LT.OR P4, PT, R0, 0x52, P4 ;  /* 0x000000520000780c */ /* 0x000fc80002781670 */
[----:B------:R-:W-:Y:S02]  /*2b60*/  FSEL R65, R65, -INF , !P4 ;  /* 0xff80000041417808 */ /* 0x000fe40006000000 */
[----:B------:R-:W-:-:S04]  /*2b70*/  ISETP.GE.AND P4, PT, R4, 0x59, PT ;  /* 0x000000590400780c */ /* 0x000fc80003f86270 */
[----:B------:R-:W-:-:S04]  /*2b80*/  ISETP.GT.AND P5, PT, R2, 0x58, !P4 ;  /* 0x000000580200780c */ /* 0x000fc800067a4270 */
[----:B------:R-:W-:-:S04]  /*2b90*/  ISETP.LT.OR P5, PT, R0, 0x59, P5 ;  /* 0x000000590000780c */ /* 0x000fc80002fa1670 */
[----:B------:R-:W-:Y:S02]  /*2ba0*/  FSEL R13, R68, -INF , !P5 ;  /* 0xff800000440d7808 */ /* 0x000fe40006800000 */
[----:B------:R-:W-:-:S04]  /*2bb0*/  ISETP.GT.AND P5, PT, R2, RZ, !P6 ;  /* 0x000000ff0200720c */ /* 0x000fc800077a4270 */
[----:B------:R-:W-:-:S04]  /*2bc0*/  ISETP.LT.OR P5, PT, R0, 0x1, P5 ;  /* 0x000000010000780c */ /* 0x000fc80002fa1670 */
[----:B------:R-:W-:Y:S02]  /*2bd0*/  FSEL R28, R24, -INF , !P5 ;  /* 0xff800000181c7808 */ /* 0x000fe40006800000 */
[----:B------:R-:W-:Y:S01]  /*2be0*/  ISETP.GE.AND P5, PT, R4, 0x5a, PT ;  /* 0x0000005a0400780c */ /* 0x000fe20003fa6270 */
[----:B------:R-:W-:-:S03]  /*2bf0*/  IMAD.IADD R4, R15, 0x1, R6 ;  /* 0x000000010f047824 */ /* 0x000fc600078e0206 */
[----:B------:R-:W-:Y:S02]  /*2c00*/  P2R R68, PR, RZ, 0x20 ;  /* 0x00000020ff447803 */ /* 0x000fe40000000000 */
[----:B------:R-:W-:Y:S02]  /*2c10*/  ISETP.GT.AND P5, PT, R2, 0x59, !P5 ;  /* 0x000000590200780c */ /* 0x000fe40006fa4270 */
[----:B------:R-:W-:Y:S02]  /*2c20*/  VIADDMNMX R2, R6, R12, R5, PT ;  /* 0x0000000c06027246 */ /* 0x000fe40003800105 */
[----:B------:R-:W-:-:S04]  /*2c30*/  ISETP.LT.OR P5, PT, R0, 0x5a, P5 ;  /* 0x0000005a0000780c */ /* 0x000fc80002fa1670 */
[----:B------:R-:W-:Y:S02]  /*2c40*/  FSEL R69, R69, -INF , !P5 ;  /* 0xff80000045457808 */ /* 0x000fe40006800000 */
[----:B------:R-:W-:-:S13]  /*2c50*/  PLOP3.LUT P5, PT, PT, PT, UP0, 0x40, 0x0 ;  /* 0x000000000000781c */ /* 0x000fda0003fae808 */
[----:B------:R-:W-:Y:S05]  /*2c60*/  @P5 BRA `(.L_x_883) ;  /* 0x0000000000605947 */ /* 0x000fea0003800000 */
        /* <DEDUP_REMOVED lines=9> */
[----:B------:R-:W-:Y:S01]  /*2d00*/  @P5 IMAD.HI.U32 R0, R3, UR14, RZ ;  /* 0x0000000e03005c27 */ /* 0x000fe2000f8e00ff */
[----:B------:R-:W-:-:S13]  /*2d10*/  PLOP3.LUT P5, PT, PT, PT, UP1, 0x80, 0x0 ;  /* 0x000000000000781c */ /* 0x000fda0003faf018 */
[----:B------:R-:W-:-:S04]  /*2d20*/  @P5 SHF.R.U32.HI R3, RZ, UR15, R0 ;  /* 0x0000000fff035c19 */ /* 0x000fc80008011600 */
[----:B------:R-:W-:Y:S01]  /*2d30*/  LOP3.LUT R3, RZ, R3, RZ, 0x33, !PT ;  /* 0x00000003ff037212 */ /* 0x000fe200078e33ff */
[----:B------:R-:W-:Y:S06]  /*2d40*/  BRA `(.L_x_886) ;  /* 0x0000000000187947 */ /* 0x000fec0003800000 */
.L_x_885:
[----:B------:R-:W-:-:S06]  /*2d50*/  UISETP.NE.AND UP1, UPT, UR7, 0x1, UPT ;  /* 0x000000010700788c */ /* 0x000fcc000bf25270 */
[----:B------:R-:W-:-:S05]  /*2d60*/  PLOP3.LUT P5, PT, PT, PT, UP1, 0x80, 0x0 ;  /* 0x000000000000781c */ /* 0x000fca0003faf018 */
[----:B------:R-:W-:-:S08]  /*2d70*/  @UP1 ULDC.64 UR14, c[0x0][0x9e8] ;  /* 0x00027a00000e1ab9 */ /* 0x000fd00000000a00 */
[----:B------:R-:W-:Y:S01]  /*2d80*/  @P5 IMAD.HI.U32 R0, R3, UR14, RZ ;  /* 0x0000000e03005c27 */ /* 0x000fe2000f8e00ff */
[----:B------:R-:W-:-:S13]  /*2d90*/  PLOP3.LUT P5, PT, PT, PT, UP1, 0x80, 0x0 ;  /* 0x000000000000781c */ /* 0x000fda0003faf018 */
[----:B------:R-:W-:-:S07]  /*2da0*/  @P5 SHF.R.U32.HI R3, RZ, UR15, R0 ;  /* 0x0000000fff035c19 */ /* 0x000fce0008011600 */
.L_x_886:
[----:B------:R-:W-:Y:S05]  /*2db0*/  BSYNC B0 ;  /* 0x0000000000007941 */ /* 0x000fea0003800000 */
.L_x_884:
[----:B------:R-:W-:-:S05]  /*2dc0*/  IMAD R3, R3, UR7, R20 ;  /* 0x0000000703037c24 */ /* 0x000fca000f8e0214 */
[----:B------:R-:W-:Y:S02]  /*2dd0*/  VIMNMX R4, R4, R3, !PT ;  /* 0x0000000304047248 */ /* 0x000fe40007fe0100 */
[----:B------:R-:W-:-:S07]  /*2de0*/  VIADDMNMX R2, R3, UR7, R2, PT ;  /* 0x0000000703027c46 */ /* 0x000fce000b800102 */
.L_x_883:
[C---:B------:R-:W-:Y:S01]  /*2df0*/  ISETP.GT.AND P1, PT, R4.reuse, 0x1, !P1 ;  /* 0x000000010400780c */ /* 0x040fe20004f24270 */
[----:B------:R-:W-:Y:S01]  /*2e00*/  ULDC UR11, c[0x0][0x988] ;  /* 0x00026200000b7ab9 */ /* 0x000fe20000000800 */
[----:B------:R-:W-:Y:S01]  /*2e10*/  ISETP.GT.AND P2, PT, R4, 0x8, !P2 ;  /* 0x000000080400780c */ /* 0x000fe20005744270 */
[----:B------:R-:W-:Y:S01]  /*2e20*/  IMAD.IADD R14, R75, 0x1, -R14 ;  /* 0x000000014b0e7824 */ /* 0x000fe200078e0a0e */
[----:B------:R-:W-:Y:S02]  /*2e30*/  ISETP.LT.OR P1, PT, R2, 0x2, P1 ;  /* 0x000000020200780c */ /* 0x000fe40000f21670 */
[----:B------:R-:W-:Y:S02]  /*2e40*/  FMNMX.FTZ R0, R28, R72, !PT ;  /* 0x000000481c007209 */ /* 0x000fe40007810000 */
[----:B------:R-:W-:Y:S02]  /*2e50*/  FSEL R27, R27, -INF , !P1 ;  /* 0xff8000001b1b7808 */ /* 0x000fe40004800000 */
[----:B------:R-:W-:-:S02]  /*2e60*/  ISETP.NE.AND P1, PT, R21, RZ, PT ;  /* 0x000000ff1500720c */ /* 0x000fc40003f25270 */
[----:B------:R-:W-:Y:S02]  /*2e70*/  ISETP.LT.OR P2, PT, R2, 0x9, P2 ;  /* 0x000000090200780c */ /* 0x000fe40001741670 */
[----:B------:R-:W-:Y:S02]  /*2e80*/  ISETP.GT.AND P1, PT, R4, 0x9, !P1 ;  /* 0x000000090400780c */ /* 0x000fe40004f24270 */
[----:B------:R-:W-:Y:S02]  /*2e90*/  FMNMX.FTZ R0, R76, R0, !PT ;  /* 0x000000004c007209 */ /* 0x000fe40007810000 */
[----:B------:R-:W-:Y:S02]  /*2ea0*/  ISETP.LT.OR P1, PT, R2, 0xa, P1 ;  /* 0x0000000a0200780c */ /* 0x000fe40000f21670 */
[----:B------:R-:W-:Y:S02]  /*2eb0*/  FSEL R21, R30, -INF , !P2 ;  /* 0xff8000001e157808 */ /* 0x000fe40005000000 */
[----:B------:R-:W-:-:S02]  /*2ec0*/  FSEL R31, R31, -INF , !P1 ;  /* 0xff8000001f1f7808 */ /* 0x000fc40004800000 */
[----:B------:R-:W-:Y:S02]  /*2ed0*/  ISETP.NE.AND P1, PT, R25, RZ, PT ;  /* 0x000000ff1900720c */ /* 0x000fe40003f25270 */
[----:B------:R-:W-:Y:S02]  /*2ee0*/  ISETP.NE.AND P2, PT, R29, RZ, PT ;  /* 0x000000ff1d00720c */ /* 0x000fe40003f45270 */
[----:B------:R-:W-:Y:S02]  /*2ef0*/  ISETP.GT.AND P1, PT, R4, 0x10, !P1 ;  /* 0x000000100400780c */ /* 0x000fe40004f24270 */
[----:B------:R-:W-:Y:S02]  /*2f00*/  FMNMX.FTZ R0, R78, R0, !PT ;  /* 0x000000004e007209 */ /* 0x000fe40007810000 */
[----:B------:R-:W-:Y:S02]  /*2f10*/  ISETP.LT.OR P1, PT, R2, 0x11, P1 ;  /* 0x000000110200780c */ /* 0x000fe40000f21670 */
[----:B------:R-:W-:-:S02]  /*2f20*/  FMNMX.FTZ R0, R32, R0, !PT ;  /* 0x0000000020007209 */ /* 0x000fc40007810000 */
[----:B------:R-:W-:Y:S02]  /*2f30*/  FSEL R25, R34, -INF , !P1 ;  /* 0xff80000022197808 */ /* 0x000fe40004800000 */
[----:B------:R-:W-:Y:S02]  /*2f40*/  ISETP.GT.AND P1, PT, R4, 0x11, !P2 ;  /* 0x000000110400780c */ /* 0x000fe40005724270 */
[----:B------:R-:W-:Y:S02]  /*2f50*/  ISETP.NE.AND P5, PT, R33, RZ, PT ;  /* 0x000000ff2100720c */ /* 0x000fe40003fa5270 */
[----:B------:R-:W-:Y:S02]  /*2f60*/  ISETP.LT.OR P1, PT, R2, 0x12, P1 ;  /* 0x000000120200780c */ /* 0x000fe40000f21670 */
[----:B------:R-:W-:Y:S02]  /*2f70*/  FMNMX.FTZ R0, R80, R0, !PT ;  /* 0x0000000050007209 */ /* 0x000fe40007810000 */
[----:B------:R-:W-:-:S02]  /*2f80*/  FSEL R35, R35, -INF , !P1 ;  /* 0xff80000023237808 */ /* 0x000fc40004800000 */
[----:B------:R-:W-:Y:S02]  /*2f90*/  ISETP.GT.AND P1, PT, R4, 0x18, !P5 ;  /* 0x000000180400780c */ /* 0x000fe40006f24270 */
[----:B------:R-:W-:Y:S02]  /*2fa0*/  FMNMX.FTZ R0, R36, R0, !PT ;  /* 0x0000000024007209 */ /* 0x000fe40007810000 */
[----:B------:R-:W-:Y:S02]  /*2fb0*/  ISETP.LT.OR P1, PT, R2, 0x19, P1 ;  /* 0x000000190200780c */ /* 0x000fe40000f21670 */
[----:B------:R-:W-:Y:S02]  /*2fc0*/  FMNMX.FTZ R0, R82, R0, !PT ;  /* 0x0000000052007209 */ /* 0x000fe40007810000 */
[----:B------:R-:W-:Y:S02]  /*2fd0*/  FSEL R29, R38, -INF , !P1 ;  /* 0xff800000261d7808 */ /* 0x000fe40004800000 */
[----:B------:R-:W-:-:S02]  /*2fe0*/  FMNMX.FTZ R0, R40, R0, !PT ;  /* 0x0000000028007209 */ /* 0x000fc40007810000 */
[----:B------:R-:W-:Y:S02]  /*2ff0*/  ISETP.NE.AND P1, PT, R73, RZ, PT ;  /* 0x000000ff4900720c */ /* 0x000fe40003f25270 */
[----:B------:R-:W-:Y:S02]  /*3000*/  FMNMX.FTZ R0, R84, R0, !PT ;  /* 0x0000000054007209 */ /* 0x000fe40007810000 */
[----:B------:R-:W-:Y:S02]  /*3010*/  ISETP.GT.AND P1, PT, R4, 0x19, !P1 ;  /* 0x000000190400780c */ /* 0x000fe40004f24270 */
[----:B------:R-:W-:Y:S02]  /*3020*/  FMNMX.FTZ R0, R44, R0, !PT ;  /* 0x000000002c007209 */ /* 0x000fe40007810000 */
[----:B------:R-:W-:Y:S02]  /*3030*/  ISETP.LT.OR P1, PT, R2, 0x1a, P1 ;  /* 0x0000001a0200780c */ /* 0x000fe40000f21670 */
[----:B------:R-:W-:-:S02]  /*3040*/  FMNMX.FTZ R0, R86, R0, !PT ;  /* 0x0000000056007209 */ /* 0x000fc40007810000 */
[----:B------:R-:W-:Y:S02]  /*3050*/  FSEL R39, R39, -INF , !P1 ;  /* 0xff80000027277808 */ /* 0x000fe40004800000 */
[----:B------:R-:W-:Y:S02]  /*3060*/  ISETP.NE.AND P1, PT, R37, RZ, PT ;  /* 0x000000ff2500720c */ /* 0x000fe40003f25270 */
[----:B------:R-:W-:Y:S02]  /*3070*/  FMNMX.FTZ R0, R48, R0, !PT ;  /* 0x0000000030007209 */ /* 0x000fe40007810000 */
[----:B------:R-:W-:Y:S02]  /*3080*/  ISETP.GT.AND P1, PT, R4, 0x20, !P1 ;  /* 0x000000200400780c */ /* 0x000fe40004f24270 */
[----:B------:R-:W-:Y:S02]  /*3090*/  FMNMX.FTZ R0, R88, R0, !PT ;  /* 0x0000000058007209 */ /* 0x000fe40007810000 */
[----:B------:R-:W-:-:S02]  /*30a0*/  ISETP.LT.OR P1, PT, R2, 0x21, P1 ;  /* 0x000000210200780c */ /* 0x000fc40000f21670 */
[----:B------:R-:W-:Y:S02]  /*30b0*/  FMNMX.FTZ R0, R52, R0, !PT ;  /* 0x0000000034007209 */ /* 0x000fe40007810000 */
[----:B------:R-:W-:Y:S02]  /*30c0*/  FSEL R33, R42, -INF , !P1 ;  /* 0xff8000002a217808 */ /* 0x000fe40004800000 */
[----:B------:R-:W-:Y:S02]  /*30d0*/  ISETP.NE.AND P1, PT, R77, RZ, PT ;  /* 0x000000ff4d00720c */ /* 0x000fe40003f25270 */
[----:B------:R-:W-:Y:S02]  /*30e0*/  FMNMX.FTZ R0, R90, R0, !PT ;  /* 0x000000005a007209 */ /* 0x000fe40007810000 */
[----:B------:R-:W-:Y:S02]  /*30f0*/  ISETP.GT.AND P1, PT, R4, 0x21, !P1 ;  /* 0x000000210400780c */ /* 0x000fe40004f24270 */
[----:B------:R-:W-:-:S02]  /*3100*/  FMNMX.FTZ R0, R56, R0, !PT ;  /* 0x0000000038007209 */ /* 0x000fc40007810000 */
[----:B------:R-:W-:Y:S02]  /*3110*/  ISETP.LT.OR P1, PT, R2, 0x22, P1 ;  /* 0x000000220200780c */ /* 0x000fe40000f21670 */
[----:B------:R-:W-:Y:S02]  /*3120*/  FMNMX.FTZ R0, R92, R0, !PT ;  /* 0x000000005c007209 */ /* 0x000fe40007810000 */
[----:B------:R-:W-:Y:S02]  /*3130*/  FSEL R43, R43, -INF , !P1 ;  /* 0xff8000002b2b7808 */ /* 0x000fe40004800000 */
[----:B------:R-:W-:Y:S02]  /*3140*/  ISETP.NE.AND P1, PT, R41, RZ, PT ;  /* 0x000000ff2900720c */ /* 0x000fe40003f25270 */
[----:B------:R-:W-:Y:S02]  /*3150*/  FMNMX.FTZ R0, R60, R0, !PT ;  /* 0x000000003c007209 */ /* 0x000fe40007810000 */
[----:B------:R-:W-:-:S02]  /*3160*/  ISETP.GT.AND P1, PT, R4, 0x28, !P1 ;  /* 0x000000280400780c */ /* 0x000fc40004f24270 */
[----:B------:R-:W-:Y:S02]  /*3170*/  FMNMX.FTZ R0, R94, R0, !PT ;  /* 0x000000005e007209 */ /* 0x000fe40007810000 */
[----:B------:R-:W-:Y:S02]  /*3180*/  ISETP.LT.OR P1, PT, R2, 0x29, P1 ;  /* 0x000000290200780c */ /* 0x000fe40000f21670 */
[----:B------:R-:W-:Y:S02]  /*3190*/  FMNMX.FTZ R0, R64, R0, !PT ;  /* 0x0000000040007209 */ /* 0x000fe40007810000 */
[----:B------:R-:W-:Y:S02]  /*31a0*/  FSEL R37, R46, -INF , !P1 ;  /* 0xff8000002e257808 */ /* 0x000fe40004800000 */
[----:B------:R-:W-:Y:S02]  /*31b0*/  FMNMX.FTZ R0, R65, R0, !PT ;  /* 0x0000000041007209 */ /* 0x000fe40007810000 */
[----:B------:R-:W-:-:S02]  /*31c0*/  ISETP.NE.AND P1, PT, R79, RZ, PT ;  /* 0x000000ff4f00720c */ /* 0x000fc40003f25270 */
[----:B------:R-:W-:Y:S02]  /*31d0*/  FMNMX.FTZ R0, R13, R0, !PT ;  /* 0x000000000d007209 */ /* 0x000fe40007810000 */
[----:B------:R-:W-:Y:S02]  /*31e0*/  ISETP.GT.AND P1, PT, R4, 0x29, !P1 ;  /* 0x000000290400780c */ /* 0x000fe40004f24270 */
[----:B------:R-:W-:Y:S01]  /*31f0*/  FMNMX.FTZ R12, R69, R0, !PT ;  /* 0x00000000450c7209 */ /* 0x000fe20007810000 */
[----:B------:R-:W-:Y:S01]  /*3200*/  IMAD.U32 R0, RZ, RZ, UR11 ;  /* 0x0000000bff007e24 */ /* 0x000fe2000f8e00ff */
[----:B------:R-:W-:Y:S02]  /*3210*/  ISETP.LT.OR P1, PT, R2, 0x2a, P1 ;  /* 0x0000002a0200780c */ /* 0x000fe40000f21670 */
[----:B------:R-:W-:Y:S01]  /*3220*/  ISETP.GT.AND P6, PT, R4, RZ, !P6 ;  /* 0x000000ff0400720c */ /* 0x000fe200077c4270 */
[----:B------:R-:W1:Y:S01]  /*3230*/  SHFL.BFLY PT, R5, R12, 0x2, 0x1f ;  /* 0x0c401f000c057f89 */ /* 0x000e6200000e0000 */
[----:B------:R-:W-:-:S02]  /*3240*/  FSEL R47, R47, -INF , !P1 ;  /* 0xff8000002f2f7808 */ /* 0x000fc40004800000 */
[----:B------:R-:W-:Y:S02]  /*3250*/  ISETP.NE.AND P1, PT, R45, RZ, PT ;  /* 0x000000ff2d00720c */ /* 0x000fe40003f25270 */
[----:B------:R-:W-:Y:S02]  /*3260*/  ISETP.LT.OR P6, PT, R2, 0x1, P6 ;  /* 0x000000010200780c */ /* 0x000fe400037c1670 */
[----:B------:R-:W-:Y:S02]  /*3270*/  ISETP.GT.AND P1, PT, R4, 0x30, !P1 ;  /* 0x000000300400780c */ /* 0x000fe40004f24270 */
[----:B------:R-:W-:Y:S02]  /*3280*/  FSEL R15, R26, -INF , !P6 ;  /* 0xff8000001a0f7808 */ /* 0x000fe40007000000 */
[----:B------:R-:W-:Y:S02]  /*3290*/  ISETP.LT.OR P1, PT, R2, 0x31, P1 ;  /* 0x000000310200780c */ /* 0x000fe40000f21670 */
[----:B------:R-:W-:-:S02]  /*32a0*/  ISETP.NE.AND P2, PT, R53, RZ, PT ;  /* 0x000000ff3500720c */ /* 0x000fc40003f45270 */
[----:B------:R-:W-:Y:S02]  /*32b0*/  FSEL R41, R50, -INF , !P1 ;  /* 0xff80000032297808 */ /* 0x000fe40004800000 */
[----:B------:R-:W-:Y:S02]  /*32c0*/  ISETP.NE.AND P1, PT, R81, RZ, PT ;  /* 0x000000ff5100720c */ /* 0x000fe40003f25270 */
[----:B------:R-:W-:Y:S02]  /*32d0*/  ISETP.NE.AND P5, PT, R85, RZ, PT ;  /* 0x000000ff5500720c */ /* 0x000fe40003fa5270 */
[----:B------:R-:W-:Y:S02]  /*32e0*/  ISETP.GT.AND P1, PT, R4, 0x31, !P1 ;  /* 0x000000310400780c */ /* 0x000fe40004f24270 */
[----:B------:R-:W-:Y:S02]  /*32f0*/  ISETP.NE.AND P6, PT, R87, RZ, PT ;  /* 0x000000ff5700720c */ /* 0x000fe40003fc5270 */
[----:B------:R-:W-:-:S02]  /*3300*/  ISETP.LT.OR P1, PT, R2, 0x32, P1 ;  /* 0x000000320200780c */ /* 0x000fc40000f21670 */
[----:B-1----:R-:W-:Y:S02]  /*3310*/  FMNMX.FTZ R20, R12, R5, !PT ;  /* 0x000000050c147209 */ /* 0x002fe40007810000 */
[----:B------:R-:W-:Y:S02]  /*3320*/  FMNMX.FTZ R12, R15, R27, !PT ;  /* 0x0000001b0f0c7209 */ /* 0x000fe40007810000 */
[----:B------:R-:W-:Y:S01]  /*3330*/  FSEL R51, R51, -INF , !P1 ;  /* 0xff80000033337808 */ /* 0x000fe20004800000 */
[----:B------:R-:W1:Y:S01]  /*3340*/  SHFL.BFLY PT, R5, R20, 0x1, 0x1f ;  /* 0x0c201f0014057f89 */ /* 0x000e6200000e0000 */
[----:B------:R-:W-:Y:S02]  /*3350*/  ISETP.NE.AND P1, PT, R49, RZ, PT ;  /* 0x000000ff3100720c */ /* 0x000fe40003f25270 */
[----:B------:R-:W-:Y:S02]  /*3360*/  FMNMX.FTZ R12, R21, R12, !PT ;  /* 0x0000000c150c7209 */ /* 0x000fe40007810000 */
[----:B------:R-:W-:-:S02]  /*3370*/  ISETP.GT.AND P1, PT, R4, 0x38, !P1 ;  /* 0x000000380400780c */ /* 0x000fc40004f24270 */
[----:B------:R-:W-:Y:S02]  /*3380*/  FMNMX.FTZ R12, R31, R12, !PT ;  /* 0x0000000c1f0c7209 */ /* 0x000fe40007810000 */
[----:B------:R-:W-:Y:S02]  /*3390*/  ISETP.LT.OR P1, PT, R2, 0x39, P1 ;  /* 0x000000390200780c */ /* 0x000fe40000f21670 */
[----:B------:R-:W-:Y:S02]  /*33a0*/  FMNMX.FTZ R12, R25, R12, !PT ;  /* 0x0000000c190c7209 */ /* 0x000fe40007810000 */
[----:B------:R-:W-:Y:S02]  /*33b0*/  FSEL R45, R54, -INF , !P1 ;  /* 0xff800000362d7808 */ /* 0x000fe40004800000 */
[----:B------:R-:W-:Y:S02]  /*33c0*/  ISETP.NE.AND P1, PT, R83, RZ, PT ;  /* 0x000000ff5300720c */ /* 0x000fe40003f25270 */
[----:B------:R-:W-:-:S02]  /*33d0*/  FMNMX.FTZ R12, R35, R12, !PT ;  /* 0x0000000c230c7209 */ /* 0x000fc40007810000 */
[----:B------:R-:W-:Y:S02]  /*33e0*/  ISETP.GT.AND P1, PT, R4, 0x39, !P1 ;  /* 0x000000390400780c */ /* 0x000fe40004f24270 */
[----:B------:R-:W-:Y:S02]  /*33f0*/  FMNMX.FTZ R12, R29, R12, !PT ;  /* 0x0000000c1d0c7209 */ /* 0x000fe40007810000 */
[----:B------:R-:W-:Y:S02]  /*3400*/  ISETP.LT.OR P1, PT, R2, 0x3a, P1 ;  /* 0x0000003a0200780c */ /* 0x000fe40000f21670 */
[----:B------:R-:W-:Y:S02]  /*3410*/  FMNMX.FTZ R12, R39, R12, !PT ;  /* 0x0000000c270c7209 */ /* 0x000fe40007810000 */
[----:B------:R-:W-:Y:S02]  /*3420*/  FSEL R55, R55, -INF , !P1 ;  /* 0xff80000037377808 */ /* 0x000fe40004800000 */
[----:B------:R-:W-:-:S02]  /*3430*/  ISETP.GT.AND P1, PT, R4, 0x40, !P2 ;  /* 0x000000400400780c */ /* 0x000fc40005724270 */
[----:B------:R-:W-:Y:S02]  /*3440*/  FMNMX.FTZ R12, R33, R12, !PT ;  /* 0x0000000c210c7209 */ /* 0x000fe40007810000 */
[----:B------:R-:W-:Y:S02]  /*3450*/  ISETP.LT.OR P1, PT, R2, 0x41, P1 ;  /* 0x000000410200780c */ /* 0x000fe40000f21670 */
[----:B------:R-:W-:Y:S02]  /*3460*/  FMNMX.FTZ R12, R43, R12, !PT ;  /* 0x0000000c2b0c7209 */ /* 0x000fe40007810000 */
[----:B------:R-:W-:Y:S02]  /*3470*/  FSEL R3, R58, -INF , !P1 ;  /* 0xff8000003a037808 */ /* 0x000fe40004800000 */
[----:B------:R-:W-:Y:S02]  /*3480*/  FMNMX.FTZ R12, R37, R12, !PT ;  /* 0x0000000c250c7209 */ /* 0x000fe40007810000 */
[----:B------:R-:W-:-:S02]  /*3490*/  ISETP.GT.AND P1, PT, R4, 0x41, !P5 ;  /* 0x000000410400780c */ /* 0x000fc40006f24270 */
[----:B-1----:R-:W-:Y:S02]  /*34a0*/  FMNMX.FTZ R5, R20, R5, !PT ;  /* 0x0000000514057209 */ /* 0x002fe40007810000 */
[----:B------:R-:W-:Y:S02]  /*34b0*/  FMNMX.FTZ R12, R47, R12, !PT ;  /* 0x0000000c2f0c7209 */ /* 0x000fe40007810000 */
[----:B------:R-:W-:Y:S01]  /*34c0*/  ISETP.LT.OR P1, PT, R2, 0x42, P1 ;  /* 0x000000420200780c */ /* 0x000fe20000f21670 */
[----:B------:R-:W-:Y:S01]  /*34d0*/  FMUL.FTZ R24, R5, R0 ;  /* 0x0000000005187220 */ /* 0x000fe20000410000 */
[----:B------:R-:W-:Y:S02]  /*34e0*/  FMNMX.FTZ R12, R41, R12, !PT ;  /* 0x0000000c290c7209 */ /* 0x000fe40007810000 */
[----:B------:R-:W-:Y:S02]  /*34f0*/  FSEL R59, R59, -INF , !P1 ;  /* 0xff8000003b3b7808 */ /* 0x000fe40004800000 */
[----:B------:R-:W-:-:S02]  /*3500*/  FSETP.NEU.FTZ.AND P1, PT, R5, -INF , PT ;  /* 0xff8000000500780b */ /* 0x000fc40003f3d000 */
[----:B------:R-:W-:Y:S02]  /*3510*/  ISETP.NE.AND P5, PT, R57, RZ, PT ;  /* 0x000000ff3900720c */ /* 0x000fe40003fa5270 */
[----:B------:R-:W-:Y:S02]  /*3520*/  FMNMX.FTZ R12, R51, R12, !PT ;  /* 0x0000000c330c7209 */ /* 0x000fe40007810000 */
[----:B------:R-:W-:Y:S02]  /*3530*/  FSEL R73, R24, RZ, P1 ;  /* 0x000000ff18497208 */ /* 0x000fe40000800000 */
[----:B------:R-:W-:Y:S02]  /*3540*/  ISETP.GT.AND P1, PT, R4, 0x48, !P5 ;  /* 0x000000480400780c */ /* 0x000fe40006f24270 */
[----:B------:R-:W-:Y:S01]  /*3550*/  FMNMX.FTZ R12, R45, R12, !PT ;  /* 0x0000000c2d0c7209 */ /* 0x000fe20007810000 */
[-CC-:B------:R-:W-:Y:S01]  /*3560*/  FFMA.FTZ R20, R28, R0.reuse, -R73.reuse ;  /* 0x000000001c147223 */ /* 0x180fe20000010849 */
[----:B------:R-:W-:Y:S01]  /*3570*/  ISETP.LT.OR P1, PT, R2, 0x49, P1 ;  /* 0x000000490200780c */ /* 0x000fe20000f21670 */
[--C-:B------:R-:W-:Y:S01]  /*3580*/  FFMA.FTZ R24, R72, R0, -R73.reuse ;  /* 0x0000000048187223 */ /* 0x100fe20000010849 */
[----:B------:R-:W-:Y:S01]  /*3590*/  FMNMX.FTZ R12, R55, R12, !PT ;  /* 0x0000000c370c7209 */ /* 0x000fe20007810000 */
[-CC-:B------:R-:W-:Y:S01]  /*35a0*/  FFMA.FTZ R26, R76, R0.reuse, -R73.reuse ;  /* 0x000000004c1a7223 */ /* 0x180fe20000010849 */
[----:B------:R-:W-:Y:S01]  /*35b0*/  FSEL R49, R62, -INF , !P1 ;  /* 0xff8000003e317808 */ /* 0x000fe20004800000 */
[----:B------:R-:W-:Y:S01]  /*35c0*/  MUFU.EX2 R20, R20 ;  /* 0x0000001400147308 */ /* 0x000fe20000000800 */
[----:B------:R-:W-:Y:S01]  /*35d0*/  ISETP.NE.AND P2, PT, R61, RZ, PT ;  /* 0x000000ff3d00720c */ /* 0x000fe20003f45270 */
[-CC-:B------:R-:W-:Y:S01]  /*35e0*/  FFMA.FTZ R28, R78, R0.reuse, -R73.reuse ;  /* 0x000000004e1c7223 */ /* 0x180fe20000010849 */
[----:B------:R-:W-:Y:S01]  /*35f0*/  ISETP.GT.AND P1, PT, R4, 0x49, !P6 ;  /* 0x000000490400780c */ /* 0x000fe20007724270 */
[--C-:B------:R-:W-:Y:S01]  /*3600*/  FFMA.FTZ R30, R32, R0, -R73.reuse ;  /* 0x00000000201e7223 */ /* 0x100fe20000010849 */
[----:B------:R-:W-:Y:S01]  /*3610*/  FMNMX.FTZ R12, R3, R12, !PT ;  /* 0x0000000c030c7209 */ /* 0x000fe20007810000 */
[-CC-:B------:R-:W-:Y:S01]  /*3620*/  FFMA.FTZ R13, R13, R0.reuse, -R73.reuse ;  /* 0x000000000d0d7223 */ /* 0x180fe20000010849 */
[----:B------:R-:W-:Y:S01]  /*3630*/  ISETP.GT.AND P2, PT, R4, 0x50, !P2 ;  /* 0x000000500400780c */ /* 0x000fe20005744270 */
[----:B------:R1:W2:Y:S01]  /*3640*/  MUFU.EX2 R77, R24 ;  /* 0x00000018004d7308 */ /* 0x0002a20000000800 */
[----:B------:R-:W-:Y:S01]  /*3650*/  ISETP.LT.OR P1, PT, R2, 0x4a, P1 ;  /* 0x0000004a0200780c */ /* 0x000fe20000f21670 */
[--C-:B------:R-:W-:Y:S01]  /*3660*/  FFMA.FTZ R32, R36, R0, -R73.reuse ;  /* 0x0000000024207223 */ /* 0x100fe20000010849 */
[----:B------:R-:W-:Y:S01]  /*3670*/  FMNMX.FTZ R12, R59, R12, !PT ;  /* 0x0000000c3b0c7209 */ /* 0x000fe20007810000 */
[-CC-:B------:R-:W-:Y:S01]  /*3680*/  FFMA.FTZ R34, R52, R0.reuse, -R73.reuse ;  /* 0x0000000034227223 */ /* 0x180fe20000010849 */
[----:B------:R-:W-:Y:S01]  /*3690*/  ISETP.GT.AND P3, PT, R4, 0x51, !P3 ;  /* 0x000000510400780c */ /* 0x000fe20005f64270 */
[-CC-:B------:R-:W-:Y:S01]  /*36a0*/  FFMA.FTZ R38, R56, R0.reuse, -R73.reuse ;  /* 0x0000000038267223 */ /* 0x180fe20000010849 */
[----:B------:R-:W-:Y:S01]  /*36b0*/  ISETP.LT.OR P2, PT, R2, 0x51, P2 ;  /* 0x000000510200780c */ /* 0x000fe20001741670 */
[----:B------:R-:W-:Y:S01]  /*36c0*/  MUFU.EX2 R26, R26 ;  /* 0x0000001a001a7308 */ /* 0x000fe20000000800 */
[----:B------:R-:W-:Y:S01]  /*36d0*/  FSEL R63, R63, -INF , !P1 ;  /* 0xff8000003f3f7808 */ /* 0x000fe20004800000 */
[--C-:B-1----:R-:W-:Y:S01]  /*36e0*/  FFMA.FTZ R24, R80, R0, -R73.reuse ;  /* 0x0000000050187223 */ /* 0x102fe20000010849 */
[----:B------:R-:W-:Y:S01]  /*36f0*/  FMNMX.FTZ R12, R49, R12, !PT ;  /* 0x0000000c310c7209 */ /* 0x000fe20007810000 */
[-CC-:B------:R-:W-:Y:S01]  /*3700*/  FFMA.FTZ R36, R90, R0.reuse, -R73.reuse ;  /* 0x000000005a247223 */ /* 0x180fe20000010849 */
[----:B------:R-:W-:Y:S01]  /*3710*/  ISETP.NE.AND P5, PT, R68, RZ, PT ;  /* 0x000000ff4400720c */ /* 0x000fe20003fa5270 */
[-CC-:B------:R-:W-:Y:S01]  /*3720*/  FFMA.FTZ R65, R65, R0.reuse, -R73.reuse ;  /* 0x0000000041417223 */ /* 0x180fe20000010849 */
[----:B------:R-:W-:Y:S01]  /*3730*/  ISETP.GT.AND P4, PT, R4, 0x58, !P4 ;  /* 0x000000580400780c */ /* 0x000fe20006784270 */
[----:B------:R1:W3:Y:S01]  /*3740*/  MUFU.EX2 R79, R28 ;  /* 0x0000001c004f7308 */ /* 0x0002e20000000800 */
[----:B------:R-:W-:Y:S01]  /*3750*/  ISETP.LT.OR P3, PT, R2, 0x52, P3 ;  /* 0x000000520200780c */ /* 0x000fe20001f61670 */
[----:B------:R-:W-:Y:S01]  /*3760*/  FFMA.FTZ R69, R69, R0, -R73 ;  /* 0x0000000045457223 */ /* 0x000fe20000010849 */
[----:B------:R-:W-:-:S02]  /*3770*/  FSEL R53, R66, -INF , !P2 ;  /* 0xff80000042357808 */ /* 0x000fc40005000000 */
[----:B------:R-:W-:Y:S02]  /*3780*/  FMNMX.FTZ R12, R63, R12, !PT ;  /* 0x0000000c3f0c7209 */ /* 0x000fe40007810000 */
[----:B------:R-:W-:Y:S01]  /*3790*/  ISETP.GT.AND P5, PT, R4, 0x59, !P5 ;  /* 0x000000590400780c */ /* 0x000fe20006fa4270 */
[-CC-:B------:R-:W-:Y:S01]  /*37a0*/  FFMA.FTZ R4, R40, R0.reuse, -R73.reuse ;  /* 0x0000000028047223 */ /* 0x180fe20000010849 */
[----:B------:R-:W-:Y:S01]  /*37b0*/  ISETP.LT.OR P4, PT, R2, 0x59, P4 ;  /* 0x000000590200780c */ /* 0x000fe20002781670 */
[--C-:B------:R-:W-:Y:S01]  /*37c0*/  FFMA.FTZ R40, R94, R0, -R73.reuse ;  /* 0x000000005e287223 */ /* 0x100fe20000010849 */
[----:B------:R-:W-:Y:S01]  /*37d0*/  FSEL R67, R67, -INF , !P3 ;  /* 0xff80000043437808 */ /* 0x000fe20005800000 */
[----:B------:R4:W-:Y:S01]  /*37e0*/  MUFU.EX2 R180, R4 ;  /* 0x0000000400b47308 */ /* 0x0009e20000000800 */
[----:B------:R-:W-:Y:S01]  /*37f0*/  FMNMX.FTZ R12, R53, R12, !PT ;  /* 0x0000000c350c7209 */ /* 0x000fe20007810000 */
[-CC-:B-1----:R-:W-:Y:S01]  /*3800*/  FFMA.FTZ R28, R82, R0.reuse, -R73.reuse ;  /* 0x00000000521c7223 */ /* 0x182fe20000010849 */
[----:B------:R-:W-:Y:S01]  /*3810*/  ISETP.LT.OR P5, PT, R2, 0x5a, P5 ;  /* 0x0000005a0200780c */ /* 0x000fe20002fa1670 */
[----:B------:R-:W-:Y:S01]  /*3820*/  FFMA.FTZ R2, R44, R0, -R73 ;  /* 0x000000002c027223 */ /* 0x000fe20000010849 */
[----:B------:R-:W-:-:S02]  /*3830*/  FSEL R57, R70, -INF , !P4 ;  /* 0xff80000046397808 */ /* 0x000fc40006000000 */
[----:B------:R-:W-:Y:S01]  /*3840*/  FMNMX.FTZ R12, R67, R12, !PT ;  /* 0x0000000c430c7209 */ /* 0x000fe20007810000 */
[----:B------:R-:W-:Y:S01]  /*3850*/  MUFU.EX2 R30, R30 ;  /* 0x0000001e001e7308 */ /* 0x000fe20000000800 */
[----:B------:R-:W-:Y:S01]  /*3860*/  FSEL R71, R71, -INF , !P5 ;  /* 0xff80000047477808 */ /* 0x000fe20006800000 */
[----:B----4-:R-:W-:Y:S01]  /*3870*/  FFMA.FTZ R4, R86, R0, -R73 ;  /* 0x0000000056047223 */ /* 0x010fe20000010849 */
[----:B------:R-:W-:Y:S02]  /*3880*/  FMNMX.FTZ R12, R57, R12, !PT ;  /* 0x0000000c390c7209 */ /* 0x000fe40007810000 */
[----:B--2---:R-:W-:Y:S02]  /*3890*/  F2FP.F16.F32.PACK_AB R188, R77, R20 ;  /* 0x000000144dbc723e */ /* 0x004fe400000000ff */
[----:B------:R-:W-:Y:S01]  /*38a0*/  FMNMX.FTZ R12, R71, R12, !PT ;  /* 0x0000000c470c7209 */ /* 0x000fe20007810000 */
[----:B------:R-:W-:Y:S01]  /*38b0*/  MUFU.EX2 R87, R4 ;  /* 0x0000000400577308 */ /* 0x000fe20000000800 */
[----:B---3--:R-:W-:-:S03]  /*38c0*/  F2FP.F16.F32.PACK_AB R190, R79, R26 ;  /* 0x0000001a4fbe723e */ /* 0x008fc600000000ff */
[----:B------:R-:W1:Y:S04]  /*38d0*/  SHFL.BFLY PT, R61, R12, 0x2, 0x1f ;  /* 0x0c401f000c3d7f89 */ /* 0x000e6800000e0000 */
[----:B------:R2:W3:Y:S08]  /*38e0*/  MUFU.EX2 R81, R24 ;  /* 0x0000001800517308 */ /* 0x0004f00000000800 */
[----:B------:R-:W-:Y:S01]  /*38f0*/  MUFU.EX2 R95, R40 ;  /* 0x00000028005f7308 */ /* 0x000fe20000000800 */
[----:B--2---:R-:W-:-:S07]  /*3900*/  FFMA.FTZ R24, R84, R0, -R73 ;  /* 0x0000000054187223 */ /* 0x004fce0000010849 */
[----:B------:R2:W-:Y:S01]  /*3910*/  MUFU.EX2 R170, R13 ;  /* 0x0000000d00aa7308 */ /* 0x0005e20000000800 */
[----:B---3--:R-:W-:Y:S02]  /*3920*/  F2FP.F16.F32.PACK_AB R184, R81, R30 ;  /* 0x0000001e51b8723e */ /* 0x008fe400000000ff */
[----:B-1----:R-:W-:Y:S01]  /*3930*/  FMNMX.FTZ R61, R12, R61, !PT ;  /* 0x0000003d0c3d7209 */ /* 0x002fe20007810000 */
[----:B------:R-:W-:-:S04]  /*3940*/  FFMA.FTZ R12, R92, R0, -R73 ;  /* 0x000000005c0c7223 */ /* 0x000fc80000010849 */
[----:B------:R-:W1:Y:S01]  /*3950*/  MUFU.EX2 R32, R32 ;  /* 0x0000002000207308 */ /* 0x000e620000000800 */
[----:B------:R-:W3:Y:S01]  /*3960*/  SHFL.BFLY PT, R4, R61, 0x1, 0x1f ;  /* 0x0c201f003d047f89 */ /* 0x000ee200000e0000 */
[----:B--2---:R-:W-:-:S04]  /*3970*/  FADD.FTZ R13, R20, R77 ;  /* 0x0000004d140d7221 */ /* 0x004fc80000010000 */
[----:B------:R-:W-:Y:S02]  /*3980*/  FADD.FTZ R52, R26, R13 ;  /* 0x0000000d1a347221 */ /* 0x000fe40000010000 */
[----:B------:R-:W-:Y:S02]  /*3990*/  MUFU.EX2 R93, R12 ;  /* 0x0000000c005d7308 */ /* 0x000fe40000000800 */
[----:B------:R-:W-:-:S04]  /*39a0*/  FADD.FTZ R13, R79, R52 ;  /* 0x000000344f0d7221 */ /* 0x000fc80000010000 */
[----:B------:R-:W-:Y:S02]  /*39b0*/  FADD.FTZ R54, R30, R13 ;  /* 0x0000000d1e367221 */ /* 0x000fe40000010000 */
[----:B------:R2:W4:Y:S02]  /*39c0*/  MUFU.EX2 R83, R28 ;  /* 0x0000001c00537308 */ /* 0x0005240000000800 */
[----:B------:R-:W-:-:S04]  /*39d0*/  FADD.FTZ R13, R81, R54 ;  /* 0x00000036510d7221 */ /* 0x000fc80000010000 */
[----:B-1----:R-:W-:Y:S02]  /*39e0*/  FADD.FTZ R56, R32, R13 ;  /* 0x0000000d20387221 */ /* 0x002fe40000010000 */
[----:B------:R1:W-:Y:S01]  /*39f0*/  MUFU.EX2 R85, R24 ;  /* 0x0000001800557308 */ /* 0x0003e20000000800 */
[----:B---3--:R-:W-:Y:S01]  /*3a00*/  FMNMX.FTZ R4, R61, R4, !PT ;  /* 0x000000043d047209 */ /* 0x008fe20007810000 */
[----:B--2---:R-:W-:-:S03]  /*3a10*/  FFMA.FTZ R28, R48, R0, -R73 ;  /* 0x00000000301c7223 */ /* 0x004fc60000010849 */
[C---:B------:R-:W-:Y:S01]  /*3a20*/  FSETP.NEU.FTZ.AND P1, PT, R4.reuse, -INF , PT ;  /* 0xff8000000400780b */ /* 0x040fe20003f3d000 */
[-C--:B------:R-:W-:Y:S02]  /*3a30*/  FMUL.FTZ R12, R4, R0.reuse ;  /* 0x00000000040c7220 */ /* 0x080fe40000410000 */
[----:B------:R-:W2:Y:S01]  /*3a40*/  MUFU.EX2 R2, R2 ;  /* 0x0000000200027308 */ /* 0x000ea20000000800 */
[----:B-1----:R-:W-:Y:S01]  /*3a50*/  FFMA.FTZ R24, R88, R0, -R73 ;  /* 0x0000000058187223 */ /* 0x002fe20000010849 */
[----:B----4-:R-:W-:Y:S02]  /*3a60*/  F2FP.F16.F32.PACK_AB R186, R83, R32 ;  /* 0x0000002053ba723e */ /* 0x010fe400000000ff */
        /* <DEDUP_REMOVED lines=18> */
[----:B------:R1:W3:Y:S01]  /*3b90*/  MUFU.EX2 R40, R27 ;  /* 0x0000001b00287308 */ /* 0x0002e20000000800 */
[-CC-:B------:R-:W-:Y:S01]  /*3ba0*/  FFMA.FTZ R45, R45, R0.reuse, -R12.reuse ;  /* 0x000000002d2d7223 */ /* 0x180fe2000001080c */
[-CC-:B------:R-:W-:Y:S01]  /*3bb0*/  FFMA.FTZ R55, R55, R0.reuse, -R12.reuse ;  /* 0x0000000037377223 */ /* 0x180fe2000001080c */
[-CC-:B------:R-:W-:Y:S01]  /*3bc0*/  FFMA.FTZ R3, R3, R0.reuse, -R12.reuse ;  /* 0x0000000003037223 */ /* 0x180fe2000001080c */
[-CC-:B------:R-:W-:Y:S01]  /*3bd0*/  FFMA.FTZ R59, R59, R0.reuse, -R12.reuse ;  /* 0x000000003b3b7223 */ /* 0x180fe2000001080c */
[-CC-:B------:R-:W-:Y:S01]  /*3be0*/  FFMA.FTZ R49, R49, R0.reuse, -R12.reuse ;  /* 0x0000000031317223 */ /* 0x180fe2000001080c */
[-CC-:B------:R-:W-:Y:S01]  /*3bf0*/  FFMA.FTZ R63, R63, R0.reuse, -R12.reuse ;  /* 0x000000003f3f7223 */ /* 0x180fe2000001080c */
[-C--:B------:R-:W-:Y:S01]  /*3c00*/  FFMA.FTZ R53, R53, R0.reuse, -R12 ;  /* 0x0000000035357223 */ /* 0x080fe2000001080c */
[----:B------:R-:W4:Y:S01]  /*3c10*/  MUFU.EX2 R21, R21 ;  /* 0x0000001500157308 */ /* 0x000f220000000800 */
[----:B-1----:R-:W-:Y:S01]  /*3c20*/  FADD.FTZ R27, R83, R56 ;  /* 0x00000038531b7221 */ /* 0x002fe20000010000 */
[-CC-:B------:R-:W-:Y:S01]  /*3c30*/  FFMA.FTZ R67, R67, R0.reuse, -R12.reuse ;  /* 0x0000000043437223 */ /* 0x180fe2000001080c */
[-CC-:B------:R-:W-:Y:S01]  /*3c40*/  FFMA.FTZ R57, R57, R0.reuse, -R12.reuse ;  /* 0x0000000039397223 */ /* 0x180fe2000001080c */
[----:B------:R-:W-:Y:S01]  /*3c50*/  FFMA.FTZ R71, R71, R0, -R12 ;  /* 0x0000000047477223 */ /* 0x000fe2000001080c */
[----:B------:R-:W-:Y:S01]  /*3c60*/  FADD.FTZ R58, R180, R27 ;  /* 0x0000001bb43a7221 */ /* 0x000fe20000010000 */
[----:B--2---:R-:W-:-:S02]  /*3c70*/  F2FP.F16.F32.PACK_AB R182, R87, R2 ;  /* 0x0000000257b6723e */ /* 0x004fc400000000ff */
[----:B------:R-:W1:Y:S01]  /*3c80*/  MUFU.EX2 R42, R31 ;  /* 0x0000001f002a7308 */ /* 0x000e620000000800 */
[----:B---3--:R-:W-:Y:S01]  /*3c90*/  FADD.FTZ R54, R15, R40 ;  /* 0x000000280f367221 */ /* 0x008fe20000010000 */
[C---:B------:R-:W-:Y:S01]  /*3ca0*/  FADD.FTZ R27, R85.reuse, R58 ;  /* 0x0000003a551b7221 */ /* 0x040fe20000010000 */
[----:B------:R-:W-:Y:S02]  /*3cb0*/  F2FP.F16.F32.PACK_AB R189, R40, R15 ;  /* 0x0000000f28bd723e */ /* 0x000fe400000000ff */
[----:B------:R-:W-:Y:S01]  /*3cc0*/  F2FP.F16.F32.PACK_AB R180, R85, R180 ;  /* 0x000000b455b4723e */ /* 0x000fe200000000ff */
[----:B------:R-:W-:Y:S02]  /*3cd0*/  FADD.FTZ R58, R2, R27 ;  /* 0x0000001b023a7221 */ /* 0x000fe40000010000 */
[----:B------:R-:W2:Y:S01]  /*3ce0*/  MUFU.EX2 R25, R25 ;  /* 0x0000001900197308 */ /* 0x000ea20000000800 */
[----:B----4-:R-:W-:Y:S01]  /*3cf0*/  FADD.FTZ R13, R21, R54 ;  /* 0x00000036150d7221 */ /* 0x010fe20000010000 */
[----:B------:R-:W-:-:S06]  /*3d00*/  FADD.FTZ R27, R87, R58 ;  /* 0x0000003a571b7221 */ /* 0x000fcc0000010000 */
[----:B------:R-:W3:Y:S01]  /*3d10*/  MUFU.EX2 R44, R35 ;  /* 0x00000023002c7308 */ /* 0x000ee20000000800 */
[C---:B-1----:R-:W-:Y:S01]  /*3d20*/  FADD.FTZ R56, R42.reuse, R13 ;  /* 0x0000000d2a387221 */ /* 0x042fe20000010000 */
[----:B------:R-:W-:-:S06]  /*3d30*/  F2FP.F16.F32.PACK_AB R191, R42, R21 ;  /* 0x000000152abf723e */ /* 0x000fcc00000000ff */
[----:B------:R-:W1:Y:S01]  /*3d40*/  MUFU.EX2 R29, R29 ;  /* 0x0000001d001d7308 */ /* 0x000e620000000800 */
[----:B--2---:R-:W-:-:S07]  /*3d50*/  FADD.FTZ R13, R25, R56 ;  /* 0x00000038190d7221 */ /* 0x004fce0000010000 */
[----:B------:R-:W2:Y:S01]  /*3d60*/  MUFU.EX2 R46, R39 ;  /* 0x00000027002e7308 */ /* 0x000ea20000000800 */
[C---:B---3--:R-:W-:Y:S01]  /*3d70*/  FADD.FTZ R56, R44.reuse, R13 ;  /* 0x0000000d2c387221 */ /* 0x048fe20000010000 */
[----:B------:R-:W-:-:S06]  /*3d80*/  F2FP.F16.F32.PACK_AB R185, R44, R25 ;  /* 0x000000192cb9723e */ /* 0x000fcc00000000ff */
[----:B------:R-:W3:Y:S01]  /*3d90*/  MUFU.EX2 R33, R33 ;  /* 0x0000002100217308 */ /* 0x000ee20000000800 */
[----:B-1----:R-:W-:-:S07]  /*3da0*/  FADD.FTZ R13, R29, R56 ;  /* 0x000000381d0d7221 */ /* 0x002fce0000010000 */
[----:B------:R1:W4:Y:S01]  /*3db0*/  MUFU.EX2 R89, R24 ;  /* 0x0000001800597308 */ /* 0x0003220000000800 */
[C---:B--2---:R-:W-:Y:S01]  /*3dc0*/  FADD.FTZ R58, R46.reuse, R13 ;  /* 0x0000000d2e3a7221 */ /* 0x044fe20000010000 */
[----:B------:R-:W-:-:S06]  /*3dd0*/  F2FP.F16.F32.PACK_AB R187, R46, R29 ;  /* 0x0000001d2ebb723e */ /* 0x000fcc00000000ff */
[----:B------:R-:W2:Y:S01]  /*3de0*/  MUFU.EX2 R48, R43 ;  /* 0x0000002b00307308 */ /* 0x000ea20000000800 */
[----:B-1----:R-:W-:Y:S01]  /*3df0*/  FFMA.FTZ R24, R60, R0, -R73 ;  /* 0x000000003c187223 */ /* 0x002fe20000010849 */
[----:B------:R-:W-:Y:S01]  /*3e00*/  FADD.FTZ R60, R28, R27 ;  /* 0x0000001b1c3c7221 */ /* 0x000fe20000010000 */
[----:B---3--:R-:W-:-:S05]  /*3e10*/  FADD.FTZ R13, R33, R58 ;  /* 0x0000003a210d7221 */ /* 0x008fca0000010000 */
[----:B------:R-:W1:Y:S01]  /*3e20*/  MUFU.EX2 R34, R34 ;  /* 0x0000002200227308 */ /* 0x000e620000000800 */
[C---:B----4-:R-:W-:Y:S01]  /*3e30*/  FADD.FTZ R27, R89.reuse, R60 ;  /* 0x0000003c591b7221 */ /* 0x050fe20000010000 */
[----:B------:R-:W-:-:S06]  /*3e40*/  F2FP.F16.F32.PACK_AB R176, R89, R28 ;  /* 0x0000001c59b0723e */ /* 0x000fcc00000000ff */
[----:B------:R-:W3:Y:S01]  /*3e50*/  MUFU.EX2 R37, R37 ;  /* 0x0000002500257308 */ /* 0x000ee20000000800 */
[C---:B--2---:R-:W-:Y:S01]  /*3e60*/  FADD.FTZ R58, R48.reuse, R13 ;  /* 0x0000000d303a7221 */ /* 0x044fe20000010000 */
[----:B------:R-:W-:-:S06]  /*3e70*/  F2FP.F16.F32.PACK_AB R181, R48, R33 ;  /* 0x0000002130b5723e */ /* 0x000fcc00000000ff */
[----:B------:R2:W4:Y:S01]  /*3e80*/  MUFU.EX2 R91, R36 ;  /* 0x00000024005b7308 */ /* 0x0005220000000800 */
[----:B-1----:R-:W-:-:S07]  /*3e90*/  FADD.FTZ R60, R34, R27 ;  /* 0x0000001b223c7221 */ /* 0x002fce0000010000 */
[----:B------:R-:W1:Y:S01]  /*3ea0*/  MUFU.EX2 R50, R47 ;  /* 0x0000002f00327308 */ /* 0x000e620000000800 */
[----:B--2---:R-:W-:Y:S01]  /*3eb0*/  FFMA.FTZ R36, R64, R0, -R73 ;  /* 0x0000000040247223 */ /* 0x004fe20000010849 */
[----:B---3--:R-:W-:-:S06]  /*3ec0*/  FADD.FTZ R13, R37, R58 ;  /* 0x0000003a250d7221 */ /* 0x008fcc0000010000 */
[----:B------:R-:W2:Y:S01]  /*3ed0*/  MUFU.EX2 R38, R38 ;  /* 0x0000002600267308 */ /* 0x000ea20000000800 */
[C---:B----4-:R-:W-:Y:S01]  /*3ee0*/  FADD.FTZ R27, R91.reuse, R60 ;  /* 0x0000003c5b1b7221 */ /* 0x050fe20000010000 */
[----:B------:R-:W-:-:S06]  /*3ef0*/  F2FP.F16.F32.PACK_AB R178, R91, R34 ;  /* 0x000000225bb2723e */ /* 0x000fcc00000000ff */
[----:B------:R-:W3:Y:S01]  /*3f00*/  MUFU.EX2 R41, R41 ;  /* 0x0000002900297308 */ /* 0x000ee20000000800 */
[C---:B-1----:R-:W-:Y:S01]  /*3f10*/  FADD.FTZ R20, R50.reuse, R13 ;  /* 0x0000000d32147221 */ /* 0x042fe20000010000 */
[----:B------:R-:W-:-:S06]  /*3f20*/  F2FP.F16.F32.PACK_AB R183, R50, R37 ;  /* 0x0000002532b7723e */ /* 0x000fcc00000000ff */
[----:B------:R-:W1:Y:S01]  /*3f30*/  MUFU.EX2 R52, R51 ;  /* 0x0000003300347308 */ /* 0x000e620000000800 */
[----:B--2---:R-:W-:Y:S01]  /*3f40*/  FADD.FTZ R26, R38, R27 ;  /* 0x0000001b261a7221 */ /* 0x004fe20000010000 */
[----:B------:R-:W-:-:S03]  /*3f50*/  F2FP.F16.F32.PACK_AB R172, R93, R38 ;  /* 0x000000265dac723e */ /* 0x000fc600000000ff */
[----:B------:R-:W-:-:S03]  /*3f60*/  FADD.FTZ R27, R93, R26 ;  /* 0x0000001a5d1b7221 */ /* 0x000fc60000010000 */
[----:B------:R-:W2:Y:S01]  /*3f70*/  MUFU.EX2 R24, R24 ;  /* 0x0000001800187308 */ /* 0x000ea20000000800 */
[----:B---3--:R-:W-:-:S07]  /*3f80*/  FADD.FTZ R13, R41, R20 ;  /* 0x00000014290d7221 */ /* 0x008fce0000010000 */
        /* <DEDUP_REMOVED lines=13> */
[----:B--2---:R-:W-:-:S07]  /*4060*/  FADD.FTZ R26, R36, R27 ;  /* 0x0000001b241a7221 */ /* 0x004fce0000010000 */
[----:B------:R-:W2:Y:S01]  /*4070*/  MUFU.EX2 R56, R59 ;  /* 0x0000003b00387308 */ /* 0x000ea20000000800 */
[----:B---3--:R-:W-:-:S07]  /*4080*/  FADD.FTZ R13, R3, R20 ;  /* 0x00000014030d7221 */ /* 0x008fce0000010000 */
[----:B------:R-:W3:Y:S01]  /*4090*/  MUFU.EX2 R49, R49 ;  /* 0x0000003100317308 */ /* 0x000ee20000000800 */
[C---:B-1----:R-:W-:Y:S01]  /*40a0*/  FADD.FTZ R27, R65.reuse, R26 ;  /* 0x0000001a411b7221 */ /* 0x042fe20000010000 */
[----:B------:R-:W-:Y:S01]  /*40b0*/  VIADD R26, R14, UR42 ;  /* 0x0000002a0e1a7c36 */ /* 0x000fe20008000000 */
[----:B------:R-:W-:Y:S02]  /*40c0*/  F2FP.F16.F32.PACK_AB R168, R65, R36 ;  /* 0x0000002441a8723e */ /* 0x000fe400000000ff */
[----:B------:R-:W-:Y:S02]  /*40d0*/  FADD.FTZ R24, R170, R27 ;  /* 0x0000001baa187221 */ /* 0x000fe40000010000 */
[----:B------:R-:W-:Y:S01]  /*40e0*/  R2UR UR14, R26 ;  /* 0x000000001a0e72ca */ /* 0x000fe200000e0000 */
[----:B------:R-:W1:Y:S01]  /*40f0*/  MUFU.EX2 R69, R69 ;  /* 0x0000004500457308 */ /* 0x000e620000000800 */
[C---:B--2---:R-:W-:Y:S01]  /*4100*/  FADD.FTZ R20, R56.reuse, R13 ;  /* 0x0000000d38147221 */ /* 0x044fe20000010000 */
[----:B------:R-:W-:-:S06]  /*4110*/  F2FP.F16.F32.PACK_AB R173, R56, R3 ;  /* 0x0000000338ad723e */ /* 0x000fcc00000000ff */
[----:B------:R-:W2:Y:S01]  /*4120*/  MUFU.EX2 R12, R63 ;  /* 0x0000003f000c7308 */ /* 0x000ea20000000800 */
[----:B---3--:R-:W-:-:S03]  /*4130*/  FADD.FTZ R27, R49, R20 ;  /* 0x00000014311b7221 */ /* 0x008fc60000010000 */
[----:B------:R-:W-:-:S04]  /*4140*/  UIADD3 UR6, UR14, UR6, URZ ;  /* 0x000000060e067290 */ /* 0x000fc8000fffe03f */
[----:B------:R-:W3:Y:S01]  /*4150*/  MUFU.EX2 R53, R53 ;  /* 0x0000003500357308 */ /* 0x000ee20000000800 */
[C---:B-1----:R-:W-:Y:S01]  /*4160*/  FADD.FTZ R13, R69.reuse, R24 ;  /* 0x00000018450d7221 */ /* 0x042fe20000010000 */
[----:B------:R-:W-:-:S06]  /*4170*/  F2FP.F16.F32.PACK_AB R170, R69, R170 ;  /* 0x000000aa45aa723e */ /* 0x000fcc00000000ff */
[----:B------:R-:W1:Y:S01]  /*4180*/  MUFU.EX2 R2, R67 ;  /* 0x0000004300027308 */ /* 0x000e620000000800 */
[C---:B--2---:R-:W-:Y:S01]  /*4190*/  FADD.FTZ R24, R12.reuse, R27 ;  /* 0x0000001b0c187221 */ /* 0x044fe20000010000 */
[----:B------:R-:W-:-:S06]  /*41a0*/  F2FP.F16.F32.PACK_AB R175, R12, R49 ;  /* 0x000000310caf723e */ /* 0x000fcc00000000ff */
[----:B------:R-:W2:Y:S01]  /*41b0*/  MUFU.EX2 R57, R57 ;  /* 0x0000003900397308 */ /* 0x000ea20000000800 */
[----:B---3--:R-:W-:-:S07]  /*41c0*/  FADD.FTZ R15, R53, R24 ;  /* 0x00000018350f7221 */ /* 0x008fce0000010000 */
[----:B------:R-:W3:Y:S01]  /*41d0*/  MUFU.EX2 R20, R71 ;  /* 0x0000004700147308 */ /* 0x000ee20000000800 */
[C---:B-1----:R-:W-:Y:S01]  /*41e0*/  FADD.FTZ R24, R2.reuse, R15 ;  /* 0x0000000f02187221 */ /* 0x042fe20000010000 */
[----:B------:R-:W-:Y:S01]  /*41f0*/  F2FP.F16.F32.PACK_AB R169, R2, R53 ;  /* 0x0000003502a9723e */ /* 0x000fe200000000ff */
[----:B------:R-:W-:Y:S02]  /*4200*/  VIADD R15, R74, 0xfffffffe ;  /* 0xfffffffe4a0f7836 */ /* 0x000fe40000000000 */
[----:B--2---:R-:W-:-:S04]  /*4210*/  FADD.FTZ R3, R57, R24 ;  /* 0x0000001839037221 */ /* 0x004fc80000010000 */
[C---:B---3--:R-:W-:Y:S01]  /*4220*/  FADD.FTZ R12, R20.reuse, R3 ;  /* 0x00000003140c7221 */ /* 0x048fe20000010000 */
[----:B------:R-:W-:Y:S01]  /*4230*/  F2FP.F16.F32.PACK_AB R171, R20, R57 ;  /* 0x0000003914ab723e */ /* 0x000fe200000000ff */
[----:B------:R-:W-:Y:S06]  /*4240*/  @P1 BRA `(.L_x_887) ;  /* 0x0000000000481947 */ /* 0x000fec0003800000 */
[C---:B------:R-:W-:Y:S01]  /*4250*/  ISETP.GT.AND P1, PT, R26.reuse, RZ, PT ;  /* 0x000000ff1a00720c */ /* 0x040fe20003f24270 */
[----:B------:R-:W-:-:S05]  /*4260*/  VIADD R2, R26, 0xffffffff ;  /* 0xffffffff1a027836 */ /* 0x000fca0000000000 */
[----:B------:R-:W-:-:S07]  /*4270*/  R2UR UR11, R2 ;  /* 0x00000000020b72ca */ /* 0x000fce00000e0000 */
[----:B------:R-:W-:Y:S08]  /*4280*/  @P1 BRA `(.L_x_888) ;  /* 0x00000000001c1947 */ /* 0x000ff00003800000 */
[----:B------:R-:W-:Y:S02]  /*4290*/  UISETP.NE.AND UP1, UPT, UR7, 0x1, UPT ;  /* 0x000000010700788c */ /* 0x000fe4000bf25270 */
[----:B------:R-:W-:-:S09]  /*42a0*/  UIADD3 UR11, -UR14, URZ, URZ ;  /* 0x0000003f0e0b7290 */ /* 0x000fd2000fffe13f */
[----:B------:R-:W-:Y:S02]  /*42b0*/  @UP1 ULDC.64 UR14, c[0x0][0x9e8] ;  /* 0x00027a00000e1ab9 */ /* 0x000fe40000000a00 */
[----:B------:R-:W-:-:S04]  /*42c0*/  UIMAD.WIDE.U32 UR18, UR11, UR14, URZ ;  /* 0x0000000e0b1272a5 */ /* 0x000fc8000f8e003f */
[----:B------:R-:W-:-:S04]  /*42d0*/  @UP1 USHF.R.U32.HI UR11, URZ, UR15, UR19 ;  /* 0x0000000f3f0b1299 */ /* 0x000fc80008011613 */
[----:B------:R-:W-:Y:S01]  /*42e0*/  ULOP3.LUT UR11, URZ, UR11, URZ, 0x33, !UPT ;  /* 0x0000000b3f0b7292 */ /* 0x000fe2000f8e333f */
[----:B------:R-:W-:Y:S11]  /*42f0*/  BRA `(.L_x_889) ;  /* 0x0000000000107947 */ /* 0x000ff60003800000 */
.L_x_888:
[----:B------:R-:W-:-:S11]  /*4300*/  UISETP.NE.AND UP1, UPT, UR7, 0x1, UPT ;  /* 0x000000010700788c */ /* 0x000fd6000bf25270 */
[----:B------:R-:W-:Y:S02]  /*4310*/  @UP1 ULDC.64 UR14, c[0x0][0x9e8] ;  /* 0x00027a00000e1ab9 */ /* 0x000fe40000000a00 */
[----:B------:R-:W-:-:S04]  /*4320*/  UIMAD.WIDE.U32 UR18, UR11, UR14, URZ ;  /* 0x0000000e0b1272a5 */ /* 0x000fc8000f8e003f */
[----:B------:R-:W-:-:S12]  /*4330*/  @UP1 USHF.R.U32.HI UR11, URZ, UR15, UR19 ;  /* 0x0000000f3f0b1299 */ /* 0x000fd80008011613 */
.L_x_889:
[----:B------:R-:W-:-:S04]  /*4340*/  UIMAD UR7, UR11, UR7, UR7 ;  /* 0x000000070b0772a4 */ /* 0x000fc8000f8e0207 */
[----:B------:R-:W-:-:S04]  /*4350*/  UISETP.LT.AND UP1, UPT, UR6, UR7, UPT ;  /* 0x000000070600728c */ /* 0x000fc8000bf21270 */
[----:B------:R-:W-:-:S12]  /*4360*/  USEL UR6, UR6, UR7, UP1 ;  /* 0x0000000706067287 */ /* 0x000fd80008800000 */
.L_x_887:
[----:B------:R-:W-:Y:S01]  /*4370*/  UIMAD.WIDE UR6, UR6, 0x2aaaaaab, URZ ;  /* 0x2aaaaaab060678a5 */ /* 0x000fe2000f8e023f */
[----:B------:R-:W-:Y:S01]  /*4380*/  IMAD.MOV.U32 R3, RZ, RZ, 0x3f800000 ;  /* 0x3f800000ff037424 */ /* 0x000fe200078e00ff */
[----:B------:R-:W-:Y:S01]  /*4390*/  CS2R R118, SRZ ;  /* 0x0000000000767805 */ /* 0x000fe2000001ff00 */
[----:B------:R-:W-:Y:S01]  /*43a0*/  IMAD.MOV.U32 R2, RZ, RZ, 0x3f800000 ;  /* 0x3f800000ff027424 */ /* 0x000fe200078e00ff */
        /* <DEDUP_REMOVED lines=8> */
[----:B------:R-:W-:Y:S01]  /*4430*/  UISETP.LT.AND UP1, UPT, UR47, UR6, UPT ;  /* 0x000000062f00728c */ /* 0x000fe2000bf21270 */
[----:B------:R-:W-:Y:S02]  /*4440*/  CS2R R104, SRZ ;  /* 0x0000000000687805 */ /* 0x000fe4000001ff00 */
[----:B------:R-:W-:Y:S02]  /*4450*/  CS2R R102, SRZ ;  /* 0x0000000000667805 */ /* 0x000fe4000001ff00 */
[----:B------:R-:W-:Y:S01]  /*4460*/  CS2R R100, SRZ ;  /* 0x0000000000647805 */ /* 0x000fe2000001ff00 */
[----:B------:R-:W-:Y:S01]  /*4470*/  USEL UR41, UR47, UR6, !UP1 ;  /* 0x000000062f297287 */ /* 0x000fe2000c800000 */
[----:B------:R-:W-:-:S02]  /*4480*/  CS2R R98, SRZ ;  /* 0x0000000000627805 */ /* 0x000fc4000001ff00 */
[----:B------:R-:W-:Y:S02]  /*4490*/  CS2R R96, SRZ ;  /* 0x0000000000607805 */ /* 0x000fe4000001ff00 */
[----:B------:R-:W-:Y:S02]  /*44a0*/  CS2R R94, SRZ ;  /* 0x00000000005e7805 */ /* 0x000fe4000001ff00 */
[----:B------:R-:W-:Y:S02]  /*44b0*/  CS2R R92, SRZ ;  /* 0x00000000005c7805 */ /* 0x000fe4000001ff00 */
[----:B------:R-:W-:Y:S02]  /*44c0*/  CS2R R90, SRZ ;  /* 0x00000000005a7805 */ /* 0x000fe4000001ff00 */
[----:B------:R-:W-:Y:S02]  /*44d0*/  ISETP.GE.AND P1, PT, R15, UR41, PT ;  /* 0x000000290f007c0c */ /* 0x000fe4000bf26270 */
        /* <DEDUP_REMOVED lines=33> */
[----:B------:R-:W-:Y:S06]  /*46f0*/  @!P1 BRA `(.L_x_890) ;  /* 0x0000002c00e09947 */ /* 0x000fec0003800000 */
[----:B------:R-:W-:Y:S01]  /*4700*/  IMAD.IADD R20, R7, 0x1, R14 ;  /* 0x0000000107147824 */ /* 0x000fe200078e020e */
[----:B------:R-:W-:Y:S01]  /*4710*/  ULDC UR45, c[0x0][0x9e4] ;  /* 0x00027900002d7ab9 */ /* 0x000fe20000000800 */
[----:B------:R-:W-:Y:S02]  /*4720*/  IMAD.MOV.U32 R3, RZ, RZ, 0x3f800000 ;  /* 0x3f800000ff037424 */ /* 0x000fe400078e00ff */
[----:B------:R-:W-:-:S07]  /*4730*/  IMAD.MOV.U32 R119, RZ, RZ, RZ ;  /* 0x000000ffff777224 */ /* 0x000fce00078e00ff */
.L_x_907:
[----:B------:R-:W-:-:S04]  /*4740*/  UIADD3 UR7, UR36, 0x1, URZ ;  /* 0x0000000124077890 */ /* 0x000fc8000fffe03f */
[----:B------:R-:W-:-:S04]  /*4750*/  UISETP.NE.AND UP1, UPT, UR7, 0x2, UPT ;  /* 0x000000020700788c */ /* 0x000fc8000bf25270 */
[----:B------:R-:W-:Y:S02]  /*4760*/  USEL UR40, URZ, 0x1, UP1 ;  /* 0x000000013f287887 */ /* 0x000fe40008800000 */
[----:B------:R-:W-:Y:S02]  /*4770*/  USEL UR7, UR7, URZ, UP1 ;  /* 0x0000003f07077287 */ /* 0x000fe40008800000 */
[----:B------:R-:W-:Y:S01]  /*4780*/  ULOP3.LUT UR40, UR46, UR40, URZ, 0x3c, !UPT ;  /* 0x000000282e287292 */ /* 0x000fe2000f8e3c3f */
[----:B------:R-:W-:Y:S11]  /*4790*/  @!P0 BRA `(.L_x_891) ;  /* 0x0000000000048947 */ /* 0x000ff60003800000 */
[----:B------:R-:W-:Y:S01]  /*47a0*/  BPT.TRAP 0x1 ;  /* 0x000000040000795c */ /* 0x000fe20000300000 */
.L_x_891:
[----:B------:R-:W-:Y:S01]  /*47b0*/  ULEA UR38, UR7, UR37, 0x3 ;  /* 0x0000002507267291 */ /* 0x000fe2000f8e183f */
[----:B------:R-:W-:-:S05]  /*47c0*/  IMAD.U32 R0, RZ, RZ, UR40 ;  /* 0x00000028ff007e24 */ /* 0x000fca000f8e00ff */
[----:B------:R-:W-:-:S04]  /*47d0*/  SHF.L.U32 R0, R0, 0x1f, RZ ;  /* 0x0000001f00007819 */ /* 0x000fc800000006ff */
[----:B------:R1:W2:Y:S01]  /*47e0*/  SYNCS.PHASECHK.TRANS64.TRYWAIT P1, [UR38+0x30830], R0 ;  /* 0x03083000ff0075a7 */ /* 0x0002a20008020166 */
[----:B------:R-:W-:Y:S05]  /*47f0*/  @!P0 BRA `(.L_x_892) ;  /* 0x0000000000048947 */ /* 0x000fea0003800000 */
[----:B------:R-:W-:Y:S01]  /*4800*/  BPT.TRAP 0x1 ;  /* 0x000000040000795c */ /* 0x000fe20000300000 */
.L_x_892:
[----:B--2---:R-:W-:Y:S05]  /*4810*/  @P1 BRA `(.L_x_893) ;  /* 0x0000000000081947 */ /* 0x004fea0003800000 */
[----:B------:R-:W2:Y:S02]  /*4820*/  SYNCS.PHASECHK.TRANS64.TRYWAIT P1, [UR38+0x30830], R0 ;  /* 0x03083000ff0075a7 */ /* 0x000ea40008020166 */
[----:B--2---:R-:W-:Y:S05]  /*4830*/  @!P1 BRA `(.L_x_894) ;  /* 0x000000d800e09947 */ /* 0x004fea0003800000 */
.L_x_893:
[----:B------:R-:W-:Y:S01]  /*4840*/  R2UR UR56, R10 ;  /* 0x000000000a3872ca */ /* 0x000fe200000e0000 */
[----:B------:R-:W-:Y:S01]  /*4850*/  UIMAD UR6, UR7, 0x900, UR39 ;  /* 0x00000900070678a4 */ /* 0x000fe2000f8e0227 */
[----:B------:R-:W-:Y:S01]  /*4860*/  R2UR UR57, R11 ;  /* 0x000000000b3972ca */ /* 0x000fe200000e0000 */
[----:B------:R-:W-:Y:S01]  /*4870*/  WARPGROUP.ARRIVE ;  /* 0x00000000000079c5 */ /* 0x000fe20000000000 */
[----:B------:R-:W-:Y:S01]  /*4880*/  UMOV UR59, 0x40000040 ;  /* 0x40000040003b7882 */ /* 0x000fe20000000000 */
[----:B------:R-:W-:Y:S01]  /*4890*/  UIADD3 UR10, UR6, 0x4, URZ ;  /* 0x00000004060a7890 */ /* 0x000fe2000fffe03f */
[-C--:B------:R-:W-:Y:S01]  /*48a0*/  FMUL.FTZ R24, R24, R2.reuse ;  /* 0x0000000218187220 */ /* 0x080fe20000410000 */
[----:B------:R-:W-:Y:S01]  /*48b0*/  UMOV UR11, 0x40000040 ;  /* 0x40000040000b7882 */ /* 0x000fe20000000000 */
[----:B------:R-:W-:Y:S01]  /*48c0*/  UMOV UR58, UR6 ;  /* 0x00000006003a7c82 */ /* 0x000fe20008000000 */
[----:B------:R-:W-:Y:S01]  /*48d0*/  UIADD3 UR14, UR6, 0x6, URZ ;  /* 0x00000006060e7890 */ /* 0x000fe2000fffe03f */
[-C--:B------:R-:W-:Y:S01]  /*48e0*/  FMUL.FTZ R25, R25, R2.reuse ;  /* 0x0000000219197220 */ /* 0x080fe20000410000 */
[----:B------:R-:W-:Y:S01]  /*48f0*/  UMOV UR15, 0x40000040 ;  /* 0x40000040000f7882 */ /* 0x000fe20000000000 */
[----:B------:R-:W-:Y:S01]  /*4900*/  UIADD3 UR18, UR6, 0x300, URZ ;  /* 0x0000030006127890 */ /* 0x000fe2000fffe03f */
[-C--:B------:R-:W-:Y:S01]  /*4910*/  FMUL.FTZ R28, R28, R2.reuse ;  /* 0x000000021c1c7220 */ /* 0x080fe20000410000 */
[----:B------:R-:W-:Y:S01]  /*4920*/  UMOV UR19, 0x40000040 ;  /* 0x4000004000137882 */ /* 0x000fe20000000000 */
[----:B------:R-:W-:Y:S01]  /*4930*/  HGMMA.64x96x16.F32 R120, gdesc[UR56], RZ, !UPT, gsb0 ;  /* 0x01600000387879f0 */ /* 0x000fe2000c0008ff */
[----:B------:R-:W-:Y:S01]  /*4940*/  UIADD3 UR58, UR6, 0x2, URZ ;  /* 0x00000002063a7890 */ /* 0x000fe2000fffe03f */
[-C--:B------:R-:W-:Y:S01]  /*4950*/  FMUL.FTZ R29, R29, R2.reuse ;  /* 0x000000021d1d7220 */ /* 0x080fe20000410000 */
[----:B------:R-:W-:Y:S01]  /*4960*/  UMOV UR56, UR4 ;  /* 0x0000000400387c82 */ /* 0x000fe20008000000 */
[----:B------:R-:W-:Y:S01]  /*4970*/  UMOV UR57, UR5 ;  /* 0x0000000500397c82 */ /* 0x000fe20008000000 */
[----:B------:R-:W-:Y:S01]  /*4980*/  UMOV UR59, 0x40000040 ;  /* 0x40000040003b7882 */ /* 0x000fe20000000000 */
[----:B------:R-:W-:Y:S01]  /*4990*/  UIADD3 UR22, UR6, 0x302, URZ ;  /* 0x0000030206167890 */ /* 0x000fe2000fffe03f */
[-C--:B------:R-:W-:Y:S01]  /*49a0*/  FMUL.FTZ R32, R32, R2.reuse ;  /* 0x0000000220207220 */ /* 0x080fe20000410000 */
        /* <DEDUP_REMOVED lines=101> */
[----:B------:R-:W-:Y:S01]  /*5000*/  HGMMA.64x96x16.F32 R120, gdesc[UR56], R120, gsb0 ;  /* 0x01600000387879f0 */ /* 0x000fe20008000878 */
[----:B------:R-:W-:Y:S01]  /*5010*/  R2UR UR56, R8 ;  /* 0x00000000083872ca */ /* 0x000fe200000e0000 */
[----:B------:R-:W-:Y:S01]  /*5020*/  UIADD3 UR58, UR6, 0x606, URZ ;  /* 0x00000606063a7890 */ /* 0x000fe2000fffe03f */
[----:B------:R-:W-:Y:S01]  /*5030*/  R2UR UR57, R9 ;  /* 0x00000000093972ca */ /* 0x000fe200000e0000 */
[----:B------:R-:W-:Y:S01]  /*5040*/  UMOV UR59, 0x40000040 ;  /* 0x40000040003b7882 */ /* 0x000fe20000000000 */
[-C--:B------:R-:W-:Y:S01]  /*5050*/  FMUL.FTZ R115, R115, R3.reuse ;  /* 0x0000000373737220 */ /* 0x080fe20000410000 */
[-C--:B------:R-:W-:Y:S01]  /*5060*/  FMUL.FTZ R118, R118, R3.reuse ;  /* 0x0000000376767220 */ /* 0x080fe20000410000 */
[----:B------:R-:W-:Y:S01]  /*5070*/  FMUL.FTZ R119, R119, R3 ;  /* 0x0000000377777220 */ /* 0x000fe20000410000 */
[----:B------:R-:W-:-:S02]  /*5080*/  WARPGROUP.DEPBAR.LE gsb0, 0x0 ;  /* 0x00008000000079c5 */ /* 0x000fc40000010000 */
        /* <DEDUP_REMOVED lines=30> */
[----:B------:R-:W-:Y:S05]  /*5270*/  @!P0 BRA `(.L_x_895) ;  /* 0x0000000000048947 */ /* 0x000fea0003800000 */
[----:B------:R-:W-:Y:S01]  /*5280*/  BPT.TRAP 0x1 ;  /* 0x000000040000795c */ /* 0x000fe20000300000 */
.L_x_895:
[----:B------:R-:W-:Y:S01]  /*5290*/  ULEA UR6, UR36, UR37, 0x3 ;  /* 0x0000002524067291 */ /* 0x000fe2000f8e183f */
[----:B-12---:R-:W-:-:S05]  /*52a0*/  IMAD.U32 R0, RZ, RZ, UR46 ;  /* 0x0000002eff007e24 */ /* 0x006fca000f8e00ff */
[----:B------:R-:W-:-:S04]  /*52b0*/  SHF.L.U32 R0, R0, 0x1f, RZ ;  /* 0x0000001f00007819 */ /* 0x000fc800000006ff */
[----:B------:R1:W2:Y:S01]  /*52c0*/  SYNCS.PHASECHK.TRANS64.TRYWAIT P1, [UR6+0x30850], R0 ;  /* 0x03085000ff0075a7 */ /* 0x0002a20008020146 */
[----:B------:R-:W-:Y:S05]  /*52d0*/  @!P0 BRA `(.L_x_896) ;  /* 0x0000000000048947 */ /* 0x000fea0003800000 */
[----:B------:R-:W-:Y:S01]  /*52e0*/  BPT.TRAP 0x1 ;  /* 0x000000040000795c */ /* 0x000fe20000300000 */
.L_x_896:
[----:B--2---:R-:W-:Y:S05]  /*52f0*/  @P1 BRA `(.L_x_897) ;  /* 0x0000000000081947 */ /* 0x004fea0003800000 */
[----:B------:R-:W2:Y:S02]  /*5300*/  SYNCS.PHASECHK.TRANS64.TRYWAIT P1, [UR6+0x30850], R0 ;  /* 0x03085000ff0075a7 */ /* 0x000ea40008020146 */
[----:B--2---:R-:W-:Y:S05]  /*5310*/  @!P1 BRA `(.L_x_898) ;  /* 0x000000d000409947 */ /* 0x004fea0003800000 */
.L_x_897:
[----:B------:R-:W-:Y:S01]  /*5320*/  UIADD3 UR10, UR37, 0x400, URZ ;  /* 0x00000400250a7890 */ /* 0x000fe2000fffe03f */
[----:B------:R-:W-:Y:S01]  /*5330*/  WARPGROUP.ARRIVE ;  /* 0x00000000000079c5 */ /* 0x000fe20000000000 */
[----:B------:R-:W-:-:S05]  /*5340*/  UMOV UR11, 0x40000040 ;  /* 0x40000040000b7882 */ /* 0x000fca0000000000 */
[----:B------:R-:W3:Y:S01]  /*5350*/  S2R R210, SR_TID.X ;  /* 0x0000000000d27919 */ /* 0x000ee20000002100 */
[----:B------:R-:W-:Y:S01]  /*5360*/  USHF.R.U32.HI UR10, URZ, 0x4, UR10 ;  /* 0x000000043f0a7899 */ /* 0x000fe2000801160a */
[----:B-12---:R-:W-:Y:S01]  /*5370*/  IMAD.U32 R0, RZ, RZ, UR38 ;  /* 0x00000026ff007e24 */ /* 0x006fe2000f8e00ff */
[----:B------:R-:W-:Y:S01]  /*5380*/  ULDC UR18, c[0x0][0x2e0] ;  /* 0x0000b80000127ab9 */ /* 0x000fe20000000800 */
[----:B------:R-:W-:Y:S01]  /*5390*/  IMAD R2, R15, -0x60, RZ ;  /* 0xffffffa00f027824 */ /* 0x000fe200078e02ff */
[----:B------:R-:W-:Y:S01]  /*53a0*/  ULOP3.LUT UR10, UR10, 0x3fff, URZ, 0xc0, !UPT ;  /* 0x00003fff0a0a7892 */ /* 0x000fe2000f8ec03f */
[----:B------:R-:W-:Y:S02]  /*53b0*/  ULDC UR15, c[0x0][0x9dc] ;  /* 0x00027700000f7ab9 */ /* 0x000fe40000000800 */
[----:B------:R-:W-:Y:S01]  /*53c0*/  IMAD R3, R17, UR18, R2 ;  /* 0x0000001211037c24 */ /* 0x000fe2000f8e0202 */
[----:B------:R-:W-:-:S04]  /*53d0*/  ULOP3.LUT UR10, UR10, 0x3000000, URZ, 0xfc, !UPT ;  /* 0x030000000a0a7892 */ /* 0x000fc8000f8efc3f */
[----:B------:R-:W-:-:S07]  /*53e0*/  UIMAD UR14, UR36, 0x900, UR10 ;  /* 0x00000900240e78a4 */ /* 0x000fce000f8e020a */
[----:B------:R-:W-:Y:S02]  /*53f0*/  UMOV UR10, UR14 ;  /* 0x0000000e000a7c82 */ /* 0x000fe40008000000 */
[----:B------:R-:W-:Y:S01]  /*5400*/  HGMMA.64x192x16.F32 R24, R188, gdesc[UR8].tnspB, R24, gsb0 ;  /* 0x42e00008bc187df0 */ /* 0x000fe20008000818 */
[----:B------:R-:W-:Y:S01]  /*5410*/  UIADD3 UR10, UR14, 0x80, URZ ;  /* 0x000000800e0a7890 */ /* 0x000fe2000fffe03f */
[----:B------:R-:W-:Y:S01]  /*5420*/  UMOV UR11, 0x40000040 ;  /* 0x40000040000b7882 */ /* 0x000fe20000000000 */
[----:B---3--:R-:W-:-:S13]  /*5430*/  LOP3.LUT P1, RZ, R210, 0x7f, RZ, 0xc0, !PT ;  /* 0x0000007fd2ff7812 */ /* 0x008fda000782c0ff */
[----:B------:R-:W-:-:S05]  /*5440*/  @!P1 VIADD R0, R0, 0x30840 ;  /* 0x0003084000009836 */ /* 0x000fca0000000000 */
[----:B------:R-:W-:Y:S01]  /*5450*/  @!P1 PRMT R0, RZ, 0x654, R0 ;  /* 0x00000654ff009816 */ /* 0x000fe20000000000 */
        /* <DEDUP_REMOVED lines=23> */
[----:B------:R-:W-:Y:S01]  /*55d0*/  UMOV UR10, UR15 ;  /* 0x0000000f000a7c82 */ /* 0x000fe20008000000 */
[----:B------:R-:W-:Y:S01]  /*55e0*/  ULDC UR15, c[0x0][0x9e0] ;  /* 0x00027800000f7ab9 */ /* 0x000fe20000000800 */
[----:B------:R-:W-:Y:S01]  /*55f0*/  ULOP3.LUT UR11, URZ, UR10, URZ, 0x33, !UPT ;  /* 0x0000000a3f0b7292 */ /* 0x000fe2000f8e333f */
[----:B------:R-:W-:Y:S02]  /*5600*/  WARPGROUP.DEPBAR.LE gsb0, 0x0 ;  /* 0x00008000000079c5 */ /* 0x000fe40000010000 */
[----:B------:R-:W1:Y:S01]  /*5610*/  LDC R168, c[0x0][0x288] ;  /* 0x0000a200ffa87b82 */ /* 0x000e620000000800 */
[----:B------:R2:W-:Y:S01]  /*5620*/  @!P1 SYNCS.ARRIVE.TRANS64.RED.A1T0 RZ, [R0+URZ], RZ ;  /* 0x000000ff00ff99a7 */ /* 0x0005e2000810043f */
[----:B------:R-:W-:Y:S01]  /*5630*/  PLOP3.LUT P1, PT, PT, PT, UP0, 0x40, 0x0 ;  /* 0x000000000000781c */ /* 0x000fe20003f2e808 */
[----:B--2---:R-:W-:Y:S01]  /*5640*/  IMAD R0, R16, -0x2, R2 ;  /* 0xfffffffe10007824 */ /* 0x004fe200078e0202 */
[----:B-1----:R-:W-:-:S05]  /*5650*/  IADD3 R3, R3, 0x1, -R168 ;  /* 0x0000000103037810 */ /* 0x002fca0007ffe8a8 */
[----:B------:R-:W-:-:S04]  /*5660*/  IMAD R3, R16, -0x2, R3 ;  /* 0xfffffffe10037824 */ /* 0x000fc800078e0203 */
[C---:B------:R-:W-:Y:S02]  /*5670*/  VIADD R168, R3.reuse, UR15 ;  /* 0x0000000f03a87c36 */ /* 0x040fe40008000000 */
[----:B------:R-:W-:Y:S02]  /*5680*/  VIADD R21, R3, UR11 ;  /* 0x0000000b03157c36 */ /* 0x000fe40008000000 */
[C---:B------:R-:W-:Y:S02]  /*5690*/  IMAD.IADD R172, R7.reuse, 0x1, R168 ;  /* 0x0000000107ac7824 */ /* 0x040fe400078e02a8 */
[----:B------:R-:W-:Y:S01]  /*56a0*/  IMAD.IADD R170, R7, 0x1, R21 ;  /* 0x0000000107aa7824 */ /* 0x000fe200078e0215 */
[----:B------:R-:W-:Y:S06]  /*56b0*/  @P1 BRA `(.L_x_899) ;  /* 0x0000000000581947 */ /* 0x000fec0003800000 */
[----:B------:R-:W-:Y:S01]  /*56c0*/  ISETP.GT.AND P1, PT, R20, -0x1, PT ;  /* 0xffffffff1400780c */ /* 0x000fe20003f24270 */
[----:B------:R-:W-:-:S12]  /*56d0*/  BSSY B0, `(.L_x_900) ;  /* 0x0000011000007945 */ /* 0x000fd80003800000 */
[----:B------:R-:W-:Y:S05]  /*56e0*/  @P1 BRA `(.L_x_901) ;  /* 0x0000000000201947 */ /* 0x000fea0003800000 */
[----:B------:R-:W-:Y:S01]  /*56f0*/  IMAD.U32 R169, RZ, RZ, UR45 ;  /* 0x0000002dffa97e24 */ /* 0x000fe2000f8e00ff */
[----:B------:R-:W-:-:S04]  /*5700*/  LOP3.LUT R3, RZ, R20, RZ, 0x33, !PT ;  /* 0x00000014ff037212 */ /* 0x000fc800078e33ff */
[----:B------:R-:W-:-:S13]  /*5710*/  ISETP.NE.AND P1, PT, R169, 0x1, PT ;  /* 0x00000001a900780c */ /* 0x000fda0003f25270 */
[----:B------:R-:W1:Y:S02]  /*5720*/  @P1 LDC.64 R174, c[0x0][0x9e8] ;  /* 0x00027a00ffae1b82 */ /* 0x000e640000000a00 */
[----:B-1----:R-:W-:-:S05]  /*5730*/  @P1 IMAD.HI.U32 R174, R3, R174, RZ ;  /* 0x000000ae03ae1227 */ /* 0x002fca00078e00ff */
[----:B------:R-:W-:-:S04]  /*5740*/  @P1 SHF.R.U32.HI R3, RZ, R175, R174 ;  /* 0x000000afff031219 */ /* 0x000fc800000116ae */
[----:B------:R-:W-:Y:S01]  /*5750*/  LOP3.LUT R3, RZ, R3, RZ, 0x33, !PT ;  /* 0x00000003ff037212 */ /* 0x000fe200078e33ff */
[----:B------:R-:W-:Y:S06]  /*5760*/  BRA `(.L_x_902) ;  /* 0x00000000001c7947 */ /* 0x000fec0003800000 */
.L_x_901:
[----:B------:R-:W-:-:S05]  /*5770*/  IMAD.U32 R169, RZ, RZ, UR45 ;  /* 0x0000002dffa97e24 */ /* 0x000fca000f8e00ff */
[----:B------:R-:W-:-:S13]  /*5780*/  ISETP.NE.AND P1, PT, R169, 0x1, PT ;  /* 0x00000001a900780c */ /* 0x000fda0003f25270 */
[----:B------:R-:W1:Y:S01]  /*5790*/  @P1 LDC.64 R174, c[0x0][0x9e8] ;  /* 0x00027a00ffae1b82 */ /* 0x000e620000000a00 */
[----:B------:R-:W-:-:S04]  /*57a0*/  @P1 IMAD.IADD R3, R7, 0x1, R14 ;  /* 0x0000000107031824 */ /* 0x000fc800078e020e */
[----:B-1----:R-:W-:-:S04]  /*57b0*/  @P1 IMAD.HI.U32 R174, R3, R174, RZ ;  /* 0x000000ae03ae1227 */ /* 0x002fc800078e00ff */
[----:B------:R-:W-:Y:S01]  /*57c0*/  IMAD.MOV.U32 R3, RZ, RZ, R20 ;  /* 0x000000ffff037224 */ /* 0x000fe200078e0014 */
[----:B------:R-:W-:-:S07]  /*57d0*/  @P1 SHF.R.U32.HI R3, RZ, R175, R174 ;  /* 0x000000afff031219 */ /* 0x000fce00000116ae */
.L_x_902:
[----:B------:R-:W-:Y:S05]  /*57e0*/  BSYNC B0 ;  /* 0x0000000000007941 */ /* 0x000fea0003800000 */
.L_x_900:
[----:B------:R-:W-:-:S05]  /*57f0*/  IMAD R3, R3, R169, R0 ;  /* 0x000000a903037224 */ /* 0x000fca00078e0200 */
[----:B------:R-:W-:Y:S02]  /*5800*/  VIADDMNMX R172, R3, R169, R172, PT ;  /* 0x000000a903ac7246 */ /* 0x000fe400038001ac */
[----:B------:R-:W-:-:S07]  /*5810*/  VIMNMX R170, R170, R3, !PT ;  /* 0x00000003aaaa7248 */ /* 0x000fce0007fe0100 */
.L_x_899:
[C---:B------:R-:W-:Y:S02]  /*5820*/  ISETP.GE.AND P1, PT, R2.reuse, 0x2, PT ;  /* 0x000000020200780c */ /* 0x040fe40003f26270 */
        /* <DEDUP_REMOVED lines=90> */
[----:B------:R-:W-:Y:S02]  /*5dd0*/  P2R R176, PR, RZ, 0x20 ;  /* 0x00000020ffb07803 */ /* 0x000fe40000000000 */
[----:B------:R-:W-:Y:S02]  /*5de0*/  FSEL R157, R157, -INF , !P3 ;  /* 0xff8000009d9d7808 */ /* 0x000fe40005800000 */
[----:B------:R-:W-:-:S04]  /*5df0*/  ISETP.GE.AND P3, PT, R2, 0x51, PT ;  /* 0x000000510200780c */ /* 0x000fc80003f66270 */
[----:B------:R-:W-:-:S04]  /*5e00*/  ISETP.GT.AND P4, PT, R170, 0x50, !P3 ;  /* 0x00000050aa00780c */ /* 0x000fc80005f84270 */
[----:B------:R-:W-:-:S04]  /*5e10*/  ISETP.LT.OR P4, PT, R172, 0x51, P4 ;  /* 0x00000051ac00780c */ /* 0x000fc80002781670 */
        /* <DEDUP_REMOVED lines=10> */
[----:B------:R-:W-:Y:S02]  /*5ec0*/  P2R R156, PR, RZ, 0x40 ;  /* 0x00000040ff9c7803 */ /* 0x000fe40000000000 */
[----:B------:R-:W-:-:S04]  /*5ed0*/  ISETP.GT.AND P6, PT, R170, RZ, !P6 ;  /* 0x000000ffaa00720c */ /* 0x000fc800077c4270 */
[----:B------:R-:W-:-:S04]  /*5ee0*/  ISETP.LT.OR P6, PT, R172, 0x1, P6 ;  /* 0x00000001ac00780c */ /* 0x000fc800037c1670 */
[----:B------:R-:W-:Y:S01]  /*5ef0*/  FSEL R124, R120, -INF , !P6 ;  /* 0xff800000787c7808 */ /* 0x000fe20007000000 */
[----:B------:R-:W-:Y:S01]  /*5f00*/  IMAD.IADD R120, R6, 0x1, R21 ;  /* 0x0000000106787824 */ /* 0x000fe200078e0215 */
[----:B------:R-:W-:Y:S01]  /*5f10*/  ISETP.GE.AND P6, PT, R2, 0x5a, PT ;  /* 0x0000005a0200780c */ /* 0x000fe20003fc6270 */
[----:B------:R-:W-:-:S03]  /*5f20*/  IMAD.IADD R2, R6, 0x1, R168 ;  /* 0x0000000106027824 */ /* 0x000fc600078e02a8 */
[----:B------:R-:W-:Y:S02]  /*5f30*/  P2R R128, PR, RZ, 0x40 ;  /* 0x00000040ff807803 */ /* 0x000fe40000000000 */
[----:B------:R-:W-:-:S04]  /*5f40*/  ISETP.GT.AND P6, PT, R170, 0x59, !P6 ;  /* 0x00000059aa00780c */ /* 0x000fc800077c4270 */
[----:B------:R-:W-:-:S04]  /*5f50*/  ISETP.LT.OR P6, PT, R172, 0x5a, P6 ;  /* 0x0000005aac00780c */ /* 0x000fc800037c1670 */
[----:B------:R-:W-:Y:S02]  /*5f60*/  FSEL R165, R165, -INF , !P6 ;  /* 0xff800000a5a57808 */ /* 0x000fe40007000000 */
[----:B------:R-:W-:-:S13]  /*5f70*/  PLOP3.LUT P6, PT, PT, PT, UP0, 0x40, 0x0 ;  /* 0x000000000000781c */ /* 0x000fda0003fce808 */
[----:B------:R-:W-:Y:S05]  /*5f80*/  @P6 BRA `(.L_x_903) ;  /* 0x0000000000546947 */ /* 0x000fea0003800000 */
[----:B------:R-:W-:Y:S01]  /*5f90*/  IMAD.IADD R21, R6, 0x1, R14 ;  /* 0x0000000106157824 */ /* 0x000fe200078e020e */
[----:B------:R-:W-:Y:S04]  /*5fa0*/  BSSY B0, `(.L_x_904) ;  /* 0x0000010000007945 */ /* 0x000fe80003800000 */
[----:B------:R-:W-:-:S13]  /*5fb0*/  ISETP.GT.AND P6, PT, R21, -0x1, PT ;  /* 0xffffffff1500780c */ /* 0x000fda0003fc4270 */
        /* <DEDUP_REMOVED lines=9> */
.L_x_905:
[----:B------:R-:W-:-:S05]  /*6050*/  IMAD.U32 R132, RZ, RZ, UR45 ;  /* 0x0000002dff847e24 */ /* 0x000fca000f8e00ff */
[----:B------:R-:W-:-:S13]  /*6060*/  ISETP.NE.AND P6, PT, R132, 0x1, PT ;  /* 0x000000018400780c */ /* 0x000fda0003fc5270 */
[----:B------:R-:W1:Y:S02]  /*6070*/  @P6 LDC.64 R188, c[0x0][0x9e8] ;  /* 0x00027a00ffbc6b82 */ /* 0x000e640000000a00 */
[----:B-1----:R-:W-:-:S05]  /*6080*/  @P6 IMAD.HI.U32 R188, R21, R188, RZ ;  /* 0x000000bc15bc6227 */ /* 0x002fca00078e00ff */
[----:B------:R-:W-:-:S07]  /*6090*/  @P6 SHF.R.U32.HI R21, RZ, R189, R188 ;  /* 0x000000bdff156219 */ /* 0x000fce00000116bc */
.L_x_906:
[----:B------:R-:W-:Y:S05]  /*60a0*/  BSYNC B0 ;  /* 0x0000000000007941 */ /* 0x000fea0003800000 */
.L_x_904:
[----:B------:R-:W-:-:S05]  /*60b0*/  IMAD R21, R21, R132, R0 ;  /* 0x0000008415157224 */ /* 0x000fca00078e0200 */
[----:B------:R-:W-:Y:S02]  /*60c0*/  VIADDMNMX R2, R21, R132, R2, PT ;  /* 0x0000008415027246 */ /* 0x000fe40003800102 */
[----:B------:R-:W-:-:S07]  /*60d0*/  VIMNMX R120, R120, R21, !PT ;  /* 0x0000001578787248 */ /* 0x000fce0007fe0100 */
.L_x_903:
[C---:B------:R-:W-:Y:S01]  /*60e0*/  ISETP.GT.AND P1, PT, R120.reuse, 0x1, !P1 ;  /* 0x000000017800780c */ /* 0x040fe20004f24270 */
[----:B------:R-:W-:Y:S01]  /*60f0*/  UMOV UR46, UR40 ;  /* 0x00000028002e7c82 */ /* 0x000fe20008000000 */
[----:B------:R-:W-:Y:S01]  /*6100*/  ISETP.GT.AND P2, PT, R120, 0x8, !P2 ;  /* 0x000000087800780c */ /* 0x000fe20005744270 */
[----:B------:R-:W-:Y:S01]  /*6110*/  UMOV UR36, UR7 ;  /* 0x0000000700247c82 */ /* 0x000fe20008000000 */
[C---:B------:R-:W-:Y:S02]  /*6120*/  ISETP.LT.OR P1, PT, R2.reuse, 0x2, P1 ;  /* 0x000000020200780c */ /* 0x040fe40000f21670 */
[----:B------:R-:W-:Y:S02]  /*6130*/  ISETP.LT.OR P2, PT, R2, 0x9, P2 ;  /* 0x000000090200780c */ /* 0x000fe40001741670 */
[----:B------:R-:W-:Y:S02]  /*6140*/  FSEL R217, R123, -INF , !P1 ;  /* 0xff8000007bd97808 */ /* 0x000fe40004800000 */
[----:B------:R-:W-:-:S02]  /*6150*/  ISETP.NE.AND P1, PT, R174, RZ, PT ;  /* 0x000000ffae00720c */ /* 0x000fc40003f25270 */
[----:B------:R-:W-:Y:S02]  /*6160*/  FSEL R189, R126, -INF , !P2 ;  /* 0xff8000007ebd7808 */ /* 0x000fe40005000000 */
[----:B------:R-:W-:Y:S02]  /*6170*/  ISETP.GT.AND P1, PT, R120, 0x9, !P1 ;  /* 0x000000097800780c */ /* 0x000fe40004f24270 */
[----:B------:R-:W-:Y:S02]  /*6180*/  ISETP.NE.AND P2, PT, R191, RZ, PT ;  /* 0x000000ffbf00720c */ /* 0x000fe40003f45270 */
[----:B------:R-:W-:Y:S02]  /*6190*/  ISETP.LT.OR P1, PT, R2, 0xa, P1 ;  /* 0x0000000a0200780c */ /* 0x000fe40000f21670 */
[----:B------:R-:W-:Y:S02]  /*61a0*/  ISETP.NE.AND P6, PT, R205, RZ, PT ;  /* 0x000000ffcd00720c */ /* 0x000fe40003fc5270 */
[----:B------:R-:W-:-:S02]  /*61b0*/  FSEL R215, R127, -INF , !P1 ;  /* 0xff8000007fd77808 */ /* 0x000fc40004800000 */
        /* <DEDUP_REMOVED lines=21> */
[----:B------:R-:W-:Y:S02]  /*6310*/  ISETP.GT.AND P1, PT, R120, 0x19, !P2 ;  /* 0x000000197800780c */ /* 0x000fe40005724270 */
[----:B------:R-:W-:Y:S02]  /*6320*/  FMNMX.FTZ R0, R171, R0, !PT ;  /* 0x00000000ab007209 */ /* 0x000fe40007810000 */
[----:B------:R-:W-:-:S02]  /*6330*/  ISETP.LT.OR P1, PT, R2, 0x1a, P1 ;  /* 0x0000001a0200780c */ /* 0x000fc40000f21670 */
[----:B------:R-:W-:Y:S02]  /*6340*/  FMNMX.FTZ R0, R169, R0, !PT ;  /* 0x00000000a9007209 */ /* 0x000fe40007810000 */
[----:B------:R-:W-:Y:S02]  /*6350*/  FSEL R211, R135, -INF , !P1 ;  /* 0xff80000087d37808 */ /* 0x000fe40004800000 */
[----:B------:R-:W-:Y:S02]  /*6360*/  ISETP.GT.AND P1, PT, R120, 0x20, !P6 ;  /* 0x000000207800780c */ /* 0x000fe40007724270 */
[----:B------:R-:W-:Y:S02]  /*6370*/  FMNMX.FTZ R0, R141, R0, !PT ;  /* 0x000000008d007209 */ /* 0x000fe40007810000 */
[----:B------:R-:W-:Y:S02]  /*6380*/  ISETP.LT.OR P1, PT, R2, 0x21, P1 ;  /* 0x000000210200780c */ /* 0x000fe40000f21670 */
[----:B------:R-:W-:-:S02]  /*6390*/  FMNMX.FTZ R0, R3, R0, !PT ;  /* 0x0000000003007209 */ /* 0x000fc40007810000 */
[----:B------:R-:W-:Y:S01]  /*63a0*/  FSEL R205, R138, -INF , !P1 ;  /* 0xff8000008acd7808 */ /* 0x000fe20004800000 */
[----:B------:R-:W-:Y:S01]  /*63b0*/  IMAD.U32 R138, RZ, RZ, UR6 ;  /* 0x00000006ff8a7e24 */ /* 0x000fe2000f8e00ff */
        /* <DEDUP_REMOVED lines=22> */
[----:B------:R-:W-:-:S02]  /*6520*/  ISETP.NE.AND P2, PT, R206, RZ, PT ;  /* 0x000000ffce00720c */ /* 0x000fc40003f45270 */
[----:B------:R-:W-:Y:S02]  /*6530*/  ISETP.GT.AND P1, PT, R120, 0x30, !P1 ;  /* 0x000000307800780c */ /* 0x000fe40004f24270 */
[----:B------:R-:W-:Y:S02]  /*6540*/  FMNMX.FTZ R0, R137, R0, !PT ;  /* 0x0000000089007209 */ /* 0x000fe40007810000 */
[----:B------:R-:W-:Y:S02]  /*6550*/  ISETP.LT.OR P1, PT, R2, 0x31, P1 ;  /* 0x000000310200780c */ /* 0x000fe40000f21670 */
[----:B------:R-:W-:Y:S02]  /*6560*/  FMNMX.FTZ R126, R165, R0, !PT ;  /* 0x00000000a57e7209 */ /* 0x000fe40007810000 */
[----:B------:R-:W-:Y:S01]  /*6570*/  FSEL R135, R146, -INF , !P1 ;  /* 0xff80000092877808 */ /* 0x000fe20004800000 */
[----:B------:R-:W1:Y:S01]  /*6580*/  LDC R0, c[0x0][0x988] ;  /* 0x00026200ff007b82 */ /* 0x000e620000000800 */
[----:B------:R-:W-:Y:S01]  /*6590*/  ISETP.NE.AND P1, PT, R144, RZ, PT ;  /* 0x000000ff9000720c */ /* 0x000fe20003f25270 */
[----:B------:R-:W2:Y:S01]  /*65a0*/  SHFL.BFLY PT, R21, R126, 0x2, 0x1f ;  /* 0x0c401f007e157f89 */ /* 0x000ea200000e0000 */
[----:B------:R-:W-:-:S02]  /*65b0*/  ISETP.NE.AND P6, PT, R208, RZ, PT ;  /* 0x000000ffd000720c */ /* 0x000fc40003fc5270 */
[C---:B------:R-:W-:Y:S02]  /*65c0*/  ISETP.GT.AND P1, PT, R120.reuse, 0x31, !P1 ;  /* 0x000000317800780c */ /* 0x040fe40004f24270 */
[----:B------:R-:W-:Y:S02]  /*65d0*/  ISETP.GT.AND P3, PT, R120, 0x50, !P3 ;  /* 0x000000507800780c */ /* 0x000fe40005f64270 */
[----:B------:R-:W-:Y:S02]  /*65e0*/  ISETP.LT.OR P1, PT, R2, 0x32, P1 ;  /* 0x000000320200780c */ /* 0x000fe40000f21670 */
[----:B------:R-:W-:Y:S02]  /*65f0*/  ISETP.GT.AND P4, PT, R120, 0x51, !P4 ;  /* 0x000000517800780c */ /* 0x000fe40006784270 */
[----:B------:R-:W-:Y:S02]  /*6600*/  FSEL R147, R147, -INF , !P1 ;  /* 0xff80000093937808 */ /* 0x000fe40004800000 */
[----:B------:R-:W-:-:S02]  /*6610*/  ISETP.NE.AND P1, PT, R186, RZ, PT ;  /* 0x000000ffba00720c */ /* 0x000fc40003f25270 */
[----:B------:R-:W-:Y:S02]  /*6620*/  ISETP.LT.OR P3, PT, R2, 0x51, P3 ;  /* 0x000000510200780c */ /* 0x000fe40001f61670 */
[C---:B------:R-:W-:Y:S02]  /*6630*/  ISETP.GT.AND P1, PT, R120.reuse, 0x38, !P1 ;  /* 0x000000387800780c */ /* 0x040fe40004f24270 */
[----:B------:R-:W-:Y:S02]  /*6640*/  ISETP.GT.AND P5, PT, R120, 0x58, !P5 ;  /* 0x000000587800780c */ /* 0x000fe40006fa4270 */
[C---:B------:R-:W-:Y:S02]  /*6650*/  ISETP.LT.OR P1, PT, R2.reuse, 0x39, P1 ;  /* 0x000000390200780c */ /* 0x040fe40000f21670 */
[----:B------:R-:W-:Y:S02]  /*6660*/  ISETP.LT.OR P4, PT, R2, 0x52, P4 ;  /* 0x000000520200780c */ /* 0x000fe40002781670 */
[----:B------:R-:W-:-:S02]  /*6670*/  FSEL R131, R150, -INF , !P1 ;  /* 0xff80000096837808 */ /* 0x000fc40004800000 */
[----:B------:R-:W-:Y:S02]  /*6680*/  ISETP.NE.AND P1, PT, R148, RZ, PT ;  /* 0x000000ff9400720c */ /* 0x000fe40003f25270 */
[----:B--2---:R-:W-:Y:S02]  /*6690*/  FMNMX.FTZ R130, R126, R21, !PT ;  /* 0x000000157e827209 */ /* 0x004fe40007810000 */
[----:B------:R-:W-:Y:S02]  /*66a0*/  ISETP.GT.AND P1, PT, R120, 0x39, !P1 ;  /* 0x000000397800780c */ /* 0x000fe40004f24270 */
[C---:B------:R-:W-:Y:S01]  /*66b0*/  ISETP.LT.OR P5, PT, R2.reuse, 0x59, P5 ;  /* 0x000000590200780c */ /* 0x040fe20002fa1670 */
[----:B------:R-:W2:Y:S01]  /*66c0*/  SHFL.BFLY PT, R21, R130, 0x1, 0x1f ;  /* 0x0c201f0082157f89 */ /* 0x000ea200000e0000 */
[----:B------:R-:W-:-:S04]  /*66d0*/  ISETP.LT.OR P1, PT, R2, 0x3a, P1 ;  /* 0x0000003a0200780c */ /* 0x000fc80000f21670 */
[----:B------:R-:W-:Y:S02]  /*66e0*/  FSEL R151, R151, -INF , !P1 ;  /* 0xff80000097977808 */ /* 0x000fe40004800000 */
[----:B------:R-:W-:-:S04]  /*66f0*/  ISETP.NE.AND P1, PT, R190, RZ, PT ;  /* 0x000000ffbe00720c */ /* 0x000fc80003f25270 */
[----:B------:R-:W-:-:S04]  /*6700*/  ISETP.GT.AND P1, PT, R120, 0x40, !P1 ;  /* 0x000000407800780c */ /* 0x000fc80004f24270 */
[----:B------:R-:W-:-:S04]  /*6710*/  ISETP.LT.OR P1, PT, R2, 0x41, P1 ;  /* 0x000000410200780c */ /* 0x000fc80000f21670 */
[----:B------:R-:W-:Y:S02]  /*6720*/  FSEL R127, R154, -INF , !P1 ;  /* 0xff8000009a7f7808 */ /* 0x000fe40004800000 */
[----:B------:R-:W-:Y:S02]  /*6730*/  ISETP.NE.AND P1, PT, R152, RZ, PT ;  /* 0x000000ff9800720c */ /* 0x000fe40003f25270 */
[----:B--2---:R-:W-:Y:S02]  /*6740*/  FMNMX.FTZ R21, R130, R21, !PT ;  /* 0x0000001582157209 */ /* 0x004fe40007810000 */
[----:B------:R-:W-:-:S04]  /*6750*/  ISETP.GT.AND P1, PT, R120, 0x41, !P1 ;  /* 0x000000417800780c */ /* 0x000fc80004f24270 */
[----:B------:R-:W-:-:S04]  /*6760*/  ISETP.LT.OR P1, PT, R2, 0x42, P1 ;  /* 0x000000420200780c */ /* 0x000fc80000f21670 */
[----:B------:R-:W-:Y:S02]  /*6770*/  FSEL R155, R155, -INF , !P1 ;  /* 0xff8000009b9b7808 */ /* 0x000fe40004800000 */
[----:B------:R-:W-:-:S04]  /*6780*/  ISETP.GT.AND P1, PT, R120, 0x48, !P2 ;  /* 0x000000487800780c */ /* 0x000fc80005724270 */
[----:B------:R-:W-:-:S04]  /*6790*/  ISETP.LT.OR P1, PT, R2, 0x49, P1 ;  /* 0x000000490200780c */ /* 0x000fc80000f21670 */
[----:B------:R-:W-:Y:S02]  /*67a0*/  FSEL R123, R158, -INF , !P1 ;  /* 0xff8000009e7b7808 */ /* 0x000fe40004800000 */
[----:B------:R-:W-:Y:S02]  /*67b0*/  ISETP.GT.AND P1, PT, R120, 0x49, !P6 ;  /* 0x000000497800780c */ /* 0x000fe40007724270 */
[----:B------:R-:W-:Y:S02]  /*67c0*/  ISETP.NE.AND P6, PT, R156, RZ, PT ;  /* 0x000000ff9c00720c */ /* 0x000fe40003fc5270 */
[----:B------:R-:W-:-:S04]  /*67d0*/  ISETP.LT.OR P1, PT, R2, 0x4a, P1 ;  /* 0x0000004a0200780c */ /* 0x000fc80000f21670 */
[----:B------:R-:W-:Y:S02]  /*67e0*/  FSEL R159, R159, -INF , !P1 ;  /* 0xff8000009f9f7808 */ /* 0x000fe40004800000 */
[----:B------:R-:W-:Y:S02]  /*67f0*/  ISETP.GT.AND P1, PT, R120, RZ, !P6 ;  /* 0x000000ff7800720c */ /* 0x000fe40007724270 */
[----:B------:R-:W-:Y:S02]  /*6800*/  ISETP.NE.AND P6, PT, R128, RZ, PT ;  /* 0x000000ff8000720c */ /* 0x000fe40003fc5270 */
[----:B------:R-:W-:Y:S02]  /*6810*/  ISETP.LT.OR P1, PT, R2, 0x1, P1 ;  /* 0x000000010200780c */ /* 0x000fe40000f21670 */
[----:B------:R-:W-:Y:S02]  /*6820*/  ISETP.GT.AND P2, PT, R120, 0x59, !P6 ;  /* 0x000000597800780c */ /* 0x000fe40007744270 */
[----:B------:R-:W-:Y:S01]  /*6830*/  FSEL R221, R122, -INF , !P1 ;  /* 0xff8000007add7808 */ /* 0x000fe20004800000 */
[C---:B-1----:R-:W-:Y:S01]  /*6840*/  FMUL.FTZ R122, R21.reuse, R0 ;  /* 0x00000000157a7220 */ /* 0x042fe20000410000 */
[----:B------:R-:W-:-:S02]  /*6850*/  FSETP.NEU.FTZ.AND P1, PT, R21, -INF , PT ;  /* 0xff8000001500780b */ /* 0x000fc40003f3d000 */
[----:B------:R-:W-:Y:S02]  /*6860*/  FMNMX.FTZ R126, R221, R4, !PT ;  /* 0x00000004dd7e7209 */ /* 0x000fe40007810000 */
[----:B------:R-:W-:Y:S02]  /*6870*/  FSEL R122, R122, RZ, P1 ;  /* 0x000000ff7a7a7208 */ /* 0x000fe40000800000 */
[----:B------:R-:W-:Y:S02]  /*6880*/  FMNMX.FTZ R126, R217, R126, !PT ;  /* 0x0000007ed97e7209 */ /* 0x000fe40007810000 */
[----:B------:R-:W-:Y:S01]  /*6890*/  ISETP.LT.OR P2, PT, R2, 0x5a, P2 ;  /* 0x0000005a0200780c */ /* 0x000fe20001741670 */
[--C-:B------:R-:W-:Y:S01]  /*68a0*/  FFMA.FTZ R180, R173, R0, -R122.reuse ;  /* 0x00000000adb47223 */ /* 0x100fe2000001087a */
[----:B------:R-:W-:Y:S01]  /*68b0*/  FMNMX.FTZ R126, R189, R126, !PT ;  /* 0x0000007ebd7e7209 */ /* 0x000fe20007810000 */
[-CC-:B------:R-:W-:Y:S01]  /*68c0*/  FFMA.FTZ R120, R171, R0.reuse, -R122.reuse ;  /* 0x00000000ab787223 */ /* 0x180fe2000001087a */
[----:B------:R-:W-:Y:S01]  /*68d0*/  FSEL R173, R162, -INF , !P3 ;  /* 0xff800000a2ad7808 */ /* 0x000fe20005800000 */
[--C-:B------:R-:W-:Y:S01]  /*68e0*/  FFMA.FTZ R186, R177, R0, -R122.reuse ;  /* 0x00000000b1ba7223 */ /* 0x100fe2000001087a */
[----:B------:R-:W-:Y:S01]  /*68f0*/  FMNMX.FTZ R126, R215, R126, !PT ;  /* 0x0000007ed77e7209 */ /* 0x000fe20007810000 */
[-CC-:B------:R-:W-:Y:S01]  /*6900*/  FFMA.FTZ R176, R3, R0.reuse, -R122.reuse ;  /* 0x0000000003b07223 */ /* 0x180fe2000001087a */
[----:B------:R-:W-:Y:S01]  /*6910*/  FSEL R171, R163, -INF , !P4 ;  /* 0xff800000a3ab7808 */ /* 0x000fe20006000000 */
[--C-:B------:R-:W-:Y:S01]  /*6920*/  FFMA.FTZ R172, R125, R0, -R122.reuse ;  /* 0x000000007dac7223 */ /* 0x100fe2000001087a */
[----:B------:R-:W-:Y:S01]  /*6930*/  FMNMX.FTZ R126, R207, R126, !PT ;  /* 0x0000007ecf7e7209 */ /* 0x000fe20007810000 */
[----:B------:R1:W-:Y:S01]  /*6940*/  MUFU.EX2 R163, R120 ;  /* 0x0000007800a37308 */ /* 0x0003e20000000800 */
[----:B------:R-:W-:Y:S01]  /*6950*/  FSEL R177, R166, -INF , !P5 ;  /* 0xff800000a6b17808 */ /* 0x000fe20006800000 */
[--C-:B------:R-:W-:Y:S01]  /*6960*/  FFMA.FTZ R219, R124, R0, -R122.reuse ;  /* 0x000000007cdb7223 */ /* 0x100fe2000001087a */
[----:B------:R-:W-:Y:S01]  /*6970*/  FMNMX.FTZ R126, R213, R126, !PT ;  /* 0x0000007ed57e7209 */ /* 0x000fe20007810000 */
[-CC-:B------:R-:W-:Y:S01]  /*6980*/  FFMA.FTZ R188, R187, R0.reuse, -R122.reuse ;  /* 0x00000000bbbc7223 */ /* 0x180fe2000001087a */
[----:B------:R-:W-:Y:S01]  /*6990*/  FSEL R167, R167, -INF , !P2 ;  /* 0xff800000a7a77808 */ /* 0x000fe20005000000 */
[--C-:B------:R-:W-:Y:S01]  /*69a0*/  FFMA.FTZ R190, R185, R0, -R122.reuse ;  /* 0x00000000b9be7223 */ /* 0x100fe2000001087a */
[----:B------:R-:W-:Y:S01]  /*69b0*/  FMNMX.FTZ R126, R191, R126, !PT ;  /* 0x0000007ebf7e7209 */ /* 0x000fe20007810000 */
[----:B------:R-:W-:Y:S01]  /*69c0*/  MUFU.EX2 R219, R219 ;  /* 0x000000db00db7308 */ /* 0x000fe20000000800 */
[----:B-1----:R-:W-:Y:S01]  /*69d0*/  FSEL R120, R21, RZ, P1 ;  /* 0x000000ff15787208 */ /* 0x002fe20000800000 */
[--C-:B------:R-:W-:Y:S01]  /*69e0*/  FFMA.FTZ R183, R183, R0, -R122.reuse ;  /* 0x00000000b7b77223 */ /* 0x100fe2000001087a */
[----:B------:R-:W-:Y:S01]  /*69f0*/  FMNMX.FTZ R126, R211, R126, !PT ;  /* 0x0000007ed37e7209 */ /* 0x000fe20007810000 */
[-CC-:B------:R-:W-:Y:S01]  /*6a00*/  FFMA.FTZ R184, R181, R0.reuse, -R122.reuse ;  /* 0x00000000b5b87223 */ /* 0x180fe2000001087a */
[-CC-:B------:R-:W-:Y:S01]  /*6a10*/  FFMA.FTZ R179, R179, R0.reuse, -R122.reuse ;  /* 0x00000000b3b37223 */ /* 0x180fe2000001087a */
[--C-:B------:R-:W-:Y:S01]  /*6a20*/  FFMA.FTZ R170, R137, R0, -R122.reuse ;  /* 0x0000000089aa7223 */ /* 0x100fe2000001087a */
[----:B------:R-:W-:Y:S01]  /*6a30*/  FMNMX.FTZ R126, R205, R126, !PT ;  /* 0x0000007ecd7e7209 */ /* 0x000fe20007810000 */
[----:B------:R-:W-:Y:S01]  /*6a40*/  MUFU.EX2 R188, R188 ;  /* 0x000000bc00bc7308 */ /* 0x000fe20000000800 */
[-CC-:B------:R-:W-:Y:S01]  /*6a50*/  FFMA.FTZ R178, R121, R0.reuse, -R122.reuse ;  /* 0x0000000079b27223 */ /* 0x180fe2000001087a */
        /* <DEDUP_REMOVED lines=15> */
[----:B------:R-:W-:Y:S01]  /*6b50*/  FFMA.FTZ R133, R161, R0, -R122 ;  /* 0x00000000a1857223 */ /* 0x000fe2000001087a */
[----:B------:R-:W-:-:S02]  /*6b60*/  LOP3.LUT P6, RZ, R210, 0x7f, RZ, 0xc0, !PT ;  /* 0x0000007fd2ff7812 */ /* 0x000fc400078cc0ff */
[----:B------:R-:W-:-:S04]  /*6b70*/  FMNMX.FTZ R126, R147, R126, !PT ;  /* 0x0000007e937e7209 */ /* 0x000fc80007810000 */
[----:B------:R-:W-:Y:S01]  /*6b80*/  FMNMX.FTZ R126, R131, R126, !PT ;  /* 0x0000007e837e7209 */ /* 0x000fe20007810000 */
[----:B------:R-:W-:Y:S03]  /*6b90*/  MUFU.EX2 R184, R184 ;  /* 0x000000b800b87308 */ /* 0x000fe60000000800 */
        /* <DEDUP_REMOVED lines=12> */
[----:B------:R-:W-:-:S05]  /*6c60*/  FMNMX.FTZ R126, R167, R126, !PT ;  /* 0x0000007ea77e7209 */ /* 0x000fca0007810000 */
[----:B------:R-:W1:Y:S01]  /*6c70*/  SHFL.BFLY PT, R3, R126, 0x2, 0x1f ;  /* 0x0c401f007e037f89 */ /* 0x000e6200000e0000 */
[----:B------:R-:W-:Y:S08]  /*6c80*/  MUFU.EX2 R182, R182 ;  /* 0x000000b600b67308 */ /* 0x000ff00000000800 */
[----:B------:R-:W-:Y:S08]  /*6c90*/  MUFU.EX2 R141, R141 ;  /* 0x0000008d008d7308 */ /* 0x000ff00000000800 */
[----:B------:R-:W-:Y:S01]  /*6ca0*/  MUFU.EX2 R176, R176 ;  /* 0x000000b000b07308 */ /* 0x000fe20000000800 */
[----:B-1----:R-:W-:-:S07]  /*6cb0*/  FMNMX.FTZ R3, R126, R3, !PT ;  /* 0x000000037e037209 */ /* 0x002fce0007810000 */
[----:B------:R-:W-:Y:S01]  /*6cc0*/  MUFU.EX2 R145, R145 ;  /* 0x0000009100917308 */ /* 0x000fe20000000800 */
[----:B------:R-:W1:Y:S07]  /*6cd0*/  SHFL.BFLY PT, R2, R3, 0x1, 0x1f ;  /* 0x0c201f0003027f89 */ /* 0x000e6e00000e0000 */
[----:B------:R-:W-:Y:S08]  /*6ce0*/  MUFU.EX2 R178, R178 ;  /* 0x000000b200b27308 */ /* 0x000ff00000000800 */
[----:B------:R-:W-:Y:S08]  /*6cf0*/  MUFU.EX2 R121, R121 ;  /* 0x0000007900797308 */ /* 0x000ff00000000800 */
[----:B------:R-:W-:Y:S01]  /*6d00*/  MUFU.EX2 R172, R172 ;  /* 0x000000ac00ac7308 */ /* 0x000fe20000000800 */
[----:B-1----:R-:W-:Y:S01]  /*6d10*/  FMNMX.FTZ R125, R3, R2, !PT ;  /* 0x00000002037d7209 */ /* 0x002fe20007810000 */
[----:B------:R-:W-:Y:S01]  /*6d20*/  FADD.FTZ R3, -R120, R5 ;  /* 0x0000000578037221 */ /* 0x000fe20000010100 */
[----:B------:R-:W-:-:S02]  /*6d30*/  FFMA.FTZ R5, R165, R0, -R122 ;  /* 0x00000000a5057223 */ /* 0x000fc4000001087a */
[----:B------:R-:W-:Y:S01]  /*6d40*/  FSETP.NEU.FTZ.AND P1, PT, R125, -INF , PT ;  /* 0xff8000007d00780b */ /* 0x000fe20003f3d000 */
[-C--:B------:R-:W-:Y:S01]  /*6d50*/  FMUL.FTZ R3, R3, R0.reuse ;  /* 0x0000000003037220 */ /* 0x080fe20000410000 */
[----:B------:R-:W-:Y:S01]  /*6d60*/  FMUL.FTZ R126, R125, R0 ;  /* 0x000000007d7e7220 */ /* 0x000fe20000410000 */
[----:B------:R-:W-:Y:S04]  /*6d70*/  MUFU.EX2 R149, R149 ;  /* 0x0000009500957308 */ /* 0x000fe80000000800 */
[----:B------:R-:W-:-:S04]  /*6d80*/  FSEL R126, R126, RZ, P1 ;  /* 0x000000ff7e7e7208 */ /* 0x000fc80000800000 */
[----:B------:R1:W2:Y:S01]  /*6d90*/  MUFU.EX2 R2, R3 ;  /* 0x0000000300027308 */ /* 0x0002a20000000800 */
        /* <DEDUP_REMOVED lines=8> */
[----:B-1----:R-:W-:Y:S01]  /*6e20*/  FSEL R3, R125, RZ, P1 ;  /* 0x000000ff7d037208 */ /* 0x002fe20000800000 */
[-CC-:B------:R-:W-:Y:S01]  /*6e30*/  FFMA.FTZ R132, R139, R0.reuse, -R126.reuse ;  /* 0x000000008b847223 */ /* 0x180fe2000001087e */
[-CC-:B------:R-:W-:Y:S01]  /*6e40*/  FFMA.FTZ R139, R143, R0.reuse, -R126.reuse ;  /* 0x000000008f8b7223 */ /* 0x180fe2000001087e */
[-CC-:B------:R-:W-:Y:S01]  /*6e50*/  FFMA.FTZ R128, R211, R0.reuse, -R126.reuse ;  /* 0x00000000d3807223 */ /* 0x180fe2000001087e */
[-C--:B------:R-:W-:Y:S01]  /*6e60*/  FFMA.FTZ R181, R205, R0.reuse, -R126 ;  /* 0x00000000cdb57223 */ /* 0x080fe2000001087e */
[----:B------:R-:W-:Y:S01]  /*6e70*/  FADD.FTZ R3, -R3, R4 ;  /* 0x0000000403037221 */ /* 0x000fe20000010100 */
[-CC-:B------:R-:W-:Y:S01]  /*6e80*/  FFMA.FTZ R130, R209, R0.reuse, -R126.reuse ;  /* 0x00000000d1827223 */ /* 0x180fe2000001087e */
[----:B------:R-:W-:Y:S01]  /*6e90*/  MUFU.EX2 R137, R137 ;  /* 0x0000008900897308 */ /* 0x000fe20000000800 */
[----:B--2---:R-:W-:Y:S01]  /*6ea0*/  FFMA.FTZ R13, R2, R13, R219 ;  /* 0x0000000d020d7223 */ /* 0x004fe200000100db */
[-C--:B------:R-:W-:Y:S01]  /*6eb0*/  FMUL.FTZ R3, R3, R0.reuse ;  /* 0x0000000003037220 */ /* 0x080fe20000410000 */
[-CC-:B------:R-:W-:Y:S01]  /*6ec0*/  FFMA.FTZ R4, R135, R0.reuse, -R126.reuse ;  /* 0x0000000087047223 */ /* 0x180fe2000001087e */
[-CC-:B------:R-:W-:Y:S01]  /*6ed0*/  FFMA.FTZ R135, R147, R0.reuse, -R126.reuse ;  /* 0x0000000093877223 */ /* 0x180fe2000001087e */
[----:B------:R-:W-:Y:S01]  /*6ee0*/  FADD.FTZ R13, R188, R13 ;  /* 0x0000000dbc0d7221 */ /* 0x000fe20000010000 */
[-CC-:B------:R-:W-:Y:S01]  /*6ef0*/  FFMA.FTZ R127, R127, R0.reuse, -R126.reuse ;  /* 0x000000007f7f7223 */ /* 0x180fe2000001087e */
[-CC-:B------:R-:W-:Y:S01]  /*6f00*/  FFMA.FTZ R123, R123, R0.reuse, -R126.reuse ;  /* 0x000000007b7b7223 */ /* 0x180fe2000001087e */
[----:B------:R-:W1:Y:S01]  /*6f10*/  MUFU.EX2 R3, R3 ;  /* 0x0000000300037308 */ /* 0x000e620000000800 */
[----:B------:R-:W-:Y:S01]  /*6f20*/  FADD.FTZ R134, R190, R13 ;  /* 0x0000000dbe867221 */ /* 0x000fe20000010000 */
[-CC-:B------:R-:W-:Y:S01]  /*6f30*/  FFMA.FTZ R159, R159, R0.reuse, -R126.reuse ;  /* 0x000000009f9f7223 */ /* 0x180fe2000001087e */
[-CC-:B------:R-:W-:Y:S01]  /*6f40*/  FFMA.FTZ R173, R173, R0.reuse, -R126.reuse ;  /* 0x00000000adad7223 */ /* 0x180fe2000001087e */
[-C--:B------:R-:W-:Y:S01]  /*6f50*/  FFMA.FTZ R171, R171, R0.reuse, -R126 ;  /* 0x00000000abab7223 */ /* 0x080fe2000001087e */
[----:B------:R-:W-:Y:S01]  /*6f60*/  FADD.FTZ R13, R183, R134 ;  /* 0x00000086b70d7221 */ /* 0x000fe20000010000 */
[-CC-:B------:R-:W-:Y:S01]  /*6f70*/  FFMA.FTZ R177, R177, R0.reuse, -R126.reuse ;  /* 0x00000000b1b17223 */ /* 0x180fe2000001087e */
[----:B------:R-:W-:Y:S01]  /*6f80*/  ISETP.GT.AND P1, PT, R15, UR41, PT ;  /* 0x000000290f007c0c */ /* 0x000fe2000bf24270 */
[----:B------:R-:W2:Y:S01]  /*6f90*/  MUFU.EX2 R122, R122 ;  /* 0x0000007a007a7308 */ /* 0x000ea20000000800 */
[----:B------:R-:W-:Y:S01]  /*6fa0*/  FADD.FTZ R136, R184, R13 ;  /* 0x0000000db8887221 */ /* 0x000fe20000010000 */
[----:B------:R-:W-:Y:S01]  /*6fb0*/  FFMA.FTZ R13, R131, R0, -R126 ;  /* 0x00000000830d7223 */ /* 0x000fe2000001087e */
[----:B------:R-:W-:Y:S01]  /*6fc0*/  F2FP.F16.F32.PACK_AB R184, R179, R184 ;  /* 0x000000b8b3b8723e */ /* 0x000fe200000000ff */
[----:B------:R-:W-:-:S02]  /*6fd0*/  VIADD R15, R15, 0xffffffff ;  /* 0xffffffff0f0f7836 */ /* 0x000fc40000000000 */
[----:B------:R-:W-:Y:S01]  /*6fe0*/  FADD.FTZ R131, R179, R136 ;  /* 0x00000088b3837221 */ /* 0x000fe20000010000 */
[----:B------:R-:W-:Y:S01]  /*6ff0*/  F2FP.F16.F32.PACK_AB R190, R183, R190 ;  /* 0x000000beb7be723e */ /* 0x000fe200000000ff */
[----:B------:R-:W3:Y:S01]  /*7000*/  MUFU.EX2 R153, R153 ;  /* 0x0000009900997308 */ /* 0x000ee20000000800 */
[----:B-1----:R-:W-:Y:S01]  /*7010*/  FFMA.FTZ R134, R3, R12, R120 ;  /* 0x0000000c03867223 */ /* 0x002fe20000010078 */
[----:B------:R-:W-:Y:S01]  /*7020*/  FADD.FTZ R136, R186, R131 ;  /* 0x00000083ba887221 */ /* 0x000fe20000010000 */
[----:B------:R-:W-:Y:S01]  /*7030*/  FFMA.FTZ R131, R151, R0, -R126 ;  /* 0x0000000097837223 */ /* 0x000fe2000001087e */
[----:B------:R-:W-:Y:S01]  /*7040*/  F2FP.F16.F32.PACK_AB R186, R175, R186 ;  /* 0x000000baafba723e */ /* 0x000fe200000000ff */
[----:B------:R-:W-:Y:S01]  /*7050*/  FADD.FTZ R143, R137, R134 ;  /* 0x00000086898f7221 */ /* 0x000fe20000010000 */
[----:B------:R-:W-:Y:S02]  /*7060*/  F2FP.F16.F32.PACK_AB R188, R188, R219 ;  /* 0x000000dbbcbc723e */ /* 0x000fe400000000ff */
[----:B------:R-:W1:Y:S01]  /*7070*/  MUFU.EX2 R185, R185 ;  /* 0x000000b900b97308 */ /* 0x000e620000000800 */
[----:B--2---:R-:W-:Y:S01]  /*7080*/  FADD.FTZ R134, R122, R143 ;  /* 0x0000008f7a867221 */ /* 0x004fe20000010000 */
[----:B------:R-:W-:Y:S01]  /*7090*/  FADD.FTZ R143, R175, R136 ;  /* 0x00000088af8f7221 */ /* 0x000fe20000010000 */
[----:B------:R-:W-:-:S03]  /*70a0*/  F2FP.F16.F32.PACK_AB R189, R137, R120 ;  /* 0x0000007889bd723e */ /* 0x000fc600000000ff */
[----:B------:R-:W-:Y:S01]  /*70b0*/  FADD.FTZ R136, R180, R143 ;  /* 0x0000008fb4887221 */ /* 0x000fe20000010000 */
[----:B------:R-:W-:Y:S01]  /*70c0*/  F2FP.F16.F32.PACK_AB R180, R163, R180 ;  /* 0x000000b4a3b4723e */ /* 0x000fe200000000ff */
[----:B------:R-:W2:Y:S01]  /*70d0*/  MUFU.EX2 R124, R124 ;  /* 0x0000007c007c7308 */ /* 0x000ea20000000800 */
[----:B---3--:R-:W-:Y:S01]  /*70e0*/  FADD.FTZ R134, R153, R134 ;  /* 0x0000008699867221 */ /* 0x008fe20000010000 */
[----:B------:R-:W-:Y:S01]  /*70f0*/  FADD.FTZ R143, R163, R136 ;  /* 0x00000088a38f7221 */ /* 0x000fe20000010000 */
[----:B------:R-:W-:-:S05]  /*7100*/  F2FP.F16.F32.PACK_AB R191, R153, R122 ;  /* 0x0000007a99bf723e */ /* 0x000fca00000000ff */
[----:B------:R-:W3:Y:S08]  /*7110*/  MUFU.EX2 R187, R187 ;  /* 0x000000bb00bb7308 */ /* 0x000ef00000000800 */
[----:B------:R-:W4:Y:S08]  /*7120*/  MUFU.EX2 R128, R128 ;  /* 0x0000008000807308 */ /* 0x000f300000000800 */
[----:B------:R-:W5:Y:S08]  /*7130*/  MUFU.EX2 R181, R181 ;  /* 0x000000b500b57308 */ /* 0x000f700000000800 */
[----:B------:R1:W-:Y:S08]  /*7140*/  MUFU.EX2 R12, R13 ;  /* 0x0000000d000c7308 */ /* 0x0003f00000000800 */
[----:B------:R-:W5:Y:S01]  /*7150*/  MUFU.EX2 R130, R130 ;  /* 0x0000008200827308 */ /* 0x000f620000000800 */
[----:B-1----:R-:W-:Y:S01]  /*7160*/  FADD.FTZ R13, R185, R134 ;  /* 0x00000086b90d7221 */ /* 0x002fe20000010000 */
[----:B------:R-:W-:-:S02]  /*7170*/  @!P6 VIADD R134, R138, 0x30860 ;  /* 0x000308608a86e836 */ /* 0x000fc40000000000 */
[----:B------:R-:W-:Y:S01]  /*7180*/  FADD.FTZ R138, R182, R143 ;  /* 0x0000008fb68a7221 */ /* 0x000fe20000010000 */
[C---:B------:R-:W-:Y:S01]  /*7190*/  F2FP.F16.F32.PACK_AB R182, R141.reuse, R182 ;  /* 0x000000b68db6723e */ /* 0x040fe200000000ff */
[C---:B--2---:R-:W-:Y:S01]  /*71a0*/  FADD.FTZ R136, R124.reuse, R13 ;  /* 0x0000000d7c887221 */ /* 0x044fe20000010000 */
[----:B------:R-:W-:Y:S01]  /*71b0*/  F2FP.F16.F32.PACK_AB R185, R124, R185 ;  /* 0x000000b97cb9723e */ /* 0x000fe200000000ff */
[----:B------:R-:W-:Y:S01]  /*71c0*/  FADD.FTZ R143, R141, R138 ;  /* 0x0000008a8d8f7221 */ /* 0x000fe20000010000 */
[----:B------:R-:W1:Y:S01]  /*71d0*/  MUFU.EX2 R132, R132 ;  /* 0x0000008400847308 */ /* 0x000e620000000800 */
[----:B---3--:R-:W-:Y:S01]  /*71e0*/  FADD.FTZ R13, R187, R136 ;  /* 0x00000088bb0d7221 */ /* 0x008fe20000010000 */
[----:B------:R-:W-:Y:S01]  /*71f0*/  @!P6 PRMT R140, RZ, 0x654, R134 ;  /* 0x00000654ff8ce816 */ /* 0x000fe20000000086 */
[----:B------:R-:W-:Y:S01]  /*7200*/  FADD.FTZ R138, R176, R143 ;  /* 0x0000008fb08a7221 */ /* 0x000fe20000010000 */
[-C--:B------:R-:W-:Y:S01]  /*7210*/  FFMA.FTZ R134, R155, R0.reuse, -R126 ;  /* 0x000000009b867223 */ /* 0x080fe2000001087e */
[----:B----4-:R-:W-:Y:S01]  /*7220*/  FADD.FTZ R136, R128, R13 ;  /* 0x0000000d80887221 */ /* 0x010fe20000010000 */
[----:B------:R2:W-:Y:S01]  /*7230*/  @!P6 SYNCS.ARRIVE.TRANS64.RED.A1T0 RZ, [R140+URZ], RZ ;  /* 0x000000ff8cffe9a7 */ /* 0x0005e2000810043f */
[----:B------:R-:W-:Y:S01]  /*7240*/  FADD.FTZ R143, R145, R138 ;  /* 0x0000008a918f7221 */ /* 0x000fe20000010000 */
[----:B------:R-:W3:Y:S01]  /*7250*/  MUFU.EX2 R139, R139 ;  /* 0x0000008b008b7308 */ /* 0x000ee20000000800 */
[----:B-----5:R-:W-:Y:S01]  /*7260*/  FADD.FTZ R13, R181, R136 ;  /* 0x00000088b50d7221 */ /* 0x020fe20000010000 */
[----:B------:R-:W-:Y:S01]  /*7270*/  FFMA.FTZ R126, R167, R0, -R126 ;  /* 0x00000000a77e7223 */ /* 0x000fe2000001087e */
[----:B------:R-:W-:Y:S01]  /*7280*/  FADD.FTZ R138, R178, R143 ;  /* 0x0000008fb28a7221 */ /* 0x000fe20000010000 */
[----:B------:R-:W-:Y:S01]  /*7290*/  F2FP.F16.F32.PACK_AB R178, R121, R178 ;  /* 0x000000b279b2723e */ /* 0x000fe200000000ff */
[----:B------:R-:W-:Y:S01]  /*72a0*/  FADD.FTZ R13, R130, R13 ;  /* 0x0000000d820d7221 */ /* 0x000fe20000010000 */
[----:B------:R-:W-:Y:S01]  /*72b0*/  F2FP.F16.F32.PACK_AB R176, R145, R176 ;  /* 0x000000b091b0723e */ /* 0x000fe200000000ff */
[----:B------:R-:W-:Y:S01]  /*72c0*/  FADD.FTZ R143, R121, R138 ;  /* 0x0000008a798f7221 */ /* 0x000fe20000010000 */
[----:B------:R-:W4:Y:S01]  /*72d0*/  MUFU.EX2 R4, R4 ;  /* 0x0000000400047308 */ /* 0x000f220000000800 */
[----:B-1----:R-:W-:Y:S01]  /*72e0*/  FADD.FTZ R136, R132, R13 ;  /* 0x0000000d84887221 */ /* 0x002fe20000010000 */
[----:B------:R-:W-:Y:S01]  /*72f0*/  F2FP.F16.F32.PACK_AB R187, R128, R187 ;  /* 0x000000bb80bb723e */ /* 0x000fe200000000ff */
[----:B------:R-:W-:Y:S01]  /*7300*/  FADD.FTZ R138, R172, R143 ;  /* 0x0000008fac8a7221 */ /* 0x000fe20000010000 */
[----:B------:R-:W-:-:S02]  /*7310*/  F2FP.F16.F32.PACK_AB R172, R149, R172 ;  /* 0x000000ac95ac723e */ /* 0x000fc400000000ff */
[----:B------:R-:W-:Y:S02]  /*7320*/  F2FP.F16.F32.PACK_AB R181, R130, R181 ;  /* 0x000000b582b5723e */ /* 0x000fe400000000ff */
[----:B------:R-:W1:Y:S01]  /*7330*/  MUFU.EX2 R135, R135 ;  /* 0x0000008700877308 */ /* 0x000e620000000800 */
[C---:B---3--:R-:W-:Y:S01]  /*7340*/  FADD.FTZ R13, R139.reuse, R136 ;  /* 0x000000888b0d7221 */ /* 0x048fe20000010000 */
[----:B------:R-:W-:-:S06]  /*7350*/  F2FP.F16.F32.PACK_AB R183, R139, R132 ;  /* 0x000000848bb7723e */ /* 0x000fcc00000000ff */
[----:B------:R-:W-:Y:S01]  /*7360*/  MUFU.EX2 R174, R174 ;  /* 0x000000ae00ae7308 */ /* 0x000fe20000000800 */
[----:B----4-:R-:W-:-:S07]  /*7370*/  FADD.FTZ R136, R4, R13 ;  /* 0x0000000d04887221 */ /* 0x010fce0000010000 */
[----:B------:R-:W-:Y:S01]  /*7380*/  MUFU.EX2 R129, R129 ;  /* 0x0000008100817308 */ /* 0x000fe20000000800 */
[----:B-1----:R-:W-:-:S04]  /*7390*/  FADD.FTZ R13, R135, R136 ;  /* 0x00000088870d7221 */ /* 0x002fc80000010000 */
[----:B------:R-:W-:-:S03]  /*73a0*/  FADD.FTZ R136, R12, R13 ;  /* 0x0000000d0c887221 */ /* 0x000fc60000010000 */
[----:B------:R-:W1:Y:S08]  /*73b0*/  MUFU.EX2 R131, R131 ;  /* 0x0000008300837308 */ /* 0x000e700000000800 */
[----:B------:R-:W3:Y:S08]  /*73c0*/  MUFU.EX2 R168, R168 ;  /* 0x000000a800a87308 */ /* 0x000ef00000000800 */
[----:B------:R-:W4:Y:S01]  /*73d0*/  MUFU.EX2 R127, R127 ;  /* 0x0000007f007f7308 */ /* 0x000f220000000800 */
[C---:B-1----:R-:W-:Y:S01]  /*73e0*/  FADD.FTZ R136, R131.reuse, R136 ;  /* 0x0000008883887221 */ /* 0x042fe20000010000 */
[----:B------:R-:W-:-:S06]  /*73f0*/  F2FP.F16.F32.PACK_AB R179, R131, R12 ;  /* 0x0000000c83b3723e */ /* 0x000fcc00000000ff */
[----:B------:R-:W1:Y:S08]  /*7400*/  MUFU.EX2 R133, R133 ;  /* 0x0000008500857308 */ /* 0x000e700000000800 */
[----:B--2---:R2:W-:Y:S08]  /*7410*/  MUFU.EX2 R140, R123 ;  /* 0x0000007b008c7308 */ /* 0x0045f00000000800 */
[----:B------:R-:W5:Y:S01]  /*7420*/  MUFU.EX2 R134, R134 ;  /* 0x0000008600867308 */ /* 0x000f620000000800 */
[----:B--2---:R-:W-:-:S04]  /*7430*/  FADD.FTZ R123, R149, R138 ;  /* 0x0000008a957b7221 */ /* 0x004fc80000010000 */
[----:B------:R-:W-:Y:S01]  /*7440*/  FADD.FTZ R138, R174, R123 ;  /* 0x0000007bae8a7221 */ /* 0x000fe20000010000 */
[C---:B------:R-:W-:Y:S02]  /*7450*/  F2FP.F16.F32.PACK_AB R174, R129.reuse, R174 ;  /* 0x000000ae81ae723e */ /* 0x040fe400000000ff */
[----:B------:R-:W2:Y:S01]  /*7460*/  MUFU.EX2 R170, R170 ;  /* 0x000000aa00aa7308 */ /* 0x000ea20000000800 */
[----:B------:R-:W-:-:S04]  /*7470*/  FADD.FTZ R13, R129, R138 ;  /* 0x0000008a810d7221 */ /* 0x000fc80000010000 */
[----:B---3--:R-:W-:Y:S01]  /*7480*/  FADD.FTZ R138, R168, R13 ;  /* 0x0000000da88a7221 */ /* 0x008fe20000010000 */
[----:B----4-:R-:W-:Y:S01]  /*7490*/  FADD.FTZ R13, R127, R136 ;  /* 0x000000887f0d7221 */ /* 0x010fe20000010000 */
[C---:B-1----:R-:W-:Y:S01]  /*74a0*/  F2FP.F16.F32.PACK_AB R168, R133.reuse, R168 ;  /* 0x000000a885a8723e */ /* 0x042fe200000000ff */
[----:B------:R-:W1:Y:S01]  /*74b0*/  MUFU.EX2 R159, R159 ;  /* 0x0000009f009f7308 */ /* 0x000e620000000800 */
[----:B------:R-:W-:Y:S01]  /*74c0*/  FADD.FTZ R121, R133, R138 ;  /* 0x0000008a85797221 */ /* 0x000fe20000010000 */
[----:B-----5:R-:W-:-:S06]  /*74d0*/  FADD.FTZ R13, R134, R13 ;  /* 0x0000000d860d7221 */ /* 0x020fcc0000010000 */
[----:B------:R3:W4:Y:S01]  /*74e0*/  MUFU.EX2 R142, R173 ;  /* 0x000000ad008e7308 */ /* 0x0007220000000800 */
[----:B--2---:R-:W-:Y:S01]  /*74f0*/  FADD.FTZ R136, R170, R121 ;  /* 0x00000079aa887221 */ /* 0x004fe20000010000 */
[----:B------:R-:W-:-:S06]  /*7500*/  FADD.FTZ R121, R140, R13 ;  /* 0x0000000d8c797221 */ /* 0x000fcc0000010000 */
[----:B------:R-:W2:Y:S01]  /*7510*/  MUFU.EX2 R169, R171 ;  /* 0x000000ab00a97308 */ /* 0x000ea20000000800 */
[C---:B-1----:R-:W-:Y:S01]  /*7520*/  FADD.FTZ R121, R159.reuse, R121 ;  /* 0x000000799f797221 */ /* 0x042fe20000010000 */
[----:B---3--:R-:W-:Y:S02]  /*7530*/  F2FP.F16.F32.PACK_AB R173, R134, R127 ;  /* 0x0000007f86ad723e */ /* 0x008fe400000000ff */
[----:B------:R-:W-:-:S04]  /*7540*/  F2FP.F16.F32.PACK_AB R175, R159, R140 ;  /* 0x0000008c9faf723e */ /* 0x000fc800000000ff */
[----:B------:R1:W3:Y:S01]  /*7550*/  MUFU.EX2 R138, R177 ;  /* 0x000000b1008a7308 */ /* 0x0002e20000000800 */
[----:B----4-:R-:W-:-:S07]  /*7560*/  FADD.FTZ R121, R142, R121 ;  /* 0x000000798e797221 */ /* 0x010fce0000010000 */
[----:B------:R-:W4:Y:S01]  /*7570*/  MUFU.EX2 R5, R5 ;  /* 0x0000000500057308 */ /* 0x000f220000000800 */
[----:B--2---:R-:W-:Y:S01]  /*7580*/  FADD.FTZ R121, R169, R121 ;  /* 0x00000079a9797221 */ /* 0x004fe20000010000 */
[----:B-1----:R-:W-:Y:S01]  /*7590*/  F2FP.F16.F32.PACK_AB R177, R135, R4 ;  /* 0x0000000487b1723e */ /* 0x002fe200000000ff */
[----:B------:R-:W-:Y:S01]  /*75a0*/  IMAD.MOV.U32 R4, RZ, RZ, R125 ;  /* 0x000000ffff047224 */ /* 0x000fe200078e007d */
[----:B------:R-:W-:-:S04]  /*75b0*/  F2FP.F16.F32.PACK_AB R169, R169, R142 ;  /* 0x0000008ea9a9723e */ /* 0x000fc800000000ff */
[----:B------:R-:W1:Y:S01]  /*75c0*/  MUFU.EX2 R126, R126 ;  /* 0x0000007e007e7308 */ /* 0x000e620000000800 */
[----:B---3--:R-:W-:Y:S01]  /*75d0*/  FADD.FTZ R121, R138, R121 ;  /* 0x000000798a797221 */ /* 0x008fe20000010000 */
[C---:B----4-:R-:W-:Y:S01]  /*75e0*/  FADD.FTZ R13, R5.reuse, R136 ;  /* 0x00000088050d7221 */ /* 0x050fe20000010000 */
[----:B------:R-:W-:Y:S01]  /*75f0*/  F2FP.F16.F32.PACK_AB R170, R5, R170 ;  /* 0x000000aa05aa723e */ /* 0x000fe200000000ff */
[----:B------:R-:W-:Y:S02]  /*7600*/  IMAD.MOV.U32 R5, RZ, RZ, R21 ;  /* 0x000000ffff057224 */ /* 0x000fe400078e0015 */
[C---:B-1----:R-:W-:Y:S01]  /*7610*/  FADD.FTZ R12, R126.reuse, R121 ;  /* 0x000000797e0c7221 */ /* 0x042fe20000010000 */
[----:B------:R-:W-:Y:S01]  /*7620*/  F2FP.F16.F32.PACK_AB R171, R126, R138 ;  /* 0x0000008a7eab723e */ /* 0x000fe200000000ff */
[----:B------:R-:W-:Y:S06]  /*7630*/  @P1 BRA `(.L_x_907) ;  /* 0xffffffd000401947 */ /* 0x000fec000383ffff */
[----:B------:R-:W-:Y:S01]  /*7640*/  IMAD.MOV.U32 R4, RZ, RZ, R125 ;  /* 0x000000ffff047224 */ /* 0x000fe200078e007d */
[----:B------:R-:W-:Y:S01]  /*7650*/  UMOV UR36, UR7 ;  /* 0x0000000700247c82 */ /* 0x000fe20008000000 */
[----:B------:R-:W-:Y:S01]  /*7660*/  IMAD.MOV.U32 R5, RZ, RZ, R21 ;  /* 0x000000ffff057224 */ /* 0x000fe200078e0015 */
[----:B------:R-:W-:-:S06]  /*7670*/  UMOV UR46, UR40 ;  /* 0x00000028002e7c82 */ /* 0x000fcc0008000000 */
.L_x_890:
[----:B------:R-:W1:Y:S01]  /*7680*/  LDC R20, c[0x0][0x9e4] ;  /* 0x00027900ff147b82 */ /* 0x000e620000000800 */
[----:B------:R-:W-:Y:S01]  /*7690*/  VIADD R21, R192, -UR10 ;  /* 0x8000000ac0157c36 */ /* 0x000fe20008000000 */
[----:B------:R-:W-:-:S04]  /*76a0*/  LOP3.LUT R193, R193, 0xffefffff, RZ, 0xc0, !PT ;  /* 0xffefffffc1c17812 */ /* 0x000fc800078ec0ff */
[----:B------:R-:W-:Y:S02]  /*76b0*/  R2UR UR6, R21 ;  /* 0x00000000150672ca */ /* 0x000fe400000e0000 */
[----:B-1----:R-:W-:-:S13]  /*76c0*/  ISETP.GE.AND P1, PT, R20, 0x1, PT ;  /* 0x000000011400780c */ /* 0x002fda0003f26270 */
[----:B------:R-:W-:Y:S01]  /*76d0*/  @P1 LOP3.LUT R193, R193, 0x100000, RZ, 0xfc, !PT ;  /* 0x00100000c1c11812 */ /* 0x000fe200078efcff */
[----:B------:R-:W-:Y:S06]  /*76e0*/  @!P1 BRA `(.L_x_908) ;  /* 0x0000000000449947 */ /* 0x000fec0003800000 */
        /* <DEDUP_REMOVED lines=9> */
.L_x_909:
[----:B------:R-:W-:-:S13]  /*7780*/  ISETP.NE.AND P1, PT, R20, 0x1, PT ;  /* 0x000000011400780c */ /* 0x000fda0003f25270 */
[----:B------:R-:W1:Y:S02]  /*7790*/  @P1 LDC.64 R120, c[0x0][0x9e8] ;  /* 0x00027a00ff781b82 */ /* 0x000e640000000a00 */
[----:B-1----:R-:W-:-:S05]  /*77a0*/  @P1 IMAD.HI.U32 R120, R192, R120, RZ ;  /* 0x00000078c0781227 */ /* 0x002fca00078e00ff */
[----:B------:R-:W-:-:S07]  /*77b0*/  @P1 SHF.R.U32.HI R192, RZ, R121, R120 ;  /* 0x00000079ffc01219 */ /* 0x000fce0000011678 */
.L_x_910:
[----:B------:R-:W-:-:S05]  /*77c0*/  IMAD R192, R192, R20, RZ ;  /* 0x00000014c0c07224 */ /* 0x000fca00078e02ff */
[----:B------:R-:W-:-:S13]  /*77d0*/  R2UR UR7, R192 ;  /* 0x00000000c00772ca */ /* 0x000fda00000e0000 */
[----:B------:R-:W-:-:S04]  /*77e0*/  UISETP.LT.AND UP0, UPT, UR6, UR7, UPT ;  /* 0x000000070600728c */ /* 0x000fc8000bf01270 */
[----:B------:R-:W-:-:S12]  /*77f0*/  USEL UR6, UR6, UR7, !UP0 ;  /* 0x0000000706067287 */ /* 0x000fd8000c000000 */
.L_x_908:
[----:B------:R-:W-:-:S04]  /*7800*/  UIADD3 UR6, UR6, 0x5f, URZ ;  /* 0x0000005f06067890 */ /* 0x000fc8000fffe03f */
[----:B------:R-:W-:-:S04]  /*7810*/  UIMAD.WIDE UR6, UR6, 0x2aaaaaab, URZ ;  /* 0x2aaaaaab060678a5 */ /* 0x000fc8000f8e023f */
[----:B------:R-:W-:-:S04]  /*7820*/  USHF.R.U32.HI UR6, URZ, 0x1f, UR7 ;  /* 0x0000001f3f067899 */ /* 0x000fc80008011607 */
[----:B------:R-:W-:-:S04]  /*7830*/  ULEA.HI.SX32 UR6, UR7, UR6, 0x1c ;  /* 0x0000000607067291 */ /* 0x000fc8000f8fe23f */
[----:B------:R-:W-:-:S04]  /*7840*/  UISETP.LT.AND UP0, UPT, UR47, UR6, UPT ;  /* 0x000000062f00728c */ /* 0x000fc8000bf01270 */
[----:B------:R-:W-:-:S06]  /*7850*/  USEL UR40, UR47, UR6, !UP0 ;  /* 0x000000062f287287 */ /* 0x000fcc000c000000 */
[----:B------:R-:W-:-:S13]  /*7860*/  ISETP.GE.AND P1, PT, R15, UR40, PT ;  /* 0x000000280f007c0c */ /* 0x000fda000bf26270 */
[----:B------:R-:W-:Y:S05]  /*7870*/  @!P1 BRA `(.L_x_911) ;  /* 0x0000001c00809947 */ /* 0x000fea0003800000 */
[----:B------:R-:W-:Y:S01]  /*7880*/  IMAD.MOV.U32 R21, RZ, RZ, R4 ;  /* 0x000000ffff157224 */ /* 0x000fe200078e0004 */
[----:B------:R-:W-:Y:S01]  /*7890*/  UMOV UR38, UR46 ;  /* 0x0000002e00267c82 */ /* 0x000fe20008000000 */
[----:B------:R-:W-:Y:S01]  /*78a0*/  IMAD.MOV.U32 R192, RZ, RZ, R5 ;  /* 0x000000ffffc07224 */ /* 0x000fe200078e0005 */
[----:B------:R-:W-:-:S06]  /*78b0*/  UMOV UR7, UR36 ;  /* 0x0000002400077c82 */ /* 0x000fcc0008000000 */
.L_x_920:
[----:B------:R-:W-:-:S04]  /*78c0*/  UIADD3 UR36, UR7, 0x1, URZ ;  /* 0x0000000107247890 */ /* 0x000fc8000fffe03f */
[----:B------:R-:W-:-:S04]  /*78d0*/  UISETP.NE.AND UP0, UPT, UR36, 0x2, UPT ;  /* 0x000000022400788c */ /* 0x000fc8000bf05270 */
[----:B------:R-:W-:Y:S02]  /*78e0*/  USEL UR46, URZ, 0x1, UP0 ;  /* 0x000000013f2e7887 */ /* 0x000fe40008000000 */
[----:B------:R-:W-:Y:S02]  /*78f0*/  USEL UR36, UR36, URZ, UP0 ;  /* 0x0000003f24247287 */ /* 0x000fe40008000000 */
[----:B------:R-:W-:Y:S01]  /*7900*/  ULOP3.LUT UR46, UR38, UR46, URZ, 0x3c, !UPT ;  /* 0x0000002e262e7292 */ /* 0x000fe2000f8e3c3f */
[----:B------:R-:W-:Y:S11]  /*7910*/  @!P0 BRA `(.L_x_912) ;  /* 0x0000000000048947 */ /* 0x000ff60003800000 */
[----:B------:R-:W-:Y:S01]  /*7920*/  BPT.TRAP 0x1 ;  /* 0x000000040000795c */ /* 0x000fe20000300000 */
.L_x_912:
[----:B------:R-:W-:Y:S01]  /*7930*/  ULEA UR6, UR36, UR37, 0x3 ;  /* 0x0000002524067291 */ /* 0x000fe2000f8e183f */
[----:B------:R-:W-:-:S05]  /*7940*/  IMAD.U32 R0, RZ, RZ, UR46 ;  /* 0x0000002eff007e24 */ /* 0x000fca000f8e00ff */
[----:B------:R-:W-:-:S04]  /*7950*/  SHF.L.U32 R0, R0, 0x1f, RZ ;  /* 0x0000001f00007819 */ /* 0x000fc800000006ff */
[----:B------:R1:W2:Y:S01]  /*7960*/  SYNCS.PHASECHK.TRANS64.TRYWAIT P1, [UR6+0x30830], R0 ;  /* 0x03083000ff0075a7 */ /* 0x0002a20008020146 */
[----:B------:R-:W-:Y:S05]  /*7970*/  @!P0 BRA `(.L_x_913) ;  /* 0x0000000000048947 */ /* 0x000fea0003800000 */
[----:B------:R-:W-:Y:S01]  /*7980*/  BPT.TRAP 0x1 ;  /* 0x000000040000795c */ /* 0x000fe20000300000 */
.L_x_913:
[----:B--2---:R-:W-:Y:S05]  /*7990*/  @P1 BRA `(.L_x_914) ;  /* 0x0000000000081947 */ /* 0x004fea0003800000 */
[----:B------:R-:W2:Y:S02]  /*79a0*/  SYNCS.PHASECHK.TRANS64.TRYWAIT P1, [UR6+0x30830], R0 ;  /* 0x03083000ff0075a7 */ /* 0x000ea40008020146 */
[----:B--2---:R-:W-:Y:S05]  /*79b0*/  @!P1 BRA `(.L_x_915) ;  /* 0x000000a800b09947 */ /* 0x004fea0003800000 */
.L_x_914:
        /* <DEDUP_REMOVED lines=165> */
.L_x_916:
[----:B------:R-:W-:Y:S01]  /*8410*/  ULEA UR11, UR7, UR37, 0x3 ;  /* 0x00000025070b7291 */ /* 0x000fe2000f8e183f */
[----:B-12---:R-:W-:-:S05]  /*8420*/  IMAD.U32 R0, RZ, RZ, UR38 ;  /* 0x00000026ff007e24 */ /* 0x006fca000f8e00ff */
[----:B------:R-:W-:-:S04]  /*8430*/  SHF.L.U32 R0, R0, 0x1f, RZ ;  /* 0x0000001f00007819 */ /* 0x000fc800000006ff */
[----:B------:R1:W2:Y:S01]  /*8440*/  SYNCS.PHASECHK.TRANS64.TRYWAIT P1, [UR11+0x30850], R0 ;  /* 0x03085000ff0075a7 */ /* 0x0002a2000802014b */
[----:B------:R-:W-:Y:S05]  /*8450*/  @!P0 BRA `(.L_x_917) ;  /* 0x0000000000048947 */ /* 0x000fea0003800000 */
[----:B------:R-:W-:Y:S01]  /*8460*/  BPT.TRAP 0x1 ;  /* 0x000000040000795c */ /* 0x000fe20000300000 */
.L_x_917:
[----:B--2---:R-:W-:Y:S05]  /*8470*/  @P1 BRA `(.L_x_918) ;  /* 0x0000000000081947 */ /* 0x004fea0003800000 */
[----:B------:R-:W2:Y:S02]  /*8480*/  SYNCS.PHASECHK.TRANS64.TRYWAIT P1, [UR11+0x30850], R0 ;  /* 0x03085000ff0075a7 */ /* 0x000ea4000802014b */
[----:B--2---:R-:W-:Y:S05]  /*8490*/  @!P1 BRA `(.L_x_919) ;  /* 0x000000a000109947 */ /* 0x004fea0003800000 */
.L_x_918:
[----:B------:R-:W-:Y:S01]  /*84a0*/  UIADD3 UR6, UR37, 0x400, URZ ;  /* 0x0000040025067890 */ /* 0x000fe2000fffe03f */
[----:B------:R-:W-:Y:S01]  /*84b0*/  WARPGROUP.ARRIVE ;  /* 0x00000000000079c5 */ /* 0x000fe20000000000 */
[----:B-12---:R-:W-:-:S05]  /*84c0*/  FMNMX.FTZ R0, R120, R192, !PT ;  /* 0x000000c078007209 */ /* 0x006fca0007810000 */
[----:B------:R-:W1:Y:S01]  /*84d0*/  S2R R205, SR_TID.X ;  /* 0x0000000000cd7919 */ /* 0x000e620000002100 */
[----:B------:R-:W-:Y:S01]  /*84e0*/  USHF.R.U32.HI UR6, URZ, 0x4, UR6 ;  /* 0x000000043f067899 */ /* 0x000fe20008011606 */
[----:B------:R-:W-:Y:S01]  /*84f0*/  FMNMX.FTZ R4, R122, R21, !PT ;  /* 0x000000157a047209 */ /* 0x000fe20007810000 */
[----:B------:R-:W-:Y:S01]  /*8500*/  UMOV UR38, UR46 ;  /* 0x0000002e00267c82 */ /* 0x000fe20008000000 */
[----:B------:R-:W-:Y:S01]  /*8510*/  FMNMX.FTZ R3, R121, R0, !PT ;  /* 0x0000000079037209 */ /* 0x000fe20007810000 */
[----:B------:R-:W-:-:S03]  /*8520*/  ULOP3.LUT UR6, UR6, 0x3fff, URZ, 0xc0, !UPT ;  /* 0x00003fff06067892 */ /* 0x000fc6000f8ec03f */
[----:B------:R-:W-:Y:S01]  /*8530*/  FMNMX.FTZ R0, R124, R3, !PT ;  /* 0x000000037c007209 */ /* 0x000fe20007810000 */
[----:B------:R-:W-:-:S03]  /*8540*/  ULOP3.LUT UR6, UR6, 0x3000000, URZ, 0xfc, !UPT ;  /* 0x0300000006067892 */ /* 0x000fc6000f8efc3f */
[----:B------:R-:W-:Y:S01]  /*8550*/  FMNMX.FTZ R3, R125, R0, !PT ;  /* 0x000000007d037209 */ /* 0x000fe20007810000 */
[----:B------:R-:W-:-:S03]  /*8560*/  UIMAD UR10, UR7, 0x900, UR6 ;  /* 0x00000900070a78a4 */ /* 0x000fc6000f8e0206 */
[----:B------:R-:W-:Y:S01]  /*8570*/  UMOV UR7, 0x40000040 ;  /* 0x4000004000077882 */ /* 0x000fe20000000000 */
[----:B------:R-:W-:-:S03]  /*8580*/  FMNMX.FTZ R0, R128, R3, !PT ;  /* 0x0000000380007209 */ /* 0x000fc60007810000 */
[----:B------:R-:W-:Y:S01]  /*8590*/  UMOV UR6, UR10 ;  /* 0x0000000a00067c82 */ /* 0x000fe20008000000 */
[----:B------:R-:W-:Y:S01]  /*85a0*/  FMNMX.FTZ R3, R129, R0, !PT ;  /* 0x0000000081037209 */ /* 0x000fe20007810000 */
[----:B------:R-:W-:Y:S01]  /*85b0*/  HGMMA.64x192x16.F32 R24, R188, gdesc[UR4].tnspB, R24, gsb0 ;  /* 0x42e00004bc187df0 */ /* 0x000fe20008000818 */
[----:B------:R-:W-:Y:S01]  /*85c0*/  UIADD3 UR6, UR10, 0x80, URZ ;  /* 0x000000800a067890 */ /* 0x000fe2000fffe03f */
[----:B------:R-:W-:Y:S01]  /*85d0*/  UMOV UR7, 0x40000040 ;  /* 0x4000004000077882 */ /* 0x000fe20000000000 */
[----:B------:R-:W-:-:S04]  /*85e0*/  FMNMX.FTZ R0, R132, R3, !PT ;  /* 0x0000000384007209 */ /* 0x000fc80007810000 */
[----:B------:R-:W-:Y:S02]  /*85f0*/  FMNMX.FTZ R3, R133, R0, !PT ;  /* 0x0000000085037209 */ /* 0x000fe40007810000 */
[----:B-1----:R-:W-:Y:S02]  /*8600*/  LOP3.LUT P1, RZ, R205, 0x7f, RZ, 0xc0, !PT ;  /* 0x0000007fcdff7812 */ /* 0x002fe4000782c0ff */
        /* <DEDUP_REMOVED lines=17> */
[----:B------:R-:W2:Y:S01]  /*8720*/  SHFL.BFLY PT, R3, R2, 0x2, 0x1f ;  /* 0x0c401f0002037f89 */ /* 0x000ea200000e0000 */
        /* <DEDUP_REMOVED lines=12> */
[----:B--2---:R-:W-:-:S14]  /*87f0*/  FMNMX.FTZ R180, R2, R3, !PT ;  /* 0x0000000302b47209 */ /* 0x004fdc0007810000 */
[----:B------:R-:W-:Y:S01]  /*8800*/  HGMMA.64x192x16.F32 R24, R176, gdesc[UR4].tnspB, R24, gsb0 ;  /* 0x42e00004b0187df0 */ /* 0x000fe20008000818 */
[----:B------:R-:W-:Y:S01]  /*8810*/  UIADD3 UR6, UR10, 0x200, URZ ;  /* 0x000002000a067890 */ /* 0x000fe2000fffe03f */
[----:B------:R-:W2:Y:S01]  /*8820*/  SHFL.BFLY PT, R5, R180, 0x1, 0x1f ;  /* 0x0c201f00b4057f89 */ /* 0x000ea200000e0000 */
[----:B------:R-:W-:Y:S01]  /*8830*/  UMOV UR7, 0x40000040 ;  /* 0x4000004000077882 */ /* 0x000fe20000000000 */
[----:B--2---:R-:W-:-:S05]  /*8840*/  FMNMX.FTZ R5, R180, R5, !PT ;  /* 0x00000005b4057209 */ /* 0x004fca0007810000 */
[----:B------:R-:W-:Y:S01]  /*8850*/  FADD.FTZ R3, -R5, R192 ;  /* 0x000000c005037221 */ /* 0x000fe20000010100 */
[----:B------:R-:W-:Y:S01]  /*8860*/  IMAD.MOV.U32 R192, RZ, RZ, R5 ;  /* 0x000000ffffc07224 */ /* 0x000fe200078e0005 */
[----:B------:R-:W-:Y:S02]  /*8870*/  WARPGROUP.DEPBAR.LE gsb0, 0x0 ;  /* 0x00008000000079c5 */ /* 0x000fe40000010000 */
[----:B------:R-:W-:Y:S01]  /*8880*/  WARPGROUP.ARRIVE ;  /* 0x00000000000079c5 */ /* 0x000fe20000000000 */
[----:B------:R-:W-:Y:S01]  /*8890*/  FMNMX.FTZ R179, R123, R4, !PT ;  /* 0x000000047bb37209 */ /* 0x000fe20007810000 */
[-C--:B-1----:R-:W-:Y:S01]  /*88a0*/  FMUL.FTZ R176, R3, R0.reuse ;  /* 0x0000000003b07220 */ /* 0x082fe20000410000 */
[-C--:B------:R-:W-:Y:S02]  /*88b0*/  FMUL.FTZ R3, R5, R0.reuse ;  /* 0x0000000005037220 */ /* 0x080fe40000410000 */
[----:B------:R-:W-:Y:S02]  /*88c0*/  FMNMX.FTZ R4, R126, R179, !PT ;  /* 0x000000b37e047209 */ /* 0x000fe40007810000 */
[----:B------:R-:W-:Y:S01]  /*88d0*/  HGMMA.64x192x16.F32 R24, R172, gdesc[UR4].tnspB, R24, gsb0 ;  /* 0x42e00004ac187df0 */ /* 0x000fe20008000818 */
[--C-:B------:R-:W-:Y:S01]  /*88e0*/  FFMA.FTZ R188, R121, R0, -R3.reuse ;  /* 0x0000000079bc7223 */ /* 0x100fe20000010803 */
[----:B------:R-:W-:Y:S01]  /*88f0*/  UIADD3 UR6, UR10, 0x280, URZ ;  /* 0x000002800a067890 */ /* 0x000fe2000fffe03f */
[----:B------:R-:W-:Y:S01]  /*8900*/  FMNMX.FTZ R121, R127, R4, !PT ;  /* 0x000000047f797209 */ /* 0x000fe20007810000 */
[----:B------:R-:W-:Y:S01]  /*8910*/  UMOV UR7, 0x40000040 ;  /* 0x4000004000077882 */ /* 0x000fe20000000000 */
[----:B------:R1:W-:Y:S01]  /*8920*/  MUFU.EX2 R2, R176 ;  /* 0x000000b000027308 */ /* 0x0003e20000000800 */
[-CC-:B------:R-:W-:Y:S01]  /*8930*/  FFMA.FTZ R177, R120, R0.reuse, -R3.reuse ;  /* 0x0000000078b17223 */ /* 0x180fe20000010803 */
[----:B------:R-:W-:Y:S01]  /*8940*/  FMNMX.FTZ R4, R130, R121, !PT ;  /* 0x0000007982047209 */ /* 0x000fe20007810000 */
[-CC-:B------:R-:W-:Y:S01]  /*8950*/  FFMA.FTZ R190, R124, R0.reuse, -R3.reuse ;  /* 0x000000007cbe7223 */ /* 0x180fe20000010803 */
[-CC-:B------:R-:W-:Y:S01]  /*8960*/  FFMA.FTZ R184, R128, R0.reuse, -R3.reuse ;  /* 0x0000000080b87223 */ /* 0x180fe20000010803 */
[--C-:B------:R-:W-:Y:S01]  /*8970*/  FFMA.FTZ R186, R132, R0, -R3.reuse ;  /* 0x0000000084ba7223 */ /* 0x100fe20000010803 */
[----:B------:R-:W-:Y:S01]  /*8980*/  FMNMX.FTZ R121, R131, R4, !PT ;  /* 0x0000000483797209 */ /* 0x000fe20007810000 */
[-CC-:B------:R-:W-:Y:S01]  /*8990*/  FFMA.FTZ R180, R136, R0.reuse, -R3.reuse ;  /* 0x0000000088b47223 */ /* 0x180fe20000010803 */
[-CC-:B------:R-:W-:Y:S01]  /*89a0*/  FFMA.FTZ R182, R140, R0.reuse, -R3.reuse ;  /* 0x000000008cb67223 */ /* 0x180fe20000010803 */
[-CC-:B-1----:R-:W-:Y:S01]  /*89b0*/  FFMA.FTZ R176, R144, R0.reuse, -R3.reuse ;  /* 0x0000000090b07223 */ /* 0x182fe20000010803 */
[----:B------:R-:W-:Y:S01]  /*89c0*/  FMNMX.FTZ R4, R134, R121, !PT ;  /* 0x0000007986047209 */ /* 0x000fe20007810000 */
[-CC-:B------:R-:W-:Y:S01]  /*89d0*/  FFMA.FTZ R121, R125, R0.reuse, -R3.reuse ;  /* 0x000000007d797223 */ /* 0x180fe20000010803 */
[-CC-:B------:R-:W-:Y:S01]  /*89e0*/  FFMA.FTZ R178, R148, R0.reuse, -R3.reuse ;  /* 0x0000000094b27223 */ /* 0x180fe20000010803 */
[--C-:B------:R-:W-:Y:S01]  /*89f0*/  FFMA.FTZ R120, R160, R0, -R3.reuse ;  /* 0x00000000a0787223 */ /* 0x100fe20000010803 */
[----:B------:R-:W-:Y:S01]  /*8a00*/  FMNMX.FTZ R125, R135, R4, !PT ;  /* 0x00000004877d7209 */ /* 0x000fe20007810000 */
[-CC-:B------:R-:W-:Y:S01]  /*8a10*/  FFMA.FTZ R124, R164, R0.reuse, -R3.reuse ;  /* 0x00000000a47c7223 */ /* 0x180fe20000010803 */
[----:B------:R-:W-:Y:S01]  /*8a20*/  FFMA.FTZ R165, R165, R0, -R3 ;  /* 0x00000000a5a57223 */ /* 0x000fe20000010803 */
[----:B------:R-:W1:Y:S01]  /*8a30*/  MUFU.EX2 R177, R177 ;  /* 0x000000b100b17308 */ /* 0x000e620000000800 */
[----:B------:R-:W-:-:S04]  /*8a40*/  FMNMX.FTZ R4, R138, R125, !PT ;  /* 0x0000007d8a047209 */ /* 0x000fc80007810000 */
[----:B------:R-:W-:-:S03]  /*8a50*/  FMNMX.FTZ R125, R139, R4, !PT ;  /* 0x000000048b7d7209 */ /* 0x000fc60007810000 */
[----:B------:R-:W2:Y:S01]  /*8a60*/  MUFU.EX2 R188, R188 ;  /* 0x000000bc00bc7308 */ /* 0x000ea20000000800 */
[----:B------:R-:W-:Y:S01]  /*8a70*/  FMNMX.FTZ R4, R142, R125, !PT ;  /* 0x0000007d8e047209 */ /* 0x000fe20007810000 */
[----:B------:R-:W-:-:S03]  /*8a80*/  FFMA.FTZ R125, R129, R0, -R3 ;  /* 0x00000000817d7223 */ /* 0x000fc60000010803 */
[----:B------:R-:W-:-:S03]  /*8a90*/  FMNMX.FTZ R129, R143, R4, !PT ;  /* 0x000000048f817209 */ /* 0x000fc60007810000 */
[----:B------:R-:W3:Y:S01]  /*8aa0*/  MUFU.EX2 R190, R190 ;  /* 0x000000be00be7308 */ /* 0x000ee20000000800 */
[----:B------:R-:W-:Y:S01]  /*8ab0*/  FMNMX.FTZ R4, R146, R129, !PT ;  /* 0x0000008192047209 */ /* 0x000fe20007810000 */
[----:B-1----:R-:W-:-:S03]  /*8ac0*/  FFMA.FTZ R13, R2, R13, R177 ;  /* 0x0000000d020d7223 */ /* 0x002fc600000100b1 */
[----:B------:R-:W-:-:S03]  /*8ad0*/  FMNMX.FTZ R129, R147, R4, !PT ;  /* 0x0000000493817209 */ /* 0x000fc60007810000 */
[----:B------:R-:W1:Y:S01]  /*8ae0*/  MUFU.EX2 R121, R121 ;  /* 0x0000007900797308 */ /* 0x000e620000000800 */
[----:B------:R-:W-:Y:S01]  /*8af0*/  FMNMX.FTZ R4, R150, R129, !PT ;  /* 0x0000008196047209 */ /* 0x000fe20007810000 */
[----:B------:R-:W-:Y:S01]  /*8b00*/  FFMA.FTZ R129, R133, R0, -R3 ;  /* 0x0000000085817223 */ /* 0x000fe20000010803 */
[C---:B--2---:R-:W-:Y:S01]  /*8b10*/  FADD.FTZ R13, R188.reuse, R13 ;  /* 0x0000000dbc0d7221 */ /* 0x044fe20000010000 */
[----:B------:R-:W-:Y:S02]  /*8b20*/  F2FP.F16.F32.PACK_AB R188, R188, R177 ;  /* 0x000000b1bcbc723e */ /* 0x000fe400000000ff */
[----:B------:R-:W-:Y:S02]  /*8b30*/  FMNMX.FTZ R133, R151, R4, !PT ;  /* 0x0000000497857209 */ /* 0x000fe40007810000 */
[----:B------:R-:W-:Y:S01]  /*8b40*/  MUFU.EX2 R184, R184 ;  /* 0x000000b800b87308 */ /* 0x000fe20000000800 */
[----:B---3--:R-:W-:Y:S01]  /*8b50*/  FADD.FTZ R140, R190, R13 ;  /* 0x0000000dbe8c7221 */ /* 0x008fe20000010000 */
[----:B------:R-:W-:-:S04]  /*8b60*/  FMNMX.FTZ R4, R154, R133, !PT ;  /* 0x000000859a047209 */ /* 0x000fc80007810000 */
[----:B------:R-:W-:Y:S02]  /*8b70*/  FMNMX.FTZ R133, R155, R4, !PT ;  /* 0x000000049b857209 */ /* 0x000fe40007810000 */
[----:B------:R-:W-:Y:S01]  /*8b80*/  MUFU.EX2 R125, R125 ;  /* 0x0000007d007d7308 */ /* 0x000fe20000000800 */
[----:B-1----:R-:W-:Y:S02]  /*8b90*/  F2FP.F16.F32.PACK_AB R190, R121, R190 ;  /* 0x000000be79be723e */ /* 0x002fe400000000ff */
[----:B------:R-:W-:Y:S01]  /*8ba0*/  FMNMX.FTZ R4, R158, R133, !PT ;  /* 0x000000859e047209 */ /* 0x000fe20007810000 */
[----:B------:R-:W-:-:S03]  /*8bb0*/  FFMA.FTZ R133, R137, R0, -R3 ;  /* 0x0000000089857223 */ /* 0x000fc60000010803 */
[----:B------:R-:W-:Y:S01]  /*8bc0*/  FMNMX.FTZ R137, R159, R4, !PT ;  /* 0x000000049f897209 */ /* 0x000fe20007810000 */
[----:B------:R-:W-:Y:S03]  /*8bd0*/  MUFU.EX2 R186, R186 ;  /* 0x000000ba00ba7308 */ /* 0x000fe60000000800 */
[----:B------:R-:W-:-:S04]  /*8be0*/  FMNMX.FTZ R4, R162, R137, !PT ;  /* 0x00000089a2047209 */ /* 0x000fc80007810000 */
[----:B------:R-:W-:Y:S01]  /*8bf0*/  FMNMX.FTZ R137, R163, R4, !PT ;  /* 0x00000004a3897209 */ /* 0x000fe20007810000 */
[----:B------:R-:W-:Y:S03]  /*8c00*/  MUFU.EX2 R129, R129 ;  /* 0x0000008100817308 */ /* 0x000fe60000000800 */
        /* <DEDUP_REMOVED lines=23> */
[----:B------:R-:W1:Y:S01]  /*8d80*/  SHFL.BFLY PT, R173, R4, 0x2, 0x1f ;  /* 0x0c401f0004ad7f89 */ /* 0x000e6200000e0000 */
[-CC-:B------:R-:W-:Y:S01]  /*8d90*/  FFMA.FTZ R172, R152, R0.reuse, -R3.reuse ;  /* 0x0000000098ac7223 */ /* 0x180fe20000010803 */
[----:B------:R-:W-:-:S03]  /*8da0*/  FFMA.FTZ R174, R156, R0, -R3 ;  /* 0x000000009cae7223 */ /* 0x000fc60000010803 */
[----:B------:R-:W-:Y:S01]  /*8db0*/  HGMMA.64x192x16.F32 R24, R168, gdesc[UR4].tnspB, R24, gsb0 ;  /* 0x42e00004a8187df0 */ /* 0x000fe20008000818 */
[----:B------:R-:W-:Y:S01]  /*8dc0*/  UMOV UR7, UR36 ;  /* 0x0000002400077c82 */ /* 0x000fe20008000000 */
[----:B------:R-:W-:Y:S08]  /*8dd0*/  MUFU.EX2 R172, R172 ;  /* 0x000000ac00ac7308 */ /* 0x000ff00000000800 */
[----:B------:R-:W-:Y:S01]  /*8de0*/  MUFU.EX2 R174, R174 ;  /* 0x000000ae00ae7308 */ /* 0x000fe20000000800 */
[----:B-1----:R-:W-:-:S05]  /*8df0*/  FMNMX.FTZ R173, R4, R173, !PT ;  /* 0x000000ad04ad7209 */ /* 0x002fca0007810000 */
[----:B------:R-:W1:Y:S02]  /*8e00*/  SHFL.BFLY PT, R4, R173, 0x1, 0x1f ;  /* 0x0c201f00ad047f89 */ /* 0x000e6400000e0000 */
[----:B-1----:R-:W-:-:S05]  /*8e10*/  FMNMX.FTZ R4, R173, R4, !PT ;  /* 0x00000004ad047209 */ /* 0x002fca0007810000 */
[C---:B------:R-:W-:Y:S01]  /*8e20*/  FADD.FTZ R3, -R4.reuse, R21 ;  /* 0x0000001504037221 */ /* 0x040fe20000010100 */
[-C--:B------:R-:W-:Y:S01]  /*8e30*/  FMUL.FTZ R161, R4, R0.reuse ;  /* 0x0000000004a17220 */ /* 0x080fe20000410000 */
[----:B------:R-:W-:Y:S02]  /*8e40*/  MUFU.EX2 R21, R165 ;  /* 0x000000a500157308 */ /* 0x000fe40000000800 */
[-C--:B------:R-:W-:Y:S01]  /*8e50*/  FMUL.FTZ R3, R3, R0.reuse ;  /* 0x0000000003037220 */ /* 0x080fe20000410000 */
[-CC-:B------:R-:W-:Y:S01]  /*8e60*/  FFMA.FTZ R122, R122, R0.reuse, -R161.reuse ;  /* 0x000000007a7a7223 */ /* 0x180fe200000108a1 */
[-CC-:B------:R-:W-:Y:S01]  /*8e70*/  FFMA.FTZ R191, R126, R0.reuse, -R161.reuse ;  /* 0x000000007ebf7223 */ /* 0x180fe200000108a1 */
[-CC-:B------:R-:W-:Y:S01]  /*8e80*/  FFMA.FTZ R126, R127, R0.reuse, -R161.reuse ;  /* 0x000000007f7e7223 */ /* 0x180fe200000108a1 */
[-CC-:B------:R-:W-:Y:S01]  /*8e90*/  FFMA.FTZ R189, R123, R0.reuse, -R161.reuse ;  /* 0x000000007bbd7223 */ /* 0x180fe200000108a1 */
[----:B------:R-:W-:Y:S01]  /*8ea0*/  IMAD.U32 R127, RZ, RZ, UR36 ;  /* 0x00000024ff7f7e24 */ /* 0x000fe2000f8e00ff */
[----:B------:R-:W-:Y:S01]  /*8eb0*/  MUFU.EX2 R3, R3 ;  /* 0x0000000300037308 */ /* 0x000fe20000000800 */
[-CC-:B------:R-:W-:Y:S01]  /*8ec0*/  FFMA.FTZ R185, R130, R0.reuse, -R161.reuse ;  /* 0x0000000082b97223 */ /* 0x180fe200000108a1 */
[-CC-:B------:R-:W-:Y:S01]  /*8ed0*/  FFMA.FTZ R128, R131, R0.reuse, -R161.reuse ;  /* 0x0000000083807223 */ /* 0x180fe200000108a1 */
[----:B------:R-:W-:Y:S01]  /*8ee0*/  IMAD.U32 R131, RZ, RZ, UR11 ;  /* 0x0000000bff837e24 */ /* 0x000fe2000f8e00ff */
[----:B------:R-:W-:Y:S01]  /*8ef0*/  @!P1 LEA R127, R127, UR37, 0x3 ;  /* 0x000000257f7f9c11 */ /* 0x000fe2000f8e18ff */
[-CC-:B------:R-:W-:Y:S01]  /*8f00*/  FFMA.FTZ R187, R134, R0.reuse, -R161.reuse ;  /* 0x0000000086bb7223 */ /* 0x180fe200000108a1 */
[-CC-:B------:R-:W-:Y:S01]  /*8f10*/  FFMA.FTZ R181, R138, R0.reuse, -R161.reuse ;  /* 0x000000008ab57223 */ /* 0x180fe200000108a1 */
[----:B------:R-:W-:Y:S01]  /*8f20*/  FFMA.FTZ R130, R135, R0, -R161 ;  /* 0x0000000087827223 */ /* 0x000fe200000108a1 */
[----:B------:R-:W1:Y:S01]  /*8f30*/  MUFU.EX2 R122, R122 ;  /* 0x0000007a007a7308 */ /* 0x000e620000000800 */
[----:B------:R-:W-:-:S02]  /*8f40*/  @!P1 VIADD R127, R127, 0x30840 ;  /* 0x000308407f7f9836 */ /* 0x000fc40000000000 */
[-CC-:B------:R-:W-:Y:S01]  /*8f50*/  FFMA.FTZ R132, R139, R0.reuse, -R161.reuse ;  /* 0x000000008b847223 */ /* 0x180fe200000108a1 */
[-CC-:B------:R-:W-:Y:S01]  /*8f60*/  FFMA.FTZ R183, R142, R0.reuse, -R161.reuse ;  /* 0x000000008eb77223 */ /* 0x180fe200000108a1 */
[-CC-:B------:R-:W-:Y:S01]  /*8f70*/  FFMA.FTZ R134, R143, R0.reuse, -R161.reuse ;  /* 0x000000008f867223 */ /* 0x180fe200000108a1 */
[-C--:B------:R-:W-:Y:S01]  /*8f80*/  FFMA.FTZ R123, R146, R0.reuse, -R161 ;  /* 0x00000000927b7223 */ /* 0x080fe200000108a1 */
[----:B------:R-:W-:Y:S01]  /*8f90*/  @!P1 PRMT R127, RZ, 0x654, R127 ;  /* 0x00000654ff7f9816 */ /* 0x000fe2000000007f */
        /* <DEDUP_REMOVED lines=8> */
[--C-:B------:R-:W-:Y:S01]  /*9020*/  FFMA.FTZ R163, R163, R0, -R161.reuse ;  /* 0x00000000a3a37223 */ /* 0x100fe200000108a1 */
[----:B------:R-:W3:Y:S01]  /*9030*/  MUFU.EX2 R191, R191 ;  /* 0x000000bf00bf7308 */ /* 0x000ee20000000800 */
[----:B-1----:R-:W-:Y:S01]  /*9040*/  FFMA.FTZ R12, R3, R12, R122 ;  /* 0x0000000c030c7223 */ /* 0x002fe2000001007a */
[----:B------:R-:W-:-:S06]  /*9050*/  FFMA.FTZ R166, R166, R0, -R161 ;  /* 0x00000000a6a67223 */ /* 0x000fcc00000108a1 */
[----:B------:R-:W1:Y:S01]  /*9060*/  MUFU.EX2 R126, R126 ;  /* 0x0000007e007e7308 */ /* 0x000e620000000800 */
[----:B--2---:R-:W-:Y:S01]  /*9070*/  FADD.FTZ R138, R189, R12 ;  /* 0x0000000cbd8a7221 */ /* 0x004fe20000010000 */
[--C-:B------:R-:W-:Y:S01]  /*9080*/  FFMA.FTZ R12, R151, R0, -R161.reuse ;  /* 0x00000000970c7223 */ /* 0x100fe200000108a1 */
[----:B------:R-:W-:Y:S01]  /*9090*/  F2FP.F16.F32.PACK_AB R189, R189, R122 ;  /* 0x0000007abdbd723e */ /* 0x000fe200000000ff */
[----:B------:R-:W-:-:S04]  /*90a0*/  FFMA.FTZ R161, R167, R0, -R161 ;  /* 0x00000000a7a17223 */ /* 0x000fc800000108a1 */
        /* <DEDUP_REMOVED lines=12> */
[----:B------:R-:W1:Y:S01]  /*9170*/  MUFU.EX2 R132, R132 ;  /* 0x0000008400847308 */ /* 0x000e620000000800 */
[C---:B--2---:R-:W-:Y:S01]  /*9180*/  FADD.FTZ R138, R130.reuse, R13 ;  /* 0x0000000d828a7221 */ /* 0x044fe20000010000 */
[----:B------:R-:W-:-:S06]  /*9190*/  F2FP.F16.F32.PACK_AB R187, R130, R187 ;  /* 0x000000bb82bb723e */ /* 0x000fcc00000000ff */
        /* <DEDUP_REMOVED lines=16> */
[----:B---3--:R-:W-:Y:S01]  /*92a0*/  FADD.FTZ R13, R179, R122 ;  /* 0x0000007ab30d7221 */ /* 0x008fe20000010000 */
[----:B------:R-:W-:Y:S02]  /*92b0*/  WARPGROUP.DEPBAR.LE gsb0, 0x0 ;  /* 0x00008000000079c5 */ /* 0x000fe40000010000 */
[----:B------:R3:W-:Y:S04]  /*92c0*/  @!P1 SYNCS.ARRIVE.TRANS64.RED.A1T0 RZ, [R127+URZ], RZ ;  /* 0x000000ff7fff99a7 */ /* 0x0007e8000810043f */
[----:B------:R-:W4:Y:S01]  /*92d0*/  MUFU.EX2 R155, R155 ;  /* 0x0000009b009b7308 */ /* 0x000f220000000800 */
[C---:B-1----:R-:W-:Y:S01]  /*92e0*/  FADD.FTZ R122, R12.reuse, R13 ;  /* 0x0000000d0c7a7221 */ /* 0x042fe20000010000 */
[----:B------:R-:W-:-:S02]  /*92f0*/  F2FP.F16.F32.PACK_AB R179, R12, R179 ;  /* 0x000000b30cb3723e */ /* 0x000fc400000000ff */
[----:B------:R-:W-:Y:S02]  /*9300*/  F2FP.F16.F32.PACK_AB R170, R21, R124 ;  /* 0x0000007c15aa723e */ /* 0x000fe400000000ff */
[----:B------:R-:W-:Y:S01]  /*9310*/  F2FP.F16.F32.PACK_AB R168, R157, R120 ;  /* 0x000000789da8723e */ /* 0x000fe200000000ff */
[----:B---3--:R-:W-:Y:S01]  /*9320*/  @!P1 VIADD R127, R131, 0x30860 ;  /* 0x00030860837f9836 */ /* 0x008fe20000000000 */
[----:B------:R-:W1:Y:S01]  /*9330*/  MUFU.EX2 R175, R158 ;  /* 0x0000009e00af7308 */ /* 0x000e620000000800 */
[----:B--2---:R-:W-:-:S03]  /*9340*/  FADD.FTZ R122, R173, R122 ;  /* 0x0000007aad7a7221 */ /* 0x004fc60000010000 */
[----:B------:R-:W-:-:S04]  /*9350*/  @!P1 PRMT R127, RZ, 0x654, R127 ;  /* 0x00000654ff7f9816 */ /* 0x000fc8000000007f */
[----:B------:R2:W-:Y:S01]  /*9360*/  @!P1 SYNCS.ARRIVE.TRANS64.RED.A1T0 RZ, [R127+URZ], RZ ;  /* 0x000000ff7fff99a7 */ /* 0x0005e2000810043f */
[----:B------:R-:W3:Y:S01]  /*9370*/  MUFU.EX2 R159, R159 ;  /* 0x0000009f009f7308 */ /* 0x000ee20000000800 */
[----:B----4-:R-:W-:Y:S01]  /*9380*/  FADD.FTZ R122, R155, R122 ;  /* 0x0000007a9b7a7221 */ /* 0x010fe20000010000 */
[C---:B------:R-:W-:Y:S01]  /*9390*/  ISETP.GT.AND P1, PT, R15.reuse, UR40, PT ;  /* 0x000000280f007c0c */ /* 0x040fe2000bf24270 */
[----:B------:R-:W-:Y:S01]  /*93a0*/  VIADD R15, R15, 0xffffffff ;  /* 0xffffffff0f0f7836 */ /* 0x000fe20000000000 */
[----:B------:R-:W-:Y:S01]  /*93b0*/  F2FP.F16.F32.PACK_AB R173, R155, R173 ;  /* 0x000000ad9bad723e */ /* 0x000fe200000000ff */
[----:B--2---:R-:W-:-:S03]  /*93c0*/  FADD.FTZ R127, R121, R140 ;  /* 0x0000008c797f7221 */ /* 0x004fc60000010000 */
[----:B------:R-:W2:Y:S01]  /*93d0*/  MUFU.EX2 R169, R162 ;  /* 0x000000a200a97308 */ /* 0x000ea20000000800 */
[----:B-1----:R-:W-:Y:S01]  /*93e0*/  FADD.FTZ R122, R175, R122 ;  /* 0x0000007aaf7a7221 */ /* 0x002fe20000010000 */
[----:B------:R-:W-:Y:S01]  /*93f0*/  FADD.FTZ R140, R184, R127 ;  /* 0x0000007fb88c7221 */ /* 0x000fe20000010000 */
[----:B------:R-:W-:-:S03]  /*9400*/  F2FP.F16.F32.PACK_AB R184, R125, R184 ;  /* 0x000000b87db8723e */ /* 0x000fc600000000ff */
[----:B------:R-:W-:Y:S02]  /*9410*/  FADD.FTZ R127, R125, R140 ;  /* 0x0000008c7d7f7221 */ /* 0x000fe40000010000 */
[----:B------:R-:W1:Y:S01]  /*9420*/  MUFU.EX2 R163, R163 ;  /* 0x000000a300a37308 */ /* 0x000e620000000800 */
[C---:B---3--:R-:W-:Y:S01]  /*9430*/  FADD.FTZ R122, R159.reuse, R122 ;  /* 0x0000007a9f7a7221 */ /* 0x048fe20000010000 */
[----:B------:R-:W-:Y:S01]  /*9440*/  F2FP.F16.F32.PACK_AB R175, R159, R175 ;  /* 0x000000af9faf723e */ /* 0x000fe200000000ff */
[----:B------:R-:W-:Y:S01]  /*9450*/  FADD.FTZ R140, R186, R127 ;  /* 0x0000007fba8c7221 */ /* 0x000fe20000010000 */
[----:B------:R-:W-:-:S03]  /*9460*/  F2FP.F16.F32.PACK_AB R186, R129, R186 ;  /* 0x000000ba81ba723e */ /* 0x000fc600000000ff */
[----:B------:R-:W-:Y:S01]  /*9470*/  FADD.FTZ R127, R129, R140 ;  /* 0x0000008c817f7221 */ /* 0x000fe20000010000 */
[----:B------:R-:W3:Y:S01]  /*9480*/  MUFU.EX2 R171, R166 ;  /* 0x000000a600ab7308 */ /* 0x000ee20000000800 */
[----:B--2---:R-:W-:Y:S02]  /*9490*/  FADD.FTZ R122, R169, R122 ;  /* 0x0000007aa97a7221 */ /* 0x004fe40000010000 */
[----:B------:R-:W-:Y:S01]  /*94a0*/  FADD.FTZ R140, R180, R127 ;  /* 0x0000007fb48c7221 */ /* 0x000fe20000010000 */
[----:B------:R-:W-:-:S03]  /*94b0*/  F2FP.F16.F32.PACK_AB R180, R133, R180 ;  /* 0x000000b485b4723e */ /* 0x000fc600000000ff */
[----:B------:R-:W-:Y:S01]  /*94c0*/  FADD.FTZ R121, R133, R140 ;  /* 0x0000008c85797221 */ /* 0x000fe20000010000 */
[----:B------:R-:W2:Y:S01]  /*94d0*/  MUFU.EX2 R161, R161 ;  /* 0x000000a100a17308 */ /* 0x000ea20000000800 */
[C---:B-1----:R-:W-:Y:S01]  /*94e0*/  FADD.FTZ R122, R163.reuse, R122 ;  /* 0x0000007aa37a7221 */ /* 0x042fe20000010000 */
[----:B------:R-:W-:Y:S01]  /*94f0*/  F2FP.F16.F32.PACK_AB R169, R163, R169 ;  /* 0x000000a9a3a9723e */ /* 0x000fe200000000ff */
[----:B------:R-:W-:Y:S01]  /*9500*/  FADD.FTZ R140, R182, R121 ;  /* 0x00000079b68c7221 */ /* 0x000fe20000010000 */
[----:B------:R-:W-:-:S03]  /*9510*/  F2FP.F16.F32.PACK_AB R182, R137, R182 ;  /* 0x000000b689b6723e */ /* 0x000fc600000000ff */
[----:B------:R-:W-:Y:S01]  /*9520*/  FADD.FTZ R121, R137, R140 ;  /* 0x0000008c89797221 */ /* 0x000fe20000010000 */
[----:B---3--:R-:W-:-:S03]  /*9530*/  FADD.FTZ R122, R171, R122 ;  /* 0x0000007aab7a7221 */ /* 0x008fc60000010000 */
[----:B------:R-:W-:Y:S01]  /*9540*/  FADD.FTZ R126, R176, R121 ;  /* 0x00000079b07e7221 */ /* 0x000fe20000010000 */
[----:B------:R-:W-:-:S03]  /*9550*/  F2FP.F16.F32.PACK_AB R176, R141, R176 ;  /* 0x000000b08db0723e */ /* 0x000fc600000000ff */
[----:B------:R-:W-:Y:S01]  /*9560*/  FADD.FTZ R121, R141, R126 ;  /* 0x0000007e8d797221 */ /* 0x000fe20000010000 */
[----:B--2---:R-:W-:-:S03]  /*9570*/  F2FP.F16.F32.PACK_AB R171, R161, R171 ;  /* 0x000000aba1ab723e */ /* 0x004fc600000000ff */
[----:B------:R-:W-:Y:S01]  /*9580*/  FADD.FTZ R126, R178, R121 ;  /* 0x00000079b27e7221 */ /* 0x000fe20000010000 */
[----:B------:R-:W-:-:S03]  /*9590*/  F2FP.F16.F32.PACK_AB R178, R145, R178 ;  /* 0x000000b291b2723e */ /* 0x000fc600000000ff */
[----:B------:R-:W-:-:S04]  /*95a0*/  FADD.FTZ R121, R145, R126 ;  /* 0x0000007e91797221 */ /* 0x000fc80000010000 */
[----:B------:R-:W-:Y:S01]  /*95b0*/  FADD.FTZ R126, R172, R121 ;  /* 0x00000079ac7e7221 */ /* 0x000fe20000010000 */
[----:B------:R-:W-:-:S03]  /*95c0*/  F2FP.F16.F32.PACK_AB R172, R149, R172 ;  /* 0x000000ac95ac723e */ /* 0x000fc600000000ff */
[----:B------:R-:W-:-:S04]  /*95d0*/  FADD.FTZ R13, R149, R126 ;  /* 0x0000007e950d7221 */ /* 0x000fc80000010000 */
[----:B------:R-:W-:Y:S01]  /*95e0*/  FADD.FTZ R126, R174, R13 ;  /* 0x0000000dae7e7221 */ /* 0x000fe20000010000 */
[----:B------:R-:W-:-:S03]  /*95f0*/  F2FP.F16.F32.PACK_AB R174, R153, R174 ;  /* 0x000000ae99ae723e */ /* 0x000fc600000000ff */
[----:B------:R-:W-:-:S04]  /*9600*/  FADD.FTZ R13, R153, R126 ;  /* 0x0000007e990d7221 */ /* 0x000fc80000010000 */
[----:B------:R-:W-:-:S04]  /*9610*/  FADD.FTZ R12, R120, R13 ;  /* 0x0000000d780c7221 */ /* 0x000fc80000010000 */
[----:B------:R-:W-:-:S04]  /*9620*/  FADD.FTZ R13, R157, R12 ;  /* 0x0000000c9d0d7221 */ /* 0x000fc80000010000 */
[----:B------:R-:W-:-:S04]  /*9630*/  FADD.FTZ R12, R124, R13 ;  /* 0x0000000d7c0c7221 */ /* 0x000fc80000010000 */
[----:B------:R-:W-:Y:S01]  /*9640*/  FADD.FTZ R13, R21, R12 ;  /* 0x0000000c150d7221 */ /* 0x000fe20000010000 */
[----:B------:R-:W-:Y:S01]  /*9650*/  FADD.FTZ R12, R161, R122 ;  /* 0x0000007aa10c7221 */ /* 0x000fe20000010000 */
[----:B------:R-:W-:Y:S01]  /*9660*/  IMAD.MOV.U32 R21, RZ, RZ, R4 ;  /* 0x000000ffff157224 */ /* 0x000fe200078e0004 */
[----:B------:R-:W-:Y:S06]  /*9670*/  @P1 BRA `(.L_x_920) ;  /* 0xffffffe000901947 */ /* 0x000fec000383ffff */
.L_x_911:
[----:B------:R-:W-:-:S13]  /*9680*/  ISETP.GE.AND P1, PT, R15, UR47, PT ;  /* 0x0000002f0f007c0c */ /* 0x000fda000bf26270 */
[----:B------:R-:W-:Y:S05]  /*9690*/  @!P1 BRA `(.L_x_921) ;  /* 0x0000002c00d89947 */ /* 0x000fea0003800000 */
[----:B------:R-:W-:Y:S01]  /*96a0*/  IMAD.MOV.U32 R21, RZ, RZ, R4 ;  /* 0x000000ffff157224 */ /* 0x000fe200078e0004 */
[----:B------:R-:W-:Y:S01]  /*96b0*/  UMOV UR38, UR46 ;  /* 0x0000002e00267c82 */ /* 0x000fe20008000000 */
[----:B------:R-:W-:Y:S01]  /*96c0*/  IMAD.MOV.U32 R205, RZ, RZ, R5 ;  /* 0x000000ffffcd7224 */ /* 0x000fe200078e0005 */
[----:B------:R-:W-:Y:S01]  /*96d0*/  UMOV UR7, UR36 ;  /* 0x0000002400077c82 */ /* 0x000fe20008000000 */
[----:B------:R-:W-:Y:S01]  /*96e0*/  IMAD.IADD R192, R7, 0x1, R14 ;  /* 0x0000000107c07824 */ /* 0x000fe200078e020e */
[----:B------:R-:W-:Y:S01]  /*96f0*/  ULDC UR40, c[0x0][0x9e4] ;  /* 0x0002790000287ab9 */ /* 0x000fe20000000800 */
[----:B------:R-:W-:Y:S01]  /*9700*/  ULDC UR41, c[0x0][0x9dc] ;  /* 0x0002770000297ab9 */ /* 0x000fe20000000800 */
[----:B------:R-:W-:-:S05]  /*9710*/  ULDC UR45, c[0x0][0x9e0] ;  /* 0x00027800002d7ab9 */ /* 0x000fca0000000800 */
.L_x_938:
[----:B------:R-:W-:-:S04]  /*9720*/  UIADD3 UR36, UR7, 0x1, URZ ;  /* 0x0000000107247890 */ /* 0x000fc8000fffe03f */
[----:B------:R-:W-:-:S04]  /*9730*/  UISETP.NE.AND UP0, UPT, UR36, 0x2, UPT ;  /* 0x000000022400788c */ /* 0x000fc8000bf05270 */
[----:B------:R-:W-:Y:S02]  /*9740*/  USEL UR46, URZ, 0x1, UP0 ;  /* 0x000000013f2e7887 */ /* 0x000fe40008000000 */
[----:B------:R-:W-:Y:S02]  /*9750*/  USEL UR36, UR36, URZ, UP0 ;  /* 0x0000003f24247287 */ /* 0x000fe40008000000 */
[----:B------:R-:W-:Y:S01]  /*9760*/  ULOP3.LUT UR46, UR38, UR46, URZ, 0x3c, !UPT ;  /* 0x0000002e262e7292 */ /* 0x000fe2000f8e3c3f */
[----:B------:R-:W-:Y:S11]  /*9770*/  @!P0 BRA `(.L_x_922) ;  /* 0x0000000000048947 */ /* 0x000ff60003800000 */
[----:B------:R-:W-:Y:S01]  /*9780*/  BPT.TRAP 0x1 ;  /* 0x000000040000795c */ /* 0x000fe20000300000 */
.L_x_922:
[----:B------:R-:W-:Y:S01]  /*9790*/  ULEA UR6, UR36, UR37, 0x3 ;  /* 0x0000002524067291 */ /* 0x000fe2000f8e183f */
[----:B------:R-:W-:-:S05]  /*97a0*/  IMAD.U32 R0, RZ, RZ, UR46 ;  /* 0x0000002eff007e24 */ /* 0x000fca000f8e00ff */
[----:B------:R-:W-:-:S04]  /*97b0*/  SHF.L.U32 R0, R0, 0x1f, RZ ;  /* 0x0000001f00007819 */ /* 0x000fc800000006ff */
[----:B------:R1:W2:Y:S01]  /*97c0*/  SYNCS.PHASECHK.TRANS64.TRYWAIT P1, [UR6+0x30830], R0 ;  /* 0x03083000ff0075a7 */ /* 0x0002a20008020146 */
[----:B------:R-:W-:Y:S05]  /*97d0*/  @!P0 BRA `(.L_x_923) ;  /* 0x0000000000048947 */ /* 0x000fea0003800000 */
[----:B------:R-:W-:Y:S01]  /*97e0*/  BPT.TRAP 0x1 ;  /* 0x000000040000795c */ /* 0x000fe20000300000 */
.L_x_923:
[----:B--2---:R-:W-:Y:S05]  /*97f0*/  @P1 BRA `(.L_x_924) ;  /* 0x0000000000081947 */ /* 0x004fea0003800000 */
[----:B------:R-:W2:Y:S02]  /*9800*/  SYNCS.PHASECHK.TRANS64.TRYWAIT P1, [UR6+0x30830], R0 ;  /* 0x03083000ff0075a7 */ /* 0x000ea40008020146 */
[----:B--2---:R-:W-:Y:S05]  /*9810*/  @!P1 BRA `(.L_x_925) ;  /* 0x0000008c00489947 */ /* 0x004fea0003800000 */
.L_x_924:
        /* <DEDUP_REMOVED lines=165> */
.L_x_926:
[----:B------:R-:W-:Y:S01]  /*a270*/  ULEA UR10, UR7, UR37, 0x3 ;  /* 0x00000025070a7291 */ /* 0x000fe2000f8e183f */
[----:B-12---:R-:W-:-:S05]  /*a280*/  IMAD.U32 R0, RZ, RZ, UR38 ;  /* 0x00000026ff007e24 */ /* 0x006fca000f8e00ff */
[----:B------:R-:W-:-:S04]  /*a290*/  SHF.L.U32 R0, R0, 0x1f, RZ ;  /* 0x0000001f00007819 */ /* 0x000fc800000006ff */
[----:B------:R1:W2:Y:S01]  /*a2a0*/  SYNCS.PHASECHK.TRANS64.TRYWAIT P1, [UR10+0x30850], R0 ;  /* 0x03085000ff0075a7 */ /* 0x0002a2000802014a */
[----:B------:R-:W-:Y:S05]  /*a2b0*/  @!P0 BRA `(.L_x_927) ;  /* 0x0000000000048947 */ /* 0x000fea0003800000 */
[----:B------:R-:W-:Y:S01]  /*a2c0*/  BPT.TRAP 0x1 ;  /* 0x000000040000795c */ /* 0x000fe20000300000 */
.L_x_927:
[----:B--2---:R-:W-:Y:S05]  /*a2d0*/  @P1 BRA `(.L_x_928) ;  /* 0x0000000000081947 */ /* 0x004fea0003800000 */
[----:B------:R-:W2:Y:S02]  /*a2e0*/  SYNCS.PHASECHK.TRANS64.TRYWAIT P1, [UR10+0x30850], R0 ;  /* 0x03085000ff0075a7 */ /* 0x000ea4000802014a */
[----:B--2---:R-:W-:Y:S05]  /*a2f0*/  @!P1 BRA `(.L_x_929) ;  /* 0x0000008000a89947 */ /* 0x004fea0003800000 */
.L_x_928:
[----:B------:R-:W-:Y:S01]  /*a300*/  UIADD3 UR6, UR37, 0x400, URZ ;  /* 0x0000040025067890 */ /* 0x000fe2000fffe03f */
[----:B------:R-:W-:-:S06]  /*a310*/  WARPGROUP.ARRIVE ;  /* 0x00000000000079c5 */ /* 0x000fcc0000000000 */
[----:B------:R-:W3:Y:S01]  /*a320*/  S2R R208, SR_TID.X ;  /* 0x0000000000d07919 */ /* 0x000ee20000002100 */
[----:B------:R-:W4:Y:S01]  /*a330*/  LDC R4, c[0x0][0x288] ;  /* 0x0000a200ff047b82 */ /* 0x000f220000000800 */
[----:B------:R-:W-:Y:S01]  /*a340*/  USHF.R.U32.HI UR6, URZ, 0x4, UR6 ;  /* 0x000000043f067899 */ /* 0x000fe20008011606 */
[----:B-12---:R-:W-:Y:S01]  /*a350*/  IMAD.U32 R0, RZ, RZ, UR36 ;  /* 0x00000024ff007e24 */ /* 0x006fe2000f8e00ff */
[----:B------:R-:W-:Y:S01]  /*a360*/  ULDC UR14, c[0x0][0x2e0] ;  /* 0x0000b800000e7ab9 */ /* 0x000fe20000000800 */
[----:B------:R-:W-:Y:S01]  /*a370*/  IMAD R2, R15, -0x60, RZ ;  /* 0xffffffa00f027824 */ /* 0x000fe200078e02ff */
[----:B------:R-:W-:-:S03]  /*a380*/  ULOP3.LUT UR6, UR6, 0x3fff, URZ, 0xc0, !UPT ;  /* 0x00003fff06067892 */ /* 0x000fc6000f8ec03f */
[----:B------:R-:W-:Y:S01]  /*a390*/  IMAD R3, R17, UR14, R2 ;  /* 0x0000000e11037c24 */ /* 0x000fe2000f8e0202 */
[----:B------:R-:W-:-:S04]  /*a3a0*/  ULOP3.LUT UR6, UR6, 0x3000000, URZ, 0xfc, !UPT ;  /* 0x0300000006067892 */ /* 0x000fc8000f8efc3f */
[----:B------:R-:W-:-:S03]  /*a3b0*/  UIMAD UR11, UR7, 0x900, UR6 ;  /* 0x00000900070b78a4 */ /* 0x000fc6000f8e0206 */
[----:B------:R-:W-:-:S04]  /*a3c0*/  UMOV UR7, 0x40000040 ;  /* 0x4000004000077882 */ /* 0x000fc80000000000 */
[----:B------:R-:W-:Y:S02]  /*a3d0*/  UMOV UR6, UR11 ;  /* 0x0000000b00067c82 */ /* 0x000fe40008000000 */
[----:B------:R-:W-:Y:S01]  /*a3e0*/  HGMMA.64x192x16.F32 R24, R188, gdesc[UR4].tnspB, R24, gsb0 ;  /* 0x42e00004bc187df0 */ /* 0x000fe20008000818 */
[----:B------:R-:W-:Y:S01]  /*a3f0*/  UIADD3 UR6, UR11, 0x80, URZ ;  /* 0x000000800b067890 */ /* 0x000fe2000fffe03f */
[----:B----4-:R-:W-:Y:S01]  /*a400*/  IADD3 R3, R3, 0x1, -R4 ;  /* 0x0000000103037810 */ /* 0x010fe20007ffe804 */
[----:B------:R-:W-:-:S04]  /*a410*/  UMOV UR7, 0x40000040 ;  /* 0x4000004000077882 */ /* 0x000fc80000000000 */
[----:B------:R-:W-:Y:S01]  /*a420*/  IMAD R3, R16, -0x2, R3 ;  /* 0xfffffffe10037824 */ /* 0x000fe200078e0203 */
[----:B---3--:R-:W-:-:S03]  /*a430*/  LOP3.LUT P1, RZ, R208, 0x7f, RZ, 0xc0, !PT ;  /* 0x0000007fd0ff7812 */ /* 0x008fc6000782c0ff */
[----:B------:R-:W-:-:S10]  /*a440*/  VIADD R5, R3, UR45 ;  /* 0x0000002d03057c36 */ /* 0x000fd40008000000 */
[----:B------:R-:W-:-:S05]  /*a450*/  @!P1 LEA R0, R0, UR37, 0x3 ;  /* 0x0000002500009c11 */ /* 0x000fca000f8e18ff */
        /* <DEDUP_REMOVED lines=25> */
[----:B------:R-:W-:-:S06]  /*a5f0*/  ULOP3.LUT UR6, URZ, UR41, URZ, 0x33, !UPT ;  /* 0x000000293f067292 */ /* 0x000fcc000f8e333f */
[----:B------:R-:W-:Y:S01]  /*a600*/  VIADD R4, R3, UR6 ;  /* 0x0000000603047c36 */ /* 0x000fe20008000000 */
[----:B------:R-:W-:Y:S02]  /*a610*/  WARPGROUP.DEPBAR.LE gsb0, 0x0 ;  /* 0x00008000000079c5 */ /* 0x000fe40000010000 */
[----:B------:R1:W-:Y:S01]  /*a620*/  @!P1 SYNCS.ARRIVE.TRANS64.RED.A1T0 RZ, [R0+URZ], RZ ;  /* 0x000000ff00ff99a7 */ /* 0x0003e2000810043f */
[----:B------:R-:W-:Y:S01]  /*a630*/  ISETP.GE.AND P1, PT, R20, 0x1, PT ;  /* 0x000000011400780c */ /* 0x000fe20003f26270 */
[C---:B------:R-:W-:Y:S02]  /*a640*/  IMAD.IADD R170, R7.reuse, 0x1, R5 ;  /* 0x0000000107aa7824 */ /* 0x040fe400078e0205 */
[----:B------:R-:W-:Y:S02]  /*a650*/  IMAD.IADD R168, R7, 0x1, R4 ;  /* 0x0000000107a87824 */ /* 0x000fe400078e0204 */
[----:B-1----:R-:W-:-:S08]  /*a660*/  IMAD R0, R16, -0x2, R2 ;  /* 0xfffffffe10007824 */ /* 0x002fd000078e0202 */
[----:B------:R-:W-:Y:S05]  /*a670*/  @!P1 BRA `(.L_x_930) ;  /* 0x0000000000589947 */ /* 0x000fea0003800000 */
        /* <DEDUP_REMOVED lines=11> */
.L_x_932:
[----:B------:R-:W-:-:S05]  /*a730*/  IMAD.U32 R169, RZ, RZ, UR40 ;  /* 0x00000028ffa97e24 */ /* 0x000fca000f8e00ff */
[----:B------:R-:W-:-:S13]  /*a740*/  ISETP.NE.AND P1, PT, R169, 0x1, PT ;  /* 0x00000001a900780c */ /* 0x000fda0003f25270 */
[----:B------:R-:W1:Y:S01]  /*a750*/  @P1 LDC.64 R172, c[0x0][0x9e8] ;  /* 0x00027a00ffac1b82 */ /* 0x000e620000000a00 */
[----:B------:R-:W-:-:S04]  /*a760*/  @P1 IMAD.IADD R3, R7, 0x1, R14 ;  /* 0x0000000107031824 */ /* 0x000fc800078e020e */
[----:B-1----:R-:W-:-:S04]  /*a770*/  @P1 IMAD.HI.U32 R172, R3, R172, RZ ;  /* 0x000000ac03ac1227 */ /* 0x002fc800078e00ff */
[----:B------:R-:W-:Y:S01]  /*a780*/  IMAD.MOV.U32 R3, RZ, RZ, R192 ;  /* 0x000000ffff037224 */ /* 0x000fe200078e00c0 */
[----:B------:R-:W-:-:S07]  /*a790*/  @P1 SHF.R.U32.HI R3, RZ, R173, R172 ;  /* 0x000000adff031219 */ /* 0x000fce00000116ac */
.L_x_933:
[----:B------:R-:W-:Y:S05]  /*a7a0*/  BSYNC B0 ;  /* 0x0000000000007941 */ /* 0x000fea0003800000 */
.L_x_931:
[----:B------:R-:W-:-:S05]  /*a7b0*/  IMAD R3, R3, R169, R0 ;  /* 0x000000a903037224 */ /* 0x000fca00078e0200 */
[----:B------:R-:W-:Y:S02]  /*a7c0*/  VIADDMNMX R170, R3, R169, R170, PT ;  /* 0x000000a903aa7246 */ /* 0x000fe400038001aa */
[----:B------:R-:W-:-:S07]  /*a7d0*/  VIMNMX R168, R168, R3, !PT ;  /* 0x00000003a8a87248 */ /* 0x000fce0007fe0100 */
.L_x_930:
[C---:B------:R-:W-:Y:S02]  /*a7e0*/  ISETP.GE.AND P2, PT, R2.reuse, 0x9, PT ;  /* 0x000000090200780c */ /* 0x040fe40003f46270 */
[----:B------:R-:W-:Y:S02]  /*a7f0*/  ISETP.GE.AND P1, PT, R2, 0x2, PT ;  /* 0x000000020200780c */ /* 0x000fe40003f26270 */
[C---:B------:R-:W-:Y:S02]  /*a800*/  ISETP.GT.AND P3, PT, R168.reuse, 0x8, !P2 ;  /* 0x00000008a800780c */ /* 0x040fe40005764270 */
[----:B------:R-:W-:Y:S02]  /*a810*/  ISETP.GT.AND P4, PT, R168, 0x1, !P1 ;  /* 0x00000001a800780c */ /* 0x000fe40004f84270 */
[----:B------:R-:W-:Y:S02]  /*a820*/  ISETP.LT.OR P3, PT, R170, 0x9, P3 ;  /* 0x00000009aa00780c */ /* 0x000fe40001f61670 */
[----:B------:R-:W-:-:S02]  /*a830*/  ISETP.GE.AND P5, PT, R2, 0xa, PT ;  /* 0x0000000a0200780c */ /* 0x000fc40003fa6270 */
[----:B------:R-:W-:Y:S02]  /*a840*/  FSEL R173, R124, -INF , !P3 ;  /* 0xff8000007cad7808 */ /* 0x000fe40005800000 */
[----:B------:R-:W-:Y:S02]  /*a850*/  ISETP.LT.OR P4, PT, R170, 0x2, P4 ;  /* 0x00000002aa00780c */ /* 0x000fe40002781670 */
[----:B------:R-:W-:Y:S02]  /*a860*/  ISETP.GT.AND P3, PT, R168, 0x9, !P5 ;  /* 0x00000009a800780c */ /* 0x000fe40006f64270 */
[----:B------:R-:W-:Y:S02]  /*a870*/  FSEL R171, R121, -INF , !P4 ;  /* 0xff80000079ab7808 */ /* 0x000fe40006000000 */
        /* <DEDUP_REMOVED lines=107> */
[----:B------:R-:W-:-:S13]  /*af30*/  ISETP.GE.AND P6, PT, R20, 0x1, PT ;  /* 0x000000011400780c */ /* 0x000fda0003fc6270 */
[----:B------:R-:W-:Y:S05]  /*af40*/  @!P6 BRA `(.L_x_934) ;  /* 0x000000000054e947 */ /* 0x000fea0003800000 */
        /* <DEDUP_REMOVED lines=12> */
.L_x_936:
[----:B------:R-:W-:-:S05]  /*b010*/  IMAD.U32 R132, RZ, RZ, UR40 ;  /* 0x00000028ff847e24 */ /* 0x000fca000f8e00ff */
[----:B------:R-:W-:-:S13]  /*b020*/  ISETP.NE.AND P6, PT, R132, 0x1, PT ;  /* 0x000000018400780c */ /* 0x000fda0003fc5270 */
[----:B------:R-:W1:Y:S02]  /*b030*/  @P6 LDC.64 R4, c[0x0][0x9e8] ;  /* 0x00027a00ff046b82 */ /* 0x000e640000000a00 */
[----:B-1----:R-:W-:-:S05]  /*b040*/  @P6 IMAD.HI.U32 R4, R189, R4, RZ ;  /* 0x00000004bd046227 */ /* 0x002fca00078e00ff */
[----:B------:R-:W-:-:S07]  /*b050*/  @P6 SHF.R.U32.HI R189, RZ, R5, R4 ;  /* 0x00000005ffbd6219 */ /* 0x000fce0000011604 */
.L_x_937:
[----:B------:R-:W-:Y:S05]  /*b060*/  BSYNC B0 ;  /* 0x0000000000007941 */ /* 0x000fea0003800000 */
.L_x_935:
[----:B------:R-:W-:-:S05]  /*b070*/  IMAD R189, R189, R132, R0 ;  /* 0x00000084bdbd7224 */ /* 0x000fca00078e0200 */
[----:B------:R-:W-:Y:S02]  /*b080*/  VIADDMNMX R2, R189, R132, R2, PT ;  /* 0x00000084bd027246 */ /* 0x000fe40003800102 */
[----:B------:R-:W-:-:S07]  /*b090*/  VIMNMX R120, R120, R189, !PT ;  /* 0x000000bd78787248 */ /* 0x000fce0007fe0100 */
.L_x_934:
        /* <DEDUP_REMOVED lines=41> */
[----:B------:R-:W-:Y:S02]  /*b330*/  ISETP.NE.AND P6, PT, R207, RZ, PT ;  /* 0x000000ffcf00720c */ /* 0x000fe40003fc5270 */
        /* <DEDUP_REMOVED lines=27> */
[----:B------:R-:W-:Y:S02]  /*b4f0*/  ISETP.NE.AND P2, PT, R206, RZ, PT ;  /* 0x000000ffce00720c */ /* 0x000fe40003f45270 */
[----:B------:R-:W-:Y:S02]  /*b500*/  ISETP.LT.OR P1, PT, R2, 0x31, P1 ;  /* 0x000000310200780c */ /* 0x000fe40000f21670 */
[----:B------:R-:W-:Y:S02]  /*b510*/  FMNMX.FTZ R0, R137, R0, !PT ;  /* 0x0000000089007209 */ /* 0x000fe40007810000 */
[----:B------:R-:W-:Y:S02]  /*b520*/  FSEL R135, R146, -INF , !P1 ;  /* 0xff80000092877808 */ /* 0x000fe40004800000 */
[----:B------:R-:W-:-:S02]  /*b530*/  ISETP.NE.AND P1, PT, R144, RZ, PT ;  /* 0x000000ff9000720c */ /* 0x000fc40003f25270 */
[----:B------:R-:W-:Y:S02]  /*b540*/  FMNMX.FTZ R4, R165, R0, !PT ;  /* 0x00000000a5047209 */ /* 0x000fe40007810000 */
[C---:B------:R-:W-:Y:S01]  /*b550*/  ISETP.GT.AND P1, PT, R120.reuse, 0x31, !P1 ;  /* 0x000000317800780c */ /* 0x040fe20004f24270 */
[----:B------:R-:W1:Y:S01]  /*b560*/  LDC R0, c[0x0][0x988] ;  /* 0x00026200ff007b82 */ /* 0x000e620000000800 */
[----:B------:R-:W-:Y:S01]  /*b570*/  ISETP.GT.AND P3, PT, R120, 0x50, !P3 ;  /* 0x000000507800780c */ /* 0x000fe20005f64270 */
[----:B------:R-:W2:Y:S01]  /*b580*/  SHFL.BFLY PT, R5, R4, 0x2, 0x1f ;  /* 0x0c401f0004057f89 */ /* 0x000ea200000e0000 */
[C---:B------:R-:W-:Y:S02]  /*b590*/  ISETP.LT.OR P1, PT, R2.reuse, 0x32, P1 ;  /* 0x000000320200780c */ /* 0x040fe40000f21670 */
[----:B------:R-:W-:Y:S02]  /*b5a0*/  ISETP.LT.OR P3, PT, R2, 0x51, P3 ;  /* 0x000000510200780c */ /* 0x000fe40001f61670 */
[----:B------:R-:W-:-:S02]  /*b5b0*/  FSEL R147, R147, -INF , !P1 ;  /* 0xff80000093937808 */ /* 0x000fc40004800000 */
[----:B------:R-:W-:Y:S02]  /*b5c0*/  ISETP.NE.AND P1, PT, R182, RZ, PT ;  /* 0x000000ffb600720c */ /* 0x000fe40003f25270 */
[C---:B------:R-:W-:Y:S02]  /*b5d0*/  ISETP.GT.AND P4, PT, R120.reuse, 0x51, !P4 ;  /* 0x000000517800780c */ /* 0x040fe40006784270 */
[----:B------:R-:W-:Y:S02]  /*b5e0*/  ISETP.GT.AND P1, PT, R120, 0x38, !P1 ;  /* 0x000000387800780c */ /* 0x000fe40004f24270 */
[----:B------:R-:W-:Y:S02]  /*b5f0*/  FSEL R221, R162, -INF , !P3 ;  /* 0xff800000a2dd7808 */ /* 0x000fe40005800000 */
[----:B------:R-:W-:Y:S02]  /*b600*/  ISETP.LT.OR P1, PT, R2, 0x39, P1 ;  /* 0x000000390200780c */ /* 0x000fe40000f21670 */
[----:B------:R-:W-:-:S02]  /*b610*/  ISETP.GT.AND P5, PT, R120, 0x58, !P5 ;  /* 0x000000587800780c */ /* 0x000fc40006fa4270 */
[----:B------:R-:W-:Y:S02]  /*b620*/  FSEL R131, R150, -INF , !P1 ;  /* 0xff80000096837808 */ /* 0x000fe40004800000 */
[----:B------:R-:W-:Y:S02]  /*b630*/  ISETP.NE.AND P1, PT, R148, RZ, PT ;  /* 0x000000ff9400720c */ /* 0x000fe40003f25270 */
[----:B------:R-:W-:Y:S02]  /*b640*/  ISETP.LT.OR P4, PT, R2, 0x52, P4 ;  /* 0x000000520200780c */ /* 0x000fe40002781670 */
[----:B------:R-:W-:Y:S02]  /*b650*/  ISETP.GT.AND P1, PT, R120, 0x39, !P1 ;  /* 0x000000397800780c */ /* 0x000fe40004f24270 */
[----:B--2---:R-:W-:Y:S02]  /*b660*/  FMNMX.FTZ R130, R4, R5, !PT ;  /* 0x0000000504827209 */ /* 0x004fe40007810000 */
[----:B------:R-:W-:-:S02]  /*b670*/  ISETP.LT.OR P1, PT, R2, 0x3a, P1 ;  /* 0x0000003a0200780c */ /* 0x000fc40000f21670 */
[----:B------:R-:W-:Y:S01]  /*b680*/  ISETP.LT.OR P5, PT, R2, 0x59, P5 ;  /* 0x000000590200780c */ /* 0x000fe20002fa1670 */
[----:B------:R-:W2:Y:S01]  /*b690*/  SHFL.BFLY PT, R5, R130, 0x1, 0x1f ;  /* 0x0c201f0082057f89 */ /* 0x000ea200000e0000 */
[----:B------:R-:W-:Y:S02]  /*b6a0*/  FSEL R151, R151, -INF , !P1 ;  /* 0xff80000097977808 */ /* 0x000fe40004800000 */
[----:B------:R-:W-:-:S04]  /*b6b0*/  ISETP.NE.AND P1, PT, R184, RZ, PT ;  /* 0x000000ffb800720c */ /* 0x000fc80003f25270 */
[----:B------:R-:W-:-:S04]  /*b6c0*/  ISETP.GT.AND P1, PT, R120, 0x40, !P1 ;  /* 0x000000407800780c */ /* 0x000fc80004f24270 */
[----:B------:R-:W-:-:S04]  /*b6d0*/  ISETP.LT.OR P1, PT, R2, 0x41, P1 ;  /* 0x000000410200780c */ /* 0x000fc80000f21670 */
[----:B------:R-:W-:Y:S02]  /*b6e0*/  FSEL R127, R154, -INF , !P1 ;  /* 0xff8000009a7f7808 */ /* 0x000fe40004800000 */
[----:B------:R-:W-:-:S04]  /*b6f0*/  ISETP.NE.AND P1, PT, R152, RZ, PT ;  /* 0x000000ff9800720c */ /* 0x000fc80003f25270 */
[----:B------:R-:W-:Y:S02]  /*b700*/  ISETP.GT.AND P1, PT, R120, 0x41, !P1 ;  /* 0x000000417800780c */ /* 0x000fe40004f24270 */
[----:B--2---:R-:W-:Y:S02]  /*b710*/  FMNMX.FTZ R5, R130, R5, !PT ;  /* 0x0000000582057209 */ /* 0x004fe40007810000 */
[----:B------:R-:W-:-:S03]  /*b720*/  ISETP.LT.OR P1, PT, R2, 0x42, P1 ;  /* 0x000000420200780c */ /* 0x000fc60000f21670 */
[----:B-1----:R-:W-:Y:S01]  /*b730*/  FMUL.FTZ R126, R5, R0 ;  /* 0x00000000057e7220 */ /* 0x002fe20000410000 */
        /* <DEDUP_REMOVED lines=12> */
[----:B------:R-:W-:-:S02]  /*b800*/  FSEL R122, R122, -INF , !P1 ;  /* 0xff8000007a7a7808 */ /* 0x000fc40004800000 */
[----:B------:R-:W-:Y:S02]  /*b810*/  FSETP.NEU.FTZ.AND P1, PT, R5, -INF , PT ;  /* 0xff8000000500780b */ /* 0x000fe40003f3d000 */
        /* <DEDUP_REMOVED lines=19> */
[----:B------:R-:W-:Y:S01]  /*b950*/  FSEL R2, R5, RZ, P1 ;  /* 0x000000ff05027208 */ /* 0x000fe20000800000 */
        /* <DEDUP_REMOVED lines=22> */
[----:B------:R-:W-:Y:S01]  /*bac0*/  FFMA.FTZ R137, R165, R0, -R126 ;  /* 0x00000000a5897223 */ /* 0x000fe2000001087e */
[----:B------:R-:W-:Y:S01]  /*bad0*/  MUFU.EX2 R188, R188 ;  /* 0x000000bc00bc7308 */ /* 0x000fe20000000800 */
        /* <DEDUP_REMOVED lines=18> */
[----:B------:R-:W-:Y:S04]  /*bc00*/  MUFU.EX2 R175, R175 ;  /* 0x000000af00af7308 */ /* 0x000fe80000000800 */
[----:B------:R-:W1:Y:S04]  /*bc10*/  SHFL.BFLY PT, R3, R4, 0x2, 0x1f ;  /* 0x0c401f0004037f89 */ /* 0x000e6800000e0000 */
[----:B------:R-:W-:Y:S08]  /*bc20*/  MUFU.EX2 R180, R180 ;  /* 0x000000b400b47308 */ /* 0x000ff00000000800 */
[----:B------:R2:W-:Y:S08]  /*bc30*/  MUFU.EX2 R163, R187 ;  /* 0x000000bb00a37308 */ /* 0x0005f00000000800 */
        /* <DEDUP_REMOVED lines=9> */
[----:B------:R-:W-:-:S02]  /*bcd0*/  IMAD.MOV.U32 R205, RZ, RZ, R5 ;  /* 0x000000ffffcd7224 */ /* 0x000fc400078e0005 */
[C---:B------:R-:W-:Y:S01]  /*bce0*/  FSETP.NEU.FTZ.AND P1, PT, R4.reuse, -INF , PT ;  /* 0xff8000000400780b */ /* 0x040fe20003f3d000 */
[-C--:B------:R-:W-:Y:S01]  /*bcf0*/  FMUL.FTZ R3, R3, R0.reuse ;  /* 0x0000000003037220 */ /* 0x080fe20000410000 */
[C---:B------:R-:W-:Y:S01]  /*bd00*/  FMUL.FTZ R126, R4.reuse, R0 ;  /* 0x00000000047e7220 */ /* 0x040fe20000410000 */
[----:B------:R-:W-:Y:S01]  /*bd10*/  MUFU.EX2 R121, R121 ;  /* 0x0000007900797308 */ /* 0x000fe20000000800 */
[----:B------:R-:W-:-:S03]  /*bd20*/  FSEL R132, R4, RZ, P1 ;  /* 0x000000ff04847208 */ /* 0x000fc60000800000 */
[----:B------:R-:W-:Y:S02]  /*bd30*/  FSEL R126, R126, RZ, P1 ;  /* 0x000000ff7e7e7208 */ /* 0x000fe40000800000 */
[C---:B------:R-:W-:Y:S01]  /*bd40*/  ISETP.GT.AND P1, PT, R15.reuse, UR47, PT ;  /* 0x0000002f0f007c0c */ /* 0x040fe2000bf24270 */
[----:B------:R-:W-:Y:S01]  /*bd50*/  VIADD R15, R15, 0xffffffff ;  /* 0xffffffff0f0f7836 */ /* 0x000fe20000000000 */
[----:B------:R1:W3:Y:S01]  /*bd60*/  MUFU.EX2 R2, R3 ;  /* 0x0000000300027308 */ /* 0x0002e20000000800 */
[-CC-:B------:R-:W-:Y:S01]  /*bd70*/  FFMA.FTZ R120, R122, R0.reuse, -R126.reuse ;  /* 0x000000007a787223 */ /* 0x180fe2000001087e */
[-CC-:B------:R-:W-:Y:S01]  /*bd80*/  FFMA.FTZ R149, R219, R0.reuse, -R126.reuse ;  /* 0x00000000db957223 */ /* 0x180fe2000001087e */
[-CC-:B------:R-:W-:Y:S01]  /*bd90*/  FFMA.FTZ R122, R189, R0.reuse, -R126.reuse ;  /* 0x00000000bd7a7223 */ /* 0x180fe2000001087e */
[-CC-:B------:R-:W-:Y:S01]  /*bda0*/  FFMA.FTZ R153, R217, R0.reuse, -R126.reuse ;  /* 0x00000000d9997223 */ /* 0x180fe2000001087e */
[-CC-:B------:R-:W-:Y:S01]  /*bdb0*/  FFMA.FTZ R185, R209, R0.reuse, -R126.reuse ;  /* 0x00000000d1b97223 */ /* 0x180fe2000001087e */
[-CC-:B------:R-:W-:Y:S01]  /*bdc0*/  FFMA.FTZ R124, R215, R0.reuse, -R126.reuse ;  /* 0x00000000d77c7223 */ /* 0x180fe2000001087e */
[-CC-:B--2---:R-:W-:Y:S01]  /*bdd0*/  FFMA.FTZ R187, R191, R0.reuse, -R126.reuse ;  /* 0x00000000bfbb7223 */ /* 0x184fe2000001087e */
[----:B------:R-:W-:Y:S01]  /*bde0*/  MUFU.EX2 R120, R120 ;  /* 0x0000007800787308 */ /* 0x000fe20000000800 */
[----:B-1----:R-:W-:Y:S01]  /*bdf0*/  FADD.FTZ R3, -R132, R21 ;  /* 0x0000001584037221 */ /* 0x002fe20000010100 */
[-CC-:B------:R-:W-:Y:S01]  /*be00*/  FFMA.FTZ R21, R135, R0.reuse, -R126.reuse ;  /* 0x0000000087157223 */ /* 0x180fe2000001087e */
[-CC-:B------:R-:W-:Y:S01]  /*be10*/  FFMA.FTZ R128, R213, R0.reuse, -R126.reuse ;  /* 0x00000000d5807223 */ /* 0x180fe2000001087e */
[-CC-:B------:R-:W-:Y:S01]  /*be20*/  FFMA.FTZ R181, R207, R0.reuse, -R126.reuse ;  /* 0x00000000cfb57223 */ /* 0x180fe2000001087e */
[-C--:B------:R-:W-:Y:S01]  /*be30*/  FMUL.FTZ R3, R3, R0.reuse ;  /* 0x0000000003037220 */ /* 0x080fe20000410000 */
[-CC-:B------:R-:W-:Y:S01]  /*be40*/  FFMA.FTZ R130, R211, R0.reuse, -R126.reuse ;  /* 0x00000000d3827223 */ /* 0x180fe2000001087e */
[-CC-:B------:R-:W-:Y:S01]  /*be50*/  FFMA.FTZ R183, R139, R0.reuse, -R126.reuse ;  /* 0x000000008bb77223 */ /* 0x180fe2000001087e */
[----:B------:R-:W-:Y:S01]  /*be60*/  MUFU.EX2 R149, R149 ;  /* 0x0000009500957308 */ /* 0x000fe20000000800 */
[----:B---3--:R-:W-:Y:S01]  /*be70*/  FFMA.FTZ R13, R2, R13, R223 ;  /* 0x0000000d020d7223 */ /* 0x008fe200000100df */
[-CC-:B------:R-:W-:Y:S01]  /*be80*/  FFMA.FTZ R143, R143, R0.reuse, -R126.reuse ;  /* 0x000000008f8f7223 */ /* 0x180fe2000001087e */
[----:B------:R-:W-:Y:S01]  /*be90*/  FFMA.FTZ R134, R147, R0, -R126 ;  /* 0x0000000093867223 */ /* 0x000fe2000001087e */
[----:B------:R-:W-:-:S02]  /*bea0*/  IMAD.U32 R139, RZ, RZ, UR10 ;  /* 0x0000000aff8b7e24 */ /* 0x000fc4000f8e00ff */
        /* <DEDUP_REMOVED lines=9> */
[--C-:B------:R-:W-:Y:S01]  /*bf40*/  FFMA.FTZ R179, R179, R0, -R126.reuse ;  /* 0x00000000b3b37223 */ /* 0x100fe2000001087e */
[----:B------:R-:W-:Y:S01]  /*bf50*/  F2FP.F16.F32.PACK_AB R190, R171, R190 ;  /* 0x000000beabbe723e */ /* 0x000fe200000000ff */
[----:B------:R-:W2:Y:S01]  /*bf60*/  MUFU.EX2 R122, R122 ;  /* 0x0000007a007a7308 */ /* 0x000ea20000000800 */
[----:B------:R-:W-:Y:S01]  /*bf70*/  FADD.FTZ R138, R184, R13 ;  /* 0x0000000db88a7221 */ /* 0x000fe20000010000 */
[----:B------:R-:W-:Y:S01]  /*bf80*/  FFMA.FTZ R13, R131, R0, -R126 ;  /* 0x00000000830d7223 */ /* 0x000fe2000001087e */
[----:B------:R-:W-:-:S02]  /*bf90*/  F2FP.F16.F32.PACK_AB R184, R173, R184 ;  /* 0x000000b8adb8723e */ /* 0x000fc400000000ff */
[----:B------:R-:W-:Y:S01]  /*bfa0*/  FADD.FTZ R131, R173, R138 ;  /* 0x0000008aad837221 */ /* 0x000fe20000010000 */
[----:B------:R-:W-:Y:S02]  /*bfb0*/  F2FP.F16.F32.PACK_AB R188, R188, R223 ;  /* 0x000000dfbcbc723e */ /* 0x000fe400000000ff */
[----:B------:R-:W3:Y:S01]  /*bfc0*/  MUFU.EX2 R153, R153 ;  /* 0x0000009900997308 */ /* 0x000ee20000000800 */
[----:B-1----:R-:W-:Y:S01]  /*bfd0*/  FFMA.FTZ R136, R3, R12, R120 ;  /* 0x0000000c03887223 */ /* 0x002fe20000010078 */
[----:B------:R-:W-:Y:S01]  /*bfe0*/  FADD.FTZ R138, R186, R131 ;  /* 0x00000083ba8a7221 */ /* 0x000fe20000010000 */
[----:B------:R-:W-:Y:S01]  /*bff0*/  FFMA.FTZ R131, R151, R0, -R126 ;  /* 0x0000000097837223 */ /* 0x000fe2000001087e */
[----:B------:R-:W-:Y:S01]  /*c000*/  F2FP.F16.F32.PACK_AB R186, R175, R186 ;  /* 0x000000baafba723e */ /* 0x000fe200000000ff */
[C---:B------:R-:W-:Y:S01]  /*c010*/  FADD.FTZ R135, R149.reuse, R136 ;  /* 0x0000008895877221 */ /* 0x040fe20000010000 */
[----:B------:R-:W-:Y:S02]  /*c020*/  F2FP.F16.F32.PACK_AB R189, R149, R120 ;  /* 0x0000007895bd723e */ /* 0x000fe400000000ff */
[----:B------:R-:W1:Y:S01]  /*c030*/  MUFU.EX2 R185, R185 ;  /* 0x000000b900b97308 */ /* 0x000e620000000800 */
[----:B--2---:R-:W-:Y:S01]  /*c040*/  FADD.FTZ R136, R122, R135 ;  /* 0x000000877a887221 */ /* 0x004fe20000010000 */
[----:B------:R-:W-:-:S04]  /*c050*/  FADD.FTZ R135, R175, R138 ;  /* 0x0000008aaf877221 */ /* 0x000fc80000010000 */
[----:B------:R-:W-:Y:S01]  /*c060*/  FADD.FTZ R138, R180, R135 ;  /* 0x00000087b48a7221 */ /* 0x000fe20000010000 */
[----:B------:R-:W-:Y:S01]  /*c070*/  F2FP.F16.F32.PACK_AB R180, R163, R180 ;  /* 0x000000b4a3b4723e */ /* 0x000fe200000000ff */
[----:B------:R-:W2:Y:S01]  /*c080*/  MUFU.EX2 R124, R124 ;  /* 0x0000007c007c7308 */ /* 0x000ea20000000800 */
[----:B---3--:R-:W-:Y:S01]  /*c090*/  FADD.FTZ R136, R153, R136 ;  /* 0x0000008899887221 */ /* 0x008fe20000010000 */
[----:B------:R-:W-:Y:S01]  /*c0a0*/  FADD.FTZ R135, R163, R138 ;  /* 0x0000008aa3877221 */ /* 0x000fe20000010000 */
[----:B------:R-:W-:-:S03]  /*c0b0*/  F2FP.F16.F32.PACK_AB R191, R153, R122 ;  /* 0x0000007a99bf723e */ /* 0x000fc600000000ff */
[----:B------:R-:W-:Y:S01]  /*c0c0*/  FADD.FTZ R140, R182, R135 ;  /* 0x00000087b68c7221 */ /* 0x000fe20000010000 */
[C---:B------:R-:W-:Y:S01]  /*c0d0*/  F2FP.F16.F32.PACK_AB R182, R141.reuse, R182 ;  /* 0x000000b68db6723e */ /* 0x040fe200000000ff */
[----:B------:R-:W3:Y:S02]  /*c0e0*/  MUFU.EX2 R187, R187 ;  /* 0x000000bb00bb7308 */ /* 0x000ee40000000800 */
[----:B------:R-:W-:-:S04]  /*c0f0*/  FADD.FTZ R135, R141, R140 ;  /* 0x0000008c8d877221 */ /* 0x000fc80000010000 */
[----:B------:R-:W-:Y:S01]  /*c100*/  FADD.FTZ R140, R176, R135 ;  /* 0x00000087b08c7221 */ /* 0x000fe20000010000 */
[C---:B------:R-:W-:Y:S01]  /*c110*/  F2FP.F16.F32.PACK_AB R176, R145.reuse, R176 ;  /* 0x000000b091b0723e */ /* 0x040fe200000000ff */
[----:B------:R-:W4:Y:S02]  /*c120*/  MUFU.EX2 R128, R128 ;  /* 0x0000008000807308 */ /* 0x000f240000000800 */
[----:B------:R-:W-:-:S04]  /*c130*/  FADD.FTZ R135, R145, R140 ;  /* 0x0000008c91877221 */ /* 0x000fc80000010000 */
[----:B------:R-:W-:Y:S01]  /*c140*/  FADD.FTZ R140, R178, R135 ;  /* 0x00000087b28c7221 */ /* 0x000fe20000010000 */
[C---:B------:R-:W-:Y:S01]  /*c150*/  F2FP.F16.F32.PACK_AB R178, R121.reuse, R178 ;  /* 0x000000b279b2723e */ /* 0x040fe200000000ff */
[----:B------:R-:W5:Y:S02]  /*c160*/  MUFU.EX2 R181, R181 ;  /* 0x000000b500b57308 */ /* 0x000f640000000800 */
[----:B------:R-:W-:-:S06]  /*c170*/  FADD.FTZ R135, R121, R140 ;  /* 0x0000008c79877221 */ /* 0x000fcc0000010000 */
[----:B------:R1:W-:Y:S08]  /*c180*/  MUFU.EX2 R12, R13 ;  /* 0x0000000d000c7308 */ /* 0x0003f00000000800 */
[----:B------:R-:W5:Y:S01]  /*c190*/  MUFU.EX2 R130, R130 ;  /* 0x0000008200827308 */ /* 0x000f620000000800 */
[----:B-1----:R-:W-:Y:S01]  /*c1a0*/  FADD.FTZ R13, R185, R136 ;  /* 0x00000088b90d7221 */ /* 0x002fe20000010000 */
[----:B------:R-:W-:Y:S01]  /*c1b0*/  @!P6 VIADD R136, R139, 0x30860 ;  /* 0x000308608b88e836 */ /* 0x000fe20000000000 */
[----:B--2---:R-:W-:-:S02]  /*c1c0*/  F2FP.F16.F32.PACK_AB R185, R124, R185 ;  /* 0x000000b97cb9723e */ /* 0x004fc400000000ff */
[----:B------:R-:W-:Y:S02]  /*c1d0*/  FADD.FTZ R138, R124, R13 ;  /* 0x0000000d7c8a7221 */ /* 0x000fe40000010000 */
[----:B------:R-:W-:Y:S01]  /*c1e0*/  @!P6 PRMT R139, RZ, 0x654, R136 ;  /* 0x00000654ff8be816 */ /* 0x000fe20000000088 */
[----:B------:R-:W1:Y:S01]  /*c1f0*/  MUFU.EX2 R183, R183 ;  /* 0x000000b700b77308 */ /* 0x000e620000000800 */
[----:B---3--:R-:W-:Y:S01]  /*c200*/  FADD.FTZ R13, R187, R138 ;  /* 0x0000008abb0d7221 */ /* 0x008fe20000010000 */
[-CC-:B------:R-:W-:Y:S01]  /*c210*/  FFMA.FTZ R136, R155, R0.reuse, -R126.reuse ;  /* 0x000000009b887223 */ /* 0x180fe2000001087e */
[----:B------:R-:W-:Y:S01]  /*c220*/  FFMA.FTZ R126, R167, R0, -R126 ;  /* 0x00000000a77e7223 */ /* 0x000fe2000001087e */
[----:B------:R2:W-:Y:S01]  /*c230*/  @!P6 SYNCS.ARRIVE.TRANS64.RED.A1T0 RZ, [R139+URZ], RZ ;  /* 0x000000ff8bffe9a7 */ /* 0x0005e2000810043f */
[C---:B----4-:R-:W-:Y:S01]  /*c240*/  FADD.FTZ R138, R128.reuse, R13 ;  /* 0x0000000d808a7221 */ /* 0x050fe20000010000 */
[----:B------:R-:W-:Y:S02]  /*c250*/  F2FP.F16.F32.PACK_AB R187, R128, R187 ;  /* 0x000000bb80bb723e */ /* 0x000fe400000000ff */
[----:B------:R-:W3:Y:S01]  /*c260*/  MUFU.EX2 R132, R143 ;  /* 0x0000008f00847308 */ /* 0x000ee20000000800 */
[----:B-----5:R-:W-:Y:S01]  /*c270*/  FADD.FTZ R13, R181, R138 ;  /* 0x0000008ab50d7221 */ /* 0x020fe20000010000 */
[----:B------:R-:W-:-:S03]  /*c280*/  F2FP.F16.F32.PACK_AB R181, R130, R181 ;  /* 0x000000b582b5723e */ /* 0x000fc600000000ff */
[----:B------:R-:W-:-:S03]  /*c290*/  FADD.FTZ R138, R130, R13 ;  /* 0x0000000d828a7221 */ /* 0x000fc60000010000 */
[----:B------:R-:W4:Y:S01]  /*c2a0*/  MUFU.EX2 R172, R172 ;  /* 0x000000ac00ac7308 */ /* 0x000f220000000800 */
[----:B-1----:R-:W-:-:S07]  /*c2b0*/  FADD.FTZ R13, R183, R138 ;  /* 0x0000008ab70d7221 */ /* 0x002fce0000010000 */
[----:B------:R-:W1:Y:S01]  /*c2c0*/  MUFU.EX2 R21, R21 ;  /* 0x0000001500157308 */ /* 0x000e620000000800 */
[C---:B---3--:R-:W-:Y:S01]  /*c2d0*/  FADD.FTZ R138, R132.reuse, R13 ;  /* 0x0000000d848a7221 */ /* 0x048fe20000010000 */
[----:B------:R-:W-:-:S06]  /*c2e0*/  F2FP.F16.F32.PACK_AB R183, R132, R183 ;  /* 0x000000b784b7723e */ /* 0x000fcc00000000ff */
[----:B------:R-:W3:Y:S01]  /*c2f0*/  MUFU.EX2 R125, R125 ;  /* 0x0000007d007d7308 */ /* 0x000ee20000000800 */
[----:B----4-:R-:W-:-:S07]  /*c300*/  FADD.FTZ R140, R172, R135 ;  /* 0x00000087ac8c7221 */ /* 0x010fce0000010000 */
[----:B------:R-:W4:Y:S01]  /*c310*/  MUFU.EX2 R134, R134 ;  /* 0x0000008600867308 */ /* 0x000f220000000800 */
[----:B-1----:R-:W-:-:S07]  /*c320*/  FADD.FTZ R13, R21, R138 ;  /* 0x0000008a150d7221 */ /* 0x002fce0000010000 */
[----:B------:R-:W-:Y:S01]  /*c330*/  MUFU.EX2 R174, R174 ;  /* 0x000000ae00ae7308 */ /* 0x000fe20000000800 */
[----:B---3--:R-:W-:-:S07]  /*c340*/  F2FP.F16.F32.PACK_AB R172, R125, R172 ;  /* 0x000000ac7dac723e */ /* 0x008fce00000000ff */
[----:B------:R-:W-:Y:S01]  /*c350*/  MUFU.EX2 R129, R129 ;  /* 0x0000008100817308 */ /* 0x000fe20000000800 */
[----:B----4-:R-:W-:-:S04]  /*c360*/  FADD.FTZ R13, R134, R13 ;  /* 0x0000000d860d7221 */ /* 0x010fc80000010000 */
[----:B------:R-:W-:-:S03]  /*c370*/  FADD.FTZ R138, R12, R13 ;  /* 0x0000000d0c8a7221 */ /* 0x000fc60000010000 */
[----:B------:R-:W1:Y:S08]  /*c380*/  MUFU.EX2 R131, R131 ;  /* 0x0000008300837308 */ /* 0x000e700000000800 */
[----:B------:R-:W3:Y:S08]  /*c390*/  MUFU.EX2 R168, R168 ;  /* 0x000000a800a87308 */ /* 0x000ef00000000800 */
[----:B------:R-:W4:Y:S01]  /*c3a0*/  MUFU.EX2 R127, R127 ;  /* 0x0000007f007f7308 */ /* 0x000f220000000800 */
[----:B-1----:R-:W-:-:S07]  /*c3b0*/  FADD.FTZ R138, R131, R138 ;  /* 0x0000008a838a7221 */ /* 0x002fce0000010000 */
[----:B------:R-:W1:Y:S08]  /*c3c0*/  MUFU.EX2 R133, R133 ;  /* 0x0000008500857308 */ /* 0x000e700000000800 */
[----:B------:R5:W-:Y:S08]  /*c3d0*/  MUFU.EX2 R142, R123 ;  /* 0x0000007b008e7308 */ /* 0x000bf00000000800 */
[----:B------:R-:W2:Y:S01]  /*c3e0*/  MUFU.EX2 R136, R136 ;  /* 0x0000008800887308 */ /* 0x000ea20000000800 */
[----:B-----5:R-:W-:-:S04]  /*c3f0*/  FADD.FTZ R123, R125, R140 ;  /* 0x0000008c7d7b7221 */ /* 0x020fc80000010000 */
[----:B------:R-:W-:Y:S01]  /*c400*/  FADD.FTZ R140, R174, R123 ;  /* 0x0000007bae8c7221 */ /* 0x000fe20000010000 */
[C---:B------:R-:W-:Y:S02]  /*c410*/  F2FP.F16.F32.PACK_AB R174, R129.reuse, R174 ;  /* 0x000000ae81ae723e */ /* 0x040fe400000000ff */
[----:B------:R-:W5:Y:S01]  /*c420*/  MUFU.EX2 R170, R170 ;  /* 0x000000aa00aa7308 */ /* 0x000f620000000800 */
[----:B------:R-:W-:-:S04]  /*c430*/  FADD.FTZ R13, R129, R140 ;  /* 0x0000008c810d7221 */ /* 0x000fc80000010000 */
[----:B---3--:R-:W-:Y:S01]  /*c440*/  FADD.FTZ R140, R168, R13 ;  /* 0x0000000da88c7221 */ /* 0x008fe20000010000 */
[----:B----4-:R-:W-:Y:S01]  /*c450*/  FADD.FTZ R13, R127, R138 ;  /* 0x0000008a7f0d7221 */ /* 0x010fe20000010000 */
[C---:B-1----:R-:W-:Y:S01]  /*c460*/  F2FP.F16.F32.PACK_AB R168, R133.reuse, R168 ;  /* 0x000000a885a8723e */ /* 0x042fe200000000ff */
[----:B------:R-:W1:Y:S01]  /*c470*/  MUFU.EX2 R159, R159 ;  /* 0x0000009f009f7308 */ /* 0x000e620000000800 */
[----:B------:R-:W-:Y:S01]  /*c480*/  FADD.FTZ R121, R133, R140 ;  /* 0x0000008c85797221 */ /* 0x000fe20000010000 */
[C---:B--2---:R-:W-:Y:S01]  /*c490*/  FADD.FTZ R13, R136.reuse, R13 ;  /* 0x0000000d880d7221 */ /* 0x044fe20000010000 */
[----:B------:R-:W-:-:S05]  /*c4a0*/  F2FP.F16.F32.PACK_AB R173, R136, R127 ;  /* 0x0000007f88ad723e */ /* 0x000fca00000000ff */
[----:B------:R-:W2:Y:S01]  /*c4b0*/  MUFU.EX2 R144, R221 ;  /* 0x000000dd00907308 */ /* 0x000ea20000000800 */
[----:B-----5:R-:W-:Y:S01]  /*c4c0*/  FADD.FTZ R138, R170, R121 ;  /* 0x00000079aa8a7221 */ /* 0x020fe20000010000 */
[----:B------:R-:W-:-:S06]  /*c4d0*/  FADD.FTZ R121, R142, R13 ;  /* 0x0000000d8e797221 */ /* 0x000fcc0000010000 */
[----:B------:R3:W4:Y:S01]  /*c4e0*/  MUFU.EX2 R169, R177 ;  /* 0x000000b100a97308 */ /* 0x0007220000000800 */
[C---:B-1----:R-:W-:Y:S01]  /*c4f0*/  FADD.FTZ R121, R159.reuse, R121 ;  /* 0x000000799f797221 */ /* 0x042fe20000010000 */
[----:B------:R-:W-:-:S06]  /*c500*/  F2FP.F16.F32.PACK_AB R175, R159, R142 ;  /* 0x0000008e9faf723e */ /* 0x000fcc00000000ff */
[----:B------:R1:W5:Y:S01]  /*c510*/  MUFU.EX2 R140, R179 ;  /* 0x000000b3008c7308 */ /* 0x0003620000000800 */
[----:B--2---:R-:W-:Y:S01]  /*c520*/  FADD.FTZ R121, R144, R121 ;  /* 0x0000007990797221 */ /* 0x004fe20000010000 */
[----:B---3--:R-:W-:Y:S01]  /*c530*/  F2FP.F16.F32.PACK_AB R177, R134, R21 ;  /* 0x0000001586b1723e */ /* 0x008fe200000000ff */
[----:B------:R-:W-:-:S05]  /*c540*/  IMAD.MOV.U32 R21, RZ, RZ, R4 ;  /* 0x000000ffff157224 */ /* 0x000fca00078e0004 */
[----:B------:R-:W2:Y:S01]  /*c550*/  MUFU.EX2 R137, R137 ;  /* 0x0000008900897308 */ /* 0x000ea20000000800 */
[----:B----4-:R-:W-:Y:S01]  /*c560*/  FADD.FTZ R121, R169, R121 ;  /* 0x00000079a9797221 */ /* 0x010fe20000010000 */
[----:B-1----:R-:W-:Y:S02]  /*c570*/  F2FP.F16.F32.PACK_AB R179, R131, R12 ;  /* 0x0000000c83b3723e */ /* 0x002fe400000000ff */
[----:B------:R-:W-:-:S04]  /*c580*/  F2FP.F16.F32.PACK_AB R169, R169, R144 ;  /* 0x00000090a9a9723e */ /* 0x000fc800000000ff */
[----:B------:R-:W1:Y:S01]  /*c590*/  MUFU.EX2 R126, R126 ;  /* 0x0000007e007e7308 */ /* 0x000e620000000800 */
[----:B-----5:R-:W-:Y:S01]  /*c5a0*/  FADD.FTZ R121, R140, R121 ;  /* 0x000000798c797221 */ /* 0x020fe20000010000 */
[C---:B--2---:R-:W-:Y:S01]  /*c5b0*/  FADD.FTZ R13, R137.reuse, R138 ;  /* 0x0000008a890d7221 */ /* 0x044fe20000010000 */
[----:B------:R-:W-:Y:S02]  /*c5c0*/  F2FP.F16.F32.PACK_AB R170, R137, R170 ;  /* 0x000000aa89aa723e */ /* 0x000fe400000000ff */
[C---:B-1----:R-:W-:Y:S01]  /*c5d0*/  FADD.FTZ R12, R126.reuse, R121 ;  /* 0x000000797e0c7221 */ /* 0x042fe20000010000 */
[----:B------:R-:W-:Y:S01]  /*c5e0*/  F2FP.F16.F32.PACK_AB R171, R126, R140 ;  /* 0x0000008c7eab723e */ /* 0x000fe200000000ff */
[----:B------:R-:W-:Y:S06]  /*c5f0*/  @P1 BRA `(.L_x_938) ;  /* 0xffffffd000481947 */ /* 0x000fec000383ffff */
.L_x_921:
        /* <DEDUP_REMOVED lines=99> */
.L_x_939:
[----:B------:R-:W-:Y:S01]  /*cc30*/  ULEA UR5, UR36, UR37, 0x3 ;  /* 0x0000002524057291 */ /* 0x000fe2000f8e183f */
[----:B------:R-:W-:-:S05]  /*cc40*/  IMAD.U32 R2, RZ, RZ, UR46 ;  /* 0x0000002eff027e24 */ /* 0x000fca000f8e00ff */
[----:B------:R-:W-:-:S04]  /*cc50*/  SHF.L.U32 R2, R2, 0x1f, RZ ;  /* 0x0000001f02027819 */ /* 0x000fc800000006ff */
[----:B------:R1:W2:Y:S01]  /*cc60*/  SYNCS.PHASECHK.TRANS64.TRYWAIT P1, [UR5+0x30850], R2 ;  /* 0x03085002ff0075a7 */ /* 0x0002a20008020145 */
[----:B------:R-:W-:Y:S05]  /*cc70*/  @!P0 BRA `(.L_x_940) ;  /* 0x0000000000048947 */ /* 0x000fea0003800000 */
[----:B------:R-:W-:Y:S01]  /*cc80*/  BPT.TRAP 0x1 ;  /* 0x000000040000795c */ /* 0x000fe20000300000 */
.L_x_940:
[----:B--2---:R-:W-:Y:S05]  /*cc90*/  @P1 BRA `(.L_x_941) ;  /* 0x0000000000081947 */ /* 0x004fea0003800000 */
[----:B------:R-:W2:Y:S02]  /*cca0*/  SYNCS.PHASECHK.TRANS64.TRYWAIT P0, [UR5+0x30850], R2 ;  /* 0x03085002ff0075a7 */ /* 0x000ea40008000145 */
[----:B--2---:R-:W-:Y:S05]  /*ccb0*/  @!P0 BRA `(.L_x_942) ;  /* 0x0000005800508947 */ /* 0x004fea0003800000 */
.L_x_941:
[----:B------:R-:W-:Y:S01]  /*ccc0*/  UIADD3 UR37, UR37, 0x400, URZ ;  /* 0x0000040025257890 */ /* 0x000fe2000fffe03f */
[----:B------:R-:W-:Y:S01]  /*ccd0*/  WARPGROUP.ARRIVE ;  /* 0x00000000000079c5 */ /* 0x000fe20000000000 */
[----:B------:R-:W-:Y:S01]  /*cce0*/  UMOV UR7, 0x40000040 ;  /* 0x4000004000077882 */ /* 0x000fe20000000000 */
[----:B--2---:R-:W2:Y:S01]  /*ccf0*/  SHFL.BFLY PT, R3, R12, 0x2, 0x1f ;  /* 0x0c401f000c037f89 */ /* 0x004ea200000e0000 */
[----:B------:R-:W-:Y:S01]  /*cd00*/  USHF.R.U32.HI UR37, URZ, 0x4, UR37 ;  /* 0x000000043f257899 */ /* 0x000fe20008011625 */
[----:B------:R-:W-:Y:S02]  /*cd10*/  CS2R R8, SRZ ;  /* 0x0000000000087805 */ /* 0x000fe4000001ff00 */
[----:B------:R-:W-:Y:S01]  /*cd20*/  R2UR UR8, R197 ;  /* 0x00000000c50872ca */ /* 0x000fe200000e0000 */
[----:B-1----:R-:W1:Y:S01]  /*cd30*/  SHFL.BFLY PT, R2, R13, 0x2, 0x1f ;  /* 0x0c401f000d027f89 */ /* 0x002e6200000e0000 */
[----:B------:R-:W-:Y:S01]  /*cd40*/  ULOP3.LUT UR37, UR37, 0x3fff, URZ, 0xc0, !UPT ;  /* 0x00003fff25257892 */ /* 0x000fe2000f8ec03f */
[----:B------:R-:W3:Y:S03]  /*cd50*/  S2R R11, SR_TID.X ;  /* 0x00000000000b7919 */ /* 0x000ee60000002100 */
[----:B------:R-:W-:-:S04]  /*cd60*/  ULOP3.LUT UR4, UR37, 0x3000000, URZ, 0xfc, !UPT ;  /* 0x0300000025047892 */ /* 0x000fc8000f8efc3f */
[----:B------:R-:W-:Y:S02]  /*cd70*/  UIMAD UR4, UR36, 0x900, UR4 ;  /* 0x00000900240478a4 */ /* 0x000fe4000f8e0204 */
[----:B------:R-:W-:Y:S02]  /*cd80*/  UIADD3 UR36, UR36, 0x1, URZ ;  /* 0x0000000124247890 */ /* 0x000fe4000fffe03f */
[----:B------:R-:W-:Y:S02]  /*cd90*/  UIADD3 UR8, UR8, 0x1, URZ ;  /* 0x0000000108087890 */ /* 0x000fe4000fffe03f */
[----:B------:R-:W-:Y:S01]  /*cda0*/  UISETP.NE.AND UP0, UPT, UR36, 0x2, UPT ;  /* 0x000000022400788c */ /* 0x000fe2000bf05270 */
[----:B------:R-:W-:Y:S02]  /*cdb0*/  UMOV UR6, UR4 ;  /* 0x0000000400067c82 */ /* 0x000fe40008000000 */
[----:B------:R-:W-:Y:S01]  /*cdc0*/  HGMMA.64x192x16.F32 R24, R188, gdesc[UR4].tnspB, R24, gsb0 ;  /* 0x42e00004bc187df0 */ /* 0x000fe20008000818 */
[----:B------:R-:W-:Y:S01]  /*cdd0*/  UIADD3 UR6, UR4, 0x80, URZ ;  /* 0x0000008004067890 */ /* 0x000fe2000fffe03f */
[----:B--2---:R-:W-:Y:S01]  /*cde0*/  FADD.FTZ R6, R3, R12 ;  /* 0x0000000c03067221 */ /* 0x004fe20000010000 */
[----:B------:R-:W-:Y:S01]  /*cdf0*/  UMOV UR7, 0x40000040 ;  /* 0x4000004000077882 */ /* 0x000fe20000000000 */
[----:B------:R-:W-:-:S02]  /*ce00*/  IMAD.U32 R197, RZ, RZ, UR8 ;  /* 0x00000008ffc57e24 */ /* 0x000fc4000f8e00ff */
[----:B-1----:R-:W-:Y:S01]  /*ce10*/  FADD.FTZ R2, R2, R13 ;  /* 0x0000000d02027221 */ /* 0x002fe20000010000 */
[----:B------:R-:W-:Y:S01]  /*ce20*/  IMAD.U32 R13, RZ, RZ, UR5 ;  /* 0x00000005ff0d7e24 */ /* 0x000fe2000f8e00ff */
[----:B------:R-:W1:Y:S01]  /*ce30*/  SHFL.BFLY PT, R7, R6, 0x1, 0x1f ;  /* 0x0c201f0006077f89 */ /* 0x000e6200000e0000 */
[----:B------:R-:W-:-:S03]  /*ce40*/  USEL UR36, UR36, URZ, UP0 ;  /* 0x0000003f24247287 */ /* 0x000fc60008000000 */
[----:B------:R-:W2:Y:S01]  /*ce50*/  SHFL.BFLY PT, R3, R2, 0x1, 0x1f ;  /* 0x0c201f0002037f89 */ /* 0x000ea200000e0000 */
[----:B---3--:R-:W-:Y:S01]  /*ce60*/  LOP3.LUT P2, RZ, R11, 0x7f, RZ, 0xc0, !PT ;  /* 0x0000007f0bff7812 */ /* 0x008fe2000784c0ff */
[----:B-1----:R-:W-:Y:S01]  /*ce70*/  FADD.FTZ R15, R6, R7 ;  /* 0x00000007060f7221 */ /* 0x002fe20000010000 */
[----:B--2---:R-:W-:-:S04]  /*ce80*/  FADD.FTZ R14, R2, R3 ;  /* 0x00000003020e7221 */ /* 0x004fc80000010000 */
[----:B------:R-:W-:Y:S01]  /*ce90*/  FSETP.NE.FTZ.AND P1, PT, R15, RZ, PT ;  /* 0x000000ff0f00720b */ /* 0x000fe20003f35000 */
[----:B------:R-:W-:Y:S02]  /*cea0*/  IMAD.MOV.U32 R3, RZ, RZ, -0x800000 ;  /* 0xff800000ff037424 */ /* 0x000fe400078e00ff */
[----:B------:R-:W-:Y:S01]  /*ceb0*/  IMAD.MOV.U32 R2, RZ, RZ, -0x800000 ;  /* 0xff800000ff027424 */ /* 0x000fe200078e00ff */
[----:B------:R-:W-:-:S09]  /*cec0*/  FSETP.NE.FTZ.AND P0, PT, R14, RZ, PT ;  /* 0x000000ff0e00720b */ /* 0x000fd20003f15000 */
[----:B------:R-:W1:Y:S01]  /*ced0*/  @P1 MUFU.LG2 R10, R15 ;  /* 0x0000000f000a1308 */ /* 0x000e620000000c00 */
[----:B------:R-:W-:-:S03]  /*cee0*/  @P1 FMUL.FTZ R12, R0, 0.69314718246459960938 ;  /* 0x3f317218000c1820 */ /* 0x000fc60000410000 */
[----:B------:R-:W-:Y:S01]  /*cef0*/  @P0 FMUL.FTZ R6, R0, 0.69314718246459960938 ;  /* 0x3f31721800060820 */ /* 0x000fe20000410000 */
[----:B------:R-:W-:-:S03]  /*cf00*/  @!P2 VIADD R0, R13, 0x30860 ;  /* 0x000308600d00a836 */ /* 0x000fc60000000000 */
[----:B------:R-:W2:Y:S08]  /*cf10*/  @P0 MUFU.LG2 R7, R14 ;  /* 0x0000000e00070308 */ /* 0x000eb00000000c00 */
[----:B------:R-:W3:Y:S01]  /*cf20*/  @P0 MUFU.RCP R8, R14 ;  /* 0x0000000e00080308 */ /* 0x000ee20000001000 */
[----:B-1----:R-:W-:-:S04]  /*cf30*/  @P1 FMUL.FTZ R11, R10, 0.69314718246459960938 ;  /* 0x3f3172180a0b1820 */ /* 0x002fc80000410000 */
[----:B------:R-:W-:Y:S01]  /*cf40*/  @P1 FFMA.FTZ R3, R12, R4, R11 ;  /* 0x000000040c031223 */ /* 0x000fe2000001000b */
[----:B------:R-:W-:Y:S02]  /*cf50*/  @!P2 PRMT R4, RZ, 0x654, R0 ;  /* 0x00000654ff04a816 */ /* 0x000fe40000000000 */
[----:B------:R-:W1:Y:S01]  /*cf60*/  @P1 MUFU.RCP R9, R15 ;  /* 0x0000000f00091308 */ /* 0x000e620000001000 */
[----:B--2---:R-:W-:-:S04]  /*cf70*/  @P0 FMUL.FTZ R7, R7, 0.69314718246459960938 ;  /* 0x3f31721807070820 */ /* 0x004fc80000410000 */
[----:B------:R-:W-:Y:S01]  /*cf80*/  @P0 FFMA.FTZ R2, R6, R5, R7 ;  /* 0x0000000506020223 */ /* 0x000fe20000010007 */
[----:B------:R-:W-:Y:S01]  /*cf90*/  PLOP3.LUT P0, PT, PT, PT, PT, 0x8, 0x0 ;  /* 0x000000000000781c */ /* 0x000fe20003f0e170 */
        /* <DEDUP_REMOVED lines=21> */
[----:B------:R-:W-:-:S04]  /*d0f0*/  USEL UR4, URZ, 0x1, UP0 ;  /* 0x000000013f047887 */ /* 0x000fc80008000000 */
[----:B------:R-:W-:Y:S01]  /*d100*/  ULOP3.LUT UR46, UR46, UR4, URZ, 0x3c, !UPT ;  /* 0x000000042e2e7292 */ /* 0x000fe2000f8e3c3f */
[----:B------:R-:W-:Y:S02]  /*d110*/  WARPGROUP.DEPBAR.LE gsb0, 0x0 ;  /* 0x00008000000079c5 */ /* 0x000fe40000010000 */
[----:B------:R-:W-:-:S10]  /*d120*/  WARPGROUP.ARRIVE ;  /* 0x00000000000079c5 */ /* 0x000fd40000000000 */
[----:B------:R-:W-:Y:S03]  /*d130*/  HGMMA.64x192x16.F32 R24, R168, gdesc[UR4].tnspB, R24, gsb0 ;  /* 0x42e00004a8187df0 */ /* 0x000fe60008000818 */
[----:B------:R-:W-:Y:S02]  /*d140*/  WARPGROUP.DEPBAR.LE gsb0, 0x0 ;  /* 0x00008000000079c5 */ /* 0x000fe40000010000 */
[----:B------:R2:W-:Y:S01]  /*d150*/  @!P2 SYNCS.ARRIVE.TRANS64.RED.A1T0 RZ, [R4+URZ], RZ ;  /* 0x000000ff04ffa9a7 */ /* 0x0005e2000810043f */
[-C--:B---3--:R-:W-:Y:S01]  /*d160*/  FMUL.FTZ R0, R32, R8.reuse ;  /* 0x0000000820007220 */ /* 0x088fe20000410000 */
[-C--:B-1----:R-:W-:Y:S01]  /*d170*/  FMUL.FTZ R32, R27, R9.reuse ;  /* 0x000000091b207220 */ /* 0x082fe20000410000 */
        /* <DEDUP_REMOVED lines=93> */
[----:B--2---:R-:W-:-:S07]  /*d750*/  FMUL.FTZ R119, R119, R9 ;  /* 0x0000000977777220 */ /* 0x004fce0000410000 */
.L_x_872:
[----:B------:R-:W1:Y:S08]  /*d760*/  S2UR UR4, SR_CgaCtaId ;  /* 0x00000000000479c3 */ /* 0x000e700000008800 */
[----:B------:R-:W-:Y:S06]  /*d770*/  BAR.SYNC.DEFER_BLOCKING 0x5, 0x120 ;  /* 0x0144800000007b1d */ /* 0x000fec0000010000 */
[----:B------:R-:W-:-:S02]  /*d780*/  UMOV UR37, 0x400 ;  /* 0x0000040000257882 */ /* 0x000fc40000000000 */
[----:B-1----:R-:W-:-:S09]  /*d790*/  ULEA UR37, UR4, UR37, 0x18 ;  /* 0x0000002504257291 */ /* 0x002fd2000f8ec03f */
[----:B------:R-:W1:Y:S02]  /*d7a0*/  LDS R4, [UR37+0x308d0] ;  /* 0x0308d025ff047984 */ /* 0x000e640008000800 */
[----:B-1----:R-:W-:Y:S01]  /*d7b0*/  R2UR UR4, R4 ;  /* 0x00000000040472ca */ /* 0x002fe200000e0000 */
[----:B------:R-:W-:Y:S06]  /*d7c0*/  BAR.ARV 0x4, 0x120 ;  /* 0x0104800000007b1d */ /* 0x000fec0000002000 */
[----:B------:R-:W-:Y:S08]  /*d7d0*/  @P0 BRA `(.L_x_943) ;  /* 0x0000000c00180947 */ /* 0x000ff00003800000 */
[----:B------:R-:W-:Y:S01]  /*d7e0*/  IADD3 R13, P4, R18, 0x60, RZ ;  /* 0x00000060120d7810 */ /* 0x000fe20007f9e0ff */
[----:B------:R-:W-:Y:S01]  /*d7f0*/  VIADD R129, R200, UR42 ;  /* 0x0000002ac8817c36 */ /* 0x000fe20008000000 */
[C---:B------:R-:W-:Y:S01]  /*d800*/  IADD3 R21, P5, R18.reuse, 0x4020, RZ ;  /* 0x0000402012157810 */ /* 0x040fe20007fbe0ff */
[----:B------:R-:W-:Y:S01]  /*d810*/  ULDC UR10, c[0x0][0xa88] ;  /* 0x0002a200000a7ab9 */ /* 0x000fe20000000800 */
[----:B------:R-:W-:Y:S01]  /*d820*/  LOP3.LUT R12, R13, 0x380, RZ, 0xc0, !PT ;  /* 0x000003800d0c7812 */ /* 0x000fe200078ec0ff */
[----:B------:R-:W-:Y:S01]  /*d830*/  VIADD R4, R129, 0x8 ;  /* 0x0000000881047836 */ /* 0x000fe20000000000 */
[----:B------:R-:W-:Y:S01]  /*d840*/  IADD3 R9, P3, R18, 0x20, RZ ;  /* 0x0000002012097810 */ /* 0x000fe20007f7e0ff */
[----:B------:R-:W-:Y:S01]  /*d850*/  USHF.R.S32.HI UR5, URZ, 0x1f, UR43 ;  /* 0x0000001f3f057899 */ /* 0x000fe2000801142b */
[----:B------:R-:W-:Y:S01]  /*d860*/  SHF.R.U64 R12, R12, 0x3, RZ ;  /* 0x000000030c0c7819 */ /* 0x000fe200000012ff */
[----:B------:R-:W-:Y:S01]  /*d870*/  ULDC.64 UR8, c[0x0][0xb70] ;  /* 0x0002dc0000087ab9 */ /* 0x000fe20000000a00 */
[----:B------:R-:W-:Y:S01]  /*d880*/  LOP3.LUT R5, R18, 0x380, RZ, 0xc0, !PT ;  /* 0x0000038012057812 */ /* 0x000fe200078ec0ff */
[----:B------:R-:W-:Y:S01]  /*d890*/  UIMAD UR5, UR5, UR8, URZ ;  /* 0x00000008050572a4 */ /* 0x000fe2000f8e023f */
[----:B------:R-:W-:Y:S01]  /*d8a0*/  LOP3.LUT R12, R12, R13, RZ, 0x3c, !PT ;  /* 0x0000000d0c0c7212 */ /* 0x000fe200078e3cff */
[----:B------:R-:W-:Y:S01]  /*d8b0*/  IMAD.X R13, RZ, RZ, R19, P4 ;  /* 0x000000ffff0d7224 */ /* 0x000fe200020e0613 */
[----:B------:R-:W-:Y:S01]  /*d8c0*/  LOP3.LUT R20, R21, 0x380, RZ, 0xc0, !PT ;  /* 0x0000038015147812 */ /* 0x000fe200078ec0ff */
[----:B------:R-:W-:Y:S01]  /*d8d0*/  UIMAD.WIDE.U32 UR6, UR43, UR8, URZ ;  /* 0x000000082b0672a5 */ /* 0x000fe2000f8e003f */
[C---:B------:R-:W-:Y:S01]  /*d8e0*/  IADD3 R17, P4, R18.reuse, 0x8000, RZ ;  /* 0x0000800012117810 */ /* 0x040fe20007f9e0ff */
[----:B------:R-:W-:Y:S01]  /*d8f0*/  UIMAD UR5, UR43, UR9, UR5 ;  /* 0x000000092b0572a4 */ /* 0x000fe2000f8e0205 */
[----:B------:R-:W-:-:S02]  /*d900*/  IADD3 R11, P2, R18, 0x40, RZ ;  /* 0x00000040120b7810 */ /* 0x000fc40007f5e0ff */
[----:B------:R-:W-:Y:S01]  /*d910*/  LOP3.LUT R8, R9, 0x380, RZ, 0xc0, !PT ;  /* 0x0000038009087812 */ /* 0x000fe200078ec0ff */
[----:B------:R-:W-:Y:S01]  /*d920*/  UIADD3 UR5, UR7, UR5, URZ ;  /* 0x0000000507057290 */ /* 0x000fe2000fffe03f */
[----:B------:R-:W-:Y:S02]  /*d930*/  LOP3.LUT P0, RZ, R199, 0x3, RZ, 0xc0, !PT ;  /* 0x00000003c7ff7812 */ /* 0x000fe4000780c0ff */
[----:B------:R-:W-:Y:S02]  /*d940*/  IADD3 R15, P6, R18, 0x4000, RZ ;  /* 0x00004000120f7810 */ /* 0x000fe40007fde0ff */
[----:B------:R-:W-:Y:S02]  /*d950*/  SHF.R.U64 R5, R5, 0x3, RZ ;  /* 0x0000000305057819 */ /* 0x000fe400000012ff */
[----:B------:R-:W-:Y:S02]  /*d960*/  SHF.R.U64 R20, R20, 0x3, RZ ;  /* 0x0000000314147819 */ /* 0x000fe400000012ff */
[----:B------:R-:W-:-:S02]  /*d970*/  LOP3.LUT R28, R17, 0x380, RZ, 0xc0, !PT ;  /* 0x00000380111c7812 */ /* 0x000fc400078ec0ff */
[----:B------:R-:W-:Y:S02]  /*d980*/  LOP3.LUT R10, R11, 0x380, RZ, 0xc0, !PT ;  /* 0x000003800b0a7812 */ /* 0x000fe400078ec0ff */
[----:B------:R-:W-:Y:S02]  /*d990*/  SHF.R.U64 R8, R8, 0x3, RZ ;  /* 0x0000000308087819 */ /* 0x000fe400000012ff */
[----:B------:R-:W-:Y:S02]  /*d9a0*/  ISETP.GE.OR P1, PT, R4, UR10, P0 ;  /* 0x0000000a04007c0c */ /* 0x000fe40008726670 */
[----:B------:R-:W-:Y:S02]  /*d9b0*/  LOP3.LUT R14, R15, 0x380, RZ, 0xc0, !PT ;  /* 0x000003800f0e7812 */ /* 0x000fe400078ec0ff */
[----:B------:R-:W-:Y:S01]  /*d9c0*/  LOP3.LUT R4, R5, R18, RZ, 0x3c, !PT ;  /* 0x0000001205047212 */ /* 0x000fe200078e3cff */
[--C-:B------:R-:W-:Y:S01]  /*d9d0*/  IMAD.MOV.U32 R5, RZ, RZ, R19.reuse ;  /* 0x000000ffff057224 */ /* 0x100fe200078e0013 */
[----:B------:R-:W-:Y:S01]  /*d9e0*/  LOP3.LUT R20, R20, R21, RZ, 0x3c, !PT ;  /* 0x0000001514147212 */ /* 0x000fe200078e3cff */
[----:B------:R-:W-:Y:S01]  /*d9f0*/  IMAD.X R21, RZ, RZ, R19, P5 ;  /* 0x000000ffff157224 */ /* 0x000fe200028e0613 */
[----:B------:R-:W-:-:S02]  /*da00*/  SHF.R.U64 R28, R28, 0x3, RZ ;  /* 0x000000031c1c7819 */ /* 0x000fc400000012ff */
[----:B------:R-:W-:Y:S02]  /*da10*/  SHF.R.U64 R10, R10, 0x3, RZ ;  /* 0x000000030a0a7819 */ /* 0x000fe400000012ff */
[----:B------:R-:W-:Y:S01]  /*da20*/  LOP3.LUT R8, R8, R9, RZ, 0x3c, !PT ;  /* 0x0000000908087212 */ /* 0x000fe200078e3cff */
[----:B------:R-:W-:Y:S01]  /*da30*/  IMAD.X R9, RZ, RZ, R19, P3 ;  /* 0x000000ffff097224 */ /* 0x000fe200018e0613 */
[----:B------:R-:W-:Y:S02]  /*da40*/  SHF.R.U64 R14, R14, 0x3, RZ ;  /* 0x000000030e0e7819 */ /* 0x000fe400000012ff */
[C---:B------:R-:W-:Y:S02]  /*da50*/  IADD3 R25, P3, R18.reuse, 0x4040, RZ ;  /* 0x0000404012197810 */ /* 0x040fe40007f7e0ff */
[----:B------:R-:W-:Y:S02]  /*da60*/  IADD3 R74, P5, R18, 0x8040, RZ ;  /* 0x00008040124a7810 */ /* 0x000fe40007fbe0ff */
[----:B------:R-:W-:-:S02]  /*da70*/  LOP3.LUT R28, R28, R17, RZ, 0x3c, !PT ;  /* 0x000000111c1c7212 */ /* 0x000fc400078e3cff */
[----:B------:R-:W-:Y:S01]  /*da80*/  LOP3.LUT R10, R10, R11, RZ, 0x3c, !PT ;  /* 0x0000000b0a0a7212 */ /* 0x000fe200078e3cff */
[----:B------:R-:W-:Y:S01]  /*da90*/  IMAD.X R11, RZ, RZ, R19, P2 ;  /* 0x000000ffff0b7224 */ /* 0x000fe200010e0613 */
[----:B------:R-:W-:Y:S02]  /*daa0*/  MOV R17, R4 ;  /* 0x0000000400117202 */ /* 0x000fe40000000f00 */
[----:B------:R-:W-:Y:S02]  /*dab0*/  MOV R86, R20 ;  /* 0x0000001400567202 */ /* 0x000fe40000000f00 */
[----:B------:R-:W-:Y:S01]  /*dac0*/  LOP3.LUT R14, R14, R15, RZ, 0x3c, !PT ;  /* 0x0000000f0e0e7212 */ /* 0x000fe200078e3cff */
[----:B------:R-:W1:Y:S01]  /*dad0*/  LDC.64 R20, c[0x0][0xb78] ;  /* 0x0002de00ff147b82 */ /* 0x000e620000000a00 */
[----:B------:R-:W-:Y:S02]  /*dae0*/  F2FP.F16.F32.PACK_AB R4, R120, R7 ;  /* 0x000000077804723e */ /* 0x000fe400000000ff */
[----:B------:R-:W-:-:S02]  /*daf0*/  IADD3 R15, P2, R18, 0x4060, RZ ;  /* 0x00004060120f7810 */ /* 0x000fc40007f5e0ff */
[----:B------:R-:W-:Y:S02]  /*db00*/  LOP3.LUT R24, R25, 0x380, RZ, 0xc0, !PT ;  /* 0x0000038019187812 */ /* 0x000fe400078ec0ff */
[----:B------:R-:W-:Y:S02]  /*db10*/  LOP3.LUT R7, R74, 0x380, RZ, 0xc0, !PT ;  /* 0x000003804a077812 */ /* 0x000fe400078ec0ff */
[----:B------:R-:W-:Y:S02]  /*db20*/  F2FP.F16.F32.PACK_AB R6, R29, R6 ;  /* 0x000000061d06723e */ /* 0x000fe400000000ff */
[----:B------:R-:W-:Y:S02]  /*db30*/  LOP3.LUT R26, R15, 0x380, RZ, 0xc0, !PT ;  /* 0x000003800f1a7812 */ /* 0x000fe400078ec0ff */
[----:B------:R-:W-:Y:S02]  /*db40*/  SHF.R.U64 R24, R24, 0x3, RZ ;  /* 0x0000000318187819 */ /* 0x000fe400000012ff */
[----:B------:R-:W-:-:S02]  /*db50*/  SHF.R.U64 R29, R7, 0x3, RZ ;  /* 0x00000003071d7819 */ /* 0x000fc400000012ff */
[----:B------:R-:W-:Y:S01]  /*db60*/  F2FP.F16.F32.PACK_AB R7, R27, R30 ;  /* 0x0000001e1b07723e */ /* 0x000fe200000000ff */
[--C-:B------:R-:W-:Y:S01]  /*db70*/  IMAD.X R27, RZ, RZ, R19.reuse, P2 ;  /* 0x000000ffff1b7224 */ /* 0x100fe200010e0613 */
[----:B------:R-:W-:Y:S02]  /*db80*/  SHF.R.U64 R26, R26, 0x3, RZ ;  /* 0x000000031a1a7819 */ /* 0x000fe400000012ff */
[----:B------:R-:W-:Y:S01]  /*db90*/  LOP3.LUT R24, R24, R25, RZ, 0x3c, !PT ;  /* 0x0000001918187212 */ /* 0x000fe200078e3cff */
[--C-:B------:R-:W-:Y:S01]  /*dba0*/  IMAD.X R25, RZ, RZ, R19.reuse, P3 ;  /* 0x000000ffff197224 */ /* 0x100fe200018e0613 */
[----:B------:R-:W-:Y:S01]  /*dbb0*/  F2FP.F16.F32.PACK_AB R5, R32, R125 ;  /* 0x0000007d2005723e */ /* 0x000fe200000000ff */
[----:B------:R-:W-:Y:S01]  /*dbc0*/  BAR.SYNC.DEFER_BLOCKING 0x1, 0x100 ;  /* 0x0044000000007b1d */ /* 0x000fe20000010000 */
[----:B------:R-:W-:Y:S01]  /*dbd0*/  LOP3.LUT R30, R29, R74, RZ, 0x3c, !PT ;  /* 0x0000004a1d1e7212 */ /* 0x000fe200078e3cff */
[----:B------:R-:W-:Y:S01]  /*dbe0*/  IMAD.X R29, RZ, RZ, R19, P4 ;  /* 0x000000ffff1d7224 */ /* 0x000fe200020e0613 */
[----:B------:R-:W-:-:S02]  /*dbf0*/  IADD3 R75, P3, R18, 0x8060, RZ ;  /* 0x00008060124b7810 */ /* 0x000fc40007f7e0ff */
[----:B------:R-:W-:Y:S01]  /*dc00*/  LOP3.LUT R26, R26, R15, RZ, 0x3c, !PT ;  /* 0x0000000f1a1a7212 */ /* 0x000fe200078e3cff */
[----:B------:R-:W-:Y:S01]  /*dc10*/  IMAD.X R15, RZ, RZ, R19, P6 ;  /* 0x000000ffff0f7224 */ /* 0x000fe200030e0613 */
[----:B------:R-:W-:Y:S02]  /*dc20*/  IADD3 R35, P6, R18, 0x8020, RZ ;  /* 0x0000802012237810 */ /* 0x000fe40007fde0ff */
[----:B------:R-:W-:Y:S02]  /*dc30*/  LOP3.LUT R32, R75, 0x380, RZ, 0xc0, !PT ;  /* 0x000003804b207812 */ /* 0x000fe400078ec0ff */
[----:B------:R-:W-:Y:S02]  /*dc40*/  LOP3.LUT R34, R35, 0x380, RZ, 0xc0, !PT ;  /* 0x0000038023227812 */ /* 0x000fe400078ec0ff */
[----:B------:R-:W-:Y:S02]  /*dc50*/  SHF.R.U64 R32, R32, 0x3, RZ ;  /* 0x0000000320207819 */ /* 0x000fe400000012ff */
[----:B------:R-:W-:-:S02]  /*dc60*/  SHF.R.U64 R34, R34, 0x3, RZ ;  /* 0x0000000322227819 */ /* 0x000fc400000012ff */
[----:B------:R-:W-:Y:S02]  /*dc70*/  LOP3.LUT R32, R32, R75, RZ, 0x3c, !PT ;  /* 0x0000004b20207212 */ /* 0x000fe400078e3cff */
[----:B------:R-:W-:Y:S02]  /*dc80*/  MOV R127, R8 ;  /* 0x00000008007f7202 */ /* 0x000fe40000000f00 */
[----:B------:R-:W-:Y:S02]  /*dc90*/  MOV R125, R10 ;  /* 0x0000000a007d7202 */ /* 0x000fe40000000f00 */
[----:B------:R-:W-:Y:S01]  /*dca0*/  MOV R120, R12 ;  /* 0x0000000c00787202 */ /* 0x000fe20000000f00 */
[----:B------:R2:W-:Y:S01]  /*dcb0*/  STSM.16.M88.4 [R17], R4 ;  /* 0x0000000411007844 */ /* 0x0005e20000000200 */
[----:B------:R-:W-:Y:S02]  /*dcc0*/  MOV R87, R14 ;  /* 0x0000000e00577202 */ /* 0x000fe40000000f00 */
[----:B------:R-:W-:-:S02]  /*dcd0*/  F2FP.F16.F32.PACK_AB R8, R41, R40 ;  /* 0x000000282908723e */ /* 0x000fc400000000ff */
[----:B------:R-:W-:Y:S02]  /*dce0*/  F2FP.F16.F32.PACK_AB R9, R122, R121 ;  /* 0x000000797a09723e */ /* 0x000fe400000000ff */
[----:B------:R-:W-:Y:S02]  /*dcf0*/  F2FP.F16.F32.PACK_AB R10, R45, R44 ;  /* 0x0000002c2d0a723e */ /* 0x000fe400000000ff */
[----:B------:R-:W-:Y:S02]  /*dd00*/  F2FP.F16.F32.PACK_AB R11, R47, R46 ;  /* 0x0000002e2f0b723e */ /* 0x000fe400000000ff */
[----:B------:R-:W-:Y:S01]  /*dd10*/  LOP3.LUT R34, R34, R35, RZ, 0x3c, !PT ;  /* 0x0000002322227212 */ /* 0x000fe200078e3cff */
[----:B------:R-:W-:Y:S01]  /*dd20*/  IMAD.X R35, RZ, RZ, R19, P6 ;  /* 0x000000ffff237224 */ /* 0x000fe200030e0613 */
[----:B------:R-:W-:Y:S02]  /*dd30*/  MOV R75, R24 ;  /* 0x00000018004b7202 */ /* 0x000fe40000000f00 */
[----:B------:R-:W-:-:S02]  /*dd40*/  MOV R74, R26 ;  /* 0x0000001a004a7202 */ /* 0x000fc40000000f00 */
[----:B--2---:R-:W-:Y:S01]  /*dd50*/  MOV R17, R28 ;  /* 0x0000001c00117202 */ /* 0x004fe20000000f00 */
[----:B------:R-:W-:Y:S01]  /*dd60*/  IMAD.U32 R29, RZ, RZ, UR7 ;  /* 0x00000007ff1d7e24 */ /* 0x000fe2000f8e00ff */
[----:B------:R-:W-:Y:S01]  /*dd70*/  F2FP.F16.F32.PACK_AB R7, R124, R31 ;  /* 0x0000001f7c07723e */ /* 0x000fe200000000ff */
[----:B------:R-:W-:Y:S01]  /*dd80*/  IMAD.U32 R29, RZ, RZ, UR5 ;  /* 0x00000005ff1d7e24 */ /* 0x000fe2000f8e00ff */
[----:B------:R-:W-:Y:S01]  /*dd90*/  USHF.R.S32.HI UR5, URZ, 0x1f, UR44 ;  /* 0x0000001f3f057899 */ /* 0x000fe2000801142c */
[--C-:B------:R-:W-:Y:S01]  /*dda0*/  IMAD.X R31, RZ, RZ, R19.reuse, P5 ;  /* 0x000000ffff1f7224 */ /* 0x100fe200028e0613 */
[----:B------:R-:W-:Y:S01]  /*ddb0*/  F2FP.F16.F32.PACK_AB R4, R33, R0 ;  /* 0x000000002104723e */ /* 0x000fe200000000ff */
[----:B------:R-:W-:Y:S01]  /*ddc0*/  IMAD.X R33, RZ, RZ, R19, P3 ;  /* 0x000000ffff217224 */ /* 0x000fe200018e0613 */
[----:B------:R-:W-:Y:S01]  /*ddd0*/  F2FP.F16.F32.PACK_AB R5, R126, R123 ;  /* 0x0000007b7e05723e */ /* 0x000fe200000000ff */
[----:B------:R-:W-:Y:S01]  /*dde0*/  IMAD.U32 R28, RZ, RZ, UR6 ;  /* 0x00000006ff1c7e24 */ /* 0x000fe2000f8e00ff */
[----:B------:R-:W-:Y:S01]  /*ddf0*/  F2FP.F16.F32.PACK_AB R6, R37, R36 ;  /* 0x000000242506723e */ /* 0x000fe200000000ff */
[----:B------:R-:W-:Y:S01]  /*de00*/  ULDC.64 UR6, c[0x0][0xb40] ;  /* 0x0002d00000067ab9 */ /* 0x000fe20000000a00 */
[----:B------:R-:W-:Y:S01]  /*de10*/  MOV R0, R30 ;  /* 0x0000001e00007202 */ /* 0x000fe20000000f00 */
[C---:B-1----:R-:W-:Y:S01]  /*de20*/  IMAD R30, R20.reuse, UR5, RZ ;  /* 0x00000005141e7c24 */ /* 0x042fe2000f8e02ff */
[----:B------:R-:W-:Y:S01]  /*de30*/  MOV R32, R32 ;  /* 0x0000002000207202 */ /* 0x000fe20000000f00 */
[----:B------:R1:W-:Y:S01]  /*de40*/  STSM.16.M88.4 [R127], R4 ;  /* 0x000000047f007844 */ /* 0x0003e20000000200 */
[----:B------:R-:W-:Y:S01]  /*de50*/  F2FP.F16.F32.PACK_AB R12, R49, R48 ;  /* 0x00000030310c723e */ /* 0x000fe200000000ff */
[----:B------:R-:W-:Y:S01]  /*de60*/  IMAD R33, R21, UR44, R30 ;  /* 0x0000002c15217c24 */ /* 0x000fe2000f8e021e */
[----:B------:R-:W-:Y:S01]  /*de70*/  F2FP.F16.F32.PACK_AB R13, R51, R50 ;  /* 0x00000032330d723e */ /* 0x000fe200000000ff */
[----:B------:R-:W-:Y:S01]  /*de80*/  IMAD.WIDE.U32 R20, R20, UR44, R28 ;  /* 0x0000002c14147c25 */ /* 0x000fe2000f8e001c */
[----:B------:R-:W-:Y:S01]  /*de90*/  F2FP.F16.F32.PACK_AB R14, R53, R52 ;  /* 0x00000034350e723e */ /* 0x000fe200000000ff */
[----:B------:R-:W-:Y:S01]  /*dea0*/  STSM.16.M88.4 [R125], R8 ;  /* 0x000000087d007844 */ /* 0x000fe20000000200 */
[----:B------:R-:W-:-:S02]  /*deb0*/  F2FP.F16.F32.PACK_AB R15, R55, R54 ;  /* 0x00000036370f723e */ /* 0x000fc400000000ff */
[----:B------:R-:W-:Y:S02]  /*dec0*/  F2FP.F16.F32.PACK_AB R24, R57, R56 ;  /* 0x000000383918723e */ /* 0x000fe400000000ff */
[----:B------:R-:W-:Y:S01]  /*ded0*/  F2FP.F16.F32.PACK_AB R25, R59, R58 ;  /* 0x0000003a3b19723e */ /* 0x000fe200000000ff */
[----:B------:R-:W-:Y:S01]  /*dee0*/  STSM.16.M88.4 [R120], R12 ;  /* 0x0000000c78007844 */ /* 0x000fe20000000200 */
[----:B------:R-:W-:Y:S02]  /*def0*/  F2FP.F16.F32.PACK_AB R26, R61, R60 ;  /* 0x0000003c3d1a723e */ /* 0x000fe400000000ff */
[----:B------:R-:W-:Y:S02]  /*df00*/  F2FP.F16.F32.PACK_AB R27, R63, R62 ;  /* 0x0000003e3f1b723e */ /* 0x000fe400000000ff */
[----:B-1----:R-:W-:Y:S02]  /*df10*/  F2FP.F16.F32.PACK_AB R4, R65, R64 ;  /* 0x000000404104723e */ /* 0x002fe400000000ff */
[----:B------:R-:W-:Y:S01]  /*df20*/  F2FP.F16.F32.PACK_AB R5, R67, R66 ;  /* 0x000000424305723e */ /* 0x000fe200000000ff */
[----:B------:R-:W-:Y:S01]  /*df30*/  STSM.16.M88.4 [R87], R24 ;  /* 0x0000001857007844 */ /* 0x000fe20000000200 */
[----:B------:R-:W-:-:S02]  /*df40*/  F2FP.F16.F32.PACK_AB R6, R69, R68 ;  /* 0x000000444506723e */ /* 0x000fc400000000ff */
[----:B------:R-:W-:Y:S02]  /*df50*/  F2FP.F16.F32.PACK_AB R7, R71, R70 ;  /* 0x000000464707723e */ /* 0x000fe400000000ff */
[----:B------:R-:W-:Y:S02]  /*df60*/  F2FP.F16.F32.PACK_AB R80, R81, R80 ;  /* 0x000000505150723e */ /* 0x000fe400000000ff */
[----:B------:R-:W-:Y:S01]  /*df70*/  F2FP.F16.F32.PACK_AB R28, R73, R72 ;  /* 0x00000048491c723e */ /* 0x000fe200000000ff */
[----:B------:R1:W-:Y:S01]  /*df80*/  STSM.16.M88.4 [R86], R4 ;  /* 0x0000000456007844 */ /* 0x0003e20000000200 */
[----:B------:R-:W-:Y:S02]  /*df90*/  F2FP.F16.F32.PACK_AB R29, R43, R38 ;  /* 0x000000262b1d723e */ /* 0x000fe400000000ff */
[----:B------:R-:W-:Y:S02]  /*dfa0*/  F2FP.F16.F32.PACK_AB R30, R77, R76 ;  /* 0x0000004c4d1e723e */ /* 0x000fe400000000ff */
[----:B------:R-:W-:-:S02]  /*dfb0*/  F2FP.F16.F32.PACK_AB R31, R79, R78 ;  /* 0x0000004e4f1f723e */ /* 0x000fc400000000ff */
[----:B------:R-:W-:Y:S02]  /*dfc0*/  F2FP.F16.F32.PACK_AB R81, R39, R82 ;  /* 0x000000522751723e */ /* 0x000fe400000000ff */
        /* <DEDUP_REMOVED lines=12> */
[----:B------:R-:W-:Y:S02]  /*e090*/  MOV R34, R34 ;  /* 0x0000002200227202 */ /* 0x000fe40000000f00 */
        /* <DEDUP_REMOVED lines=11> */
[----:B-1----:R-:W-:Y:S02]  /*e150*/  SHF.R.S32.HI R5, RZ, 0x1f, R129 ;  /* 0x0000001fff057819 */ /* 0x002fe40000011481 */
[C---:B------:R-:W-:Y:S01]  /*e160*/  IADD3 R6, P2, R129.reuse, R20, RZ ;  /* 0x0000001481067210 */ /* 0x040fe20007f5e0ff */
[----:B------:R-:W-:Y:S01]  /*e170*/  STSM.16.M88.4 [R32], R112 ;  /* 0x0000007020007844 */ /* 0x000fe20000000200 */
[----:B------:R-:W-:Y:S02]  /*e180*/  ISETP.GE.OR P0, PT, R129, UR10, P0 ;  /* 0x0000000a81007c0c */ /* 0x000fe40008706670 */
[----:B------:R-:W-:Y:S01]  /*e190*/  IADD3.X R5, R5, R21, R33, P2, !PT ;  /* 0x0000001505057210 */ /* 0x000fe200017fe421 */
[----:B------:R-:W-:Y:S01]  /*e1a0*/  @!PT LDS RZ, [RZ] ;  /* 0x00000000fffff984 */ /* 0x000fe20000000800 */
[----:B------:R-:W-:Y:S01]  /*e1b0*/  @!PT LDS RZ, [RZ] ;  /* 0x00000000fffff984 */ /* 0x000fe20000000800 */
[----:B------:R-:W-:Y:S01]  /*e1c0*/  @!PT LDS RZ, [RZ] ;  /* 0x00000000fffff984 */ /* 0x000fe20000000800 */
[----:B------:R-:W-:Y:S01]  /*e1d0*/  @!PT LDS RZ, [RZ] ;  /* 0x00000000fffff984 */ /* 0x000fe20000000800 */
[----:B------:R1:W-:Y:S06]  /*e1e0*/  MEMBAR.ALL.CTA ;  /* 0x0000000000007992 */ /* 0x0003ec0000008000 */
[----:B-1----:R-:W1:Y:S02]  /*e1f0*/  FENCE.VIEW.ASYNC.S ;  /* 0x00000000000073c6 */ /* 0x002e640000000000 */
[----:B-1----:R-:W-:Y:S06]  /*e200*/  BAR.ARV 0x1, 0x120 ;  /* 0x0044800000007b1d */ /* 0x002fec0000002000 */
[----:B------:R-:W-:-:S04]  /*e210*/  LEA R4, P2, R6, UR6, 0x2 ;  /* 0x0000000606047c11 */ /* 0x000fc8000f8410ff */
[----:B------:R-:W-:Y:S02]  /*e220*/  LEA.HI.X R5, R6, UR7, R5, 0x2, P2 ;  /* 0x0000000706057c11 */ /* 0x000fe400090f1405 */
[----:B------:R-:W1:Y:S04]  /*e230*/  SHFL.IDX PT, R6, R202, RZ, 0x1f ;  /* 0x00001fffca067589 */ /* 0x000e6800000e0000 */
[----:B------:R2:W-:Y:S04]  /*e240*/  @!P1 STG.E desc[UR60][R4.64+0x20], R3 ;  /* 0x0000200304009986 */ /* 0x0005e8000c10193c */
[----:B------:R2:W-:Y:S01]  /*e250*/  @!P0 STG.E desc[UR60][R4.64], R2 ;  /* 0x0000000204008986 */ /* 0x0005e2000c10193c */
[----:B-1----:R-:W-:-:S13]  /*e260*/  ISETP.NE.AND P0, PT, R6, 0x7, PT ;  /* 0x000000070600780c */ /* 0x002fda0003f05270 */
[----:B--2---:R-:W-:Y:S05]  /*e270*/  @P0 BRA `(.L_x_944) ;  /* 0x0000000800bc0947 */ /* 0x004fea0003800000 */
[----:B------:R-:W-:Y:S01]  /*e280*/  BAR.SYNC.DEFER_BLOCKING 0x1, 0x120 ;  /* 0x0044800000007b1d */ /* 0x000fe20000010000 */
[----:B------:R-:W-:-:S05]  /*e290*/  ELECT P0, URZ, PT ;  /* 0x00000000003f782f */ /* 0x000fca0003800000 */
[----:B------:R-:W-:Y:S08]  /*e2a0*/  BSSY B0, `(.L_x_945) ;  /* 0x0000018000007945 */ /* 0x000ff00003800000 */
[----:B------:R-:W-:Y:S05]  /*e2b0*/  @!P0 BRA `(.L_x_946) ;  /* 0x0000000000588947 */ /* 0x000fea0003800000 */
[----:B------:R-:W-:Y:S01]  /*e2c0*/  ULDC.64 UR10, c[0x0][0x198] ;  /* 0x00006600000a7ab9 */ /* 0x000fe20000000a00 */
[----:B------:R-:W-:Y:S02]  /*e2d0*/  UIADD3 UR5, UR37, 0x4000, URZ ;  /* 0x0000400025057890 */ /* 0x000fe4000fffe03f */
[----:B------:R-:W-:Y:S02]  /*e2e0*/  UIADD3 UR6, UP0, UR10, 0x9f0, URZ ;  /* 0x000009f00a067890 */ /* 0x000fe4000ff1e03f */
[----:B------:R-:W-:Y:S02]  /*e2f0*/  UIADD3 UR9, UR37, 0x8000, URZ ;  /* 0x0000800025097890 */ /* 0x000fe4000fffe03f */
[----:B------:R-:W-:Y:S01]  /*e300*/  UIADD3.X UR7, URZ, UR11, URZ, UP0, !UPT ;  /* 0x0000000b3f077290 */ /* 0x000fe200087fe43f */
[----:B------:R-:W-:Y:S01]  /*e310*/  UMOV UR41, URZ ;  /* 0x0000003f00297c82 */ /* 0x000fe20008000000 */
[----:B------:R-:W-:Y:S01]  /*e320*/  UMOV UR45, URZ ;  /* 0x0000003f002d7c82 */ /* 0x000fe20008000000 */
[----:B------:R-:W-:Y:S01]  /*e330*/  UMOV UR40, UR37 ;  /* 0x0000002500287c82 */ /* 0x000fe20008000000 */
[----:B------:R-:W-:-:S05]  /*e340*/  UMOV UR8, 0x40 ;  /* 0x0000004000087882 */ /* 0x000fca0000000000 */
        /* <DEDUP_REMOVED lines=13> */
.L_x_946:
[----:B------:R-:W-:Y:S05]  /*e420*/  BSYNC B0 ;  /* 0x0000000000007941 */ /* 0x000fea0003800000 */
.L_x_945:
[----:B------:R-:W-:Y:S05]  /*e430*/  BRA `(.L_x_944) ;  /* 0x00000008004c7947 */ /* 0x000fea0003800000 */
.L_x_943:
[----:B------:R-:W1:Y:S01]  /*e440*/  LDC R12, c[0x0][0xdac] ;  /* 0x00036b00ff0c7b82 */ /* 0x000e620000000800 */
[----:B------:R-:W-:Y:S01]  /*e450*/  ISETP.GT.AND P0, PT, R204, 0x7f, PT ;  /* 0x0000007fcc00780c */ /* 0x000fe20003f04270 */
[----:B------:R-:W-:Y:S01]  /*e460*/  USHF.R.S32.HI UR6, URZ, 0x1f, UR43 ;  /* 0x0000001f3f067899 */ /* 0x000fe2000801142b */
[----:B------:R-:W-:Y:S01]  /*e470*/  BSSY B0, `(.L_x_947) ;  /* 0x000001b000007945 */ /* 0x000fe20003800000 */
[----:B------:R-:W-:Y:S01]  /*e480*/  USHF.R.S32.HI UR7, URZ, 0x1f, UR44 ;  /* 0x0000001f3f077899 */ /* 0x000fe2000801142c */
[----:B------:R-:W-:-:S03]  /*e490*/  SHF.R.S32.HI R23, RZ, 0x1f, R22 ;  /* 0x0000001fff177819 */ /* 0x000fc60000011416 */
[----:B------:R-:W2:Y:S08]  /*e4a0*/  LDC.64 R6, c[0x0][0xae0] ;  /* 0x0002b800ff067b82 */ /* 0x000eb00000000a00 */
[----:B------:R-:W3:Y:S01]  /*e4b0*/  LDC.64 R8, c[0x0][0xae8] ;  /* 0x0002ba00ff087b82 */ /* 0x000ee20000000a00 */
[----:B------:R-:W-:Y:S05]  /*e4c0*/  @P0 BRA `(.L_x_948) ;  /* 0x0000000000540947 */ /* 0x000fea0003800000 */
[----:B------:R-:W4:Y:S01]  /*e4d0*/  S2R R0, SR_TID.X ;  /* 0x0000000000007919 */ /* 0x000f220000002100 */
[----:B------:R-:W-:Y:S01]  /*e4e0*/  ULDC UR5, c[0x0][0xa88] ;  /* 0x0002a20000057ab9 */ /* 0x000fe20000000800 */
[----:B----4-:R-:W-:-:S04]  /*e4f0*/  IADD3 R2, R198, -0x80, R0 ;  /* 0xffffff80c6027810 */ /* 0x010fc80007ffe000 */
[----:B------:R-:W-:-:S13]  /*e500*/  ISETP.GE.AND P0, PT, R2, UR5, PT ;  /* 0x0000000502007c0c */ /* 0x000fda000bf06270 */
[----:B------:R-:W-:Y:S05]  /*e510*/  @P0 BRA `(.L_x_948) ;  /* 0x0000000000400947 */ /* 0x000fea0003800000 */
[----:B------:R-:W4:Y:S01]  /*e520*/  LDC.64 R4, c[0x0][0xb70] ;  /* 0x0002dc00ff047b82 */ /* 0x000f220000000a00 */
[----:B------:R-:W-:Y:S01]  /*e530*/  SHF.R.S32.HI R3, RZ, 0x1f, R2 ;  /* 0x0000001fff037819 */ /* 0x000fe20000011402 */
[----:B------:R-:W-:-:S06]  /*e540*/  ULDC.64 UR8, c[0x0][0xb40] ;  /* 0x0002d00000087ab9 */ /* 0x000fcc0000000a00 */
[----:B------:R-:W5:Y:S01]  /*e550*/  LDC.64 R10, c[0x0][0xb78] ;  /* 0x0002de00ff0a7b82 */ /* 0x000f620000000a00 */
[C---:B----4-:R-:W-:Y:S02]  /*e560*/  IMAD R0, R4.reuse, UR6, RZ ;  /* 0x0000000604007c24 */ /* 0x050fe4000f8e02ff */
[----:B------:R-:W-:-:S04]  /*e570*/  IMAD.WIDE.U32 R2, R4, UR43, R2 ;  /* 0x0000002b04027c25 */ /* 0x000fc8000f8e0002 */
[----:B------:R-:W-:Y:S02]  /*e580*/  IMAD R5, R5, UR43, R0 ;  /* 0x0000002b05057c24 */ /* 0x000fe4000f8e0200 */
[C---:B-----5:R-:W-:Y:S02]  /*e590*/  IMAD R0, R10.reuse, UR7, RZ ;  /* 0x000000070a007c24 */ /* 0x060fe4000f8e02ff */
[----:B------:R-:W-:Y:S02]  /*e5a0*/  IMAD.IADD R3, R3, 0x1, R5 ;  /* 0x0000000103037824 */ /* 0x000fe400078e0205 */
[----:B------:R-:W-:Y:S02]  /*e5b0*/  IMAD R5, R11, UR44, R0 ;  /* 0x0000002c0b057c24 */ /* 0x000fe4000f8e0200 */
[----:B------:R-:W-:-:S04]  /*e5c0*/  IMAD.WIDE.U32 R2, R10, UR44, R2 ;  /* 0x0000002c0a027c25 */ /* 0x000fc8000f8e0002 */
[----:B------:R-:W-:Y:S01]  /*e5d0*/  IMAD.IADD R3, R3, 0x1, R5 ;  /* 0x0000000103037824 */ /* 0x000fe200078e0205 */
[----:B------:R-:W-:-:S04]  /*e5e0*/  LEA R4, P0, R2, UR8, 0x2 ;  /* 0x0000000802047c11 */ /* 0x000fc8000f8010ff */
[----:B------:R-:W-:Y:S01]  /*e5f0*/  LEA.HI.X R5, R2, UR9, R3, 0x2, P0 ;  /* 0x0000000902057c11 */ /* 0x000fe200080f1403 */
[----:B------:R-:W-:-:S05]  /*e600*/  IMAD.MOV.U32 R3, RZ, RZ, -0x800000 ;  /* 0xff800000ff037424 */ /* 0x000fca00078e00ff */
[----:B------:R4:W-:Y:S03]  /*e610*/  STG.E desc[UR60][R4.64], R3 ;  /* 0x0000000304007986 */ /* 0x0009e6000c10193c */
.L_x_948:
[----:B------:R-:W-:Y:S05]  /*e620*/  BSYNC B0 ;  /* 0x0000000000007941 */ /* 0x000fea0003800000 */
.L_x_947:
[----:B------:R-:W-:Y:S01]  /*e630*/  R2UR UR8, R196 ;  /* 0x00000000c40872ca */ /* 0x000fe200000e0000 */
[----:B------:R-:W-:Y:S01]  /*e640*/  ULDC UR5, c[0x0][0xa88] ;  /* 0x0002a20000057ab9 */ /* 0x000fe20000000800 */
[C---:B--2---:R-:W-:Y:S01]  /*e650*/  IMAD R0, R6.reuse, UR6, RZ ;  /* 0x0000000606007c24 */ /* 0x044fe2000f8e02ff */
[----:B------:R-:W-:Y:S01]  /*e660*/  UIADD3 UR42, -UR42, UR5, URZ ;  /* 0x000000052a2a7290 */ /* 0x000fe2000fffe13f */
[----:B----4-:R-:W-:Y:S01]  /*e670*/  IMAD.WIDE.U32 R2, R6, UR43, R22 ;  /* 0x0000002b06027c25 */ /* 0x010fe2000f8e0016 */
[----:B------:R-:W-:Y:S01]  /*e680*/  SHF.R.S32.HI R195, RZ, 0x1f, R194 ;  /* 0x0000001fffc37819 */ /* 0x000fe200000114c2 */
[----:B------:R-:W-:Y:S02]  /*e690*/  BSSY B0, `(.L_x_949) ;  /* 0x0000025000007945 */ /* 0x000fe40003800000 */
[----:B------:R-:W-:Y:S01]  /*e6a0*/  IMAD R5, R7, UR43, R0 ;  /* 0x0000002b07057c24 */ /* 0x000fe2000f8e0200 */
[C---:B------:R-:W-:Y:S01]  /*e6b0*/  ISETP.GE.AND P3, PT, R194.reuse, UR42, PT ;  /* 0x0000002ac2007c0c */ /* 0x040fe2000bf66270 */
[----:B------:R-:W-:-:S02]  /*e6c0*/  VIADD R0, R194, 0x40 ;  /* 0x00000040c2007836 */ /* 0x000fc40000000000 */
[----:B------:R-:W-:Y:S01]  /*e6d0*/  VIADD R4, R194, 0x20 ;  /* 0x00000020c2047836 */ /* 0x000fe20000000000 */
[----:B------:R-:W-:Y:S01]  /*e6e0*/  ULOP3.LUT UR5, URZ, UR8, URZ, 0x33, !UPT ;  /* 0x000000083f057292 */ /* 0x000fe2000f8e333f */
[----:B------:R-:W-:Y:S01]  /*e6f0*/  IMAD.IADD R3, R3, 0x1, R5 ;  /* 0x0000000103037824 */ /* 0x000fe200078e0205 */
[----:B------:R-:W-:Y:S01]  /*e700*/  ISETP.GE.AND P1, PT, R0, UR42, PT ;  /* 0x0000002a00007c0c */ /* 0x000fe2000bf26270 */
[----:B---3--:R-:W-:Y:S01]  /*e710*/  IMAD R0, R8, UR7, RZ ;  /* 0x0000000708007c24 */ /* 0x008fe2000f8e02ff */
[----:B------:R-:W-:Y:S01]  /*e720*/  ISETP.GE.AND P0, PT, R4, UR42, PT ;  /* 0x0000002a04007c0c */ /* 0x000fe2000bf06270 */
[----:B------:R-:W-:Y:S02]  /*e730*/  VIADD R4, R194, 0x60 ;  /* 0x00000060c2047836 */ /* 0x000fe40000000000 */
[----:B------:R-:W-:Y:S02]  /*e740*/  IMAD R9, R9, UR44, R0 ;  /* 0x0000002c09097c24 */ /* 0x000fe4000f8e0200 */
[----:B-1----:R-:W-:Y:S01]  /*e750*/  VIADD R5, R12, UR5 ;  /* 0x000000050c057c36 */ /* 0x002fe20008000000 */
[----:B------:R-:W-:Y:S01]  /*e760*/  ISETP.GE.AND P2, PT, R4, UR42, PT ;  /* 0x0000002a04007c0c */ /* 0x000fe2000bf46270 */
[----:B------:R-:W-:-:S04]  /*e770*/  IMAD.WIDE.U32 R6, R8, UR44, R2 ;  /* 0x0000002c08067c25 */ /* 0x000fc8000f8e0002 */
[----:B------:R-:W-:-:S04]  /*e780*/  IMAD.WIDE R4, R5, 0x80, R194 ;  /* 0x0000008005047825 */ /* 0x000fc800078e02c2 */
[----:B------:R-:W-:Y:S01]  /*e790*/  IMAD.IADD R11, R7, 0x1, R9 ;  /* 0x00000001070b7824 */ /* 0x000fe200078e0209 */
        /* <DEDUP_REMOVED lines=20> */
.L_x_950:
[----:B------:R-:W-:Y:S05]  /*e8e0*/  BSYNC B0 ;  /* 0x0000000000007941 */ /* 0x000fea0003800000 */
.L_x_949:
[----:B------:R-:W-:Y:S04]  /*e8f0*/  BSSY B0, `(.L_x_951) ;  /* 0x0000017000007945 */ /* 0x000fe80003800000 */
[----:B------:R-:W-:Y:S05]  /*e900*/  @P0 BRA `(.L_x_952) ;  /* 0x0000000000540947 */ /* 0x000fea0003800000 */
[----:B-1----:R-:W-:Y:S01]  /*e910*/  IADD3 R9, P0, R4, 0x20, RZ ;  /* 0x0000002004097810 */ /* 0x002fe20007f1e0ff */
        /* <DEDUP_REMOVED lines=20> */
.L_x_952:
[----:B------:R-:W-:Y:S05]  /*ea60*/  BSYNC B0 ;  /* 0x0000000000007941 */ /* 0x000fea0003800000 */
.L_x_951:
[----:B------:R-:W-:Y:S04]  /*ea70*/  BSSY B0, `(.L_x_953) ;  /* 0x0000017000007945 */ /* 0x000fe80003800000 */
[----:B------:R-:W-:Y:S05]  /*ea80*/  @P1 BRA `(.L_x_954) ;  /* 0x0000000000541947 */ /* 0x000fea0003800000 */
[----:B-12---:R-:W-:Y:S01]  /*ea90*/  IADD3 R9, P0, R4, 0x40, RZ ;  /* 0x0000004004097810 */ /* 0x006fe20007f1e0ff */
        /* <DEDUP_REMOVED lines=20> */
.L_x_954:
[----:B------:R-:W-:Y:S05]  /*ebe0*/  BSYNC B0 ;  /* 0x0000000000007941 */ /* 0x000fea0003800000 */
.L_x_953:
[----:B------:R-:W-:Y:S04]  /*ebf0*/  BSSY B0, `(.L_x_944) ;  /* 0x0000017000007945 */ /* 0x000fe80003800000 */
        /* <DEDUP_REMOVED lines=22> */
.L_x_955:
[----:B------:R-:W-:Y:S05]  /*ed60*/  BSYNC B0 ;  /* 0x0000000000007941 */ /* 0x000fea0003800000 */
.L_x_944:
[----:B------:R-:W5:Y:S02]  /*ed70*/  LDC R0, c[0x0][0xda8] ;  /* 0x00036a00ff007b82 */ /* 0x000f640000000800 */
[----:B-----5:R-:W-:-:S13]  /*ed80*/  ISETP.LE.AND P0, PT, R0, UR4, PT ;  /* 0x0000000400007c0c */ /* 0x020fda000bf03270 */
[----:B------:R-:W-:Y:S05]  /*ed90*/  @!P0 BRA `(.L_x_956) ;  /* 0xffffff2000148947 */ /* 0x000fea000383ffff */
[----:B------:R-:W-:Y:S05]  /*eda0*/  EXIT ;  /* 0x000000000000794d */ /* 0x000fea0003800000 */
.L_x_862:
[----:B------:R-:W-:-:S08]  /*edb0*/  NOP ;  /* 0x0000000000007918 */ /* 0x000fd00000000000 */
[----:B-1----:R-:W1:-:S00]  /*edc0*/  USETMAXREG.DEALLOC.CTAPOOL 0x18 ;  /* 0x00000018000079c8 */ /* 0x002e4000080e0500 */
[----:B-1----:R-:W-:-:S06]  /*edd0*/  LOP3.LUT R0, R0, 0x3, RZ, 0xc0, !PT ;  /* 0x0000000300007812 */ /* 0x002fcc00078ec0ff */
[----:B------:R-:W1:Y:S02]  /*ede0*/  SHFL.IDX PT, R0, R0, RZ, 0x1f ;  /* 0x00001fff00007589 */ /* 0x000e6400000e0000 */
[----:B-1----:R-:W-:-:S13]  /*edf0*/  ISETP.NE.AND P0, PT, R0, RZ, PT ;  /* 0x000000ff0000720c */ /* 0x002fda0003f05270 */
[----:B------:R-:W-:Y:S05]  /*ee00*/  @P0 EXIT ;  /* 0x000000000000094d */ /* 0x000fea0003800000 */
[----:B------:R-:W1:Y:S01]  /*ee10*/  S2UR UR4, SR_CTAID.X ;  /* 0x00000000000479c3 */ /* 0x000e620000002500 */
[----:B------:R-:W-:Y:S01]  /*ee20*/  UMOV UR47, URZ ;  /* 0x0000003f002f7c82 */ /* 0x000fe20008000000 */
[----:B------:R-:W-:Y:S02]  /*ee30*/  IMAD.MOV.U32 R16, RZ, RZ, RZ ;  /* 0x000000ffff107224 */ /* 0x000fe400078e00ff */
[----:B------:R-:W-:-:S04]  /*ee40*/  IMAD.MOV.U32 R17, RZ, RZ, 0x1 ;  /* 0x00000001ff117424 */ /* 0x000fc800078e00ff */
[----:B------:R-:W1:Y:S02]  /*ee50*/  LDC R0, c[0x0][0xda8] ;  /* 0x00036a00ff007b82 */ /* 0x000e640000000800 */
[----:B-1----:R-:W-:-:S13]  /*ee60*/  ISETP.LE.AND P0, PT, R0, UR4, PT ;  /* 0x0000000400007c0c */ /* 0x002fda000bf03270 */
[----:B------:R-:W-:Y:S05]  /*ee70*/  @P0 BRA `(.L_x_957) ;  /* 0x00000030004c0947 */ /* 0x000fea0003800000 */
[----:B------:R-:W-:Y:S01]  /*ee80*/  IMAD.U32 R19, RZ, RZ, UR4 ;  /* 0x00000004ff137e24 */ /* 0x000fe2000f8e00ff */
[----:B------:R-:W-:Y:S01]  /*ee90*/  ULDC UR48, c[0x0][0xc] ;  /* 0x0000030000307ab9 */ /* 0x000fe20000000800 */
[----:B------:R-:W-:Y:S01]  /*eea0*/  IMAD.MOV.U32 R17, RZ, RZ, 0x1 ;  /* 0x00000001ff117424 */ /* 0x000fe200078e00ff */
[----:B------:R-:W-:Y:S01]  /*eeb0*/  ULDC.64 UR44, c[0x0][0x198] ;  /* 0x00006600002c7ab9 */ /* 0x000fe20000000a00 */
[----:B------:R-:W-:Y:S01]  /*eec0*/  IMAD.MOV.U32 R16, RZ, RZ, RZ ;  /* 0x000000ffff107224 */ /* 0x000fe200078e00ff */
[----:B------:R-:W-:-:S06]  /*eed0*/  UMOV UR47, URZ ;  /* 0x0000003f002f7c82 */ /* 0x000fcc0008000000 */
.L_x_1011:
[----:B------:R-:W-:Y:S01]  /*eee0*/  ULDC UR7, c[0x0][0xdd0] ;  /* 0x0003740000077ab9 */ /* 0x000fe20000000800 */
[----:B-1----:R-:W1:Y:S01]  /*eef0*/  LDC R0, c[0x0][0xde8] ;  /* 0x00037a00ff007b82 */ /* 0x002e620000000800 */
[C---:B------:R-:W-:Y:S01]  /*ef00*/  R2UR UR8, R19.reuse ;  /* 0x00000000130872ca */ /* 0x040fe200000e0000 */
[----:B------:R-:W-:Y:S01]  /*ef10*/  UISETP.NE.AND UP0, UPT, UR7, 0x1, UPT ;  /* 0x000000010700788c */ /* 0x000fe2000bf05270 */
[----:B------:R-:W-:-:S10]  /*ef20*/  R2UR UR6, R19 ;  /* 0x00000000130672ca */ /* 0x000fd400000e0000 */
[----:B------:R-:W-:Y:S01]  /*ef30*/  @UP0 ULDC UR4, c[0x0][0xdd4] ;  /* 0x0003750000040ab9 */ /* 0x000fe20000000800 */
[----:B------:R-:W-:Y:S01]  /*ef40*/  @UP0 ULDC UR9, c[0x0][0xdd8] ;  /* 0x0003760000090ab9 */ /* 0x000fe20000000800 */
[----:B------:R-:W-:-:S04]  /*ef50*/  UIMAD.WIDE.U32 UR4, UR8, UR4, URZ ;  /* 0x00000004080472a5 */ /* 0x000fc8000f8e003f */
[----:B------:R-:W-:-:S04]  /*ef60*/  @UP0 USHF.R.U32.HI UR8, URZ, UR9, UR5 ;  /* 0x000000093f080299 */ /* 0x000fc80008011605 */
[----:B------:R-:W-:Y:S02]  /*ef70*/  UIADD3 UR4, -UR8, URZ, URZ ;  /* 0x0000003f08047290 */ /* 0x000fe4000fffe13f */
[----:B-1----:R-:W-:Y:S02]  /*ef80*/  ISETP.LE.AND P0, PT, R0, UR8, PT ;  /* 0x0000000800007c0c */ /* 0x002fe4000bf03270 */
[----:B------:R-:W-:-:S11]  /*ef90*/  UIMAD UR7, UR7, UR4, UR6 ;  /* 0x00000004070772a4 */ /* 0x000fd6000f8e0206 */
[----:B------:R-:W-:Y:S05]  /*efa0*/  @!P0 BRA `(.L_x_958) ;  /* 0x0000000000208947 */ /* 0x000fea0003800000 */
[----:B------:R-:W-:Y:S01]  /*efb0*/  ULDC UR9, c[0x0][0xddc] ;  /* 0x0003770000097ab9 */ /* 0x000fe20000000800 */
[----:B------:R-:W-:Y:S01]  /*efc0*/  UMOV UR6, UR7 ;  /* 0x0000000700067c82 */ /* 0x000fe20008000000 */
[----:B------:R-:W-:-:S11]  /*efd0*/  UISETP.NE.AND UP0, UPT, UR9, 0x1, UPT ;  /* 0x000000010900788c */ /* 0x000fd6000bf05270 */
[----:B------:R-:W-:Y:S02]  /*efe0*/  @UP0 ULDC.64 UR10, c[0x0][0xde0] ;  /* 0x00037800000a0ab9 */ /* 0x000fe40000000a00 */
[----:B------:R-:W-:-:S04]  /*eff0*/  UIMAD.WIDE.U32 UR4, UR7, UR10, URZ ;  /* 0x0000000a070472a5 */ /* 0x000fc8000f8e003f */
[----:B------:R-:W-:-:S04]  /*f000*/  @UP0 USHF.R.U32.HI UR6, URZ, UR11, UR5 ;  /* 0x0000000b3f060299 */ /* 0x000fc80008011605 */
[----:B------:R-:W-:Y:S01]  /*f010*/  UIMAD UR4, UR6, UR9, URZ ;  /* 0x00000009060472a4 */ /* 0x000fe2000f8e023f */
[----:B------:R-:W-:Y:S11]  /*f020*/  BRA `(.L_x_959) ;  /* 0x00000000001c7947 */ /* 0x000ff60003800000 */
.L_x_958:
[----:B------:R-:W-:Y:S01]  /*f030*/  ULDC UR9, c[0x0][0xdc4] ;  /* 0x0003710000097ab9 */ /* 0x000fe20000000800 */
[----:B------:R-:W-:Y:S01]  /*f040*/  UMOV UR6, UR7 ;  /* 0x0000000700067c82 */ /* 0x000fe20008000000 */
[----:B------:R-:W-:-:S11]  /*f050*/  UISETP.NE.AND UP0, UPT, UR9, 0x1, UPT ;  /* 0x000000010900788c */ /* 0x000fd6000bf05270 */
[----:B------:R-:W-:Y:S02]  /*f060*/  @UP0 ULDC.64 UR10, c[0x0][0xdc8] ;  /* 0x00037200000a0ab9 */ /* 0x000fe40000000a00 */
[----:B------:R-:W-:-:S04]  /*f070*/  UIMAD.WIDE.U32 UR4, UR7, UR10, URZ ;  /* 0x0000000a070472a5 */ /* 0x000fc8000f8e003f */
[----:B------:R-:W-:-:S04]  /*f080*/  @UP0 USHF.R.U32.HI UR6, URZ, UR11, UR5 ;  /* 0x0000000b3f060299 */ /* 0x000fc80008011605 */
[----:B------:R-:W-:-:S12]  /*f090*/  UIMAD UR4, UR6, UR9, URZ ;  /* 0x00000009060472a4 */ /* 0x000fd8000f8e023f */
.L_x_959:
[----:B------:R-:W-:Y:S01]  /*f0a0*/  ULDC.64 UR12, c[0x0][0x3f8] ;  /* 0x0000fe00000c7ab9 */ /* 0x000fe20000000a00 */
[----:B------:R-:W-:Y:S02]  /*f0b0*/  UIADD3 UR9, UR7, -UR4, URZ ;  /* 0x8000000407097290 */ /* 0x000fe4000fffe03f */
[----:B------:R-:W-:Y:S02]  /*f0c0*/  UISETP.NE.U32.AND UP0, UPT, UR12, URZ, UPT ;  /* 0x0000003f0c00728c */ /* 0x000fe4000bf05070 */
[----:B------:R-:W-:Y:S01]  /*f0d0*/  ULOP3.LUT UR10, URZ, UR6, URZ, 0x33, !UPT ;  /* 0x000000063f0a7292 */ /* 0x000fe2000f8e333f */
[----:B------:R-:W-:Y:S01]  /*f0e0*/  ULDC UR12, c[0x0][0xdb8] ;  /* 0x00036e00000c7ab9 */ /* 0x000fe20000000800 */
[----:B------:R-:W-:Y:S01]  /*f0f0*/  ULDC.64 UR4, c[0x0][0x9e0] ;  /* 0x0002780000047ab9 */ /* 0x000fe20000000a00 */
[----:B------:R-:W-:Y:S02]  /*f100*/  UISETP.NE.AND UP1, UPT, UR12, 0x1, UPT ;  /* 0x000000010c00788c */ /* 0x000fe4000bf25270 */
[----:B------:R-:W-:Y:S01]  /*f110*/  UISETP.NE.AND.EX UP0, UPT, UR13, URZ, UPT, UP0 ;  /* 0x0000003f0d00728c */ /* 0x000fe2000bf05300 */
[----:B------:R-:W-:-:S02]  /*f120*/  ULDC UR11, c[0x0][0xdc4] ;  /* 0x00037100000b7ab9 */ /* 0x000fc40000000800 */
[----:B------:R-:W-:Y:S01]  /*f130*/  ULDC UR13, c[0x0][0xdac] ;  /* 0x00036b00000d7ab9 */ /* 0x000fe20000000800 */
[----:B------:R-:W-:Y:S02]  /*f140*/  UISETP.GE.AND UP2, UPT, UR5, 0x1, UPT ;  /* 0x000000010500788c */ /* 0x000fe4000bf46270 */
[----:B------:R-:W-:Y:S02]  /*f150*/  UIMAD UR11, UR8, UR11, UR9 ;  /* 0x0000000b080b72a4 */ /* 0x000fe4000f8e0209 */
[----:B------:R-:W-:Y:S01]  /*f160*/  UIADD3 UR10, UR10, UR13, URZ ;  /* 0x0000000d0a0a7290 */ /* 0x000fe2000fffe03f */
[----:B------:R-:W-:Y:S01]  /*f170*/  @UP1 ULDC UR8, c[0x0][0xdbc] ;  /* 0x00036f0000081ab9 */ /* 0x000fe20000000800 */
[----:B------:R-:W-:Y:S01]  /*f180*/  PLOP3.LUT P1, PT, PT, PT, UP2, 0x80, 0x0 ;  /* 0x000000000000781c */ /* 0x000fe20003f2f028 */
[----:B------:R-:W-:Y:S02]  /*f190*/  UIMAD.WIDE.U32 UR8, UR11, UR8, URZ ;  /* 0x000000080b0872a5 */ /* 0x000fe4000f8e003f */
[----:B------:R-:W-:Y:S01]  /*f1a0*/  USHF.L.U32 UR41, UR10, 0x7, URZ ;  /* 0x000000070a297899 */ /* 0x000fe2000800063f */
[----:B------:R-:W-:Y:S01]  /*f1b0*/  ULDC UR14, c[0x0][0x404] ;  /* 0x00010100000e7ab9 */ /* 0x000fe20000000800 */
[----:B------:R-:W-:Y:S01]  /*f1c0*/  ULDC UR7, c[0x0][0x288] ;  /* 0x0000a20000077ab9 */ /* 0x000fe20000000800 */
[----:B------:R-:W-:Y:S01]  /*f1d0*/  @UP1 ULDC UR13, c[0x0][0xdc0] ;  /* 0x00037000000d1ab9 */ /* 0x000fe20000000800 */
[----:B------:R-:W-:Y:S01]  /*f1e0*/  UMOV UR43, UR11 ;  /* 0x0000000b002b7c82 */ /* 0x000fe20008000000 */
[----:B------:R-:W-:-:S02]  /*f1f0*/  USEL UR14, UR14, 0x1, UP0 ;  /* 0x000000010e0e7887 */ /* 0x000fc40008000000 */
[----:B------:R-:W-:Y:S02]  /*f200*/  UIADD3 UR10, UR41, 0x80, -UR7 ;  /* 0x00000080290a7890 */ /* 0x000fe4000fffe807 */
[----:B------:R-:W-:Y:S01]  /*f210*/  @UP1 USHF.R.U32.HI UR43, URZ, UR13, UR9 ;  /* 0x0000000d3f2b1299 */ /* 0x000fe20008011609 */
[----:B------:R-:W-:Y:S02]  /*f220*/  ULDC UR6, c[0x0][0x2e0] ;  /* 0x0000b80000067ab9 */ /* 0x000fe40000000800 */
[----:B------:R-:W-:Y:S02]  /*f230*/  UIMAD UR8, UR14, UR6, UR10 ;  /* 0x000000060e0872a4 */ /* 0x000fe4000f8e020a */
[----:B------:R-:W-:Y:S02]  /*f240*/  UIADD3 UR42, -UR43, URZ, URZ ;  /* 0x0000003f2b2a7290 */ /* 0x000fe4000fffe13f */
[----:B------:R-:W-:Y:S02]  /*f250*/  UIADD3 UR4, UR8, UR4, URZ ;  /* 0x0000000408047290 */ /* 0x000fe4000fffe03f */
[----:B------:R-:W-:Y:S01]  /*f260*/  UIMAD UR42, UR12, UR42, UR11 ;  /* 0x0000002a0c2a72a4 */ /* 0x000fe2000f8e020b */
[----:B------:R-:W-:Y:S11]  /*f270*/  @!P1 BRA `(.L_x_960) ;  /* 0x0000000000449947 */ /* 0x000ff60003800000 */
[----:B------:R-:W-:Y:S01]  /*f280*/  ISETP.LT.AND P0, PT, RZ, UR8, PT ;  /* 0x00000008ff007c0c */ /* 0x000fe2000bf01270 */
[----:B------:R-:W-:-:S12]  /*f290*/  UIADD3 UR10, UR8, -0x1, URZ ;  /* 0xffffffff080a7890 */ /* 0x000fd8000fffe03f */
[----:B------:R-:W-:Y:S05]  /*f2a0*/  @P0 BRA `(.L_x_961) ;  /* 0x00000000001c0947 */ /* 0x000fea0003800000 */
[----:B------:R-:W-:Y:S02]  /*f2b0*/  UISETP.NE.AND UP0, UPT, UR5, 0x1, UPT ;  /* 0x000000010500788c */ /* 0x000fe4000bf05270 */
[----:B------:R-:W-:-:S09]  /*f2c0*/  UIADD3 UR10, -UR8, URZ, URZ ;  /* 0x0000003f080a7290 */ /* 0x000fd2000fffe13f */
[----:B------:R-:W-:Y:S02]  /*f2d0*/  @UP0 ULDC.64 UR12, c[0x0][0x9e8] ;  /* 0x00027a00000c0ab9 */ /* 0x000fe40000000a00 */
[----:B------:R-:W-:-:S04]  /*f2e0*/  UIMAD.WIDE.U32 UR8, UR10, UR12, URZ ;  /* 0x0000000c0a0872a5 */ /* 0x000fc8000f8e003f */
[----:B------:R-:W-:-:S04]  /*f2f0*/  @UP0 USHF.R.U32.HI UR10, URZ, UR13, UR9 ;  /* 0x0000000d3f0a0299 */ /* 0x000fc80008011609 */
[----:B------:R-:W-:Y:S01]  /*f300*/  ULOP3.LUT UR10, URZ, UR10, URZ, 0x33, !UPT ;  /* 0x0000000a3f0a7292 */ /* 0x000fe2000f8e333f */
[----:B------:R-:W-:Y:S11]  /*f310*/  BRA `(.L_x_962) ;  /* 0x0000000000107947 */ /* 0x000ff60003800000 */
.L_x_961:
[----:B------:R-:W-:-:S11]  /*f320*/  UISETP.NE.AND UP0, UPT, UR5, 0x1, UPT ;  /* 0x000000010500788c */ /* 0x000fd6000bf05270 */
[----:B------:R-:W-:Y:S02]  /*f330*/  @UP0 ULDC.64 UR12, c[0x0][0x9e8] ;  /* 0x00027a00000c0ab9 */ /* 0x000fe40000000a00 */
[----:B------:R-:W-:-:S04]  /*f340*/  UIMAD.WIDE.U32 UR8, UR10, UR12, URZ ;  /* 0x0000000c0a0872a5 */ /* 0x000fc8000f8e003f */
[----:B------:R-:W-:-:S12]  /*f350*/  @UP0 USHF.R.U32.HI UR10, URZ, UR13, UR9 ;  /* 0x0000000d3f0a0299 */ /* 0x000fd80008011609 */
.L_x_962:
[----:B------:R-:W-:-:S04]  /*f360*/  UIMAD UR10, UR10, UR5, UR5 ;  /* 0x000000050a0a72a4 */ /* 0x000fc8000f8e0205 */
[----:B------:R-:W-:-:S04]  /*f370*/  UISETP.LT.AND UP0, UPT, UR4, UR10, UPT ;  /* 0x0000000a0400728c */ /* 0x000fc8000bf01270 */
[----:B------:R-:W-:-:S12]  /*f380*/  USEL UR4, UR4, UR10, UP0 ;  /* 0x0000000a04047287 */ /* 0x000fd80008000000 */
.L_x_960:
[----:B------:R-:W-:Y:S02]  /*f390*/  UIMAD UR8, UR14, UR6, 0x5f ;  /* 0x0000005f0e0874a4 */ /* 0x000fe4000f8e0206 */
[----:B------:R-:W-:Y:S02]  /*f3a0*/  UIADD3 UR10, UR4, 0x5f, URZ ;  /* 0x0000005f040a7890 */ /* 0x000fe4000fffe03f */
[----:B------:R-:W-:Y:S02]  /*f3b0*/  UIMAD.WIDE UR8, UR8, 0x2aaaaaab, URZ ;  /* 0x2aaaaaab080878a5 */ /* 0x000fe4000f8e023f */
[----:B------:R-:W-:Y:S02]  /*f3c0*/  UIMAD.WIDE UR10, UR10, 0x2aaaaaab, URZ ;  /* 0x2aaaaaab0a0a78a5 */ /* 0x000fe4000f8e023f */
[----:B------:R-:W-:Y:S02]  /*f3d0*/  USHF.R.U32.HI UR8, URZ, 0x1f, UR9 ;  /* 0x0000001f3f087899 */ /* 0x000fe40008011609 */
[----:B------:R-:W-:-:S02]  /*f3e0*/  USHF.R.U32.HI UR4, URZ, 0x1f, UR11 ;  /* 0x0000001f3f047899 */ /* 0x000fc4000801160b */
[----:B------:R-:W-:Y:S02]  /*f3f0*/  UIADD3 UR7, UR41, -UR7, URZ ;  /* 0x8000000729077290 */ /* 0x000fe4000fffe03f */
[----:B------:R-:W-:Y:S02]  /*f400*/  ULEA.HI.SX32 UR9, UR9, UR8, 0x1c ;  /* 0x0000000809097291 */ /* 0x000fe4000f8fe23f */
[----:B------:R-:W-:Y:S02]  /*f410*/  ULEA.HI.SX32 UR4, UR11, UR4, 0x1c ;  /* 0x000000040b047291 */ /* 0x000fe4000f8fe23f */
[----:B------:R-:W-:Y:S02]  /*f420*/  UIMAD UR7, UR14, UR6, UR7 ;  /* 0x000000060e0772a4 */ /* 0x000fe4000f8e0207 */
[----:B------:R-:W-:Y:S01]  /*f430*/  UISETP.LT.AND UP0, UPT, UR9, UR4, UPT ;  /* 0x000000040900728c */ /* 0x000fe2000bf01270 */
[----:B------:R-:W-:Y:S02]  /*f440*/  ULDC UR8, c[0x0][0x9dc] ;  /* 0x0002770000087ab9 */ /* 0x000fe40000000800 */
[----:B------:R-:W-:-:S02]  /*f450*/  UIADD3 UR8, UR7, -UR8, URZ ;  /* 0x8000000807087290 */ /* 0x000fc4000fffe03f */
[----:B------:R-:W-:Y:S01]  /*f460*/  USEL UR46, UR9, UR4, UP0 ;  /* 0x00000004092e7287 */ /* 0x000fe20008000000 */
[----:B------:R-:W-:Y:S11]  /*f470*/  @!P1 BRA `(.L_x_963) ;  /* 0x0000000000489947 */ /* 0x000ff60003800000 */
[----:B------:R-:W-:Y:S02]  /*f480*/  UMOV UR4, UR7 ;  /* 0x0000000700047c82 */ /* 0x000fe40008000000 */
[----:B------:R-:W-:-:S06]  /*f490*/  UISETP.GT.AND UP0, UPT, UR4, -0x1, UPT ;  /* 0xffffffff0400788c */ /* 0x000fcc000bf04270 */
[----:B------:R-:W-:-:S13]  /*f4a0*/  PLOP3.LUT P0, PT, PT, PT, UP0, 0x80, 0x0 ;  /* 0x000000000000781c */ /* 0x000fda0003f0f008 */
[----:B------:R-:W-:Y:S05]  /*f4b0*/  @P0 BRA `(.L_x_964) ;  /* 0x00000000001c0947 */ /* 0x000fea0003800000 */
[----:B------:R-:W-:Y:S02]  /*f4c0*/  UISETP.NE.AND UP0, UPT, UR5, 0x1, UPT ;  /* 0x000000010500788c */ /* 0x000fe4000bf05270 */
[----:B------:R-:W-:-:S09]  /*f4d0*/  ULOP3.LUT UR4, URZ, UR4, URZ, 0x33, !UPT ;  /* 0x000000043f047292 */ /* 0x000fd2000f8e333f */
[----:B------:R-:W-:Y:S02]  /*f4e0*/  @UP0 ULDC.64 UR10, c[0x0][0x9e8] ;  /* 0x00027a00000a0ab9 */ /* 0x000fe40000000a00 */
[----:B------:R-:W-:-:S04]  /*f4f0*/  UIMAD.WIDE.U32 UR6, UR4, UR10, URZ ;  /* 0x0000000a040672a5 */ /* 0x000fc8000f8e003f */
[----:B------:R-:W-:-:S04]  /*f500*/  @UP0 USHF.R.U32.HI UR4, URZ, UR11, UR7 ;  /* 0x0000000b3f040299 */ /* 0x000fc80008011607 */
[----:B------:R-:W-:Y:S01]  /*f510*/  ULOP3.LUT UR4, URZ, UR4, URZ, 0x33, !UPT ;  /* 0x000000043f047292 */ /* 0x000fe2000f8e333f */
[----:B------:R-:W-:Y:S11]  /*f520*/  BRA `(.L_x_965) ;  /* 0x0000000000107947 */ /* 0x000ff60003800000 */
.L_x_964:
[----:B------:R-:W-:-:S11]  /*f530*/  UISETP.NE.AND UP0, UPT, UR5, 0x1, UPT ;  /* 0x000000010500788c */ /* 0x000fd6000bf05270 */
[----:B------:R-:W-:Y:S02]  /*f540*/  @UP0 ULDC.64 UR10, c[0x0][0x9e8] ;  /* 0x00027a00000a0ab9 */ /* 0x000fe40000000a00 */
[----:B------:R-:W-:-:S04]  /*f550*/  UIMAD.WIDE.U32 UR6, UR4, UR10, URZ ;  /* 0x0000000a040672a5 */ /* 0x000fc8000f8e003f */
[----:B------:R-:W-:-:S12]  /*f560*/  @UP0 USHF.R.U32.HI UR4, URZ, UR11, UR7 ;  /* 0x0000000b3f040299 */ /* 0x000fd80008011607 */
.L_x_965:
[----:B------:R-:W-:-:S04]  /*f570*/  UIMAD UR4, UR4, UR5, URZ ;  /* 0x00000005040472a4 */ /* 0x000fc8000f8e023f */
[----:B------:R-:W-:-:S04]  /*f580*/  UISETP.LT.AND UP0, UPT, UR8, UR4, UPT ;  /* 0x000000040800728c */ /* 0x000fc8000bf01270 */
[----:B------:R-:W-:-:S12]  /*f590*/  USEL UR8, UR8, UR4, !UP0 ;  /* 0x0000000408087287 */ /* 0x000fd8000c000000 */
.L_x_963:
[----:B------:R-:W-:Y:S01]  /*f5a0*/  UIMAD.WIDE UR4, UR8, 0x2aaaaaab, URZ ;  /* 0x2aaaaaab080478a5 */ /* 0x000fe2000f8e023f */
[----:B------:R-:W-:Y:S03]  /*f5b0*/  BSSY B6, `(.L_x_966) ;  /* 0x000028e000067945 */ /* 0x000fe60003800000 */
[----:B------:R-:W-:-:S04]  /*f5c0*/  USHF.R.U32.HI UR4, URZ, 0x1f, UR5 ;  /* 0x0000001f3f047899 */ /* 0x000fc80008011605 */
[----:B------:R-:W-:-:S04]  /*f5d0*/  ULEA.HI.SX32 UR4, UR5, UR4, 0x1c ;  /* 0x0000000405047291 */ /* 0x000fc8000f8fe23f */
[----:B------:R-:W-:-:S04]  /*f5e0*/  UISETP.LT.AND UP0, UPT, URZ, UR4, UPT ;  /* 0x000000043f00728c */ /* 0x000fc8000bf01270 */
[----:B------:R-:W-:-:S04]  /*f5f0*/  USEL UR39, URZ, UR4, !UP0 ;  /* 0x000000043f277287 */ /* 0x000fc8000c000000 */
[----:B------:R-:W-:-:S06]  /*f600*/  UISETP.GT.AND UP0, UPT, UR46, UR39, UPT ;  /* 0x000000272e00728c */ /* 0x000fcc000bf04270 */
[----:B------:R-:W-:-:S13]  /*f610*/  PLOP3.LUT P0, PT, PT, PT, UP0, 0x80, 0x0 ;  /* 0x000000000000781c */ /* 0x000fda0003f0f008 */
[----:B------:R-:W-:Y:S05]  /*f620*/  @P0 BRA `(.L_x_967) ;  /* 0x0000000000480947 */ /* 0x000fea0003800000 */
[----:B------:R-:W1:Y:S01]  /*f630*/  S2R R0, SR_TID.X ;  /* 0x0000000000007919 */ /* 0x000e620000002100 */
[----:B------:R-:W-:Y:S01]  /*f640*/  IMAD.MOV.U32 R13, RZ, RZ, R19 ;  /* 0x000000ffff0d7224 */ /* 0x000fe200078e0013 */
        /* <DEDUP_REMOVED lines=14> */
[----:B-1----:R-:W-:Y:S01]  /*f730*/  IADD3 R13, R0, UR48, R13 ;  /* 0x00000030000d7c10 */ /* 0x002fe2000fffe00d */
[----:B------:R-:W-:Y:S06]  /*f740*/  BRA `(.L_x_968) ;  /* 0x0000002400d07947 */ /* 0x000fec0003800000 */
.L_x_967:
[----:B------:R-:W1:Y:S01]  /*f750*/  S2UR UR4, SR_CgaCtaId ;  /* 0x00000000000479c3 */ /* 0x000e620000008800 */
[----:B------:R-:W-:Y:S02]  /*f760*/  UMOV UR38, 0x400 ;  /* 0x0000040000267882 */ /* 0x000fe40000000000 */
[----:B-1----:R-:W-:-:S04]  /*f770*/  ULEA UR38, UR4, UR38, 0x18 ;  /* 0x0000002604267291 */ /* 0x002fc8000f8ec03f */
[----:B------:R-:W-:-:S04]  /*f780*/  UIADD3 UR4, UR38, 0x1e400, URZ ;  /* 0x0001e40026047890 */ /* 0x000fc8000fffe03f */
[----:B------:R-:W-:-:S06]  /*f790*/  ULOP3.LUT UP0, URZ, UR4, 0x3ff, URZ, 0xc0, !UPT ;  /* 0x000003ff043f7892 */ /* 0x000fcc000f80c03f */
[----:B------:R-:W-:-:S13]  /*f7a0*/  PLOP3.LUT P0, PT, PT, PT, UP0, 0x80, 0x0 ;  /* 0x000000000000781c */ /* 0x000fda0003f0f008 */
[----:B------:R-:W-:Y:S05]  /*f7b0*/  @!P0 BRA `(.L_x_969) ;  /* 0x0000000000408947 */ /* 0x000fea0003800000 */
        /* <DEDUP_REMOVED lines=16> */
.L_x_969:
        /* <DEDUP_REMOVED lines=20> */
.L_x_971:
[----:B------:R1:W2:Y:S01]  /*fa00*/  LDC.64 R2, c[0x4][R18] ;  /* 0x0100000012027b82 */ /* 0x0002a20000000a00 */
[----:B------:R-:W-:Y:S01]  /*fa10*/  ULDC.64 UR6, c[0x4][0xa8] ;  /* 0x01002a0000067ab9 */ /* 0x000fe20000000a00 */
[----:B------:R-:W-:Y:S01]  /*fa20*/  ULDC.64 UR8, c[0x4][0xb0] ;  /* 0x01002c0000087ab9 */ /* 0x000fe20000000a00 */
[----:B------:R-:W-:Y:S01]  /*fa30*/  ULDC.64 UR4, c[0x4][0x40] ;  /* 0x0100100000047ab9 */ /* 0x000fe20000000a00 */
        /* <DEDUP_REMOVED lines=11> */
.L_x_970:
[----:B------:R-:W-:Y:S01]  /*faf0*/  ULDC.64 UR4, c[0x0][0x9f8] ;  /* 0x00027e0000047ab9 */ /* 0x000fe20000000a00 */
[----:B------:R-:W-:Y:S01]  /*fb00*/  IMAD.U32 R5, RZ, RZ, UR43 ;  /* 0x0000002bff057e24 */ /* 0x000fe2000f8e00ff */
[----:B------:R-:W-:Y:S01]  /*fb10*/  ISETP.NE.U32.AND P0, PT, RZ, UR4, PT ;  /* 0x00000004ff007c0c */ /* 0x000fe2000bf05070 */
[----:B------:R-:W-:Y:S01]  /*fb20*/  IMAD.U32 R0, RZ, RZ, UR43 ;  /* 0x0000002bff007e24 */ /* 0x000fe2000f8e00ff */
[----:B------:R-:W1:Y:S01]  /*fb30*/  LDC R4, c[0x0][0x428] ;  /* 0x00010a00ff047b82 */ /* 0x000e620000000800 */
[----:B------:R-:W2:Y:S01]  /*fb40*/  S2R R18, SR_TID.X ;  /* 0x0000000000127919 */ /* 0x000ea20000002100 */
[----:B------:R-:W-:-:S13]  /*fb50*/  ISETP.NE.AND.EX P0, PT, RZ, UR5, PT, P0 ;  /* 0x00000005ff007c0c */ /* 0x000fda000bf05300 */
[----:B------:R-:W3:Y:S02]  /*fb60*/  @P0 LDC.64 R2, c[0x0][0x9f8] ;  /* 0x00027e00ff020b82 */ /* 0x000ee40000000a00 */
[----:B---3--:R-:W-:-:S05]  /*fb70*/  @P0 IMAD.WIDE R2, R5, 0x4, R2 ;  /* 0x0000000405020825 */ /* 0x008fca00078e0202 */
[----:B------:R3:W4:Y:S01]  /*fb80*/  @P0 LDG.E R0, desc[UR60][R2.64] ;  /* 0x0000003c02000981 */ /* 0x000722000c1e1900 */
[----:B-1----:R-:W-:Y:S01]  /*fb90*/  ISETP.NE.AND P0, PT, R4, 0x1, PT ;  /* 0x000000010400780c */ /* 0x002fe20003f05270 */
[----:B------:R-:W-:Y:S01]  /*fba0*/  IMAD.U32 R4, RZ, RZ, UR42 ;  /* 0x0000002aff047e24 */ /* 0x000fe2000f8e00ff */
[----:B--2---:R-:W-:Y:S01]  /*fbb0*/  LOP3.LUT R18, R18, 0x1f, RZ, 0xc0, !PT ;  /* 0x0000001f12127812 */ /* 0x004fe200078ec0ff */
[----:B------:R-:W-:Y:S01]  /*fbc0*/  UMOV UR40, URZ ;  /* 0x0000003f00287c82 */ /* 0x000fe20008000000 */
[----:B------:R-:W-:Y:S01]  /*fbd0*/  UMOV UR8, 0x40 ;  /* 0x0000004000087882 */ /* 0x000fe20000000000 */
[----:B------:R-:W-:Y:S01]  /*fbe0*/  UMOV UR9, UR41 ;  /* 0x0000002900097c82 */ /* 0x000fe20008000000 */
[----:B------:R-:W-:Y:S01]  /*fbf0*/  ISETP.NE.AND P1, PT, R18, RZ, PT ;  /* 0x000000ff1200720c */ /* 0x000fe20003f25270 */
[----:B------:R-:W-:Y:S01]  /*fc00*/  UMOV UR10, UR42 ;  /* 0x0000002a000a7c82 */ /* 0x000fe20008000000 */
[----:B------:R-:W-:Y:S01]  /*fc10*/  UMOV UR11, UR43 ;  /* 0x0000002b000b7c82 */ /* 0x000fe20008000000 */
[----:B---3--:R-:W1:Y:S01]  /*fc20*/  LDC.64 R2, c[0x0][0x3f8] ;  /* 0x0000fe00ff027b82 */ /* 0x008e620000000a00 */
[----:B------:R-:W-:Y:S01]  /*fc30*/  UMOV UR12, 0x80 ;  /* 0x00000080000c7882 */ /* 0x000fe20000000000 */
[----:B------:R-:W-:Y:S01]  /*fc40*/  UMOV UR13, UR41 ;  /* 0x00000029000d7c82 */ /* 0x000fe20008000000 */
[----:B------:R-:W-:Y:S01]  /*fc50*/  UMOV UR14, UR42 ;  /* 0x0000002a000e7c82 */ /* 0x000fe20008000000 */
[----:B------:R-:W-:Y:S01]  /*fc60*/  UMOV UR15, UR43 ;  /* 0x0000002b000f7c82 */ /* 0x000fe20008000000 */
[----:B------:R-:W-:-:S03]  /*fc70*/  UMOV UR6, 0xffffffff ;  /* 0xffffffff00067882 */ /* 0x000fc60000000000 */
[----:B------:R-:W2:Y:S02]  /*fc80*/  @P0 LDC R5, c[0x0][0x42c] ;  /* 0x00010b00ff050b82 */ /* 0x000ea40000000800 */
[----:B------:R-:W-:-:S05]  /*fc90*/  VOTEU.ALL UP1, P1 ;  /* 0x00000000003f7886 */ /* 0x000fca0000820000 */
[----:B------:R-:W-:Y:S01]  /*fca0*/  @!UP1 UIADD3 UR4, UP0, UR44, 0x270, URZ ;  /* 0x000002702c049890 */ /* 0x000fe2000ff1e03f */
[----:B------:R-:W3:Y:S03]  /*fcb0*/  @P0 LDC R6, c[0x0][0x430] ;  /* 0x00010c00ff060b82 */ /* 0x000ee60000000800 */
[----:B------:R-:W-:-:S09]  /*fcc0*/  @!UP1 UIADD3.X UR5, URZ, UR45, URZ, UP0, !UPT ;  /* 0x0000002d3f059290 */ /* 0x000fd200087fe43f */
[----:B------:R1:W-:Y:S01]  /*fcd0*/  @!UP1 UTMAPF.L2.4D [UR40], [UR4] ;  /* 0x00000028040095b8 */ /* 0x0003e20008018000 */
[----:B--2---:R-:W-:Y:S01]  /*fce0*/  @P0 IMAD.HI.U32 R5, R5, UR42, RZ ;  /* 0x0000002a05050c27 */ /* 0x004fe2000f8e00ff */
[----:B------:R2:W-:Y:S04]  /*fcf0*/  @!UP1 UTMAPF.L2.4D [UR8], [UR4] ;  /* 0x00000008040095b8 */ /* 0x0005e80008018000 */
[----:B---3--:R-:W-:Y:S01]  /*fd00*/  @P0 SHF.R.U32.HI R4, RZ, R6, R5 ;  /* 0x00000006ff040219 */ /* 0x008fe20000011605 */
[----:B------:R-:W-:Y:S01]  /*fd10*/  IMAD.U32 R5, RZ, RZ, UR46 ;  /* 0x0000002eff057e24 */ /* 0x000fe2000f8e00ff */
[----:B-1----:R-:W-:Y:S01]  /*fd20*/  ISETP.NE.U32.AND P0, PT, R2, RZ, PT ;  /* 0x000000ff0200720c */ /* 0x002fe20003f05070 */
[----:B------:R2:W-:Y:S02]  /*fd30*/  @!UP1 UTMAPF.L2.4D [UR12], [UR4] ;  /* 0x0000000c040095b8 */ /* 0x0005e40008018000 */
[----:B------:R-:W-:Y:S01]  /*fd40*/  VIADD R5, R5, 0xffffffff ;  /* 0xffffffff05057836 */ /* 0x000fe20000000000 */
[----:B------:R-:W-:-:S04]  /*fd50*/  ISETP.NE.AND.EX P0, PT, R3, RZ, PT, P0 ;  /* 0x000000ff0300720c */ /* 0x000fc80003f05300 */
[----:B----4-:R-:W-:Y:S01]  /*fd60*/  SEL R6, R0, RZ, !P0 ;  /* 0x000000ff00067207 */ /* 0x010fe20004000000 */
[----:B--2---:R-:W-:Y:S08]  /*fd70*/  BRA.DIV UR6, `(.L_x_972) ;  /* 0x0000002a06387947 */ /* 0x004ff0000b800000 */
.L_x_1023:
[----:B------:R-:W-:Y:S01]  /*fd80*/  UMOV UR4, 0xffffffff ;  /* 0xffffffff00047882 */ /* 0x000fe20000000000 */
[----:B------:R-:W-:Y:S02]  /*fd90*/  SHF.R.S32.HI R18, RZ, 0x1f, R0 ;  /* 0x0000001fff127819 */ /* 0x000fe40000011400 */
[----:B------:R-:W-:Y:S05]  /*fda0*/  BRA.DIV UR4, `(.L_x_973) ;  /* 0x0000002a04587947 */ /* 0x000fea000b800000 */
[----:B------:R-:W-:-:S13]  /*fdb0*/  ELECT P6, URZ, PT ;  /* 0x00000000003f782f */ /* 0x000fda00038c0000 */
.L_x_1026:
[----:B------:R-:W-:Y:S05]  /*fdc0*/  @!P6 BRA `(.L_x_974) ;  /* 0x0000000000f8e947 */ /* 0x000fea0003800000 */
[----:B------:R-:W-:Y:S01]  /*fdd0*/  IMAD.MOV.U32 R6, RZ, RZ, R0 ;  /* 0x000000ffff067224 */ /* 0x000fe200078e0000 */
[----:B------:R-:W-:Y:S06]  /*fde0*/  @!P0 BRA `(.L_x_975) ;  /* 0x0000000000488947 */ /* 0x000fec0003800000 */
[----:B------:R-:W1:Y:S01]  /*fdf0*/  LDC R11, c[0x0][0x41c] ;  /* 0x00010700ff0b7b82 */ /* 0x000e620000000800 */
[----:B------:R-:W-:Y:S01]  /*fe00*/  IMAD.MOV.U32 R10, RZ, RZ, R5 ;  /* 0x000000ffff0a7224 */ /* 0x000fe200078e0005 */
[----:B------:R-:W-:Y:S02]  /*fe10*/  ULDC.64 UR4, c[0x0][0x408] ;  /* 0x0001020000047ab9 */ /* 0x000fe40000000a00 */
[----:B------:R-:W-:-:S04]  /*fe20*/  IMAD R9, R18, UR4, RZ ;  /* 0x0000000412097c24 */ /* 0x000fc8000f8e02ff */
[----:B------:R-:W-:Y:S01]  /*fe30*/  IMAD R9, R0, UR5, R9 ;  /* 0x0000000500097c24 */ /* 0x000fe2000f8e0209 */
[----:B-1----:R-:W-:-:S13]  /*fe40*/  ISETP.NE.AND P2, PT, R11, 0x1, PT ;  /* 0x000000010b00780c */ /* 0x002fda0003f45270 */
[----:B------:R-:W1:Y:S02]  /*fe50*/  @P2 LDC.64 R6, c[0x0][0x420] ;  /* 0x00010800ff062b82 */ /* 0x000e640000000a00 */
[----:B-1----:R-:W-:-:S05]  /*fe60*/  @P2 IMAD.HI.U32 R6, R5, R6, RZ ;  /* 0x0000000605062227 */ /* 0x002fca00078e00ff */
[----:B------:R-:W-:-:S04]  /*fe70*/  @P2 SHF.R.U32.HI R10, RZ, R7, R6 ;  /* 0x00000007ff0a2219 */ /* 0x000fc80000011606 */
[--C-:B------:R-:W-:Y:S01]  /*fe80*/  SHF.R.S32.HI R7, RZ, 0x1f, R10.reuse ;  /* 0x0000001fff077819 */ /* 0x100fe2000001140a */
[----:B------:R-:W-:-:S04]  /*fe90*/  IMAD.MOV.U32 R6, RZ, RZ, R10 ;  /* 0x000000ffff067224 */ /* 0x000fc800078e000a */
[----:B------:R-:W-:-:S04]  /*fea0*/  IMAD.WIDE.U32 R6, R0, UR4, R6 ;  /* 0x0000000400067c25 */ /* 0x000fc8000f8e0006 */
[----:B------:R-:W-:Y:S01]  /*feb0*/  IMAD.IADD R7, R7, 0x1, R9 ;  /* 0x0000000107077824 */ /* 0x000fe200078e0209 */
[----:B------:R-:W-:-:S04]  /*fec0*/  LEA R8, P2, R6, R2, 0x2 ;  /* 0x0000000206087211 */ /* 0x000fc800078410ff */
[----:B------:R-:W-:-:S05]  /*fed0*/  LEA.HI.X R9, R6, R3, R7, 0x2, P2 ;  /* 0x0000000306097211 */ /* 0x000fca00010f1407 */
[----:B------:R1:W5:Y:S01]  /*fee0*/  LDG.E R6, desc[UR60][R8.64] ;  /* 0x0000003c08067981 */ /* 0x000362000c1e1900 */
[----:B------:R-:W-:-:S04]  /*fef0*/  IMAD.MOV R10, RZ, RZ, -R10 ;  /* 0x000000ffff0a7224 */ /* 0x000fc800078e0a0a */
[----:B------:R-:W-:-:S07]  /*ff00*/  IMAD R5, R11, R10, R5 ;  /* 0x0000000a0b057224 */ /* 0x000fce00078e0205 */
.L_x_975:
[----:B------:R-:W2:Y:S01]  /*ff10*/  S2R R7, SR_TID.X ;  /* 0x0000000000077919 */ /* 0x000ea20000002100 */
[----:B-1----:R-:W-:Y:S02]  /*ff20*/  LEA R8, R16, UR38, 0x3 ;  /* 0x0000002610087c11 */ /* 0x002fe4000f8e18ff */
[----:B--2---:R-:W-:Y:S02]  /*ff30*/  LOP3.LUT R9, R7, 0x7f, RZ, 0xc0, !PT ;  /* 0x0000007f07097812 */ /* 0x004fe400078ec0ff */
[----:B------:R-:W-:Y:S02]  /*ff40*/  SHF.L.U32 R7, R17, 0x1f, RZ ;  /* 0x0000001f11077819 */ /* 0x000fe400000006ff */
[----:B------:R-:W-:Y:S02]  /*ff50*/  ISETP.NE.AND P3, PT, R9, RZ, PT ;  /* 0x000000ff0900720c */ /* 0x000fe40003f65270 */
[----:B------:R-:W1:Y:S02]  /*ff60*/  SYNCS.PHASECHK.TRANS64.TRYWAIT P2, [R8+URZ+0x30840], R7 ;  /* 0x03084007080075a7 */ /* 0x000e64000804017f */
[----:B-1----:R-:W-:Y:S09]  /*ff70*/  @!P2 BRA `(.L_x_976) ;  /* 0x000000280004a947 */ /* 0x002ff20003800000 */
.L_x_1027:
        /* <DEDUP_REMOVED lines=8> */
.L_x_977:
        /* <DEDUP_REMOVED lines=10> */
[----:B------:R-:W-:-:S03]  /*100a0*/  UMOV UR16, 0x40 ;  /* 0x0000004000107882 */ /* 0x000fc60000000000 */
[----:B------:R-:W-:Y:S02]  /*100b0*/  UIMAD UR8, UR8, 0x9000, UR38 ;  /* 0x00009000080878a4 */ /* 0x000fe4000f8e0226 */
[----:B------:R-:W-:Y:S02]  /*100c0*/  UIADD3 UR9, UR9, 0x30830, URZ ;  /* 0x0003083009097890 */ /* 0x000fe4000fffe03f */
[----:B------:R-:W-:Y:S02]  /*100d0*/  UIMAD UR11, UR11, 0x60, URZ ;  /* 0x000000600b0b78a4 */ /* 0x000fe4000f8e023f */
        /* <DEDUP_REMOVED lines=13> */
.L_x_974:
[----:B------:R-:W-:Y:S05]  /*101b0*/  WARPSYNC.ALL ;  /* 0x0000000000007948 */ /* 0x000fea0003800000 */
[----:B------:R-:W-:Y:S01]  /*101c0*/  BAR.SYNC.DEFER_BLOCKING 0x8, 0x120 ;  /* 0x0204800000007b1d */ /* 0x000fe20000010000 */
[----:B------:R-:W-:Y:S01]  /*101d0*/  ELECT P2, URZ, PT ;  /* 0x00000000003f782f */ /* 0x000fe20003840000 */
[----:B------:R-:W-:Y:S02]  /*101e0*/  UIADD3 UR47, UR47, 0x1, URZ ;  /* 0x000000012f2f7890 */ /* 0x000fe4000fffe03f */
[----:B------:R-:W-:Y:S02]  /*101f0*/  UIADD3 UR4, UP0, UR44, 0x270, URZ ;  /* 0x000002702c047890 */ /* 0x000fe4000ff1e03f */
[----:B------:R-:W-:-:S02]  /*10200*/  ULEA.HI UR5, UR47, UR47, URZ, 0x1 ;  /* 0x0000002f2f057291 */ /* 0x000fc4000f8f083f */
[----:B------:R-:W-:Y:S02]  /*10210*/  UIADD3 UR8, UR38, 0x12400, URZ ;  /* 0x0001240026087890 */ /* 0x000fe4000fffe03f */
[----:B------:R-:W-:Y:S02]  /*10220*/  ULOP3.LUT UR5, UR5, 0xfffffffe, URZ, 0xc0, !UPT ;  /* 0xfffffffe05057892 */ /* 0x000fe4000f8ec03f */
[----:B------:R-:W-:Y:S02]  /*10230*/  UIADD3 UR9, UR38, 0x30800, URZ ;  /* 0x0003080026097890 */ /* 0x000fe4000fffe03f */
[----:B-1----:R-:W-:Y:S01]  /*10240*/  @P2 IMAD.MOV.U32 R7, RZ, RZ, 0xc000 ;  /* 0x0000c000ff072424 */ /* 0x002fe200078e00ff */
[----:B------:R-:W-:Y:S02]  /*10250*/  UIADD3 UR14, UR47, -UR5, URZ ;  /* 0x800000052f0e7290 */ /* 0x000fe4000fffe03f */
[----:B------:R-:W-:Y:S02]  /*10260*/  UIADD3.X UR5, URZ, UR45, URZ, UP0, !UPT ;  /* 0x0000002d3f057290 */ /* 0x000fe400087fe43f */
[----:B------:R-:W-:-:S02]  /*10270*/  UIADD3 UR24, UR38, 0x16400, URZ ;  /* 0x0001640026187890 */ /* 0x000fc4000fffe03f */
[----:B------:R-:W-:Y:S01]  /*10280*/  UIADD3 UR16, UR38, 0x1a400, URZ ;  /* 0x0001a40026107890 */ /* 0x000fe2000fffe03f */
[----:B------:R-:W-:Y:S01]  /*10290*/  UMOV UR11, UR41 ;  /* 0x00000029000b7c82 */ /* 0x000fe20008000000 */
[----:B------:R1:W-:Y:S01]  /*102a0*/  @P2 SYNCS.ARRIVE.TRANS64 RZ, [UR38+0x30800], R7 ;  /* 0x03080007ffff29a7 */ /* 0x0003e20008000026 */
[----:B------:R-:W-:Y:S01]  /*102b0*/  UMOV UR12, UR42 ;  /* 0x0000002a000c7c82 */ /* 0x000fe20008000000 */
[----:B------:R-:W-:Y:S01]  /*102c0*/  UMOV UR13, UR43 ;  /* 0x0000002b000d7c82 */ /* 0x000fe20008000000 */
[----:B------:R-:W-:Y:S01]  /*102d0*/  UMOV UR6, 0x0 ;  /* 0x0000000000067882 */ /* 0x000fe20000000000 */
[----:B------:R-:W-:Y:S01]  /*102e0*/  UMOV UR7, 0x12f00000 ;  /* 0x12f0000000077882 */ /* 0x000fe20000000000 */
[----:B------:R-:W-:Y:S01]  /*102f0*/  UMOV UR10, URZ ;  /* 0x0000003f000a7c82 */ /* 0x000fe20008000000 */
[----:B------:R-:W-:Y:S01]  /*10300*/  UMOV UR27, UR41 ;  /* 0x00000029001b7c82 */ /* 0x000fe20008000000 */
[----:B------:R-:W-:Y:S01]  /*10310*/  UMOV UR28, UR42 ;  /* 0x0000002a001c7c82 */ /* 0x000fe20008000000 */
[----:B-1----:R-:W-:Y:S01]  /*10320*/  IMAD.U32 R7, RZ, RZ, UR14 ;  /* 0x0000000eff077e24 */ /* 0x002fe2000f8e00ff */
[----:B------:R-:W-:Y:S01]  /*10330*/  UMOV UR29, UR43 ;  /* 0x0000002b001d7c82 */ /* 0x000fe20008000000 */
[----:B------:R-:W-:Y:S01]  /*10340*/  UMOV UR26, 0x40 ;  /* 0x00000040001a7882 */ /* 0x000fe20000000000 */
[----:B------:R-:W-:Y:S01]  /*10350*/  UMOV UR25, UR9 ;  /* 0x0000000900197c82 */ /* 0x000fe20008000000 */
[----:B------:R-:W-:Y:S01]  /*10360*/  UMOV UR19, UR41 ;  /* 0x0000002900137c82 */ /* 0x000fe20008000000 */
[----:B------:R-:W-:Y:S01]  /*10370*/  SHF.L.U32 R7, R7, 0x1f, RZ ;  /* 0x0000001f07077819 */ /* 0x000fe200000006ff */
[----:B------:R-:W-:Y:S01]  /*10380*/  UMOV UR20, UR42 ;  /* 0x0000002a00147c82 */ /* 0x000fe20008000000 */
[----:B------:R-:W-:Y:S01]  /*10390*/  UMOV UR21, UR43 ;  /* 0x0000002b00157c82 */ /* 0x000fe20008000000 */
[----:B------:R-:W-:Y:S01]  /*103a0*/  UMOV UR18, 0x80 ;  /* 0x0000008000127882 */ /* 0x000fe20000000000 */
[----:B------:R1:W-:Y:S01]  /*103b0*/  UTMALDG.4D [UR8], [UR4], desc[UR6] ;  /* 0x00000608040075b4 */ /* 0x0003e20008019000 */
[----:B------:R-:W-:Y:S01]  /*103c0*/  UMOV UR17, UR9 ;  /* 0x0000000900117c82 */ /* 0x000fe20008000000 */
[----:B------:R1:W-:Y:S01]  /*103d0*/  UTMALDG.4D [UR24], [UR4], desc[UR6] ;  /* 0x00000618040075b4 */ /* 0x0003e20008019000 */
[----:B------:R1:W-:Y:S01]  /*103e0*/  UTMALDG.4D [UR16], [UR4], desc[UR6] ;  /* 0x00000610040075b4 */ /* 0x0003e20008019000 */
[----:B------:R-:W2:Y:S02]  /*103f0*/  SYNCS.PHASECHK.TRANS64.TRYWAIT P2, [UR38+0x30820], R7 ;  /* 0x03082007ff0075a7 */ /* 0x000ea40008040166 */
[----:B-12---:R-:W-:Y:S05]  /*10400*/  @!P2 BRA `(.L_x_978) ;  /* 0x0000002000f4a947 */ /* 0x006fea0003800000 */
.L_x_1028:
[----:B------:R-:W-:-:S04]  /*10410*/  UIADD3 UR4, UR46, -0x2, URZ ;  /* 0xfffffffe2e047890 */ /* 0x000fc8000fffe03f */
[----:B------:R-:W-:-:S06]  /*10420*/  UISETP.GE.AND UP0, UPT, UR4, UR39, UPT ;  /* 0x000000270400728c */ /* 0x000fcc000bf06270 */
[----:B------:R-:W-:-:S13]  /*10430*/  PLOP3.LUT P2, PT, PT, PT, UP0, 0x80, 0x0 ;  /* 0x000000000000781c */ /* 0x000fda0003f4f008 */
[----:B------:R-:W-:Y:S05]  /*10440*/  @!P2 BRA `(.L_x_979) ;  /* 0x000000140088a947 */ /* 0x000fea0003800000 */
[----:B-1----:R-:W-:Y:S01]  /*10450*/  IMAD R8, RZ, RZ, -UR46 ;  /* 0x8000002eff087e24 */ /* 0x002fe2000f8e02ff */
[----:B------:R-:W-:Y:S01]  /*10460*/  LOP3.LUT R11, RZ, UR39, RZ, 0x33, !PT ;  /* 0x00000027ff0b7c12 */ /* 0x000fe2000f8e33ff */
[----:B------:R-:W-:-:S03]  /*10470*/  ULDC.64 UR36, c[0x0][0x408] ;  /* 0x0001020000247ab9 */ /* 0x000fc60000000a00 */
[----:B------:R-:W-:-:S05]  /*10480*/  VIADDMNMX R11, R8, 0x1, R11, !PT ;  /* 0x00000001080b7846 */ /* 0x000fca000780010b */
[----:B------:R-:W-:-:S05]  /*10490*/  VIADD R7, R11, UR46 ;  /* 0x0000002e0b077c36 */ /* 0x000fca0008000000 */
[----:B------:R-:W-:-:S04]  /*104a0*/  LOP3.LUT R7, R7, 0x1, RZ, 0xc0, !PT ;  /* 0x0000000107077812 */ /* 0x000fc800078ec0ff */
[----:B------:R-:W-:Y:S01]  /*104b0*/  ISETP.NE.U32.AND P2, PT, R7, 0x1, PT ;  /* 0x000000010700780c */ /* 0x000fe20003f45070 */
[----:B------:R-:W-:-:S12]  /*104c0*/  IMAD.U32 R7, RZ, RZ, UR4 ;  /* 0x00000004ff077e24 */ /* 0x000fd8000f8e00ff */
        /* <DEDUP_REMOVED lines=27> */
.L_x_983:
[----:B-1----:R-:W1:Y:S01]  /*10680*/  S2R R2, SR_TID.X ;  /* 0x0000000000027919 */ /* 0x002e620000002100 */
[----:B------:R-:W-:Y:S02]  /*10690*/  LEA R3, R10, UR38, 0x3 ;  /* 0x000000260a037c11 */ /* 0x000fe4000f8e18ff */
[----:B-1----:R-:W-:Y:S02]  /*106a0*/  LOP3.LUT R9, R2, 0x7f, RZ, 0xc0, !PT ;  /* 0x0000007f02097812 */ /* 0x002fe400078ec0ff */
[----:B------:R-:W-:Y:S02]  /*106b0*/  SHF.L.U32 R2, R12, 0x1f, RZ ;  /* 0x0000001f0c027819 */ /* 0x000fe400000006ff */
[----:B------:R-:W-:Y:S02]  /*106c0*/  ISETP.NE.AND P2, PT, R9, RZ, PT ;  /* 0x000000ff0900720c */ /* 0x000fe40003f45270 */
[----:B------:R-:W1:Y:S02]  /*106d0*/  SYNCS.PHASECHK.TRANS64.TRYWAIT P3, [R3+URZ+0x30840], R2 ;  /* 0x03084002030075a7 */ /* 0x000e64000806017f */
[----:B-1----:R-:W-:Y:S09]  /*106e0*/  @!P3 BRA `(.L_x_984) ;  /* 0x000000200054b947 */ /* 0x002ff20003800000 */
.L_x_1029:
        /* <DEDUP_REMOVED lines=8> */
.L_x_985:
[----:B------:R-:W-:Y:S01]  /*10770*/  R2UR UR8, R10 ;  /* 0x000000000a0872ca */ /* 0x000fe200000e0000 */
[----:B------:R-:W-:Y:S01]  /*10780*/  UIADD3 UR4, UP0, UR44, 0x370, URZ ;  /* 0x000003702c047890 */ /* 0x000fe2000ff1e03f */
[----:B------:R-:W-:Y:S01]  /*10790*/  R2UR UR9, R3 ;  /* 0x00000000030972ca */ /* 0x000fe200000e0000 */
[----:B------:R-:W-:Y:S01]  /*107a0*/  UIADD3 UR19, UR38, 0x30800, URZ ;  /* 0x0003080026137890 */ /* 0x000fe2000fffe03f */
[----:B------:R-:W-:Y:S01]  /*107b0*/  R2UR UR11, R7 ;  /* 0x00000000070b72ca */ /* 0x000fe200000e0000 */
[----:B------:R-:W-:Y:S01]  /*107c0*/  UIADD3.X UR5, URZ, UR45, URZ, UP0, !UPT ;  /* 0x0000002d3f057290 */ /* 0x000fe200087fe43f */
[----:B------:R-:W-:Y:S01]  /*107d0*/  R2UR UR12, R4 ;  /* 0x00000000040c72ca */ /* 0x000fe200000e0000 */
[----:B------:R-:W-:Y:S01]  /*107e0*/  UMOV UR10, URZ ;  /* 0x0000003f000a7c82 */ /* 0x000fe20008000000 */
[----:B-----5:R-:W-:Y:S01]  /*107f0*/  R2UR UR13, R8 ;  /* 0x00000000080d72ca */ /* 0x020fe200000e0000 */
[----:B------:R-:W-:Y:S01]  /*10800*/  UMOV UR6, 0x0 ;  /* 0x0000000000067882 */ /* 0x000fe20000000000 */
[----:B------:R-:W-:Y:S01]  /*10810*/  UMOV UR7, 0x14f00000 ;  /* 0x14f0000000077882 */ /* 0x000fe20000000000 */
[----:B------:R-:W-:Y:S01]  /*10820*/  UMOV UR17, 0x40 ;  /* 0x0000004000117882 */ /* 0x000fe20000000000 */
[----:B------:R-:W-:Y:S01]  /*10830*/  UMOV UR18, 0x80 ;  /* 0x0000008000127882 */ /* 0x000fe20000000000 */
[----:B------:R-:W-:Y:S01]  /*10840*/  UIMAD UR8, UR8, 0x9000, UR38 ;  /* 0x00009000080878a4 */ /* 0x000fe2000f8e0226 */
[----:B-1----:R-:W-:Y:S01]  /*10850*/  SHF.L.U32 R3, R17, 0x1f, RZ ;  /* 0x0000001f11037819 */ /* 0x002fe200000006ff */
[----:B------:R-:W-:Y:S01]  /*10860*/  UIADD3 UR9, UR9, 0x30830, URZ ;  /* 0x0003083009097890 */ /* 0x000fe2000fffe03f */
[----:B------:R-:W-:Y:S01]  /*10870*/  LEA R2, R16, UR19, 0x3 ;  /* 0x0000001310027c11 */ /* 0x000fe2000f8e18ff */
[----:B------:R-:W-:-:S02]  /*10880*/  UIMAD UR11, UR11, 0x60, URZ ;  /* 0x000000600b0b78a4 */ /* 0x000fc4000f8e023f */
        /* <DEDUP_REMOVED lines=13> */
.L_x_1030:
[----:B------:R-:W-:Y:S05]  /*10960*/  @P2 BRA `(.L_x_987) ;  /* 0x0000000000202947 */ /* 0x000fea0003800000 */
[----:B------:R-:W2:Y:S01]  /*10970*/  S2R R9, SR_TID.X ;  /* 0x0000000000097919 */ /* 0x000ea20000002100 */
[----:B-1----:R-:W-:Y:S01]  /*10980*/  LEA R2, R16, UR38, 0x3 ;  /* 0x0000002610027c11 */ /* 0x002fe2000f8e18ff */
[----:B------:R-:W-:-:S04]  /*10990*/  IMAD.MOV.U32 R3, RZ, RZ, 0x9000 ;  /* 0x00009000ff037424 */ /* 0x000fc800078e00ff */
[----:B------:R3:W-:Y:S01]  /*109a0*/  SYNCS.ARRIVE.TRANS64 RZ, [R2+URZ+0x30850], R3 ;  /* 0x0308500302ff79a7 */ /* 0x0007e2000800003f */
[----:B--2---:R-:W-:-:S04]  /*109b0*/  LOP3.LUT R9, R9, 0x1f, RZ, 0xc0, !PT ;  /* 0x0000001f09097812 */ /* 0x004fc800078ec0ff */
[----:B------:R-:W-:-:S13]  /*109c0*/  ISETP.NE.AND P2, PT, R9, RZ, PT ;  /* 0x000000ff0900720c */ /* 0x000fda0003f45270 */
[----:B---3--:R-:W-:Y:S05]  /*109d0*/  @!P2 BRA `(.L_x_987) ;  /* 0x000000000004a947 */ /* 0x008fea0003800000 */
[----:B------:R-:W-:Y:S01]  /*109e0*/  BPT.TRAP 0x1 ;  /* 0x000000040000795c */ /* 0x000fe20000300000 */
.L_x_987:
        /* <DEDUP_REMOVED lines=10> */
[----:B------:R-:W-:-:S02]  /*10a90*/  IMAD.MOV.U32 R6, RZ, RZ, R8 ;  /* 0x000000ffff067224 */ /* 0x000fc400078e0008 */
[----:B------:R-:W-:Y:S01]  /*10aa0*/  IMAD.MOV.U32 R5, RZ, RZ, R7 ;  /* 0x000000ffff057224 */ /* 0x000fe200078e0007 */
[----:B------:R-:W-:Y:S02]  /*10ab0*/  UIMAD UR15, UR9, 0x9000, UR38 ;  /* 0x00009000090f78a4 */ /* 0x000fe4000f8e0226 */
[----:B------:R-:W-:Y:S02]  /*10ac0*/  ULEA UR9, UR9, UR38, 0x3 ;  /* 0x0000002609097291 */ /* 0x000fe4000f8e183f */
[----:B------:R-:W-:Y:S02]  /*10ad0*/  UIMAD UR11, UR11, 0x60, URZ ;  /* 0x000000600b0b78a4 */ /* 0x000fe4000f8e023f */
[----:B------:R-:W-:Y:S02]  /*10ae0*/  UIADD3 UR8, UR15, 0x400, URZ ;  /* 0x000004000f087890 */ /* 0x000fe4000fffe03f */
[----:B------:R-:W-:Y:S02]  /*10af0*/  UIADD3 UR9, UR9, 0x30850, URZ ;  /* 0x0003085009097890 */ /* 0x000fe4000fffe03f */
[----:B------:R-:W-:-:S02]  /*10b00*/  UIADD3 UR14, UR15, 0x3400, URZ ;  /* 0x000034000f0e7890 */ /* 0x000fc4000fffe03f */
        /* <DEDUP_REMOVED lines=10> */
.L_x_982:
[----:B------:R-:W-:Y:S05]  /*10bb0*/  BSYNC B0 ;  /* 0x0000000000007941 */ /* 0x000fea0003800000 */
.L_x_981:
[----:B------:R-:W-:Y:S01]  /*10bc0*/  UIADD3 UR4, UR46, -0x3, URZ ;  /* 0xfffffffd2e047890 */ /* 0x000fe2000fffe03f */
[----:B------:R-:W-:Y:S02]  /*10bd0*/  IMAD.MOV.U32 R16, RZ, RZ, R10 ;  /* 0x000000ffff107224 */ /* 0x000fe400078e000a */
[----:B------:R-:W-:-:S03]  /*10be0*/  IMAD.MOV.U32 R17, RZ, RZ, R12 ;  /* 0x000000ffff117224 */ /* 0x000fc600078e000c */
[----:B------:R-:W-:-:S07]  /*10bf0*/  IMAD.U32 R7, RZ, RZ, UR4 ;  /* 0x00000004ff077e24 */ /* 0x000fce000f8e00ff */
.L_x_980:
[----:B------:R-:W-:Y:S01]  /*10c00*/  ULOP3.LUT UR4, URZ, UR46, URZ, 0x33, !UPT ;  /* 0x0000002e3f047292 */ /* 0x000fe2000f8e333f */
[----:B------:R-:W-:Y:S01]  /*10c10*/  VIADD R11, R11, 0xfffffffe ;  /* 0xfffffffe0b0b7836 */ /* 0x000fe20000000000 */
[----:B------:R-:W-:Y:S04]  /*10c20*/  BSSY B0, `(.L_x_979) ;  /* 0x00000e4000007945 */ /* 0x000fe80003800000 */
[----:B------:R-:W-:-:S13]  /*10c30*/  ISETP.NE.AND P2, PT, R11, UR4, PT ;  /* 0x000000040b007c0c */ /* 0x000fda000bf45270 */
[----:B------:R-:W-:Y:S05]  /*10c40*/  @!P2 BRA `(.L_x_988) ;  /* 0x0000000c0084a947 */ /* 0x000fea0003800000 */
[----:B------:R-:W-:-:S07]  /*10c50*/  IMAD.MOV.U32 R8, RZ, RZ, R6 ;  /* 0x000000ffff087224 */ /* 0x000fce00078e0006 */
.L_x_1003:
[----:B------:R-:W-:Y:S01]  /*10c60*/  VIADD R10, R16, 0x1 ;  /* 0x00000001100a7836 */ /* 0x000fe20000000000 */
[----:B------:R-:W-:Y:S05]  /*10c70*/  YIELD ;  /* 0x0000000000007946 */ /* 0x000fea0003800000 */
[----:B------:R-:W-:Y:S01]  /*10c80*/  ISETP.NE.AND P2, PT, R10, 0x2, PT ;  /* 0x000000020a00780c */ /* 0x000fe20003f45270 */
[----:B------:R-:W-:Y:S03]  /*10c90*/  BSSY B1, `(.L_x_989) ;  /* 0x000006b000017945 */ /* 0x000fe60003800000 */
[----:B-1----:R-:W-:-:S02]  /*10ca0*/  SEL R2, RZ, 0x1, P2 ;  /* 0x00000001ff027807 */ /* 0x002fc40001000000 */
[----:B------:R-:W-:Y:S02]  /*10cb0*/  SEL R10, R10, RZ, P2 ;  /* 0x000000ff0a0a7207 */ /* 0x000fe40001000000 */
[----:B------:R-:W-:Y:S01]  /*10cc0*/  LOP3.LUT R11, R17, R2, RZ, 0x3c, !PT ;  /* 0x00000002110b7212 */ /* 0x000fe200078e3cff */
[----:B------:R-:W-:Y:S06]  /*10cd0*/  @!P6 BRA `(.L_x_990) ;  /* 0x000000040098e947 */ /* 0x000fec0003800000 */
[----:B------:R-:W-:Y:S01]  /*10ce0*/  IMAD.MOV.U32 R12, RZ, RZ, R7 ;  /* 0x000000ffff0c7224 */ /* 0x000fe200078e0007 */
[----:B------:R-:W-:Y:S06]  /*10cf0*/  @!P0 BRA `(.L_x_991) ;  /* 0x0000000000448947 */ /* 0x000fec0003800000 */
[----:B------:R-:W1:Y:S01]  /*10d00*/  LDC R9, c[0x0][0x41c] ;  /* 0x00010700ff097b82 */ /* 0x000e620000000800 */
        /* <DEDUP_REMOVED lines=16> */
.L_x_991:
[----:B------:R-:W1:Y:S01]  /*10e10*/  S2R R2, SR_TID.X ;  /* 0x0000000000027919 */ /* 0x000e620000002100 */
[----:B------:R-:W-:Y:S02]  /*10e20*/  LEA R3, R10, UR38, 0x3 ;  /* 0x000000260a037c11 */ /* 0x000fe4000f8e18ff */
[----:B-1----:R-:W-:Y:S02]  /*10e30*/  LOP3.LUT R9, R2, 0x7f, RZ, 0xc0, !PT ;  /* 0x0000007f02097812 */ /* 0x002fe400078ec0ff */
[----:B------:R-:W-:Y:S02]  /*10e40*/  SHF.L.U32 R2, R11, 0x1f, RZ ;  /* 0x0000001f0b027819 */ /* 0x000fe400000006ff */
[----:B------:R-:W-:Y:S02]  /*10e50*/  ISETP.NE.AND P2, PT, R9, RZ, PT ;  /* 0x000000ff0900720c */ /* 0x000fe40003f45270 */
[----:B------:R-:W1:Y:S02]  /*10e60*/  SYNCS.PHASECHK.TRANS64.TRYWAIT P3, [R3+URZ+0x30840], R2 ;  /* 0x03084002030075a7 */ /* 0x000e64000806017f */
[----:B-1----:R-:W-:Y:S09]  /*10e70*/  @!P3 BRA `(.L_x_992) ;  /* 0x000000180098b947 */ /* 0x002ff20003800000 */
.L_x_1031:
        /* <DEDUP_REMOVED lines=8> */
.L_x_993:
        /* <DEDUP_REMOVED lines=14> */
[----:B------:R-:W-:Y:S01]  /*10fe0*/  SHF.L.U32 R17, R17, 0x1f, RZ ;  /* 0x0000001f11117819 */ /* 0x000fe200000006ff */
[----:B------:R-:W-:Y:S01]  /*10ff0*/  UIADD3 UR9, UR9, 0x30830, URZ ;  /* 0x0003083009097890 */ /* 0x000fe2000fffe03f */
[----:B-1----:R-:W-:Y:S01]  /*11000*/  LEA R2, R16, UR19, 0x3 ;  /* 0x0000001310027c11 */ /* 0x002fe2000f8e18ff */
        /* <DEDUP_REMOVED lines=14> */
.L_x_1032:
[----:B------:R-:W-:Y:S05]  /*110f0*/  @P2 BRA `(.L_x_995) ;  /* 0x00000000001c2947 */ /* 0x000fea0003800000 */
[----:B------:R-:W2:Y:S02]  /*11100*/  S2R R3, SR_TID.X ;  /* 0x0000000000037919 */ /* 0x000ea40000002100 */
[----:B--2---:R-:W-:Y:S01]  /*11110*/  LOP3.LUT R9, R3, 0x1f, RZ, 0xc0, !PT ;  /* 0x0000001f03097812 */ /* 0x004fe200078ec0ff */
[----:B------:R-:W-:-:S03]  /*11120*/  IMAD.MOV.U32 R3, RZ, RZ, 0x9000 ;  /* 0x00009000ff037424 */ /* 0x000fc600078e00ff */
[----:B------:R-:W-:Y:S01]  /*11130*/  ISETP.NE.AND P2, PT, R9, RZ, PT ;  /* 0x000000ff0900720c */ /* 0x000fe20003f45270 */
[----:B------:R2:W-:-:S12]  /*11140*/  SYNCS.ARRIVE.TRANS64 RZ, [R2+URZ+0x50], R3 ;  /* 0x0000500302ff79a7 */ /* 0x0005d8000800003f */
[----:B--2---:R-:W-:Y:S05]  /*11150*/  @!P2 BRA `(.L_x_995) ;  /* 0x000000000004a947 */ /* 0x004fea0003800000 */
[----:B------:R-:W-:Y:S01]  /*11160*/  BPT.TRAP 0x1 ;  /* 0x000000040000795c */ /* 0x000fe20000300000 */
.L_x_995:
        /* <DEDUP_REMOVED lines=12> */
[----:B------:R-:W-:Y:S01]  /*11230*/  UIMAD UR8, UR8, 0x9000, UR38 ;  /* 0x00009000080878a4 */ /* 0x000fe2000f8e0226 */
[----:B------:R-:W-:Y:S01]  /*11240*/  IMAD.MOV.U32 R6, RZ, RZ, R8 ;  /* 0x000000ffff067224 */ /* 0x000fe200078e0008 */
[----:B------:R-:W-:Y:S02]  /*11250*/  UIMAD UR11, UR11, 0x60, URZ ;  /* 0x000000600b0b78a4 */ /* 0x000fe4000f8e023f */
[----:B------:R-:W-:Y:S02]  /*11260*/  UIADD3 UR9, UR9, 0x50, URZ ;  /* 0x0000005009097890 */ /* 0x000fe4000fffe03f */
        /* <DEDUP_REMOVED lines=13> */
.L_x_990:
[----:B------:R-:W-:Y:S05]  /*11340*/  BSYNC B1 ;  /* 0x0000000000017941 */ /* 0x000fea0003800000 */
.L_x_989:
[----:B------:R-:W-:Y:S01]  /*11350*/  VIADD R16, R10, 0x1 ;  /* 0x000000010a107836 */ /* 0x000fe20000000000 */
[----:B------:R-:W-:Y:S01]  /*11360*/  BSSY B1, `(.L_x_996) ;  /* 0x000006c000017945 */ /* 0x000fe20003800000 */
[----:B------:R-:W-:-:S03]  /*11370*/  VIADD R12, R7, 0xffffffff ;  /* 0xffffffff070c7836 */ /* 0x000fc60000000000 */
[----:B------:R-:W-:-:S04]  /*11380*/  ISETP.NE.AND P2, PT, R16, 0x2, PT ;  /* 0x000000021000780c */ /* 0x000fc80003f45270 */
[----:B-1----:R-:W-:Y:S02]  /*11390*/  SEL R2, RZ, 0x1, P2 ;  /* 0x00000001ff027807 */ /* 0x002fe40001000000 */
[----:B------:R-:W-:Y:S02]  /*113a0*/  SEL R16, R16, RZ, P2 ;  /* 0x000000ff10107207 */ /* 0x000fe40001000000 */
[----:B------:R-:W-:Y:S01]  /*113b0*/  LOP3.LUT R17, R11, R2, RZ, 0x3c, !PT ;  /* 0x000000020b117212 */ /* 0x000fe200078e3cff */
[----:B------:R-:W-:Y:S06]  /*113c0*/  @!P6 BRA `(.L_x_997) ;  /* 0x000000040094e947 */ /* 0x000fec0003800000 */
[----:B------:R-:W-:Y:S01]  /*113d0*/  IMAD.MOV.U32 R13, RZ, RZ, R12 ;  /* 0x000000ffff0d7224 */ /* 0x000fe200078e000c */
[----:B------:R-:W-:Y:S06]  /*113e0*/  @!P0 BRA `(.L_x_998) ;  /* 0x0000000000448947 */ /* 0x000fec0003800000 */
[----:B------:R-:W1:Y:S02]  /*113f0*/  LDC R8, c[0x0][0x41c] ;  /* 0x00010700ff087b82 */ /* 0x000e640000000800 */
        /* <DEDUP_REMOVED lines=16> */
.L_x_998:
[----:B------:R-:W-:Y:S02]  /*11500*/  LEA R2, R16, UR38, 0x3 ;  /* 0x0000002610027c11 */ /* 0x000fe4000f8e18ff */
[----:B------:R-:W-:-:S04]  /*11510*/  SHF.L.U32 R3, R17, 0x1f, RZ ;  /* 0x0000001f11037819 */ /* 0x000fc800000006ff */
[----:B------:R-:W2:Y:S02]  /*11520*/  SYNCS.PHASECHK.TRANS64.TRYWAIT P2, [R2+URZ+0x30840], R3 ;  /* 0x03084003020075a7 */ /* 0x000ea4000804017f */
[----:B--2---:R-:W-:Y:S05]  /*11530*/  @!P2 BRA `(.L_x_999) ;  /* 0x000000140010a947 */ /* 0x004fea0003800000 */
.L_x_1033:
        /* <DEDUP_REMOVED lines=11> */
.L_x_1000:
[----:B------:R-:W-:Y:S01]  /*115f0*/  R2UR UR9, R16 ;  /* 0x00000000100972ca */ /* 0x000fe200000e0000 */
[----:B------:R-:W-:Y:S01]  /*11600*/  UIADD3 UR19, UR38, 0x30800, URZ ;  /* 0x0003080026137890 */ /* 0x000fe2000fffe03f */
[----:B------:R-:W-:Y:S01]  /*11610*/  R2UR UR11, R13 ;  /* 0x000000000d0b72ca */ /* 0x000fe200000e0000 */
[----:B------:R-:W-:Y:S01]  /*11620*/  UIADD3 UR4, UP0, UR44, 0x370, URZ ;  /* 0x000003702c047890 */ /* 0x000fe2000ff1e03f */
[----:B------:R-:W-:Y:S01]  /*11630*/  R2UR UR12, R4 ;  /* 0x00000000040c72ca */ /* 0x000fe200000e0000 */
[----:B------:R-:W-:Y:S01]  /*11640*/  UMOV UR10, URZ ;  /* 0x0000003f000a7c82 */ /* 0x000fe20008000000 */
[----:B-----5:R-:W-:Y:S01]  /*11650*/  R2UR UR13, R8 ;  /* 0x00000000080d72ca */ /* 0x020fe200000e0000 */
[----:B------:R-:W-:Y:S01]  /*11660*/  UIADD3.X UR5, URZ, UR45, URZ, UP0, !UPT ;  /* 0x0000002d3f057290 */ /* 0x000fe200087fe43f */
[----:B------:R-:W-:Y:S01]  /*11670*/  SHF.L.U32 R11, R11, 0x1f, RZ ;  /* 0x0000001f0b0b7819 */ /* 0x000fe200000006ff */
[----:B------:R-:W-:Y:S01]  /*11680*/  UMOV UR6, 0x0 ;  /* 0x0000000000067882 */ /* 0x000fe20000000000 */
[----:B------:R-:W-:Y:S01]  /*11690*/  UMOV UR7, 0x14f00000 ;  /* 0x14f0000000077882 */ /* 0x000fe20000000000 */
[----:B------:R-:W-:Y:S01]  /*116a0*/  UMOV UR17, 0x40 ;  /* 0x0000004000117882 */ /* 0x000fe20000000000 */
[----:B------:R-:W-:Y:S01]  /*116b0*/  UMOV UR18, 0x80 ;  /* 0x0000008000127882 */ /* 0x000fe20000000000 */
[----:B------:R-:W-:Y:S01]  /*116c0*/  UIMAD UR8, UR9, 0x9000, UR38 ;  /* 0x00009000090878a4 */ /* 0x000fe2000f8e0226 */
[----:B--2---:R-:W-:Y:S01]  /*116d0*/  LEA R2, R10, UR19, 0x3 ;  /* 0x000000130a027c11 */ /* 0x004fe2000f8e18ff */
[----:B------:R-:W-:-:S02]  /*116e0*/  ULEA UR9, UR9, UR19, 0x3 ;  /* 0x0000001309097291 */ /* 0x000fc4000f8e183f */
[----:B------:R-:W-:Y:S02]  /*116f0*/  UIMAD UR11, UR11, 0x60, URZ ;  /* 0x000000600b0b78a4 */ /* 0x000fe4000f8e023f */
[----:B------:R-:W-:Y:S02]  /*11700*/  UIADD3 UR14, UR8, 0x1e400, URZ ;  /* 0x0001e400080e7890 */ /* 0x000fe4000fffe03f */
        /* <DEDUP_REMOVED lines=13> */
.L_x_1034:
        /* <DEDUP_REMOVED lines=8> */
.L_x_1002:
        /* <DEDUP_REMOVED lines=28> */
.L_x_997:
[----:B------:R-:W-:Y:S05]  /*11a20*/  BSYNC B1 ;  /* 0x0000000000017941 */ /* 0x000fea0003800000 */
.L_x_996:
[----:B------:R-:W-:Y:S01]  /*11a30*/  ISETP.GT.AND P2, PT, R12, UR39, PT ;  /* 0x000000270c007c0c */ /* 0x000fe2000bf44270 */
[----:B------:R-:W-:-:S12]  /*11a40*/  VIADD R7, R7, 0xfffffffe ;  /* 0xfffffffe07077836 */ /* 0x000fd80000000000 */
[----:B------:R-:W-:Y:S05]  /*11a50*/  @P2 BRA `(.L_x_1003) ;  /* 0xfffffff000802947 */ /* 0x000fea000383ffff */
.L_x_988:
[----:B------:R-:W-:Y:S05]  /*11a60*/  BSYNC B0 ;  /* 0x0000000000007941 */ /* 0x000fea0003800000 */
.L_x_979:
[----:B------:R-:W-:Y:S04]  /*11a70*/  BSSY B0, `(.L_x_1004) ;  /* 0x000000e000007945 */ /* 0x000fe80003800000 */
[----:B------:R-:W-:Y:S05]  /*11a80*/  @P1 BRA `(.L_x_1005) ;  /* 0x0000000000301947 */ /* 0x000fea0003800000 */
[----:B-1----:R-:W1:Y:S01]  /*11a90*/  S2R R7, SR_LANEID ;  /* 0x0000000000077919 */ /* 0x002e620000000000 */
        /* <DEDUP_REMOVED lines=11> */
.L_x_1005:
[----:B------:R-:W-:Y:S05]  /*11b50*/  BSYNC B0 ;  /* 0x0000000000007941 */ /* 0x000fea0003800000 */
.L_x_1004:
[----:B------:R-:W-:Y:S04]  /*11b60*/  BSSY B0, `(.L_x_1006) ;  /* 0x000002c000007945 */ /* 0x000fe80003800000 */
[----:B------:R-:W-:Y:S05]  /*11b70*/  @!P6 BRA `(.L_x_1007) ;  /* 0x0000000000a8e947 */ /* 0x000fea0003800000 */
[----:B------:R-:W2:Y:S01]  /*11b80*/  S2R R0, SR_TID.X ;  /* 0x0000000000007919 */ /* 0x000ea20000002100 */
[----:B-1----:R-:W-:Y:S02]  /*11b90*/  LEA R3, R16, UR38, 0x3 ;  /* 0x0000002610037c11 */ /* 0x002fe4000f8e18ff */
[----:B--2---:R-:W-:Y:S02]  /*11ba0*/  LOP3.LUT R2, R0, 0x7f, RZ, 0xc0, !PT ;  /* 0x0000007f00027812 */ /* 0x004fe400078ec0ff */
[----:B------:R-:W-:Y:S02]  /*11bb0*/  SHF.L.U32 R0, R17, 0x1f, RZ ;  /* 0x0000001f11007819 */ /* 0x000fe400000006ff */
[----:B------:R-:W-:Y:S02]  /*11bc0*/  ISETP.NE.AND P1, PT, R2, RZ, PT ;  /* 0x000000ff0200720c */ /* 0x000fe40003f25270 */
[----:B------:R-:W1:Y:S02]  /*11bd0*/  SYNCS.PHASECHK.TRANS64.TRYWAIT P0, [R3+URZ+0x30860], R0 ;  /* 0x03086000030075a7 */ /* 0x000e64000800017f */
[----:B-1----:R-:W-:Y:S09]  /*11be0*/  @!P0 BRA `(.L_x_1008) ;  /* 0x0000000c008c8947 */ /* 0x002ff20003800000 */
.L_x_1035:
        /* <DEDUP_REMOVED lines=8> */
.L_x_1009:
        /* <DEDUP_REMOVED lines=11> */
[----:B------:R-:W-:Y:S02]  /*11d20*/  UIMAD UR8, UR8, 0x9000, UR38 ;  /* 0x00009000080878a4 */ /* 0x000fe4000f8e0226 */
        /* <DEDUP_REMOVED lines=15> */
.L_x_1007:
[----:B------:R-:W-:Y:S05]  /*11e20*/  BSYNC B0 ;  /* 0x0000000000007941 */ /* 0x000fea0003800000 */
.L_x_1006:
[----:B------:R-:W-:Y:S02]  /*11e30*/  VIADD R16, R16, 0x1 ;  /* 0x0000000110107836 */ /* 0x000fe40000000000 */
[----:B------:R-:W-:-:S03]  /*11e40*/  IMAD.MOV.U32 R13, RZ, RZ, R19 ;  /* 0x000000ffff0d7224 */ /* 0x000fc600078e0013 */
[----:B------:R-:W-:-:S04]  /*11e50*/  ISETP.NE.AND P0, PT, R16, 0x2, PT ;  /* 0x000000021000780c */ /* 0x000fc80003f05270 */
[----:B-1----:R-:W-:Y:S02]  /*11e60*/  SEL R0, RZ, 0x1, P0 ;  /* 0x00000001ff007807 */ /* 0x002fe40000000000 */
[----:B------:R-:W-:Y:S02]  /*11e70*/  SEL R16, R16, RZ, P0 ;  /* 0x000000ff10107207 */ /* 0x000fe40000000000 */
[----:B------:R-:W-:-:S07]  /*11e80*/  LOP3.LUT R17, R17, R0, RZ, 0x3c, !PT ;  /* 0x0000000011117212 */ /* 0x000fce00078e3cff */
.L_x_968:
[----:B------:R-:W-:Y:S05]  /*11e90*/  BSYNC B6 ;  /* 0x0000000000067941 */ /* 0x000fea0003800000 */
.L_x_966:
[----:B------:R-:W-:-:S03]  /*11ea0*/  UMOV UR4, 0xffffffff ;  /* 0xffffffff00047882 */ /* 0x000fc60000000000 */
[----:B------:R-:W-:Y:S05]  /*11eb0*/  BRA.DIV UR4, `(.L_x_1010) ;  /* 0x0000000a04ec7947 */ /* 0x000fea000b800000 */
[----:B------:R1:W2:Y:S02]  /*11ec0*/  SHFL.IDX PT, R14, R13, RZ, 0x1f ;  /* 0x00001fff0d0e7589 */ /* 0x0002a400000e0000 */
.L_x_1038:
[----:B------:R-:W3:Y:S01]  /*11ed0*/  S2R R0, SR_TID.X ;  /* 0x0000000000007919 */ /* 0x000ee20000002100 */
[----:B------:R-:W-:Y:S05]  /*11ee0*/  WARPSYNC.ALL ;  /* 0x0000000000007948 */ /* 0x000fea0003800000 */
[----:B------:R-:W-:Y:S01]  /*11ef0*/  BAR.SYNC.DEFER_BLOCKING 0x4, 0x120 ;  /* 0x0104800000007b1d */ /* 0x000fe20000010000 */
[----:B--2---:R-:W-:-:S05]  /*11f00*/  IMAD.MOV.U32 R19, RZ, RZ, R14 ;  /* 0x000000ffff137224 */ /* 0x004fca00078e000e */
[----:B------:R-:W-:Y:S01]  /*11f10*/  ULDC UR4, c[0x0][0xda8] ;  /* 0x00036a0000047ab9 */ /* 0x000fe20000000800 */
[----:B---3--:R-:W-:-:S04]  /*11f20*/  LOP3.LUT R0, R0, 0x1f, RZ, 0xc0, !PT ;  /* 0x0000001f00007812 */ /* 0x008fc800078ec0ff */
[----:B------:R-:W-:-:S13]  /*11f30*/  ISETP.NE.AND P0, PT, R0, RZ, PT ;  /* 0x000000ff0000720c */ /* 0x000fda0003f05270 */
[----:B------:R-:W2:Y:S01]  /*11f40*/  @!P0 S2R R3, SR_CgaCtaId ;  /* 0x0000000000038919 */ /* 0x000ea20000008800 */
[----:B------:R-:W-:-:S04]  /*11f50*/  @!P0 MOV R0, 0x400 ;  /* 0x0000040000008802 */ /* 0x000fc80000000f00 */
[----:B--2---:R-:W-:-:S05]  /*11f60*/  @!P0 LEA R0, R3, R0, 0x18 ;  /* 0x0000000003008211 */ /* 0x004fca00078ec0ff */
[----:B------:R2:W-:Y:S01]  /*11f70*/  @!P0 STS [R0+0x308d0], R13 ;  /* 0x0308d00d00008388 */ /* 0x0005e20000000800 */
[----:B------:R-:W-:Y:S06]  /*11f80*/  BAR.ARV 0x5, 0x120 ;  /* 0x0144800000007b1d */ /* 0x000fec0000002000 */
[----:B------:R-:W-:-:S13]  /*11f90*/  ISETP.GE.AND P0, PT, R19, UR4, PT ;  /* 0x0000000413007c0c */ /* 0x000fda000bf06270 */
[----:B--2---:R-:W-:Y:S05]  /*11fa0*/  @!P0 BRA `(.L_x_1011) ;  /* 0xffffffcc00cc8947 */ /* 0x004fea000383ffff */
.L_x_957:
[----:B------:R-:W2:Y:S01]  /*11fb0*/  S2R R3, SR_CgaCtaId ;  /* 0x0000000000037919 */ /* 0x000ea20000008800 */
[----:B------:R-:W-:Y:S01]  /*11fc0*/  UIADD3 UR47, UR47, 0x1, URZ ;  /* 0x000000012f2f7890 */ /* 0x000fe2000fffe03f */
[----:B------:R-:W-:-:S03]  /*11fd0*/  MOV R0, 0x400 ;  /* 0x0000040000007802 */ /* 0x000fc60000000f00 */
[----:B------:R-:W-:-:S04]  /*11fe0*/  ULEA.HI UR4, UR47, UR47, URZ, 0x1 ;  /* 0x0000002f2f047291 */ /* 0x000fc8000f8f083f */
[----:B------:R-:W-:-:S04]  /*11ff0*/  ULOP3.LUT UR4, UR4, 0xfffffffe, URZ, 0xc0, !UPT ;  /* 0xfffffffe04047892 */ /* 0x000fc8000f8ec03f */
[----:B------:R-:W-:Y:S01]  /*12000*/  UIADD3 UR4, UR47, -UR4, URZ ;  /* 0x800000042f047290 */ /* 0x000fe2000fffe03f */
[----:B--2---:R-:W-:-:S05]  /*12010*/  LEA R7, R3, R0, 0x18 ;  /* 0x0000000003077211 */ /* 0x004fca00078ec0ff */
[----:B------:R-:W-:-:S05]  /*12020*/  IMAD.U32 R0, RZ, RZ, UR4 ;  /* 0x00000004ff007e24 */ /* 0x000fca000f8e00ff */
[----:B------:R-:W-:-:S04]  /*12030*/  SHF.L.U32 R0, R0, 0x1f, RZ ;  /* 0x0000001f00007819 */ /* 0x000fc800000006ff */
[----:B------:R-:W2:Y:S02]  /*12040*/  SYNCS.PHASECHK.TRANS64.TRYWAIT P0, [R7+URZ+0x30820], R0 ;  /* 0x03082000070075a7 */ /* 0x000ea4000800017f */
[----:B--2---:R-:W-:Y:S05]  /*12050*/  @!P0 BRA `(.L_x_1012) ;  /* 0x0000000800a88947 */ /* 0x004fea0003800000 */
.L_x_1039:
[----:B------:R-:W3:Y:S02]  /*12060*/  S2R R2, SR_TID.X ;  /* 0x0000000000027919 */ /* 0x000ee40000002100 */
[----:B---3--:R-:W-:-:S04]  /*12070*/  SHF.R.U32.HI R2, RZ, 0x5, R2 ;  /* 0x00000005ff027819 */ /* 0x008fc80000011602 */
[----:B------:R-:W-:-:S05]  /*12080*/  LOP3.LUT R2, R2, 0x3, RZ, 0xc0, !PT ;  /* 0x0000000302027812 */ /* 0x000fca00078ec0ff */
[----:B--2---:R-:W2:Y:S02]  /*12090*/  SHFL.IDX PT, R0, R2, RZ, 0x1f ;  /* 0x00001fff02007589 */ /* 0x004ea400000e0000 */
[----:B--2---:R-:W-:-:S13]  /*120a0*/  ISETP.NE.AND P0, PT, R0, RZ, PT ;  /* 0x000000ff0000720c */ /* 0x004fda0003f05270 */
[----:B------:R-:W-:Y:S05]  /*120b0*/  @P0 EXIT ;  /* 0x000000000000094d */ /* 0x000fea0003800000 */
[----:B------:R-:W-:Y:S01]  /*120c0*/  ELECT P0, URZ, PT ;  /* 0x00000000003f782f */ /* 0x000fe20003800000 */
[----:B------:R-:W-:-:S12]  /*120d0*/  BSSY B0, `(.L_x_1013) ;  /* 0x0000022000007945 */ /* 0x000fd80003800000 */
[----:B------:R-:W-:Y:S05]  /*120e0*/  @!P0 BRA `(.L_x_1014) ;  /* 0x0000000000808947 */ /* 0x000fea0003800000 */
[----:B------:R-:W2:Y:S02]  /*120f0*/  LDL R2, [R1] ;  /* 0x0000000001027983 */ /* 0x000ea40000100800 */
[----:B--2---:R-:W-:-:S13]  /*12100*/  R2UR UR4, R2 ;  /* 0x00000000020472ca */ /* 0x004fda00000e0000 */
[----:B------:R-:W-:-:S06]  /*12110*/  ULOP3.LUT UR4, UR4, 0x2, URZ, 0xfc, !UPT ;  /* 0x0000000204047892 */ /* 0x000fcc000f8efc3f */
[----:B------:R-:W-:-:S05]  /*12120*/  IMAD.U32 R0, RZ, RZ, UR4 ;  /* 0x00000004ff007e24 */ /* 0x000fca000f8e00ff */
[----:B------:R-:W-:-:S13]  /*12130*/  ISETP.NE.AND P2, PT, R0, 0x3, PT ;  /* 0x000000030000780c */ /* 0x000fda0003f45270 */
[----:B------:R-:W-:Y:S05]  /*12140*/  @!P2 BRA `(.L_x_1015) ;  /* 0x000000000004a947 */ /* 0x000fea0003800000 */
[----:B------:R-:W-:Y:S01]  /*12150*/  BPT.TRAP 0x1 ;  /* 0x000000040000795c */ /* 0x000fe20000300000 */
.L_x_1015:
[----:B------:R-:W-:Y:S01]  /*12160*/  VIADD R3, R7, 0x30840 ;  /* 0x0003084007037836 */ /* 0x000fe20000000000 */
[----:B------:R-:W-:Y:S01]  /*12170*/  SHF.L.U32 R4, R17, 0x1f, RZ ;  /* 0x0000001f11047819 */ /* 0x000fe200000006ff */
[C---:B------:R-:W-:Y:S02]  /*12180*/  VIADD R0, R16.reuse, 0x1 ;  /* 0x0000000110007836 */ /* 0x040fe40000000000 */
[----:B------:R-:W-:-:S03]  /*12190*/  IMAD R5, R16, 0x8, R3 ;  /* 0x0000000810057824 */ /* 0x000fc600078e0203 */
[----:B------:R-:W-:Y:S01]  /*121a0*/  ISETP.NE.AND P1, PT, R0, 0x2, PT ;  /* 0x000000020000780c */ /* 0x000fe20003f25270 */
[----:B------:R-:W2:Y:S03]  /*121b0*/  SYNCS.PHASECHK.TRANS64.TRYWAIT P0, [R5+URZ], R4 ;  /* 0x00000004050075a7 */ /* 0x000ea6000800017f */
[----:B------:R-:W-:-:S04]  /*121c0*/  SEL R2, RZ, 0x1, P1 ;  /* 0x00000001ff027807 */ /* 0x000fc80000800000 */
[----:B------:R-:W-:Y:S02]  /*121d0*/  LOP3.LUT R17, R17, R2, RZ, 0x3c, !PT ;  /* 0x0000000211117212 */ /* 0x000fe400078e3cff */
[----:B------:R-:W-:Y:S02]  /*121e0*/  SEL R2, R0, RZ, P1 ;  /* 0x000000ff00027207 */ /* 0x000fe40000800000 */
[----:B------:R-:W-:-:S03]  /*121f0*/  SHF.L.U32 R0, R17, 0x1f, RZ ;  /* 0x0000001f11007819 */ /* 0x000fc600000006ff */
[----:B------:R-:W-:Y:S01]  /*12200*/  IMAD R3, R2, 0x8, R3 ;  /* 0x0000000802037824 */ /* 0x000fe200078e0203 */
[----:B--2---:R-:W-:Y:S06]  /*12210*/  @!P0 BRA `(.L_x_1016) ;  /* 0x00000008004c8947 */ /* 0x004fec0003800000 */
.L_x_1040:
[----:B------:R-:W3:Y:S02]  /*12220*/  SYNCS.PHASECHK.TRANS64.TRYWAIT P0, [R3+URZ], R0 ;  /* 0x00000000030075a7 */ /* 0x000ee4000800017f */
[----:B---3--:R-:W-:Y:S05]  /*12230*/  @!P0 BRA `(.L_x_1017) ;  /* 0x0000000800588947 */ /* 0x008fea0003800000 */
.L_x_1041:
[----:B------:R-:W-:Y:S05]  /*12240*/  @!P2 BRA `(.L_x_1018) ;  /* 0x000000000004a947 */ /* 0x000fea0003800000 */
[----:B------:R-:W-:Y:S01]  /*12250*/  BPT.TRAP 0x1 ;  /* 0x000000040000795c */ /* 0x000fe20000300000 */
.L_x_1018:
[----:B---3--:R-:W-:-:S04]  /*12260*/  VIADD R3, R7, 0x30860 ;  /* 0x0003086007037836 */ /* 0x008fc80000000000 */
[----:B--2---:R-:W-:-:S04]  /*12270*/  IMAD R5, R16, 0x8, R3 ;  /* 0x0000000810057824 */ /* 0x004fc800078e0203 */
[----:B------:R-:W2:Y:S02]  /*12280*/  SYNCS.PHASECHK.TRANS64.TRYWAIT P0, [R5+URZ], R4 ;  /* 0x00000004050075a7 */ /* 0x000ea4000800017f */
[----:B--2---:R-:W-:Y:S05]  /*12290*/  @!P0 BRA `(.L_x_1019) ;  /* 0x0000000800548947 */ /* 0x004fea0003800000 */
.L_x_1042:
[----:B------:R-:W-:-:S07]  /*122a0*/  IMAD R3, R2, 0x8, R3 ;  /* 0x0000000802037824 */ /* 0x000fce00078e0203 */
.L_x_1020:
[----:B---3--:R3:W4:Y:S02]  /*122b0*/  SYNCS.PHASECHK.TRANS64.TRYWAIT P0, [R3+URZ], R0 ;  /* 0x00000000030075a7 */ /* 0x008724000800017f */
[----:B----4-:R-:W-:Y:S05]  /*122c0*/  @!P0 NANOSLEEP.SYNCS 0x989680 ;  /* 0x009896800000895d */ /* 0x010fea0003900000 */
[----:B------:R-:W4:Y:S02]  /*122d0*/  @!P0 SYNCS.PHASECHK.TRANS64 P0, [R3+URZ], R0 ;  /* 0x00000000030085a7 */ /* 0x000f24000800007f */
[----:B----4-:R-:W-:Y:S05]  /*122e0*/  @!P0 BRA `(.L_x_1020) ;  /* 0xfffffffc00f08947 */ /* 0x010fea000383ffff */
.L_x_1014:
[----:B------:R-:W-:Y:S05]  /*122f0*/  BSYNC B0 ;  /* 0x0000000000007941 */ /* 0x000fea0003800000 */
.L_x_1013:
[----:B------:R-:W-:Y:S05]  /*12300*/  EXIT ;  /* 0x000000000000794d */ /* 0x000fea0003800000 */
.L_x_874:
[----:B-1----:R-:W-:-:S04]  /*12310*/  IMAD.U32 R3, RZ, RZ, UR37 ;  /* 0x00000025ff037e24 */ /* 0x002fc8000f8e00ff */
[----:B------:R1:W2:Y:S03]  /*12320*/  SYNCS.PHASECHK.TRANS64.TRYWAIT P1, [R3+URZ+0x30800], R0 ;  /* 0x03080000030075a7 */ /* 0x0002a6000802017f */
[----:B--2---:R-:W-:Y:S05]  /*12330*/  @!P1 NANOSLEEP.SYNCS 0x989680 ;  /* 0x009896800000995d */ /* 0x004fea0003900000 */
[----:B------:R-:W2:Y:S02]  /*12340*/  @!P1 SYNCS.PHASECHK.TRANS64 P1, [R3+URZ+0x30800], R0 ;  /* 0x03080000030095a7 */ /* 0x000ea4000802007f */
[----:B--2---:R-:W-:Y:S05]  /*12350*/  @!P1 BRA `(.L_x_874) ;  /* 0xfffffffc00ec9947 */ /* 0x004fea000383ffff */
[----:B------:R-:W-:Y:S05]  /*12360*/  BRA `(.L_x_1021) ;  /* 0xfffffef400dc7947 */ /* 0x000fea000383ffff */
.L_x_878:
[----:B--2---:R2:W3:Y:S02]  /*12370*/  SYNCS.PHASECHK.TRANS64.TRYWAIT P1, [R3+URZ+0x30830], R0 ;  /* 0x03083000030075a7 */ /* 0x0044e4000802017f */
[----:B---3--:R-:W-:Y:S05]  /*12380*/  @!P1 NANOSLEEP.SYNCS 0x989680 ;  /* 0x009896800000995d */ /* 0x008fea0003900000 */
[----:B------:R-:W3:Y:S02]  /*12390*/  @!P1 SYNCS.PHASECHK.TRANS64 P1, [R3+URZ+0x30830], R0 ;  /* 0x03083000030095a7 */ /* 0x000ee4000802007f */
[----:B---3--:R-:W-:Y:S05]  /*123a0*/  @!P1 BRA `(.L_x_878) ;  /* 0xfffffffc00f09947 */ /* 0x008fea000383ffff */
[----:B------:R-:W-:Y:S05]  /*123b0*/  BRA `(.L_x_877) ;  /* 0xfffffef800087947 */ /* 0x000fea000383ffff */
.L_x_894:
[----:B--2---:R-:W-:-:S04]  /*123c0*/  IMAD.U32 R21, RZ, RZ, UR38 ;  /* 0x00000026ff157e24 */ /* 0x004fc8000f8e00ff */
[----:B------:R2:W3:Y:S03]  /*123d0*/  SYNCS.PHASECHK.TRANS64.TRYWAIT P1, [R21+URZ+0x30830], R0 ;  /* 0x03083000150075a7 */ /* 0x0004e6000802017f */
[----:B---3--:R-:W-:Y:S05]  /*123e0*/  @!P1 NANOSLEEP.SYNCS 0x989680 ;  /* 0x009896800000995d */ /* 0x008fea0003900000 */
[----:B------:R-:W3:Y:S02]  /*123f0*/  @!P1 SYNCS.PHASECHK.TRANS64 P1, [R21+URZ+0x30830], R0 ;  /* 0x03083000150095a7 */ /* 0x000ee4000802007f */
[----:B---3--:R-:W-:Y:S05]  /*12400*/  @!P1 BRA `(.L_x_894) ;  /* 0xfffffffc00ec9947 */ /* 0x008fea000383ffff */
[----:B------:R-:W-:Y:S05]  /*12410*/  BRA `(.L_x_893) ;  /* 0xffffff2400087947 */ /* 0x000fea000383ffff */
.L_x_898:
[----:B--2---:R-:W-:-:S04]  /*12420*/  IMAD.U32 R3, RZ, RZ, UR6 ;  /* 0x00000006ff037e24 */ /* 0x004fc8000f8e00ff */
[----:B------:R2:W3:Y:S03]  /*12430*/  SYNCS.PHASECHK.TRANS64.TRYWAIT P1, [R3+URZ+0x30850], R0 ;  /* 0x03085000030075a7 */ /* 0x0004e6000802017f */
[----:B---3--:R-:W-:Y:S05]  /*12440*/  @!P1 NANOSLEEP.SYNCS 0x989680 ;  /* 0x009896800000995d */ /* 0x008fea0003900000 */
[----:B------:R-:W3:Y:S02]  /*12450*/  @!P1 SYNCS.PHASECHK.TRANS64 P1, [R3+URZ+0x30850], R0 ;  /* 0x03085000030095a7 */ /* 0x000ee4000802007f */
[----:B---3--:R-:W-:Y:S05]  /*12460*/  @!P1 BRA `(.L_x_898) ;  /* 0xfffffffc00ec9947 */ /* 0x008fea000383ffff */
[----:B------:R-:W-:Y:S05]  /*12470*/  BRA `(.L_x_897) ;  /* 0xffffff2c00a87947 */ /* 0x000fea000383ffff */
.L_x_915:
[----:B--2---:R-:W-:-:S04]  /*12480*/  IMAD.U32 R5, RZ, RZ, UR6 ;  /* 0x00000006ff057e24 */ /* 0x004fc8000f8e00ff */
[----:B------:R2:W3:Y:S03]  /*12490*/  SYNCS.PHASECHK.TRANS64.TRYWAIT P1, [R5+URZ+0x30830], R0 ;  /* 0x03083000050075a7 */ /* 0x0004e6000802017f */
[----:B---3--:R-:W-:Y:S05]  /*124a0*/  @!P1 NANOSLEEP.SYNCS 0x989680 ;  /* 0x009896800000995d */ /* 0x008fea0003900000 */
[----:B------:R-:W3:Y:S02]  /*124b0*/  @!P1 SYNCS.PHASECHK.TRANS64 P1, [R5+URZ+0x30830], R0 ;  /* 0x03083000050095a7 */ /* 0x000ee4000802007f */
[----:B---3--:R-:W-:Y:S05]  /*124c0*/  @!P1 BRA `(.L_x_915) ;  /* 0xfffffffc00ec9947 */ /* 0x008fea000383ffff */
[----:B------:R-:W-:Y:S05]  /*124d0*/  BRA `(.L_x_914) ;  /* 0xffffff5400387947 */ /* 0x000fea000383ffff */
.L_x_919:
[----:B--2---:R-:W-:-:S04]  /*124e0*/  IMAD.U32 R3, RZ, RZ, UR11 ;  /* 0x0000000bff037e24 */ /* 0x004fc8000f8e00ff */
[----:B------:R2:W3:Y:S03]  /*124f0*/  SYNCS.PHASECHK.TRANS64.TRYWAIT P1, [R3+URZ+0x30850], R0 ;  /* 0x03085000030075a7 */ /* 0x0004e6000802017f */
[----:B---3--:R-:W-:Y:S05]  /*12500*/  @!P1 NANOSLEEP.SYNCS 0x989680 ;  /* 0x009896800000995d */ /* 0x008fea0003900000 */
[----:B------:R-:W3:Y:S02]  /*12510*/  @!P1 SYNCS.PHASECHK.TRANS64 P1, [R3+URZ+0x30850], R0 ;  /* 0x03085000030095a7 */ /* 0x000ee4000802007f */
[----:B---3--:R-:W-:Y:S05]  /*12520*/  @!P1 BRA `(.L_x_919) ;  /* 0xfffffffc00ec9947 */ /* 0x008fea000383ffff */
[----:B------:R-:W-:Y:S05]  /*12530*/  BRA `(.L_x_918) ;  /* 0xffffff5c00d87947 */ /* 0x000fea000383ffff */
.L_x_925:
[----:B--2---:R-:W-:-:S04]  /*12540*/  IMAD.U32 R5, RZ, RZ, UR6 ;  /* 0x00000006ff057e24 */ /* 0x004fc8000f8e00ff */
[----:B------:R2:W3:Y:S03]  /*12550*/  SYNCS.PHASECHK.TRANS64.TRYWAIT P1, [R5+URZ+0x30830], R0 ;  /* 0x03083000050075a7 */ /* 0x0004e6000802017f */
[----:B---3--:R-:W-:Y:S05]  /*12560*/  @!P1 NANOSLEEP.SYNCS 0x989680 ;  /* 0x009896800000995d */ /* 0x008fea0003900000 */
[----:B------:R-:W3:Y:S02]  /*12570*/  @!P1 SYNCS.PHASECHK.TRANS64 P1, [R5+URZ+0x30830], R0 ;  /* 0x03083000050095a7 */ /* 0x000ee4000802007f */
[----:B---3--:R-:W-:Y:S05]  /*12580*/  @!P1 BRA `(.L_x_925) ;  /* 0xfffffffc00ec9947 */ /* 0x008fea000383ffff */
[----:B------:R-:W-:Y:S05]  /*12590*/  BRA `(.L_x_924) ;  /* 0xffffff7000a07947 */ /* 0x000fea000383ffff */
.L_x_929:
[----:B--2---:R-:W-:-:S04]  /*125a0*/  IMAD.U32 R3, RZ, RZ, UR10 ;  /* 0x0000000aff037e24 */ /* 0x004fc8000f8e00ff */
[----:B------:R2:W3:Y:S03]  /*125b0*/  SYNCS.PHASECHK.TRANS64.TRYWAIT P1, [R3+URZ+0x30850], R0 ;  /* 0x03085000030075a7 */ /* 0x0004e6000802017f */
[----:B---3--:R-:W-:Y:S05]  /*125c0*/  @!P1 NANOSLEEP.SYNCS 0x989680 ;  /* 0x009896800000995d */ /* 0x008fea0003900000 */
[----:B------:R-:W3:Y:S02]  /*125d0*/  @!P1 SYNCS.PHASECHK.TRANS64 P1, [R3+URZ+0x30850], R0 ;  /* 0x03085000030095a7 */ /* 0x000ee4000802007f */
[----:B---3--:R-:W-:Y:S05]  /*125e0*/  @!P1 BRA `(.L_x_929) ;  /* 0xfffffffc00ec9947 */ /* 0x008fea000383ffff */
[----:B------:R-:W-:Y:S05]  /*125f0*/  BRA `(.L_x_928) ;  /* 0xffffff7c00407947 */ /* 0x000fea000383ffff */
.L_x_942:
[----:B--2---:R-:W-:-:S04]  /*12600*/  IMAD.U32 R3, RZ, RZ, UR5 ;  /* 0x00000005ff037e24 */ /* 0x004fc8000f8e00ff */
[----:B------:R2:W3:Y:S03]  /*12610*/  SYNCS.PHASECHK.TRANS64.TRYWAIT P0, [R3+URZ+0x30850], R2 ;  /* 0x03085002030075a7 */ /* 0x0004e6000800017f */
[----:B---3--:R-:W-:Y:S05]  /*12620*/  @!P0 NANOSLEEP.SYNCS 0x989680 ;  /* 0x009896800000895d */ /* 0x008fea0003900000 */
[----:B------:R-:W3:Y:S02]  /*12630*/  @!P0 SYNCS.PHASECHK.TRANS64 P0, [R3+URZ+0x30850], R2 ;  /* 0x03085002030085a7 */ /* 0x000ee4000800007f */
[----:B---3--:R-:W-:Y:S05]  /*12640*/  @!P0 BRA `(.L_x_942) ;  /* 0xfffffffc00ec8947 */ /* 0x008fea000383ffff */
[----:B------:R-:W-:Y:S05]  /*12650*/  BRA `(.L_x_941) ;  /* 0xffffffa400987947 */ /* 0x000fea000383ffff */
.L_x_972:
[----:B------:R-:W1:Y:S01]  /*12660*/  S2R R18, SR_TID.X ;  /* 0x0000000000127919 */ /* 0x000e620000002100 */
        /* <DEDUP_REMOVED lines=9> */
.L_x_1022:
[----:B------:R-:W-:Y:S05]  /*12700*/  BRA `(.L_x_1023) ;  /* 0xffffffd4009c7947 */ /* 0x000fea000383ffff */
.L_x_973:
[----:B------:R-:W-:Y:S01]  /*12710*/  BSSY B0, `(.L_x_1024) ;  /* 0x0000006000007945 */ /* 0x000fe20003800000 */
[----:B------:R-:W-:-:S07]  /*12720*/  IMAD.MOV.U32 R15, RZ, RZ, -0x1 ;  /* 0xffffffffff0f7424 */ /* 0x000fce00078e00ff */
[----:B------:R-:W-:Y:S05]  /*12730*/  WARPSYNC.COLLECTIVE R15, `(.L_x_1025) ;  /* 0x000000000f0c7348 */ /* 0x000fea0003c00000 */
[----:B------:R-:W-:Y:S02]  /*12740*/  ELECT P6, UR62, PT ;  /* 0x00000000003e782f */ /* 0x000fe400038c0000 */
[----:B------:R-:W-:Y:S01]  /*12750*/  MOV R14, UR62 ;  /* 0x0000003e000e7c02 */ /* 0x000fe20008000f00 */
[----:B------:R-:W-:Y:S10]  /*12760*/  ENDCOLLECTIVE ;  /* 0x000000000000791b */ /* 0x000ff40003800000 */
.L_x_1025:
[----:B------:R-:W-:Y:S05]  /*12770*/  BSYNC B0 ;  /* 0x0000000000007941 */ /* 0x000fea0003800000 */
.L_x_1024:
[----:B------:R-:W-:Y:S05]  /*12780*/  BRA `(.L_x_1026) ;  /* 0xffffffd4008c7947 */ /* 0x000fea000383ffff */
.L_x_976:
[----:B-1----:R1:W2:Y:S02]  /*12790*/  SYNCS.PHASECHK.TRANS64.TRYWAIT P2, [R8+URZ+0x30840], R7 ;  /* 0x03084007080075a7 */ /* 0x0022a4000804017f */
[----:B--2---:R-:W-:Y:S05]  /*127a0*/  @!P2 NANOSLEEP.SYNCS 0x989680 ;  /* 0x009896800000a95d */ /* 0x004fea0003900000 */
[----:B------:R-:W2:Y:S02]  /*127b0*/  @!P2 SYNCS.PHASECHK.TRANS64 P2, [R8+URZ+0x30840], R7 ;  /* 0x030840070800a5a7 */ /* 0x000ea4000804007f */
[----:B--2---:R-:W-:Y:S05]  /*127c0*/  @!P2 BRA `(.L_x_976) ;  /* 0xfffffffc00f0a947 */ /* 0x004fea000383ffff */
[----:B------:R-:W-:Y:S05]  /*127d0*/  BRA `(.L_x_1027) ;  /* 0xffffffd400e87947 */ /* 0x000fea000383ffff */
.L_x_978:
[----:B-1----:R-:W-:-:S04]  /*127e0*/  IMAD.U32 R8, RZ, RZ, UR38 ;  /* 0x00000026ff087e24 */ /* 0x002fc8000f8e00ff */
[----:B------:R1:W2:Y:S03]  /*127f0*/  SYNCS.PHASECHK.TRANS64.TRYWAIT P2, [R8+URZ+0x30820], R7 ;  /* 0x03082007080075a7 */ /* 0x0002a6000804017f */
[----:B--2---:R-:W-:Y:S05]  /*12800*/  @!P2 NANOSLEEP.SYNCS 0x989680 ;  /* 0x009896800000a95d */ /* 0x004fea0003900000 */
[----:B------:R-:W2:Y:S02]  /*12810*/  @!P2 SYNCS.PHASECHK.TRANS64 P2, [R8+URZ+0x30820], R7 ;  /* 0x030820070800a5a7 */ /* 0x000ea4000804007f */
[----:B--2---:R-:W-:Y:S05]  /*12820*/  @!P2 BRA `(.L_x_978) ;  /* 0xfffffffc00eca947 */ /* 0x004fea000383ffff */
[----:B------:R-:W-:Y:S05]  /*12830*/  BRA `(.L_x_1028) ;  /* 0xffffffd800f47947 */ /* 0x000fea000383ffff */
.L_x_984:
[----:B-1----:R1:W2:Y:S02]  /*12840*/  SYNCS.PHASECHK.TRANS64.TRYWAIT P3, [R3+URZ+0x30840], R2 ;  /* 0x03084002030075a7 */ /* 0x0022a4000806017f */
[----:B--2---:R-:W-:Y:S05]  /*12850*/  @!P3 NANOSLEEP.SYNCS 0x989680 ;  /* 0x009896800000b95d */ /* 0x004fea0003900000 */
[----:B------:R-:W2:Y:S02]  /*12860*/  @!P3 SYNCS.PHASECHK.TRANS64 P3, [R3+URZ+0x30840], R2 ;  /* 0x030840020300b5a7 */ /* 0x000ea4000806007f */
[----:B--2---:R-:W-:Y:S05]  /*12870*/  @!P3 BRA `(.L_x_984) ;  /* 0xfffffffc00f0b947 */ /* 0x004fea000383ffff */
[----:B------:R-:W-:Y:S05]  /*12880*/  BRA `(.L_x_1029) ;  /* 0xffffffdc00987947 */ /* 0x000fea000383ffff */
.L_x_986:
[----:B-1----:R1:W2:Y:S02]  /*12890*/  SYNCS.PHASECHK.TRANS64.TRYWAIT P3, [R2+URZ+0x60], R3 ;  /* 0x00006003020075a7 */ /* 0x0022a4000806017f */
[----:B--2---:R-:W-:Y:S05]  /*128a0*/  @!P3 NANOSLEEP.SYNCS 0x989680 ;  /* 0x009896800000b95d */ /* 0x004fea0003900000 */
[----:B------:R-:W2:Y:S02]  /*128b0*/  @!P3 SYNCS.PHASECHK.TRANS64 P3, [R2+URZ+0x60], R3 ;  /* 0x000060030200b5a7 */ /* 0x000ea4000806007f */
[----:B--2---:R-:W-:Y:S05]  /*128c0*/  @!P3 BRA `(.L_x_986) ;  /* 0xfffffffc00f0b947 */ /* 0x004fea000383ffff */
[----:B------:R-:W-:Y:S05]  /*128d0*/  BRA `(.L_x_1030) ;  /* 0xffffffe000207947 */ /* 0x000fea000383ffff */
.L_x_992:
[----:B-1----:R1:W2:Y:S02]  /*128e0*/  SYNCS.PHASECHK.TRANS64.TRYWAIT P3, [R3+URZ+0x30840], R2 ;  /* 0x03084002030075a7 */ /* 0x0022a4000806017f */
[----:B--2---:R-:W-:Y:S05]  /*128f0*/  @!P3 NANOSLEEP.SYNCS 0x989680 ;  /* 0x009896800000b95d */ /* 0x004fea0003900000 */
[----:B------:R-:W2:Y:S02]  /*12900*/  @!P3 SYNCS.PHASECHK.TRANS64 P3, [R3+URZ+0x30840], R2 ;  /* 0x030840020300b5a7 */ /* 0x000ea4000806007f */
[----:B--2---:R-:W-:Y:S05]  /*12910*/  @!P3 BRA `(.L_x_992) ;  /* 0xfffffffc00f0b947 */ /* 0x004fea000383ffff */
[----:B------:R-:W-:Y:S05]  /*12920*/  BRA `(.L_x_1031) ;  /* 0xffffffe400547947 */ /* 0x000fea000383ffff */
.L_x_994:
[----:B-1----:R1:W2:Y:S02]  /*12930*/  SYNCS.PHASECHK.TRANS64.TRYWAIT P3, [R2+URZ+0x60], R17 ;  /* 0x00006011020075a7 */ /* 0x0022a4000806017f */
[----:B--2---:R-:W-:Y:S05]  /*12940*/  @!P3 NANOSLEEP.SYNCS 0x989680 ;  /* 0x009896800000b95d */ /* 0x004fea0003900000 */
[----:B------:R-:W2:Y:S02]  /*12950*/  @!P3 SYNCS.PHASECHK.TRANS64 P3, [R2+URZ+0x60], R17 ;  /* 0x000060110200b5a7 */ /* 0x000ea4000806007f */
[----:B--2---:R-:W-:Y:S05]  /*12960*/  @!P3 BRA `(.L_x_994) ;  /* 0xfffffffc00f0b947 */ /* 0x004fea000383ffff */
[----:B------:R-:W-:Y:S05]  /*12970*/  BRA `(.L_x_1032) ;  /* 0xffffffe400dc7947 */ /* 0x000fea000383ffff */
.L_x_999:
[----:B--2---:R2:W3:Y:S02]  /*12980*/  SYNCS.PHASECHK.TRANS64.TRYWAIT P2, [R2+URZ+0x30840], R3 ;  /* 0x03084003020075a7 */ /* 0x0044e4000804017f */
[----:B---3--:R-:W-:Y:S05]  /*12990*/  @!P2 NANOSLEEP.SYNCS 0x989680 ;  /* 0x009896800000a95d */ /* 0x008fea0003900000 */
[----:B------:R-:W3:Y:S02]  /*129a0*/  @!P2 SYNCS.PHASECHK.TRANS64 P2, [R2+URZ+0x30840], R3 ;  /* 0x030840030200a5a7 */ /* 0x000ee4000804007f */
[----:B---3--:R-:W-:Y:S05]  /*129b0*/  @!P2 BRA `(.L_x_999) ;  /* 0xfffffffc00f0a947 */ /* 0x008fea000383ffff */
[----:B------:R-:W-:Y:S05]  /*129c0*/  BRA `(.L_x_1033) ;  /* 0xffffffe800dc7947 */ /* 0x000fea000383ffff */
.L_x_1001:
[----:B-1----:R1:W2:Y:S02]  /*129d0*/  SYNCS.PHASECHK.TRANS64.TRYWAIT P2, [R2+URZ+0x60], R11 ;  /* 0x0000600b020075a7 */ /* 0x0022a4000804017f */
[----:B--2---:R-:W-:Y:S05]  /*129e0*/  @!P2 NANOSLEEP.SYNCS 0x989680 ;  /* 0x009896800000a95d */ /* 0x004fea0003900000 */
[----:B------:R-:W2:Y:S02]  /*129f0*/  @!P2 SYNCS.PHASECHK.TRANS64 P2, [R2+URZ+0x60], R11 ;  /* 0x0000600b0200a5a7 */ /* 0x000ea4000804007f */
[----:B--2---:R-:W-:Y:S05]  /*12a00*/  @!P2 BRA `(.L_x_1001) ;  /* 0xfffffffc00f0a947 */ /* 0x004fea000383ffff */
[----:B------:R-:W-:Y:S05]  /*12a10*/  BRA `(.L_x_1034) ;  /* 0xffffffec00707947 */ /* 0x000fea000383ffff */
.L_x_1008:
[----:B-1----:R1:W2:Y:S02]  /*12a20*/  SYNCS.PHASECHK.TRANS64.TRYWAIT P0, [R3+URZ+0x30860], R0 ;  /* 0x03086000030075a7 */ /* 0x0022a4000800017f */
[----:B--2---:R-:W-:Y:S05]  /*12a30*/  @!P0 NANOSLEEP.SYNCS 0x989680 ;  /* 0x009896800000895d */ /* 0x004fea0003900000 */
[----:B------:R-:W2:Y:S02]  /*12a40*/  @!P0 SYNCS.PHASECHK.TRANS64 P0, [R3+URZ+0x30860], R0 ;  /* 0x03086000030085a7 */ /* 0x000ea4000800007f */
[----:B--2---:R-:W-:Y:S05]  /*12a50*/  @!P0 BRA `(.L_x_1008) ;  /* 0xfffffffc00f08947 */ /* 0x004fea000383ffff */
[----:B------:R-:W-:Y:S05]  /*12a60*/  BRA `(.L_x_1035) ;  /* 0xfffffff000607947 */ /* 0x000fea000383ffff */
.L_x_1010:
[----:B------:R-:W-:Y:S01]  /*12a70*/  BSSY B0, `(.L_x_1036) ;  /* 0x0000007000007945 */ /* 0x000fe20003800000 */
[----:B------:R-:W-:Y:S02]  /*12a80*/  IMAD.MOV.U32 R12, RZ, RZ, RZ ;  /* 0x000000ffff0c7224 */ /* 0x000fe400078e00ff */
[----:B------:R-:W-:Y:S02]  /*12a90*/  IMAD.MOV.U32 R11, RZ, RZ, 0x1f ;  /* 0x0000001fff0b7424 */ /* 0x000fe400078e00ff */
[----:B------:R-:W-:-:S07]  /*12aa0*/  IMAD.MOV.U32 R15, RZ, RZ, -0x1 ;  /* 0xffffffffff0f7424 */ /* 0x000fce00078e00ff */
[----:B------:R-:W-:Y:S05]  /*12ab0*/  WARPSYNC.COLLECTIVE R15, `(.L_x_1037) ;  /* 0x000000000f087348 */ /* 0x000fea0003c00000 */
[----:B------:R1:W2:Y:S02]  /*12ac0*/  SHFL.IDX P6, R14, R13, R12, R11 ;  /* 0x0000000c0d0e7389 */ /* 0x0002a400000c000b */
[----:B-12---:R-:W-:Y:S01]  /*12ad0*/  ENDCOLLECTIVE ;  /* 0x000000000000791b */ /* 0x006fe20003800000 */
.L_x_1037:
[----:B------:R-:W-:Y:S05]  /*12ae0*/  BSYNC B0 ;  /* 0x0000000000007941 */ /* 0x000fea0003800000 */
.L_x_1036:
[----:B------:R-:W-:Y:S05]  /*12af0*/  BRA `(.L_x_1038) ;  /* 0xfffffff000f47947 */ /* 0x000fea000383ffff */
.L_x_1012:
[----:B--2---:R2:W3:Y:S02]  /*12b00*/  SYNCS.PHASECHK.TRANS64.TRYWAIT P0, [R7+URZ+0x30820], R0 ;  /* 0x03082000070075a7 */ /* 0x0044e4000800017f */
[----:B---3--:R-:W-:Y:S05]  /*12b10*/  @!P0 NANOSLEEP.SYNCS 0x989680 ;  /* 0x009896800000895d */ /* 0x008fea0003900000 */
[----:B------:R-:W3:Y:S02]  /*12b20*/  @!P0 SYNCS.PHASECHK.TRANS64 P0, [R7+URZ+0x30820], R0 ;  /* 0x03082000070085a7 */ /* 0x000ee4000800007f */
[----:B---3--:R-:W-:Y:S05]  /*12b30*/  @!P0 BRA `(.L_x_1012) ;  /* 0xfffffffc00f08947 */ /* 0x008fea000383ffff */
[----:B------:R-:W-:Y:S05]  /*12b40*/  BRA `(.L_x_1039) ;  /* 0xfffffff400447947 */ /* 0x000fea000383ffff */
.L_x_1016:
[----:B--2---:R2:W3:Y:S02]  /*12b50*/  SYNCS.PHASECHK.TRANS64.TRYWAIT P0, [R5+URZ], R4 ;  /* 0x00000004050075a7 */ /* 0x0044e4000800017f */
[----:B---3--:R-:W-:Y:S05]  /*12b60*/  @!P0 NANOSLEEP.SYNCS 0x989680 ;  /* 0x009896800000895d */ /* 0x008fea0003900000 */
[----:B------:R-:W3:Y:S02]  /*12b70*/  @!P0 SYNCS.PHASECHK.TRANS64 P0, [R5+URZ], R4 ;  /* 0x00000004050085a7 */ /* 0x000ee4000800007f */
[----:B---3--:R-:W-:Y:S05]  /*12b80*/  @!P0 BRA `(.L_x_1016) ;  /* 0xfffffffc00f08947 */ /* 0x008fea000383ffff */
[----:B------:R-:W-:Y:S05]  /*12b90*/  BRA `(.L_x_1040) ;  /* 0xfffffff400a07947 */ /* 0x000fea000383ffff */
.L_x_1017:
[----:B---3--:R3:W4:Y:S02]  /*12ba0*/  SYNCS.PHASECHK.TRANS64.TRYWAIT P0, [R3+URZ], R0 ;  /* 0x00000000030075a7 */ /* 0x008724000800017f */
[----:B----4-:R-:W-:Y:S05]  /*12bb0*/  @!P0 NANOSLEEP.SYNCS 0x989680 ;  /* 0x009896800000895d */ /* 0x010fea0003900000 */
[----:B------:R-:W4:Y:S02]  /*12bc0*/  @!P0 SYNCS.PHASECHK.TRANS64 P0, [R3+URZ], R0 ;  /* 0x00000000030085a7 */ /* 0x000f24000800007f */
[----:B----4-:R-:W-:Y:S05]  /*12bd0*/  @!P0 BRA `(.L_x_1017) ;  /* 0xfffffffc00f08947 */ /* 0x010fea000383ffff */
[----:B------:R-:W-:Y:S05]  /*12be0*/  BRA `(.L_x_1041) ;  /* 0xfffffff400947947 */ /* 0x000fea000383ffff */
.L_x_1019:
[----:B--2---:R2:W3:Y:S02]  /*12bf0*/  SYNCS.PHASECHK.TRANS64.TRYWAIT P0, [R5+URZ], R4 ;  /* 0x00000004050075a7 */ /* 0x0044e4000800017f */
[----:B---3--:R-:W-:Y:S05]  /*12c00*/  @!P0 NANOSLEEP.SYNCS 0x989680 ;  /* 0x009896800000895d */ /* 0x008fea0003900000 */
[----:B------:R-:W3:Y:S02]  /*12c10*/  @!P0 SYNCS.PHASECHK.TRANS64 P0, [R5+URZ], R4 ;  /* 0x00000004050085a7 */ /* 0x000ee4000800007f */
[----:B---3--:R-:W-:Y:S05]  /*12c20*/  @!P0 BRA `(.L_x_1019) ;  /* 0xfffffffc00f08947 */ /* 0x008fea000383ffff */
[----:B------:R-:W-:Y:S05]  /*12c30*/  BRA `(.L_x_1042) ;  /* 0xfffffff400987947 */ /* 0x000fea000383ffff */
.L_x_1043:
        /* <DEDUP_REMOVED lines=12> */
.L_x_2659:


//--------------------- .text._ZN7cutlass13device_kernelIN5flash11enable_sm90INS1_16FlashAttnFwdSm90INS1_25CollectiveMainloopFwdSm90ILi2EN4cute5tupleIJNS5_1CILi1EEES8_S8_EEENS6_IJNS7_ILi128EEENS7_ILi96EEENS7_ILi192EEEEEELi192ENS_6half_tEfNS_4arch4Sm90ELb0ELb1ELb0ELb1ELb0ELb0ELb0ELb1ELb1ELb0ELb0ELb0EEENS1_21CollectiveEpilogueFwdINS6_IJSA_SC_SB_EEES9_SE_SG_Li256ELb1ELb0ELb0ELb0EEENS1_36VarlenDynamicPersistentTileSchedulerILi128ELi96ELi256ELi32ELb0ELb0ELb1ELb1ELb0ELb1EEEEEEEEEvNT_6ParamsE --------------------------
	.section	.text._ZN7cutlass13device_kernelIN5flash11enable_sm90INS1_16FlashAttnFwdSm90INS1_25CollectiveMainloopFwdSm90ILi2EN4cute5tupleIJNS5_1CILi1EEES8_S8_EEENS6_IJNS7_ILi128EEENS7_ILi96EEENS7_ILi192EEEEEELi192ENS_6half_tEfNS_4arch4Sm90ELb0ELb1ELb0ELb1ELb0ELb0ELb0ELb1ELb1ELb0ELb0ELb0EEENS1_21CollectiveEpilogueFwdINS6_IJSA_SC_SB_EEES9_SE_SG_Li256ELb1ELb0ELb0ELb0EEENS1_36VarlenDynamicPersistentTileSchedulerILi128ELi96ELi256ELi32ELb0ELb0ELb1ELb1ELb0ELb1EEEEEEEEEvNT_6ParamsE,"ax",@progbits
	.align	128
.text._ZN7cutlass13device_kernelIN5flash11enable_sm90INS1_16FlashAttnFwdSm90INS1_25CollectiveMainloopFwdSm90ILi2EN4cute5tupleIJNS5_1CILi1EEES8_S8_EEENS6_IJNS7_ILi128EEENS7_ILi96EEENS7_ILi192EEEEEELi192ENS_6half_tEfNS_4arch4Sm90ELb0ELb1ELb0ELb1ELb0ELb0ELb0ELb1ELb1ELb0ELb0ELb0EEENS1_21CollectiveEpilogueFwdINS6_IJSA_SC_SB_EEES9_SE_SG_Li256ELb1ELb0ELb0ELb0EEENS1_36VarlenDynamicPersistentTileSchedulerILi128ELi96ELi256ELi32ELb0ELb0ELb1ELb1ELb0ELb1EEEEEEEEEvNT_6ParamsE:
        .type           _ZN7cutlass13device_kernelIN5flash11enable_sm90INS1_16FlashAttnFwdSm90INS1_25CollectiveMainloopFwdSm90ILi2EN4cute5tupleIJNS5_1CILi1EEES8_S8_EEENS6_IJNS7_ILi128EEENS7_ILi96EEENS7_ILi192EEEEEELi192ENS_6half_tEfNS_4arch4Sm90ELb0ELb1ELb0ELb1ELb0ELb0ELb0ELb1ELb1ELb0ELb0ELb0EEENS1_21CollectiveEpilogueFwdINS6_IJSA_SC_SB_EEES9_SE_SG_Li256ELb1ELb0ELb0ELb0EEENS1_36VarlenDynamicPersistentTileSchedulerILi128ELi96ELi256ELi32ELb0ELb0ELb1ELb1ELb0ELb1EEEEEEEEEvNT_6ParamsE,@function
        .size           _ZN7cutlass13device_kernelIN5flash11enable_sm90INS1_16FlashAttnFwdSm90INS1_25CollectiveMainloopFwdSm90ILi2EN4cute5tupleIJNS5_1CILi1EEES8_S8_EEENS6_IJNS7_ILi128EEENS7_ILi96EEENS7_ILi192EEEEEELi192ENS_6half_tEfNS_4arch4Sm90ELb0ELb1ELb0ELb1ELb0ELb0ELb0ELb1ELb1ELb0ELb0ELb0EEENS1_21CollectiveEpilogueFwdINS6_IJSA_SC_SB_EEES9_SE_SG_Li256ELb1ELb0ELb0ELb0EEENS1_36VarlenDynamicPersistentTileSchedulerILi128ELi96ELi256ELi32ELb0ELb0ELb1ELb1ELb0ELb1EEEEEEEEEvNT_6ParamsE,(.L_x_2660 - _ZN7cutlass13device_kernelIN5flash11enable_sm90INS1_16FlashAttnFwdSm90INS1_25CollectiveMainloopFwdSm90ILi2EN4cute5tupleIJNS5_1CILi1EEES8_S8_EEENS6_IJNS7_ILi128EEENS7_ILi96EEENS7_ILi192EEEEEELi192ENS_6half_tEfNS_4arch4Sm90ELb0ELb1ELb0ELb1ELb0ELb0ELb0ELb1ELb1ELb0ELb0ELb0EEENS1_21CollectiveEpilogueFwdINS6_IJSA_SC_SB_EEES9_SE_SG_Li256ELb1ELb0ELb0ELb0EEENS1_36VarlenDynamicPersistentTileSchedulerILi128ELi96ELi256ELi32ELb0ELb0ELb1ELb1ELb0ELb1EEEEEEEEEvNT_6ParamsE)
        .other          _ZN7cutlass13device_kernelIN5flash11enable_sm90INS1_16FlashAttnFwdSm90INS1_25CollectiveMainloopFwdSm90ILi2EN4cute5tupleIJNS5_1CILi1EEES8_S8_EEENS6_IJNS7_ILi128EEENS7_ILi96EEENS7_ILi192EEEEEELi192ENS_6half_tEfNS_4arch4Sm90ELb0ELb1ELb0ELb1ELb0ELb0ELb0ELb1ELb1ELb0ELb0ELb0EEENS1_21CollectiveEpilogueFwdINS6_IJSA_SC_SB_EEES9_SE_SG_Li256ELb1ELb0ELb0ELb0EEENS1_36VarlenDynamicPersistentTileSchedulerILi128ELi96ELi256ELi32ELb0ELb0ELb1ELb1ELb0ELb1EEEEEEEEEvNT_6ParamsE,@"STO_CUDA_ENTRY STV_DEFAULT"
_ZN7cutlass13device_kernelIN5flash11enable_sm90INS1_16FlashAttnFwdSm90INS1_25CollectiveMainloopFwdSm90ILi2EN4cute5tupleIJNS5_1CILi1EEES8_S8_EEENS6_IJNS7_ILi128EEENS7_ILi96EEENS7_ILi192EEEEEELi192ENS_6half_tEfNS_4arch4Sm90ELb0ELb1ELb0ELb1ELb0ELb0ELb0ELb1ELb1ELb0ELb0ELb0EEENS1_21CollectiveEpilogueFwdINS6_IJSA_SC_SB_EEES9_SE_SG_Li256ELb1ELb0ELb0ELb0EEENS1_36VarlenDynamicPersistentTileSchedulerILi128ELi96ELi256ELi32ELb0ELb0ELb1ELb1ELb0ELb1EEEEEEEEEvNT_6ParamsE:
        /* <DEDUP_REMOVED lines=21> */
.L_x_1045:
[----:B------:R-:W-:Y:S05]  /*0150*/  BSYNC B0 ;  /* 0x0000000000007941 */ /* 0x000fea0003800000 */
.L_x_1044:
        /* <DEDUP_REMOVED lines=41> */
.L_x_1046:
        /* <DEDUP_REMOVED lines=22> */
.L_x_1047:
        /* <DEDUP_REMOVED lines=18> */
.L_x_1048:
        /* <DEDUP_REMOVED lines=22> */
.L_x_1049:
        /* <DEDUP_REMOVED lines=22> */
.L_x_1050:
[----:B0-----:R-:W-:Y:S01]  /*0930*/  UMOV UR4, 0x1 ;  /* 0x0000000100047882 */ /* 0x001fe20000000000 */
[----:B------:R-:W-:Y:S01]  /*0940*/  PLOP3.LUT P0, PT, PT, PT, UP0, 0x80, 0x0 ;  /* 0x000000000000781c */ /* 0x000fe20003f0f008 */
[----:B------:R-:W-:Y:S01]  /*0950*/  USEL UR4, UR4, 0x2, !UP0 ;  /* 0x0000000204047887 */ /* 0x000fe2000c000000 */
[----:B------:R-:W-:Y:S01]  /*0960*/  NOP ;  /* 0x0000000000007918 */ /* 0x000fe20000000000 */
[----:B------:R-:W-:-:S04]  /*0970*/  ULDC.64 UR60, c[0x0][0x208] ;  /* 0x00008200003c7ab9 */ /* 0x000fc80000000a00 */
[----:B------:R-:W-:-:S05]  /*0980*/  IMAD.U32 R2, RZ, RZ, UR4 ;  /* 0x00000004ff027e24 */ /* 0x000fca000f8e00ff */
[----:B------:R0:W-:Y:S01]  /*0990*/  STL [R1+0x20], R2 ;  /* 0x0000200201007387 */ /* 0x0001e20000100800 */
[----:B-12-4-:R-:W-:Y:S06]  /*09a0*/  BAR.SYNC.DEFER_BLOCKING 0x0 ;  /* 0x0000000000007b1d */ /* 0x016fec0000010000 */
[----:B------:R-:W-:Y:S05]  /*09b0*/  @!P0 BRA `(.L_x_1051) ;  /* 0x000000f000dc8947 */ /* 0x000fea0003800000 */
.L_x_1052:
        /* <DEDUP_REMOVED lines=14> */
[----:B0-----:R-:W2:Y:S01]  /*0aa0*/  LDL R2, [R1+0x20] ;  /* 0x0000200001027983 */ /* 0x001ea20000100800 */
[----:B------:R-:W-:Y:S01]  /*0ab0*/  R2UR UR6, R194 ;  /* 0x00000000c20672ca */ /* 0x000fe200000e0000 */
[----:B------:R-:W-:Y:S01]  /*0ac0*/  UMOV UR37, URZ ;  /* 0x0000003f00257c82 */ /* 0x000fe20008000000 */
[----:B------:R-:W-:Y:S01]  /*0ad0*/  R2UR UR5, R195 ;  /* 0x00000000c30572ca */ /* 0x000fe200000e0000 */
[----:B------:R-:W0:Y:S01]  /*0ae0*/  S2R R0, SR_TID.X ;  /* 0x0000000000007919 */ /* 0x000e220000002100 */
[----:B------:R-:W-:Y:S01]  /*0af0*/  UMOV UR36, URZ ;  /* 0x0000003f00247c82 */ /* 0x000fe20008000000 */
[----:B0-----:R-:W-:-:S05]  /*0b00*/  VIADD R205, R0, 0xffffff80 ;  /* 0xffffff8000cd7836 */ /* 0x001fca0000000000 */
[----:B------:R-:W-:-:S04]  /*0b10*/  SHF.R.S32.HI R0, RZ, 0x1f, R205 ;  /* 0x0000001fff007819 */ /* 0x000fc800000114cd */
[CC--:B------:R-:W-:Y:S02]  /*0b20*/  LEA.HI R3, R0.reuse, R205.reuse, RZ, 0x7 ;  /* 0x000000cd00037211 */ /* 0x0c0fe400078f38ff */
[----:B------:R-:W-:Y:S02]  /*0b30*/  LEA.HI R4, R0, R205, RZ, 0x5 ;  /* 0x000000cd00047211 */ /* 0x000fe400078f28ff */
[----:B------:R-:W-:Y:S02]  /*0b40*/  LOP3.LUT R200, R3, 0xffffff80, RZ, 0xc0, !PT ;  /* 0xffffff8003c87812 */ /* 0x000fe400078ec0ff */
[----:B------:R-:W-:-:S03]  /*0b50*/  SHF.R.S32.HI R202, RZ, 0x7, R3 ;  /* 0x00000007ffca7819 */ /* 0x000fc60000011403 */
[----:B------:R-:W-:Y:S01]  /*0b60*/  IMAD.IADD R200, R205, 0x1, -R200 ;  /* 0x00000001cdc87824 */ /* 0x000fe200078e0ac8 */
[----:B------:R-:W-:-:S04]  /*0b70*/  LEA.HI R3, R3, R202, RZ, 0x1 ;  /* 0x000000ca03037211 */ /* 0x000fc800078f08ff */
[----:B------:R-:W-:Y:S02]  /*0b80*/  SHF.R.S32.HI R9, RZ, 0x1f, R200 ;  /* 0x0000001fff097819 */ /* 0x000fe400000114c8 */
[----:B------:R-:W-:Y:S02]  /*0b90*/  LOP3.LUT R3, R3, 0x3fffffe, RZ, 0xc0, !PT ;  /* 0x03fffffe03037812 */ /* 0x000fe400078ec0ff */
[CC--:B------:R-:W-:Y:S02]  /*0ba0*/  LEA.HI R8, R9.reuse, R200.reuse, RZ, 0x2 ;  /* 0x000000c809087211 */ /* 0x0c0fe400078f10ff */
[----:B------:R-:W-:Y:S01]  /*0bb0*/  LEA.HI R9, R9, R200, RZ, 0x5 ;  /* 0x000000c809097211 */ /* 0x000fe200078f28ff */
[----:B------:R-:W-:Y:S01]  /*0bc0*/  IMAD.IADD R3, R202, 0x1, -R3 ;  /* 0x00000001ca037824 */ /* 0x000fe200078e0a03 */
[----:B------:R-:W-:Y:S02]  /*0bd0*/  SHF.R.S32.HI R5, RZ, 0x2, R8 ;  /* 0x00000002ff057819 */ /* 0x000fe40000011408 */
[----:B------:R-:W-:-:S02]  /*0be0*/  SHF.R.S32.HI R9, RZ, 0x5, R9 ;  /* 0x00000005ff097819 */ /* 0x000fc40000011409 */
[----:B--2---:R-:W-:Y:S02]  /*0bf0*/  R2UR UR4, R2 ;  /* 0x00000000020472ca */ /* 0x004fe400000e0000 */
[----:B------:R-:W-:-:S04]  /*0c00*/  SHF.R.S32.HI R2, RZ, 0x1f, R8 ;  /* 0x0000001fff027819 */ /* 0x000fc80000011408 */
[----:B------:R-:W-:-:S04]  /*0c10*/  LEA.HI R2, R2, R5, RZ, 0x3 ;  /* 0x0000000502027211 */ /* 0x000fc800078f18ff */
[----:B------:R-:W-:Y:S02]  /*0c20*/  LOP3.LUT R6, R2, 0xfffffff8, RZ, 0xc0, !PT ;  /* 0xfffffff802067812 */ /* 0x000fe400078ec0ff */
[CC--:B------:R-:W-:Y:S01]  /*0c30*/  LEA.HI R2, R0.reuse, R205.reuse, RZ, 0x4 ;  /* 0x000000cd00027211 */ /* 0x0c0fe200078f20ff */
[----:B------:R-:W-:Y:S01]  /*0c40*/  ULOP3.LUT UR4, UR4, 0x1, URZ, 0xfc, !UPT ;  /* 0x0000000104047892 */ /* 0x000fe2000f8efc3f */
[----:B------:R-:W-:Y:S01]  /*0c50*/  LEA.HI R0, R0, R205, RZ, 0x3 ;  /* 0x000000cd00007211 */ /* 0x000fe200078f18ff */
[----:B------:R-:W-:Y:S01]  /*0c60*/  IMAD.IADD R10, R5, 0x1, -R6 ;  /* 0x00000001050a7824 */ /* 0x000fe200078e0a06 */
[----:B------:R-:W-:Y:S01]  /*0c70*/  SHF.R.S32.HI R5, RZ, 0x4, R2 ;  /* 0x00000004ff057819 */ /* 0x000fe20000011402 */
[----:B------:R-:W-:Y:S01]  /*0c80*/  IMAD.SHL.U32 R6, R4, 0x20, RZ ;  /* 0x0000002004067824 */ /* 0x000fe200078e00ff */
[C---:B------:R-:W-:Y:S01]  /*0c90*/  LOP3.LUT R4, R2.reuse, 0x3fffff0, RZ, 0xc0, !PT ;  /* 0x03fffff002047812 */ /* 0x040fe200078ec0ff */
[----:B------:R-:W-:Y:S01]  /*0ca0*/  IMAD R10, R9, 0x10, R10 ;  /* 0x00000010090a7824 */ /* 0x000fe200078e020a */
[----:B------:R-:W-:Y:S01]  /*0cb0*/  LEA.HI R2, R2, R5, RZ, 0x1 ;  /* 0x0000000502027211 */ /* 0x000fe200078f08ff */
[----:B------:R-:W-:Y:S01]  /*0cc0*/  IMAD.U32 R204, RZ, RZ, UR4 ;  /* 0x00000004ffcc7e24 */ /* 0x000fe2000f8e00ff */
[----:B------:R-:W-:Y:S01]  /*0cd0*/  LOP3.LUT R7, R6, 0xfffffc00, RZ, 0xc0, !PT ;  /* 0xfffffc0006077812 */ /* 0x000fe200078ec0ff */
[----:B------:R-:W-:Y:S01]  /*0ce0*/  IMAD.IADD R4, R205, 0x1, -R4 ;  /* 0x00000001cd047824 */ /* 0x000fe200078e0a04 */
[----:B------:R-:W-:Y:S01]  /*0cf0*/  LOP3.LUT R2, R2, 0x1ffffffe, RZ, 0xc0, !PT ;  /* 0x1ffffffe02027812 */ /* 0x000fe200078ec0ff */
[----:B------:R-:W-:Y:S01]  /*0d00*/  IMAD R201, R3, 0x40, R10 ;  /* 0x0000004003c97824 */ /* 0x000fe200078e020a */
[----:B------:R-:W-:Y:S01]  /*0d10*/  LOP3.LUT R3, R8, 0x7ffffffc, RZ, 0xc0, !PT ;  /* 0x7ffffffc08037812 */ /* 0x000fe200078ec0ff */
[----:B------:R-:W-:Y:S01]  /*0d20*/  IMAD R7, R4, 0x40, R7 ;  /* 0x0000004004077824 */ /* 0x000fe200078e0207 */
[----:B------:R-:W-:Y:S01]  /*0d30*/  UMOV UR4, URZ ;  /* 0x0000003f00047c82 */ /* 0x000fe20008000000 */
[----:B------:R-:W-:Y:S01]  /*0d40*/  IMAD.IADD R2, R5, 0x1, -R2 ;  /* 0x0000000105027824 */ /* 0x000fe200078e0a02 */
[----:B------:R-:W-:Y:S01]  /*0d50*/  SHF.R.S32.HI R22, RZ, 0x3, R0 ;  /* 0x00000003ff167819 */ /* 0x000fe20000011400 */
[----:B------:R-:W-:-:S02]  /*0d60*/  IMAD.U32 R199, RZ, RZ, UR4 ;  /* 0x00000004ffc77e24 */ /* 0x000fc4000f8e00ff */
[----:B------:R-:W-:Y:S01]  /*0d70*/  IMAD R203, R2, 0x8, R7 ;  /* 0x0000000802cb7824 */ /* 0x000fe200078e0207 */
[----:B------:R-:W-:Y:S01]  /*0d80*/  LOP3.LUT R2, R0, 0x1ffffff8, RZ, 0xc0, !PT ;  /* 0x1ffffff800027812 */ /* 0x000fe200078ec0ff */
[----:B------:R-:W-:-:S04]  /*0d90*/  IMAD.IADD R18, R200, 0x1, -R3 ;  /* 0x00000001c8127824 */ /* 0x000fc800078e0a03 */
[----:B------:R-:W-:-:S04]  /*0da0*/  IMAD.IADD R2, R205, 0x1, -R2 ;  /* 0x00000001cd027824 */ /* 0x000fc800078e0a02 */
[----:B------:R-:W-:-:S07]  /*0db0*/  IMAD.SHL.U32 R19, R2, 0x8, RZ ;  /* 0x0000000802137824 */ /* 0x000fce00078e00ff */
.L_x_1152:
[----:B------:R-:W-:Y:S01]  /*0dc0*/  ULDC.64 UR8, c[0x0][0xa28] ;  /* 0x00028a0000087ab9 */ /* 0x000fe20000000a00 */
[----:B0-----:R-:W0:Y:S01]  /*0dd0*/  LDC R17, c[0x0][0x288] ;  /* 0x0000a200ff117b82 */ /* 0x001e220000000800 */
[----:B------:R-:W-:Y:S01]  /*0de0*/  UISETP.NE.U32.AND UP0, UPT, UR8, URZ, UPT ;  /* 0x0000003f0800728c */ /* 0x000fe2000bf05070 */
[----:B---3-5:R-:W-:-:S03]  /*0df0*/  IMAD.MOV.U32 R7, RZ, RZ, RZ ;  /* 0x000000ffff077224 */ /* 0x028fc600078e00ff */
[----:B------:R-:W-:-:S03]  /*0e00*/  UISETP.NE.AND.EX UP0, UPT, UR9, URZ, UPT, UP0 ;  /* 0x0000003f0900728c */ /* 0x000fc6000bf05300 */
[----:B------:R-:W-:Y:S01]  /*0e10*/  ULDC.64 UR8, c[0x0][0xa18] ;  /* 0x0002860000087ab9 */ /* 0x000fe20000000a00 */
[----:B-12-4-:R-:W1:Y:S01]  /*0e20*/  LDC.64 R8, c[0x0][0x3f8] ;  /* 0x0000fe00ff087b82 */ /* 0x016e620000000a00 */
[----:B------:R-:W-:Y:S01]  /*0e30*/  UISETP.NE.U32.AND UP1, UPT, UR8, URZ, UPT ;  /* 0x0000003f0800728c */ /* 0x000fe2000bf25070 */
[----:B------:R-:W-:-:S03]  /*0e40*/  PLOP3.LUT P0, PT, PT, PT, UP0, 0x80, 0x0 ;  /* 0x000000000000781c */ /* 0x000fc60003f0f008 */
[----:B------:R-:W-:-:S03]  /*0e50*/  UISETP.NE.AND.EX UP1, UPT, UR9, URZ, UPT, UP1 ;  /* 0x0000003f0900728c */ /* 0x000fc6000bf25310 */
[----:B------:R-:W-:Y:S01]  /*0e60*/  @UP0 ULDC.64 UR8, c[0x0][0xa28] ;  /* 0x00028a0000080ab9 */ /* 0x000fe20000000a00 */
[----:B------:R-:W2:Y:S01]  /*0e70*/  LDC R0, c[0x0][0x404] ;  /* 0x00010100ff007b82 */ /* 0x000ea20000000800 */
[----:B------:R-:W-:Y:S01]  /*0e80*/  @UP0 UIMAD.WIDE UR8, UR5, 0x4, UR8 ;  /* 0x00000004050808a5 */ /* 0x000fe2000f8e0208 */
[----:B------:R-:W-:-:S05]  /*0e90*/  PLOP3.LUT P2, PT, PT, PT, UP1, 0x80, 0x0 ;  /* 0x000000000000781c */ /* 0x000fca0003f4f018 */
[----:B------:R-:W-:Y:S01]  /*0ea0*/  @UP1 ULDC.64 UR10, c[0x0][0xa18] ;  /* 0x00028600000a1ab9 */ /* 0x000fe20000000a00 */
[----:B------:R-:W-:Y:S01]  /*0eb0*/  IMAD.U32 R2, RZ, RZ, UR8 ;  /* 0x00000008ff027e24 */ /* 0x000fe2000f8e00ff */
[----:B------:R-:W3:Y:S01]  /*0ec0*/  LDC R11, c[0x0][0x2e0] ;  /* 0x0000b800ff0b7b82 */ /* 0x000ee20000000800 */
[----:B------:R-:W-:Y:S01]  /*0ed0*/  IMAD.U32 R3, RZ, RZ, UR9 ;  /* 0x00000009ff037e24 */ /* 0x000fe2000f8e00ff */
[----:B------:R-:W-:-:S04]  /*0ee0*/  @UP1 UIMAD.WIDE UR8, UR5, 0x4, UR10 ;  /* 0x00000004050818a5 */ /* 0x000fc8000f8e020a */
[----:B------:R4:W5:Y:S02]  /*0ef0*/  @P0 LDG.E R7, desc[UR60][R2.64] ;  /* 0x0000003c02070981 */ /* 0x000964000c1e1900 */
[----:B------:R-:W-:Y:S02]  /*0f00*/  IMAD.U32 R4, RZ, RZ, UR8 ;  /* 0x00000008ff047e24 */ /* 0x000fe4000f8e00ff */
[----:B------:R-:W-:Y:S01]  /*0f10*/  IMAD.U32 R5, RZ, RZ, UR9 ;  /* 0x00000009ff057e24 */ /* 0x000fe2000f8e00ff */
[----:B------:R-:W-:-:S04]  /*0f20*/  ULDC.64 UR8, c[0x0][0xa20] ;  /* 0x0002880000087ab9 */ /* 0x000fc80000000a00 */
[----:B0-----:R4:W5:Y:S01]  /*0f30*/  @P2 LDG.E R17, desc[UR60][R4.64] ;  /* 0x0000003c04112981 */ /* 0x001962000c1e1900 */
[----:B-1----:R-:W-:Y:S01]  /*0f40*/  ISETP.NE.U32.AND P0, PT, R8, RZ, PT ;  /* 0x000000ff0800720c */ /* 0x002fe20003f05070 */
[----:B------:R-:W-:Y:S01]  /*0f50*/  IMAD.U32 R197, RZ, RZ, UR6 ;  /* 0x00000006ffc57e24 */ /* 0x000fe2000f8e00ff */
[----:B------:R-:W-:Y:S02]  /*0f60*/  ISETP.NE.U32.AND P1, PT, RZ, UR8, PT ;  /* 0x00000008ff007c0c */ /* 0x000fe4000bf25070 */
[----:B------:R-:W-:Y:S02]  /*0f70*/  ISETP.NE.AND.EX P0, PT, R9, RZ, PT, P0 ;  /* 0x000000ff0900720c */ /* 0x000fe40003f05300 */
[----:B------:R-:W-:Y:S02]  /*0f80*/  ISETP.NE.AND.EX P1, PT, RZ, UR9, PT, P1 ;  /* 0x00000009ff007c0c */ /* 0x000fe4000bf25310 */
[----:B--2---:R-:W-:Y:S01]  /*0f90*/  SEL R0, R0, 0x1, P0 ;  /* 0x0000000100007807 */ /* 0x004fe20000000000 */
[----:B----4-:R-:W-:Y:S10]  /*0fa0*/  @P2 BRA `(.L_x_1053) ;  /* 0x00000000002c2947 */ /* 0x010ff40003800000 */
[----:B------:R-:W-:Y:S02]  /*0fb0*/  ULDC.64 UR6, c[0x0][0xa00] ;  /* 0x0002800000067ab9 */ /* 0x000fe40000000a00 */
[----:B------:R-:W-:-:S04]  /*0fc0*/  ISETP.NE.U32.AND P0, PT, RZ, UR6, PT ;  /* 0x00000006ff007c0c */ /* 0x000fc8000bf05070 */
[----:B------:R-:W-:-:S13]  /*0fd0*/  ISETP.NE.AND.EX P0, PT, RZ, UR7, PT, P0 ;  /* 0x00000007ff007c0c */ /* 0x000fda000bf05300 */
[----:B------:R-:W-:Y:S05]  /*0fe0*/  @!P0 BRA `(.L_x_1053) ;  /* 0x00000000001c8947 */ /* 0x000fea0003800000 */
[----:B------:R-:W-:Y:S02]  /*0ff0*/  ULDC.64 UR6, c[0x0][0xa00] ;  /* 0x0002800000067ab9 */ /* 0x000fe40000000a00 */
[----:B------:R-:W-:-:S06]  /*1000*/  UIMAD.WIDE UR6, UR5, 0x4, UR6 ;  /* 0x00000004050678a5 */ /* 0x000fcc000f8e0206 */
[----:B------:R-:W-:Y:S02]  /*1010*/  IMAD.U32 R2, RZ, RZ, UR6 ;  /* 0x00000006ff027e24 */ /* 0x000fe4000f8e00ff */
[----:B------:R-:W-:-:S05]  /*1020*/  IMAD.U32 R3, RZ, RZ, UR7 ;  /* 0x00000007ff037e24 */ /* 0x000fca000f8e00ff */
[----:B-----5:R-:W2:Y:S04]  /*1030*/  LDG.E R17, desc[UR60][R2.64] ;  /* 0x0000003c02117981 */ /* 0x020ea8000c1e1900 */
[----:B------:R-:W2:Y:S02]  /*1040*/  LDG.E R4, desc[UR60][R2.64+0x4] ;  /* 0x0000043c02047981 */ /* 0x000ea4000c1e1900 */
[----:B--2---:R-:W-:-:S07]  /*1050*/  IMAD.IADD R17, R4, 0x1, -R17 ;  /* 0x0000000104117824 */ /* 0x004fce00078e0a11 */
.L_x_1053:
[----:B---3--:R-:W-:Y:S02]  /*1060*/  IMAD R16, R0, R11, RZ ;  /* 0x0000000b00107224 */ /* 0x008fe400078e02ff */
[----:B------:R-:W-:Y:S02]  /*1070*/  IMAD.MOV.U32 R196, RZ, RZ, R193 ;  /* 0x000000ffffc47224 */ /* 0x000fe400078e00c1 */
[----:B------:R-:W-:Y:S01]  /*1080*/  IMAD.U32 R198, RZ, RZ, UR5 ;  /* 0x00000005ffc67e24 */ /* 0x000fe2000f8e00ff */
[----:B------:R-:W-:Y:S06]  /*1090*/  @!P1 BRA `(.L_x_1054) ;  /* 0x0000000000189947 */ /* 0x000fec0003800000 */
[----:B------:R-:W-:Y:S02]  /*10a0*/  ULDC.64 UR6, c[0x0][0xa20] ;  /* 0x0002880000067ab9 */ /* 0x000fe40000000a00 */
[----:B------:R-:W-:-:S06]  /*10b0*/  UIMAD.WIDE UR4, UR5, 0x4, UR6 ;  /* 0x00000004050478a5 */ /* 0x000fcc000f8e0206 */
[----:B------:R-:W-:Y:S02]  /*10c0*/  IMAD.U32 R2, RZ, RZ, UR4 ;  /* 0x00000004ff027e24 */ /* 0x000fe4000f8e00ff */
[----:B------:R-:W-:-:S05]  /*10d0*/  IMAD.U32 R3, RZ, RZ, UR5 ;  /* 0x00000005ff037e24 */ /* 0x000fca000f8e00ff */
[----:B------:R0:W5:Y:S01]  /*10e0*/  LDG.E R16, desc[UR60][R2.64] ;  /* 0x0000003c02107981 */ /* 0x000162000c1e1900 */
[----:B------:R-:W-:Y:S05]  /*10f0*/  BRA `(.L_x_1055) ;  /* 0x00000000002c7947 */ /* 0x000fea0003800000 */
.L_x_1054:
        /* <DEDUP_REMOVED lines=8> */
[----:B------:R-:W2:Y:S04]  /*1180*/  LDG.E R16, desc[UR60][R2.64] ;  /* 0x0000003c02107981 */ /* 0x000ea8000c1e1900 */
[----:B------:R-:W2:Y:S02]  /*1190*/  LDG.E R5, desc[UR60][R2.64+0x4] ;  /* 0x0000043c02057981 */ /* 0x000ea4000c1e1900 */
[----:B--2---:R-:W-:-:S07]  /*11a0*/  IMAD.IADD R16, R5, 0x1, -R16 ;  /* 0x0000000105107824 */ /* 0x004fce00078e0a10 */
.L_x_1055:
[----:B------:R-:W1:Y:S01]  /*11b0*/  LDC.64 R8, c[0x0][0x9e0] ;  /* 0x00027800ff087b82 */ /* 0x000e620000000a00 */
[----:B-----5:R-:W-:Y:S01]  /*11c0*/  IMAD.IADD R16, R16, 0x1, -R7 ;  /* 0x0000000110107824 */ /* 0x020fe200078e0a07 */
[----:B------:R-:W-:-:S04]  /*11d0*/  LEA R0, R193, 0x80, 0x7 ;  /* 0x00000080c1007811 */ /* 0x000fc800078e38ff */
[----:B0-----:R-:W-:Y:S02]  /*11e0*/  IADD3 R3, R16, R0, -R17 ;  /* 0x0000000010037210 */ /* 0x001fe40007ffe811 */
[----:B-1----:R-:W-:-:S03]  /*11f0*/  ISETP.GE.AND P1, PT, R9, 0x1, PT ;  /* 0x000000010900780c */ /* 0x002fc60003f26270 */
[----:B------:R-:W-:-:S10]  /*1200*/  IMAD.IADD R0, R3, 0x1, R8 ;  /* 0x0000000103007824 */ /* 0x000fd400078e0208 */
[----:B------:R-:W-:Y:S05]  /*1210*/  @!P1 BRA `(.L_x_1056) ;  /* 0x0000000000409947 */ /* 0x000fea0003800000 */
[C---:B------:R-:W-:Y:S01]  /*1220*/  ISETP.GT.AND P0, PT, R3.reuse, RZ, PT ;  /* 0x000000ff0300720c */ /* 0x040fe20003f04270 */
[----:B------:R-:W-:-:S12]  /*1230*/  VIADD R2, R3, 0xffffffff ;  /* 0xffffffff03027836 */ /* 0x000fd80000000000 */
[----:B------:R-:W-:Y:S05]  /*1240*/  @P0 BRA `(.L_x_1057) ;  /* 0x00000000001c0947 */ /* 0x000fea0003800000 */
[----:B------:R-:W-:Y:S01]  /*1250*/  ISETP.NE.AND P0, PT, R9, 0x1, PT ;  /* 0x000000010900780c */ /* 0x000fe20003f05270 */
[----:B------:R-:W-:-:S12]  /*1260*/  IMAD.MOV R3, RZ, RZ, -R3 ;  /* 0x000000ffff037224 */ /* 0x000fd800078e0a03 */
[----:B------:R-:W0:Y:S02]  /*1270*/  @P0 LDC.64 R4, c[0x0][0x9e8] ;  /* 0x00027a00ff040b82 */ /* 0x000e240000000a00 */
[----:B0-----:R-:W-:-:S05]  /*1280*/  @P0 IMAD.HI.U32 R2, R3, R4, RZ ;  /* 0x0000000403020227 */ /* 0x001fca00078e00ff */
[----:B------:R-:W-:-:S04]  /*1290*/  @P0 SHF.R.U32.HI R3, RZ, R5, R2 ;  /* 0x00000005ff030219 */ /* 0x000fc80000011602 */
[----:B------:R-:W-:Y:S01]  /*12a0*/  LOP3.LUT R2, RZ, R3, RZ, 0x33, !PT ;  /* 0x00000003ff027212 */ /* 0x000fe200078e33ff */
[----:B------:R-:W-:Y:S06]  /*12b0*/  BRA `(.L_x_1058) ;  /* 0x0000000000107947 */ /* 0x000fec0003800000 */
.L_x_1057:
[----:B------:R-:W-:-:S13]  /*12c0*/  ISETP.NE.AND P0, PT, R9, 0x1, PT ;  /* 0x000000010900780c */ /* 0x000fda0003f05270 */
[----:B------:R-:W0:Y:S02]  /*12d0*/  @P0 LDC.64 R4, c[0x0][0x9e8] ;  /* 0x00027a00ff040b82 */ /* 0x000e240000000a00 */
[----:B0-----:R-:W-:-:S05]  /*12e0*/  @P0 IMAD.HI.U32 R4, R2, R4, RZ ;  /* 0x0000000402040227 */ /* 0x001fca00078e00ff */
[----:B------:R-:W-:-:S07]  /*12f0*/  @P0 SHF.R.U32.HI R2, RZ, R5, R4 ;  /* 0x00000005ff020219 */ /* 0x000fce0000011604 */
.L_x_1058:
[----:B------:R-:W-:-:S05]  /*1300*/  IMAD R3, R2, R9, R9 ;  /* 0x0000000902037224 */ /* 0x000fca00078e0209 */
[----:B------:R-:W-:-:S07]  /*1310*/  VIMNMX R0, R0, R3, PT ;  /* 0x0000000300007248 */ /* 0x000fce0003fe0100 */
.L_x_1056:
[----:B------:R-:W-:Y:S01]  /*1320*/  VIADD R2, R0, 0x5f ;  /* 0x0000005f00027836 */ /* 0x000fe20000000000 */
[----:B------:R-:W-:Y:S01]  /*1330*/  ULDC UR4, c[0x0][0x9dc] ;  /* 0x0002770000047ab9 */ /* 0x000fe20000000800 */
[----:B------:R-:W-:Y:S02]  /*1340*/  VIADD R0, R16, 0x5f ;  /* 0x0000005f10007836 */ /* 0x000fe40000000000 */
[----:B------:R-:W-:Y:S02]  /*1350*/  IMAD R3, R193, 0x80, -R17 ;  /* 0x00000080c1037824 */ /* 0x000fe400078e0a11 */
[----:B------:R-:W-:-:S04]  /*1360*/  IMAD.HI R2, R2, 0x2aaaaaab, RZ ;  /* 0x2aaaaaab02027827 */ /* 0x000fc800078e02ff */
[----:B------:R-:W-:Y:S01]  /*1370*/  IMAD.HI R0, R0, 0x2aaaaaab, RZ ;  /* 0x2aaaaaab00007827 */ /* 0x000fe200078e02ff */
[----:B------:R-:W-:-:S03]  /*1380*/  SHF.R.U32.HI R5, RZ, 0x1f, R2 ;  /* 0x0000001fff057819 */ /* 0x000fc60000011602 */
[----:B------:R-:W-:Y:S01]  /*1390*/  IMAD.IADD R4, R16, 0x1, R3 ;  /* 0x0000000110047824 */ /* 0x000fe200078e0203 */
        /* <DEDUP_REMOVED lines=11> */
[----:B------:R-:W0:Y:S02]  /*1450*/  @P0 LDC.64 R6, c[0x0][0x9e8] ;  /* 0x00027a00ff060b82 */ /* 0x000e240000000a00 */
[----:B0-----:R-:W-:-:S05]  /*1460*/  @P0 IMAD.HI.U32 R0, R3, R6, RZ ;  /* 0x0000000603000227 */ /* 0x001fca00078e00ff */
[----:B------:R-:W-:-:S04]  /*1470*/  @P0 SHF.R.U32.HI R3, RZ, R7, R0 ;  /* 0x00000007ff030219 */ /* 0x000fc80000011600 */
[----:B------:R-:W-:Y:S01]  /*1480*/  LOP3.LUT R4, RZ, R3, RZ, 0x33, !PT ;  /* 0x00000003ff047212 */ /* 0x000fe200078e33ff */
[----:B------:R-:W-:Y:S06]  /*1490*/  BRA `(.L_x_1061) ;  /* 0x0000000000107947 */ /* 0x000fec0003800000 */
.L_x_1060:
[----:B------:R-:W-:-:S13]  /*14a0*/  ISETP.NE.AND P0, PT, R9, 0x1, PT ;  /* 0x000000010900780c */ /* 0x000fda0003f05270 */
[----:B------:R-:W0:Y:S02]  /*14b0*/  @P0 LDC.64 R2, c[0x0][0x9e8] ;  /* 0x00027a00ff020b82 */ /* 0x000e240000000a00 */
[----:B0-----:R-:W-:-:S05]  /*14c0*/  @P0 IMAD.HI.U32 R0, R4, R2, RZ ;  /* 0x0000000204000227 */ /* 0x001fca00078e00ff */
[----:B------:R-:W-:-:S07]  /*14d0*/  @P0 SHF.R.U32.HI R4, RZ, R3, R0 ;  /* 0x00000003ff040219 */ /* 0x000fce0000011600 */
.L_x_1061:
[----:B------:R-:W-:-:S05]  /*14e0*/  IMAD R4, R4, R9, RZ ;  /* 0x0000000904047224 */ /* 0x000fca00078e02ff */
[----:B------:R-:W-:-:S13]  /*14f0*/  R2UR UR5, R4 ;  /* 0x00000000040572ca */ /* 0x000fda00000e0000 */
[----:B------:R-:W-:-:S04]  /*1500*/  UISETP.LT.AND UP0, UPT, UR4, UR5, UPT ;  /* 0x000000050400728c */ /* 0x000fc8000bf01270 */
[----:B------:R-:W-:-:S12]  /*1510*/  USEL UR4, UR4, UR5, !UP0 ;  /* 0x0000000504047287 */ /* 0x000fd8000c000000 */
.L_x_1059:
        /* <DEDUP_REMOVED lines=22> */
[----:B------:R-:W-:Y:S01]  /*1680*/  ISETP.GT.AND P1, PT, R74, UR6, PT ;  /* 0x000000064a007c0c */ /* 0x000fe2000bf24270 */
[----:B------:R-:W-:Y:S01]  /*1690*/  IMAD.U32 R192, RZ, RZ, UR6 ;  /* 0x00000006ffc07e24 */ /* 0x000fe2000f8e00ff */
        /* <DEDUP_REMOVED lines=32> */
[----:B------:R-:W-:Y:S02]  /*18a0*/  IMAD.MOV.U32 R131, RZ, RZ, RZ ;  /* 0x000000ffff837224 */ /* 0x000fe400078e00ff */
        /* <DEDUP_REMOVED lines=35> */
.L_x_1063:
        /* <DEDUP_REMOVED lines=9> */
[----:B------:R-:W0:Y:S02]  /*1b70*/  SYNCS.PHASECHK.TRANS64.TRYWAIT P1, [UR38+0x30800], R0 ;  /* 0x03080000ff0075a7 */ /* 0x000e240008020166 */
[----:B0-----:R-:W-:Y:S05]  /*1b80*/  @!P1 BRA `(.L_x_1064) ;  /* 0x0000013400dc9947 */ /* 0x001fea0003800000 */
.L_x_1248:
[----:B------:R-:W-:Y:S05]  /*1b90*/  @!P0 BRA `(.L_x_1065) ;  /* 0x0000000000048947 */ /* 0x000fea0003800000 */
[----:B------:R-:W-:Y:S01]  /*1ba0*/  BPT.TRAP 0x1 ;  /* 0x000000040000795c */ /* 0x000fe20000300000 */
.L_x_1065:
[----:B0-----:R-:W-:Y:S02]  /*1bb0*/  IMAD.U32 R3, RZ, RZ, UR36 ;  /* 0x00000024ff037e24 */ /* 0x001fe4000f8e00ff */
[----:B------:R-:W-:-:S03]  /*1bc0*/  IMAD.U32 R0, RZ, RZ, UR37 ;  /* 0x00000025ff007e24 */ /* 0x000fc6000f8e00ff */
[----:B------:R-:W-:Y:S02]  /*1bd0*/  LEA R3, R3, UR38, 0x3 ;  /* 0x0000002603037c11 */ /* 0x000fe4000f8e18ff */
[----:B------:R-:W-:-:S04]  /*1be0*/  SHF.L.U32 R0, R0, 0x1f, RZ ;  /* 0x0000001f00007819 */ /* 0x000fc800000006ff */
[----:B------:R0:W1:Y:S01]  /*1bf0*/  SYNCS.PHASECHK.TRANS64.TRYWAIT P1, [R3+URZ+0x30830], R0 ;  /* 0x03083000030075a7 */ /* 0x000062000802017f */
[----:B------:R-:W-:Y:S05]  /*1c00*/  @!P0 BRA `(.L_x_1066) ;  /* 0x0000000000048947 */ /* 0x000fea0003800000 */
[----:B------:R-:W-:Y:S01]  /*1c10*/  BPT.TRAP 0x1 ;  /* 0x000000040000795c */ /* 0x000fe20000300000 */
.L_x_1066:
[----:B------:R-:W2:Y:S01]  /*1c20*/  LDL.LU R2, [R1] ;  /* 0x0000000001027983 */ /* 0x000ea20000300800 */
[----:B------:R-:W3:Y:S02]  /*1c30*/  S2R R4, SR_TID.X ;  /* 0x0000000000047919 */ /* 0x000ee40000002100 */
[----:B---3--:R-:W-:Y:S02]  /*1c40*/  LOP3.LUT P2, RZ, R4, 0x7f, RZ, 0xc0, !PT ;  /* 0x0000007f04ff7812 */ /* 0x008fe4000784c0ff */
[----:B--2---:R-:W-:-:S11]  /*1c50*/  LOP3.LUT R2, R2, 0xfff7ffff, RZ, 0xc0, !PT ;  /* 0xfff7ffff02027812 */ /* 0x004fd600078ec0ff */
[----:B------:R-:W-:-:S05]  /*1c60*/  @P2 LOP3.LUT R2, R2, 0x80000, RZ, 0xfc, !PT ;  /* 0x0008000002022812 */ /* 0x000fca00078efcff */
[----:B------:R2:W-:Y:S01]  /*1c70*/  STL [R1], R2 ;  /* 0x0000000201007387 */ /* 0x0005e20000100800 */
[----:B-1----:R-:W-:Y:S05]  /*1c80*/  @P1 BRA `(.L_x_1067) ;  /* 0x0000000000081947 */ /* 0x002fea0003800000 */
[----:B------:R-:W1:Y:S02]  /*1c90*/  SYNCS.PHASECHK.TRANS64.TRYWAIT P1, [R3+URZ+0x30830], R0 ;  /* 0x03083000030075a7 */ /* 0x000e64000802017f */
[----:B-1----:R-:W-:Y:S05]  /*1ca0*/  @!P1 BRA `(.L_x_1068) ;  /* 0x0000013400ac9947 */ /* 0x002fea0003800000 */
.L_x_1067:
[----:B------:R-:W-:Y:S05]  /*1cb0*/  WARPSYNC.ALL ;  /* 0x0000000000007948 */ /* 0x000fea0003800000 */
[----:B------:R-:W-:Y:S01]  /*1cc0*/  UIADD3 UR4, UR38, 0x1e400, URZ ;  /* 0x0001e40026047890 */ /* 0x000fe2000fffe03f */
[----:B------:R-:W-:Y:S01]  /*1cd0*/  WARPGROUP.ARRIVE ;  /* 0x00000000000079c5 */ /* 0x000fe20000000000 */
[----:B------:R-:W-:Y:S01]  /*1ce0*/  UMOV UR9, 0x40000040 ;  /* 0x4000004000097882 */ /* 0x000fe20000000000 */
[----:B------:R-:W-:Y:S01]  /*1cf0*/  UMOV UR11, 0x40000040 ;  /* 0x40000040000b7882 */ /* 0x000fe20000000000 */
[----:B------:R-:W-:Y:S01]  /*1d00*/  USHF.R.U32.HI UR4, URZ, 0x4, UR4 ;  /* 0x000000043f047899 */ /* 0x000fe20008011604 */
[----:B------:R-:W-:Y:S01]  /*1d10*/  IMAD.U32 R9, RZ, RZ, UR9 ;  /* 0x00000009ff097e24 */ /* 0x000fe2000f8e00ff */
[----:B------:R-:W-:Y:S01]  /*1d20*/  UMOV UR13, 0x40000040 ;  /* 0x40000040000d7882 */ /* 0x000fe20000000000 */
[----:B------:R-:W-:Y:S01]  /*1d30*/  UMOV UR15, 0x40000040 ;  /* 0x40000040000f7882 */ /* 0x000fe20000000000 */
[----:B------:R-:W-:Y:S01]  /*1d40*/  ULOP3.LUT UR4, UR4, 0x3fff, URZ, 0xc0, !UPT ;  /* 0x00003fff04047892 */ /* 0x000fe2000f8ec03f */
[----:B--2---:R-:W2:Y:S01]  /*1d50*/  S2R R2, SR_TID.X ;  /* 0x0000000000027919 */ /* 0x004ea20000002100 */
[----:B------:R-:W-:Y:S01]  /*1d60*/  UMOV UR17, 0x40000040 ;  /* 0x4000004000117882 */ /* 0x000fe20000000000 */
[----:B------:R-:W-:Y:S01]  /*1d70*/  UMOV UR19, 0x40000040 ;  /* 0x4000004000137882 */ /* 0x000fe20000000000 */
[----:B------:R-:W-:Y:S01]  /*1d80*/  ULOP3.LUT UR39, UR4, 0x10000, URZ, 0xfc, !UPT ;  /* 0x0001000004277892 */ /* 0x000fe2000f8efc3f */
[----:B------:R-:W-:Y:S01]  /*1d90*/  IMAD.MOV.U32 R5, RZ, RZ, -0x60 ;  /* 0xffffffa0ff057424 */ /* 0x000fe200078e00ff */
[----:B------:R-:W-:Y:S01]  /*1da0*/  ULOP3.LUT UR4, UR40, 0x10000, URZ, 0xfc, !UPT ;  /* 0x0001000028047892 */ /* 0x000fe2000f8efc3f */
[----:B------:R-:W-:Y:S01]  /*1db0*/  IMAD R6, R193, 0x80, R201 ;  /* 0x00000080c1067824 */ /* 0x000fe200078e02c9 */
[----:B------:R-:W-:Y:S01]  /*1dc0*/  UIMAD UR5, UR36, 0x900, UR39 ;  /* 0x00000900240578a4 */ /* 0x000fe2000f8e0227 */
[----:B------:R-:W-:Y:S01]  /*1dd0*/  IMAD R5, R74, R5, 0x60 ;  /* 0x000000604a057424 */ /* 0x000fe200078e0205 */
[----:B------:R-:W-:-:S02]  /*1de0*/  UIADD3 UR12, UR4, 0x4, URZ ;  /* 0x00000004040c7890 */ /* 0x000fc4000fffe03f */
[----:B------:R-:W-:Y:S01]  /*1df0*/  UIADD3 UR14, UR5, 0x4, URZ ;  /* 0x00000004050e7890 */ /* 0x000fe2000fffe03f */
[----:B------:R-:W-:Y:S01]  /*1e00*/  IMAD R10, R18, -0x2, R5 ;  /* 0xfffffffe120a7824 */ /* 0x000fe200078e0205 */
[----:B------:R-:W-:Y:S01]  /*1e10*/  UMOV UR8, UR4 ;  /* 0x0000000400087c82 */ /* 0x000fe20008000000 */
[----:B------:R-:W-:Y:S01]  /*1e20*/  UMOV UR10, UR5 ;  /* 0x00000005000a7c82 */ /* 0x000fe20008000000 */
[----:B------:R-:W-:Y:S01]  /*1e30*/  IMAD.U32 R8, RZ, RZ, UR8 ;  /* 0x00000008ff087e24 */ /* 0x000fe2000f8e00ff */
[----:B------:R-:W-:Y:S01]  /*1e40*/  HGMMA.64x96x16.F32 R24, gdesc[UR8], RZ, !UPT, gsb0 ;  /* 0x01600000081879f0 */ /* 0x000fe2000c0008ff */
[----:B------:R-:W-:Y:S02]  /*1e50*/  UIADD3 UR8, UR4, 0x2, URZ ;  /* 0x0000000204087890 */ /* 0x000fe4000fffe03f */
[----:B------:R-:W-:Y:S01]  /*1e60*/  UIADD3 UR10, UR5, 0x2, URZ ;  /* 0x00000002050a7890 */ /* 0x000fe2000fffe03f */
[----:B------:R-:W-:Y:S01]  /*1e70*/  UMOV UR9, 0x40000040 ;  /* 0x4000004000097882 */ /* 0x000fe20000000000 */
[----:B------:R-:W-:Y:S01]  /*1e80*/  UMOV UR11, 0x40000040 ;  /* 0x40000040000b7882 */ /* 0x000fe20000000000 */
[----:B------:R-:W-:-:S02]  /*1e90*/  UIADD3 UR16, UR4, 0x6, URZ ;  /* 0x0000000604107890 */ /* 0x000fc4000fffe03f */
[----:B------:R-:W-:Y:S02]  /*1ea0*/  UIADD3 UR18, UR5, 0x6, URZ ;  /* 0x0000000605127890 */ /* 0x000fe4000fffe03f */
[----:B------:R-:W-:Y:S02]  /*1eb0*/  UIADD3 UR20, UR4, 0x400, URZ ;  /* 0x0000040004147890 */ /* 0x000fe4000fffe03f */
[----:B------:R-:W-:Y:S01]  /*1ec0*/  UIADD3 UR22, UR5, 0x300, URZ ;  /* 0x0000030005167890 */ /* 0x000fe2000fffe03f */
[----:B------:R-:W-:Y:S01]  /*1ed0*/  UMOV UR21, 0x40000040 ;  /* 0x4000004000157882 */ /* 0x000fe20000000000 */
[----:B------:R-:W-:Y:S01]  /*1ee0*/  UMOV UR23, 0x40000040 ;  /* 0x4000004000177882 */ /* 0x000fe20000000000 */
[----:B------:R-:W-:Y:S01]  /*1ef0*/  UIADD3 UR24, UR4, 0x402, URZ ;  /* 0x0000040204187890 */ /* 0x000fe2000fffe03f */
[----:B--2---:R-:W-:Y:S01]  /*1f00*/  LOP3.LUT P1, RZ, R2, 0x7f, RZ, 0xc0, !PT ;  /* 0x0000007f02ff7812 */ /* 0x004fe2000782c0ff */
[----:B------:R-:W-:Y:S01]  /*1f10*/  UIADD3 UR26, UR5, 0x302, URZ ;  /* 0x00000302051a7890 */ /* 0x000fe2000fffe03f */
[----:B------:R-:W-:Y:S01]  /*1f20*/  IMAD.IADD R2, R16, 0x1, R5 ;  /* 0x0000000110027824 */ /* 0x000fe200078e0205 */
[----:B------:R-:W-:Y:S01]  /*1f30*/  UMOV UR25, 0x40000040 ;  /* 0x4000004000197882 */ /* 0x000fe20000000000 */
[----:B------:R-:W-:Y:S01]  /*1f40*/  UMOV UR27, 0x40000040 ;  /* 0x40000040001b7882 */ /* 0x000fe20000000000 */
[----:B------:R-:W-:Y:S01]  /*1f50*/  UIADD3 UR28, UR4, 0x404, URZ ;  /* 0x00000404041c7890 */ /* 0x000fe2000fffe03f */
[----:B------:R-:W-:Y:S01]  /*1f60*/  IMAD R7, R18, -0x2, R2 ;  /* 0xfffffffe12077824 */ /* 0x000fe200078e0202 */
[----:B------:R-:W-:Y:S01]  /*1f70*/  UIADD3 UR30, UR5, 0x304, URZ ;  /* 0x00000304051e7890 */ /* 0x000fe2000fffe03f */
[----:B------:R-:W-:Y:S01]  /*1f80*/  UMOV UR29, 0x40000040 ;  /* 0x40000040001d7882 */ /* 0x000fe20000000000 */
[----:B------:R-:W-:Y:S01]  /*1f90*/  UMOV UR31, 0x40000040 ;  /* 0x40000040001f7882 */ /* 0x000fe20000000000 */
[----:B------:R-:W-:-:S02]  /*1fa0*/  UIADD3 UR32, UR4, 0x406, URZ ;  /* 0x0000040604207890 */ /* 0x000fc4000fffe03f */
[----:B------:R-:W-:Y:S01]  /*1fb0*/  UIADD3 UR34, UR5, 0x306, URZ ;  /* 0x0000030605227890 */ /* 0x000fe2000fffe03f */
[----:B01----:R-:W-:Y:S01]  /*1fc0*/  @!P1 VIADD R0, R3, 0x30840 ;  /* 0x0003084003009836 */ /* 0x003fe20000000000 */
[----:B------:R-:W-:Y:S01]  /*1fd0*/  UMOV UR33, 0x40000040 ;  /* 0x4000004000217882 */ /* 0x000fe20000000000 */
[----:B------:R-:W-:Y:S01]  /*1fe0*/  UMOV UR35, 0x40000040 ;  /* 0x4000004000237882 */ /* 0x000fe20000000000 */
[----:B------:R-:W-:Y:S01]  /*1ff0*/  UIADD3 UR40, UR4, 0x800, URZ ;  /* 0x0000080004287890 */ /* 0x000fe2000fffe03f */
[----:B------:R-:W-:Y:S01]  /*2000*/  IADD3 R3, -R17, 0x1, R2 ;  /* 0x0000000111037810 */ /* 0x000fe20007ffe102 */
[----:B------:R-:W-:Y:S01]  /*2010*/  UIADD3 UR42, UR5, 0x600, URZ ;  /* 0x00000600052a7890 */ /* 0x000fe2000fffe03f */
[----:B------:R-:W-:Y:S01]  /*2020*/  @!P1 PRMT R0, RZ, 0x654, R0 ;  /* 0x00000654ff009816 */ /* 0x000fe20000000000 */
        /* <DEDUP_REMOVED lines=15> */
[----:B------:R-:W-:Y:S02]  /*2120*/  ULDC.64 UR4, c[0x0][0x9e0] ;  /* 0x0002780000047ab9 */ /* 0x000fe40000000a00 */
[----:B------:R-:W-:Y:S01]  /*2130*/  UISETP.GE.AND UP0, UPT, UR5, 0x1, UPT ;  /* 0x000000010500788c */ /* 0x000fe2000bf06270 */
[----:B------:R-:W-:Y:S01]  /*2140*/  VIADD R4, R3, UR4 ;  /* 0x0000000403047c36 */ /* 0x000fe20008000000 */
[----:B------:R-:W-:-:S02]  /*2150*/  WARPGROUP.DEPBAR.LE gsb0, 0x0 ;  /* 0x00008000000079c5 */ /* 0x000fc40000010000 */
[----:B------:R-:W-:-:S06]  /*2160*/  WARPGROUP.ARRIVE ;  /* 0x00000000000079c5 */ /* 0x000fcc0000000000 */
[----:B------:R-:W-:Y:S01]  /*2170*/  HGMMA.64x96x16.F32 R24, gdesc[UR8], R24, gsb0 ;  /* 0x01600000081879f0 */ /* 0x000fe20008000818 */
[----:B------:R-:W-:Y:S02]  /*2180*/  ULDC UR10, c[0x0][0x9dc] ;  /* 0x00027700000a7ab9 */ /* 0x000fe40000000800 */
[----:B------:R-:W-:-:S06]  /*2190*/  ULOP3.LUT UR6, URZ, UR10, URZ, 0x33, !UPT ;  /* 0x0000000a3f067292 */ /* 0x000fcc000f8e333f */
[----:B------:R-:W-:-:S04]  /*21a0*/  VIADD R11, R3, UR6 ;  /* 0x00000006030b7c36 */ /* 0x000fc80008000000 */
[----:B------:R-:W-:Y:S01]  /*21b0*/  IMAD.IADD R2, R11, 0x1, R6 ;  /* 0x000000010b027824 */ /* 0x000fe200078e0206 */
        /* <DEDUP_REMOVED lines=32> */
[----:B------:R-:W-:Y:S02]  /*23c0*/  PLOP3.LUT P1, PT, PT, PT, UP0, 0x40, 0x0 ;  /* 0x000000000000781c */ /* 0x000fe40003f2e808 */
[----:B0-----:R-:W-:-:S11]  /*23d0*/  VIADDMNMX R0, R6, R4, R7, PT ;  /* 0x0000000406007246 */ /* 0x001fd60003800107 */
[----:B------:R-:W-:Y:S05]  /*23e0*/  @P1 BRA `(.L_x_1069) ;  /* 0x0000000000541947 */ /* 0x000fea0003800000 */
[----:B------:R-:W-:Y:S01]  /*23f0*/  IADD3 R3, -R17, R16, R6 ;  /* 0x0000001011037210 */ /* 0x000fe20007ffe106 */
[----:B------:R-:W-:Y:S03]  /*2400*/  BSSY B0, `(.L_x_1070) ;  /* 0x0000010000007945 */ /* 0x000fe60003800000 */
        /* <DEDUP_REMOVED lines=10> */
.L_x_1071:
[----:B------:R-:W-:-:S06]  /*24b0*/  UISETP.NE.AND UP1, UPT, UR5, 0x1, UPT ;  /* 0x000000010500788c */ /* 0x000fcc000bf25270 */
[----:B------:R-:W-:-:S05]  /*24c0*/  PLOP3.LUT P1, PT, PT, PT, UP1, 0x80, 0x0 ;  /* 0x000000000000781c */ /* 0x000fca0003f2f018 */
[----:B------:R-:W-:-:S08]  /*24d0*/  @UP1 ULDC.64 UR6, c[0x0][0x9e8] ;  /* 0x00027a0000061ab9 */ /* 0x000fd00000000a00 */
[----:B------:R-:W-:-:S05]  /*24e0*/  @P1 IMAD.HI.U32 R12, R3, UR6, RZ ;  /* 0x00000006030c1c27 */ /* 0x000fca000f8e00ff */
[----:B------:R-:W-:-:S07]  /*24f0*/  @P1 SHF.R.U32.HI R3, RZ, UR7, R12 ;  /* 0x00000007ff031c19 */ /* 0x000fce000801160c */
.L_x_1072:
[----:B------:R-:W-:Y:S05]  /*2500*/  BSYNC B0 ;  /* 0x0000000000007941 */ /* 0x000fea0003800000 */
.L_x_1070:
[----:B------:R-:W-:-:S05]  /*2510*/  IMAD R3, R3, UR5, R10 ;  /* 0x0000000503037c24 */ /* 0x000fca000f8e020a */
[----:B------:R-:W-:Y:S02]  /*2520*/  VIMNMX R2, R2, R3, !PT ;  /* 0x0000000302027248 */ /* 0x000fe40007fe0100 */
[----:B------:R-:W-:-:S07]  /*2530*/  VIADDMNMX R0, R3, UR5, R0, PT ;  /* 0x0000000503007c46 */ /* 0x000fce000b800100 */
.L_x_1069:
[C---:B------:R-:W-:Y:S02]  /*2540*/  ISETP.GE.AND P1, PT, R5.reuse, 0x2, PT ;  /* 0x000000020500780c */ /* 0x040fe40003f26270 */
[C---:B------:R-:W-:Y:S02]  /*2550*/  ISETP.GE.AND P5, PT, R5.reuse, 0xa, PT ;  /* 0x0000000a0500780c */ /* 0x040fe40003fa6270 */
        /* <DEDUP_REMOVED lines=34> */
[C---:B------:R-:W-:Y:S02]  /*2780*/  ISETP.GE.AND P4, PT, R5.reuse, 0x22, PT ;  /* 0x000000220500780c */ /* 0x040fe40003f86270 */
        /* <DEDUP_REMOVED lines=73> */
[----:B------:R-:W-:-:S04]  /*2c20*/  ISETP.GE.AND P5, PT, R5, 0x5a, PT ;  /* 0x0000005a0500780c */ /* 0x000fc80003fa6270 */
[----:B------:R-:W-:Y:S02]  /*2c30*/  P2R R65, PR, RZ, 0x20 ;  /* 0x00000020ff417803 */ /* 0x000fe40000000000 */
[----:B------:R-:W-:-:S04]  /*2c40*/  ISETP.GT.AND P5, PT, R2, 0x59, !P5 ;  /* 0x000000590200780c */ /* 0x000fc80006fa4270 */
[----:B------:R-:W-:Y:S01]  /*2c50*/  ISETP.LT.OR P5, PT, R0, 0x5a, P5 ;  /* 0x0000005a0000780c */ /* 0x000fe20002fa1670 */
[----:B------:R-:W-:-:S03]  /*2c60*/  VIADD R0, R6, 0x8 ;  /* 0x0000000806007836 */ /* 0x000fc60000000000 */
[----:B------:R-:W-:Y:S02]  /*2c70*/  FSEL R94, R69, -INF , !P5 ;  /* 0xff800000455e7808 */ /* 0x000fe40006800000 */
[----:B------:R-:W-:Y:S02]  /*2c80*/  PLOP3.LUT P5, PT, PT, PT, UP0, 0x40, 0x0 ;  /* 0x000000000000781c */ /* 0x000fe40003fae808 */
[----:B------:R-:W-:Y:S02]  /*2c90*/  VIADDMNMX R2, R0, R4, R7, PT ;  /* 0x0000000400027246 */ /* 0x000fe40003800107 */
[----:B------:R-:W-:-:S09]  /*2ca0*/  IADD3 R4, R11, 0x8, R6 ;  /* 0x000000080b047810 */ /* 0x000fd20007ffe006 */
[----:B------:R-:W-:Y:S05]  /*2cb0*/  @P5 BRA `(.L_x_1073) ;  /* 0x0000000000605947 */ /* 0x000fea0003800000 */
[----:B------:R-:W-:Y:S01]  /*2cc0*/  IADD3 R0, R16, 0x8, R6 ;  /* 0x0000000810007810 */ /* 0x000fe20007ffe006 */
[----:B------:R-:W-:Y:S04]  /*2cd0*/  BSSY B0, `(.L_x_1074) ;  /* 0x0000013000007945 */ /* 0x000fe80003800000 */
        /* <DEDUP_REMOVED lines=12> */
.L_x_1075:
[----:B------:R-:W-:-:S06]  /*2da0*/  UISETP.NE.AND UP1, UPT, UR5, 0x1, UPT ;  /* 0x000000010500788c */ /* 0x000fcc000bf25270 */
[----:B------:R-:W-:-:S05]  /*2db0*/  PLOP3.LUT P5, PT, PT, PT, UP1, 0x80, 0x0 ;  /* 0x000000000000781c */ /* 0x000fca0003faf018 */
[----:B------:R-:W-:-:S08]  /*2dc0*/  @UP1 ULDC.64 UR6, c[0x0][0x9e8] ;  /* 0x00027a0000061ab9 */ /* 0x000fd00000000a00 */
[----:B------:R-:W-:Y:S01]  /*2dd0*/  @P5 IMAD.HI.U32 R3, R0, UR6, RZ ;  /* 0x0000000600035c27 */ /* 0x000fe2000f8e00ff */
[----:B------:R-:W-:-:S13]  /*2de0*/  PLOP3.LUT P5, PT, PT, PT, UP1, 0x80, 0x0 ;  /* 0x000000000000781c */ /* 0x000fda0003faf018 */
[----:B------:R-:W-:-:S07]  /*2df0*/  @P5 SHF.R.U32.HI R0, RZ, UR7, R3 ;  /* 0x00000007ff005c19 */ /* 0x000fce0008011603 */
.L_x_1076:
[----:B------:R-:W-:Y:S05]  /*2e00*/  BSYNC B0 ;  /* 0x0000000000007941 */ /* 0x000fea0003800000 */
.L_x_1074:
[----:B------:R-:W-:-:S05]  /*2e10*/  IMAD R3, R0, UR5, R10 ;  /* 0x0000000500037c24 */ /* 0x000fca000f8e020a */
[----:B------:R-:W-:Y:S02]  /*2e20*/  VIMNMX R4, R4, R3, !PT ;  /* 0x0000000304047248 */ /* 0x000fe40007fe0100 */
[----:B------:R-:W-:-:S07]  /*2e30*/  VIADDMNMX R2, R3, UR5, R2, PT ;  /* 0x0000000503027c46 */ /* 0x000fce000b800102 */
.L_x_1073:
[C---:B------:R-:W-:Y:S01]  /*2e40*/  ISETP.GT.AND P1, PT, R4.reuse, 0x1, !P1 ;  /* 0x000000010400780c */ /* 0x040fe20004f24270 */
[----:B------:R-:W-:Y:S01]  /*2e50*/  ULDC UR6, c[0x0][0x988] ;  /* 0x0002620000067ab9 */ /* 0x000fe20000000800 */
[----:B------:R-:W-:Y:S02]  /*2e60*/  ISETP.GT.AND P2, PT, R4, 0x8, !P2 ;  /* 0x000000080400780c */ /* 0x000fe40005744270 */
        /* <DEDUP_REMOVED lines=64> */
[----:B------:R-:W0:Y:S01]  /*3270*/  SHFL.BFLY PT, R5, R10, 0x2, 0x1f ;  /* 0x0c401f000a057f89 */ /* 0x000e2200000e0000 */
        /* <DEDUP_REMOVED lines=13> */
[----:B0-----:R-:W-:Y:S02]  /*3350*/  FMNMX.FTZ R12, R10, R5, !PT ;  /* 0x000000050a0c7209 */ /* 0x001fe40007810000 */
[----:B------:R-:W-:Y:S02]  /*3360*/  FMNMX.FTZ R10, R7, R27, !PT ;  /* 0x0000001b070a7209 */ /* 0x000fe40007810000 */
[----:B------:R-:W-:Y:S01]  /*3370*/  FSEL R51, R51, -INF , !P1 ;  /* 0xff80000033337808 */ /* 0x000fe20004800000 */
[----:B------:R-:W0:Y:S01]  /*3380*/  SHFL.BFLY PT, R5, R12, 0x1, 0x1f ;  /* 0x0c201f000c057f89 */ /* 0x000e2200000e0000 */
        /* <DEDUP_REMOVED lines=21> */
[----:B0-----:R-:W-:Y:S02]  /*34e0*/  FMNMX.FTZ R5, R12, R5, !PT ;  /* 0x000000050c057209 */ /* 0x001fe40007810000 */
        /* <DEDUP_REMOVED lines=25> */
[----:B------:R0:W-:Y:S01]  /*3680*/  MUFU.EX2 R57, R14 ;  /* 0x0000000e00397308 */ /* 0x0001e20000000800 */
        /* <DEDUP_REMOVED lines=9> */
[--C-:B0-----:R-:W-:Y:S01]  /*3720*/  FFMA.FTZ R14, R76, R0, -R53.reuse ;  /* 0x000000004c0e7223 */ /* 0x101fe20000010835 */
[----:B------:R-:W-:Y:S01]  /*3730*/  FMNMX.FTZ R10, R37, R10, !PT ;  /* 0x0000000a250a7209 */ /* 0x000fe20007810000 */
[-CC-:B------:R-:W-:Y:S01]  /*3740*/  FFMA.FTZ R34, R56, R0.reuse, -R53.reuse ;  /* 0x0000000038227223 */ /* 0x180fe20000010835 */
[----:B------:R-:W-:Y:S01]  /*3750*/  ISETP.NE.AND P5, PT, R65, RZ, PT ;  /* 0x000000ff4100720c */ /* 0x000fe20003fa5270 */
[----:B------:R-:W-:Y:S01]  /*3760*/  FFMA.FTZ R32, R86, R0, -R53 ;  /* 0x0000000056207223 */ /* 0x000fe20000010835 */
[----:B------:R-:W-:Y:S01]  /*3770*/  ISETP.GT.AND P4, PT, R4, 0x58, !P4 ;  /* 0x000000580400780c */ /* 0x000fe20006784270 */
[----:B------:R0:W1:Y:S01]  /*3780*/  MUFU.EX2 R61, R24 ;  /* 0x00000018003d7308 */ /* 0x0000620000000800 */
[----:B------:R-:W-:-:S02]  /*3790*/  ISETP.LT.OR P3, PT, R2, 0x52, P3 ;  /* 0x000000520200780c */ /* 0x000fc40001f61670 */
[----:B------:R-:W-:Y:S02]  /*37a0*/  FSEL R41, R66, -INF , !P2 ;  /* 0xff80000042297808 */ /* 0x000fe40005000000 */
[----:B------:R-:W-:Y:S02]  /*37b0*/  FMNMX.FTZ R10, R63, R10, !PT ;  /* 0x0000000a3f0a7209 */ /* 0x000fe40007810000 */
        /* <DEDUP_REMOVED lines=8> */
[----:B------:R-:W-:Y:S01]  /*3840*/  ISETP.LT.OR P5, PT, R2, 0x5a, P5 ;  /* 0x0000005a0200780c */ /* 0x000fe20002fa1670 */
[----:B------:R-:W-:Y:S01]  /*3850*/  FFMA.FTZ R2, R44, R0, -R53 ;  /* 0x000000002c027223 */ /* 0x000fe20000010835 */
[----:B------:R-:W-:Y:S01]  /*3860*/  FSEL R45, R70, -INF , !P4 ;  /* 0xff800000462d7808 */ /* 0x000fe20006000000 */
[----:B------:R0:W-:Y:S01]  /*3870*/  MUFU.EX2 R180, R4 ;  /* 0x0000000400b47308 */ /* 0x0001e20000000800 */
[----:B------:R-:W-:-:S02]  /*3880*/  FMNMX.FTZ R10, R67, R10, !PT ;  /* 0x0000000a430a7209 */ /* 0x000fc40007810000 */
[----:B------:R-:W-:Y:S02]  /*3890*/  FSEL R71, R71, -INF , !P5 ;  /* 0xff80000047477808 */ /* 0x000fe40006800000 */
[----:B------:R-:W-:Y:S02]  /*38a0*/  FMNMX.FTZ R10, R45, R10, !PT ;  /* 0x0000000a2d0a7209 */ /* 0x000fe40007810000 */
[----:B-1----:R-:W-:Y:S01]  /*38b0*/  F2FP.F16.F32.PACK_AB R190, R61, R20 ;  /* 0x000000143dbe723e */ /* 0x002fe200000000ff */
[----:B------:R1:W2:Y:S01]  /*38c0*/  MUFU.EX2 R65, R14 ;  /* 0x0000000e00417308 */ /* 0x0002a20000000800 */
[----:B------:R-:W-:Y:S01]  /*38d0*/  FMNMX.FTZ R10, R71, R10, !PT ;  /* 0x0000000a470a7209 */ /* 0x000fe20007810000 */
[----:B0-----:R-:W-:Y:S01]  /*38e0*/  FFMA.FTZ R4, R82, R0, -R53 ;  /* 0x0000000052047223 */ /* 0x001fe20000010835 */
[----:B------:R-:W-:-:S03]  /*38f0*/  F2FP.F16.F32.PACK_AB R188, R57, R12 ;  /* 0x0000000c39bc723e */ /* 0x000fc600000000ff */
[----:B------:R-:W0:Y:S02]  /*3900*/  SHFL.BFLY PT, R49, R10, 0x2, 0x1f ;  /* 0x0c401f000a317f89 */ /* 0x000e2400000e0000 */
[----:B------:R3:W-:Y:S01]  /*3910*/  MUFU.EX2 R75, R4 ;  /* 0x00000004004b7308 */ /* 0x0007e20000000800 */
[----:B-1----:R-:W-:-:S07]  /*3920*/  FFMA.FTZ R14, R80, R0, -R53 ;  /* 0x00000000500e7223 */ /* 0x002fce0000010835 */
[----:B------:R-:W-:Y:S01]  /*3930*/  MUFU.EX2 R83, R36 ;  /* 0x0000002400537308 */ /* 0x000fe20000000800 */
[----:B--2---:R-:W-:-:S07]  /*3940*/  F2FP.F16.F32.PACK_AB R184, R65, R26 ;  /* 0x0000001a41b8723e */ /* 0x004fce00000000ff */
[----:B------:R-:W-:Y:S01]  /*3950*/  MUFU.EX2 R28, R28 ;  /* 0x0000001c001c7308 */ /* 0x000fe20000000800 */
[----:B0-----:R-:W-:Y:S01]  /*3960*/  FMNMX.FTZ R49, R10, R49, !PT ;  /* 0x000000310a317209 */ /* 0x001fe20007810000 */
[----:B------:R-:W-:-:S06]  /*3970*/  FFMA.FTZ R10, R88, R0, -R53 ;  /* 0x00000000580a7223 */ /* 0x000fcc0000010835 */
[----:B------:R0:W1:Y:S01]  /*3980*/  MUFU.EX2 R69, R24 ;  /* 0x0000001800457308 */ /* 0x0000620000000800 */
[----:B---3--:R-:W2:Y:S07]  /*3990*/  SHFL.BFLY PT, R4, R49, 0x1, 0x1f ;  /* 0x0c201f0031047f89 */ /* 0x008eae00000e0000 */
[----:B------:R3:W-:Y:S01]  /*39a0*/  MUFU.EX2 R81, R10 ;  /* 0x0000000a00517308 */ /* 0x0007e20000000800 */
[----:B0-----:R-:W-:-:S07]  /*39b0*/  FFMA.FTZ R24, R48, R0, -R53 ;  /* 0x0000000030187223 */ /* 0x001fce0000010835 */
[----:B------:R-:W-:Y:S01]  /*39c0*/  MUFU.EX2 R85, R38 ;  /* 0x0000002600557308 */ /* 0x000fe20000000800 */
[----:B-1----:R-:W-:-:S07]  /*39d0*/  F2FP.F16.F32.PACK_AB R186, R69, R28 ;  /* 0x0000001c45ba723e */ /* 0x002fce00000000ff */
[----:B------:R0:W-:Y:S01]  /*39e0*/  MUFU.EX2 R73, R14 ;  /* 0x0000000e00497308 */ /* 0x0001e20000000800 */
[----:B--2---:R-:W-:-:S04]  /*39f0*/  FMNMX.FTZ R4, R49, R4, !PT ;  /* 0x0000000431047209 */ /* 0x004fc80007810000 */
[C---:B------:R-:W-:Y:S01]  /*3a00*/  FSETP.NEU.FTZ.AND P1, PT, R4.reuse, -INF , PT ;  /* 0xff8000000400780b */ /* 0x040fe20003f3d000 */
[-C--:B---3--:R-:W-:Y:S02]  /*3a10*/  FMUL.FTZ R10, R4, R0.reuse ;  /* 0x00000000040a7220 */ /* 0x088fe40000410000 */
[----:B------:R-:W1:Y:S01]  /*3a20*/  MUFU.EX2 R2, R2 ;  /* 0x0000000200027308 */ /* 0x000e620000000800 */
[----:B0-----:R-:W-:Y:S02]  /*3a30*/  FFMA.FTZ R14, R84, R0, -R53 ;  /* 0x00000000540e7223 */ /* 0x001fe40000010835 */
[----:B------:R-:W-:Y:S02]  /*3a40*/  FSEL R10, R10, RZ, P1 ;  /* 0x000000ff0a0a7208 */ /* 0x000fe40000800000 */
[----:B------:R-:W-:-:S03]  /*3a50*/  PLOP3.LUT P1, PT, PT, PT, UP0, 0x40, 0x0 ;  /* 0x000000000000781c */ /* 0x000fc60003f2e808 */
        /* <DEDUP_REMOVED lines=17> */
[----:B0-----:R-:W-:Y:S01]  /*3b70*/  FADD.FTZ R13, R12, R57 ;  /* 0x000000390c0d7221 */ /* 0x001fe20000010000 */
[-CC-:B------:R-:W-:Y:S01]  /*3b80*/  FFMA.FTZ R33, R33, R0.reuse, -R10.reuse ;  /* 0x0000000021217223 */ /* 0x180fe2000001080a */
[-CC-:B------:R-:W-:Y:S01]  /*3b90*/  FFMA.FTZ R55, R55, R0.reuse, -R10.reuse ;  /* 0x0000000037377223 */ /* 0x180fe2000001080a */
[-CC-:B------:R-:W-:Y:S01]  /*3ba0*/  FFMA.FTZ R3, R3, R0.reuse, -R10.reuse ;  /* 0x0000000003037223 */ /* 0x180fe2000001080a */
[----:B------:R-:W-:Y:S01]  /*3bb0*/  FADD.FTZ R50, R20, R13 ;  /* 0x0000000d14327221 */ /* 0x000fe20000010000 */
[-CC-:B------:R-:W-:Y:S01]  /*3bc0*/  FFMA.FTZ R59, R59, R0.reuse, -R10.reuse ;  /* 0x000000003b3b7223 */ /* 0x180fe2000001080a */
[-C--:B------:R-:W-:Y:S01]  /*3bd0*/  FFMA.FTZ R37, R37, R0.reuse, -R10 ;  /* 0x0000000025257223 */ /* 0x080fe2000001080a */
[----:B------:R-:W0:Y:S01]  /*3be0*/  MUFU.EX2 R36, R27 ;  /* 0x0000001b00247308 */ /* 0x000e220000000800 */
[----:B------:R-:W-:Y:S01]  /*3bf0*/  FADD.FTZ R13, R61, R50 ;  /* 0x000000323d0d7221 */ /* 0x000fe20000010000 */
[-CC-:B------:R-:W-:Y:S01]  /*3c00*/  FFMA.FTZ R63, R63, R0.reuse, -R10.reuse ;  /* 0x000000003f3f7223 */ /* 0x180fe2000001080a */
[-CC-:B------:R-:W-:Y:S01]  /*3c10*/  FFMA.FTZ R41, R41, R0.reuse, -R10.reuse ;  /* 0x0000000029297223 */ /* 0x180fe2000001080a */
[-CC-:B------:R-:W-:Y:S01]  /*3c20*/  FFMA.FTZ R67, R67, R0.reuse, -R10.reuse ;  /* 0x0000000043437223 */ /* 0x180fe2000001080a */
[----:B------:R-:W-:Y:S01]  /*3c30*/  FADD.FTZ R52, R26, R13 ;  /* 0x0000000d1a347221 */ /* 0x000fe20000010000 */
[-CC-:B------:R-:W-:Y:S01]  /*3c40*/  FFMA.FTZ R45, R45, R0.reuse, -R10.reuse ;  /* 0x000000002d2d7223 */ /* 0x180fe2000001080a */
[----:B------:R-:W-:Y:S01]  /*3c50*/  FFMA.FTZ R71, R71, R0, -R10 ;  /* 0x0000000047477223 */ /* 0x000fe2000001080a */
[----:B------:R-:W2:Y:S01]  /*3c60*/  MUFU.EX2 R11, R11 ;  /* 0x0000000b000b7308 */ /* 0x000ea20000000800 */
[----:B------:R-:W-:Y:S01]  /*3c70*/  FADD.FTZ R13, R65, R52 ;  /* 0x00000034410d7221 */ /* 0x000fe20000010000 */
[----:B-1----:R-:W-:-:S03]  /*3c80*/  F2FP.F16.F32.PACK_AB R182, R75, R2 ;  /* 0x000000024bb6723e */ /* 0x002fc600000000ff */
[----:B------:R-:W-:-:S03]  /*3c90*/  FADD.FTZ R54, R28, R13 ;  /* 0x0000000d1c367221 */ /* 0x000fc60000010000 */
[----:B------:R-:W1:Y:S01]  /*3ca0*/  MUFU.EX2 R38, R31 ;  /* 0x0000001f00267308 */ /* 0x000e620000000800 */
[----:B0-----:R-:W-:Y:S01]  /*3cb0*/  FADD.FTZ R52, R7, R36 ;  /* 0x0000002407347221 */ /* 0x001fe20000010000 */
[----:B------:R-:W-:Y:S01]  /*3cc0*/  FADD.FTZ R27, R69, R54 ;  /* 0x00000036451b7221 */ /* 0x000fe20000010000 */
[----:B------:R-:W-:-:S03]  /*3cd0*/  F2FP.F16.F32.PACK_AB R189, R36, R7 ;  /* 0x0000000724bd723e */ /* 0x000fc600000000ff */
[----:B------:R-:W-:Y:S01]  /*3ce0*/  FADD.FTZ R56, R180, R27 ;  /* 0x0000001bb4387221 */ /* 0x000fe20000010000 */
[----:B------:R-:W-:Y:S01]  /*3cf0*/  F2FP.F16.F32.PACK_AB R180, R73, R180 ;  /* 0x000000b449b4723e */ /* 0x000fe200000000ff */
[----:B------:R-:W0:Y:S01]  /*3d00*/  MUFU.EX2 R42, R35 ;  /* 0x00000023002a7308 */ /* 0x000e220000000800 */
[----:B--2---:R-:W-:Y:S01]  /*3d10*/  FADD.FTZ R13, R11, R52 ;  /* 0x000000340b0d7221 */ /* 0x004fe20000010000 */
[----:B------:R-:W-:-:S04]  /*3d20*/  FADD.FTZ R27, R73, R56 ;  /* 0x00000038491b7221 */ /* 0x000fc80000010000 */
[----:B------:R-:W-:Y:S02]  /*3d30*/  FADD.FTZ R56, R2, R27 ;  /* 0x0000001b02387221 */ /* 0x000fe40000010000 */
[----:B------:R-:W2:Y:S01]  /*3d40*/  MUFU.EX2 R15, R15 ;  /* 0x0000000f000f7308 */ /* 0x000ea20000000800 */
[C---:B-1----:R-:W-:Y:S01]  /*3d50*/  FADD.FTZ R54, R38.reuse, R13 ;  /* 0x0000000d26367221 */ /* 0x042fe20000010000 */
[----:B------:R-:W-:Y:S01]  /*3d60*/  FADD.FTZ R27, R75, R56 ;  /* 0x000000384b1b7221 */ /* 0x000fe20000010000 */
[----:B------:R-:W-:Y:S01]  /*3d70*/  F2FP.F16.F32.PACK_AB R191, R38, R11 ;  /* 0x0000000b26bf723e */ /* 0x000fe200000000ff */
[----:B------:R-:W-:Y:S02]  /*3d80*/  VIADD R11, R74, 0xfffffffe ;  /* 0xfffffffe4a0b7836 */ /* 0x000fe40000000000 */
[----:B------:R-:W-:Y:S01]  /*3d90*/  FADD.FTZ R13, R185, R54 ;  /* 0x00000036b90d7221 */ /* 0x000fe20000010000 */
[----:B------:R-:W-:Y:S01]  /*3da0*/  FADD.FTZ R58, R24, R27 ;  /* 0x0000001b183a7221 */ /* 0x000fe20000010000 */
[----:B------:R-:W1:Y:S02]  /*3db0*/  MUFU.EX2 R44, R39 ;  /* 0x00000027002c7308 */ /* 0x000e640000000800 */
[C---:B0-----:R-:W-:Y:S01]  /*3dc0*/  FADD.FTZ R54, R42.reuse, R13 ;  /* 0x0000000d2a367221 */ /* 0x041fe20000010000 */
[----:B------:R-:W-:-:S05]  /*3dd0*/  F2FP.F16.F32.PACK_AB R185, R42, R185 ;  /* 0x000000b92ab9723e */ /* 0x000fca00000000ff */
[----:B------:R-:W0:Y:S01]  /*3de0*/  MUFU.EX2 R21, R21 ;  /* 0x0000001500157308 */ /* 0x000e220000000800 */
[----:B--2---:R-:W-:-:S07]  /*3df0*/  FADD.FTZ R13, R15, R54 ;  /* 0x000000360f0d7221 */ /* 0x004fce0000010000 */
[----:B------:R2:W3:Y:S01]  /*3e00*/  MUFU.EX2 R77, R14 ;  /* 0x0000000e004d7308 */ /* 0x0004e20000000800 */
[C---:B-1----:R-:W-:Y:S01]  /*3e10*/  FADD.FTZ R56, R44.reuse, R13 ;  /* 0x0000000d2c387221 */ /* 0x042fe20000010000 */
[----:B------:R-:W-:-:S06]  /*3e20*/  F2FP.F16.F32.PACK_AB R187, R44, R15 ;  /* 0x0000000f2cbb723e */ /* 0x000fcc00000000ff */
[----:B------:R-:W1:Y:S01]  /*3e30*/  MUFU.EX2 R46, R43 ;  /* 0x0000002b002e7308 */ /* 0x000e620000000800 */
[----:B--2---:R-:W-:Y:S01]  /*3e40*/  FFMA.FTZ R14, R60, R0, -R53 ;  /* 0x000000003c0e7223 */ /* 0x004fe20000010835 */
[----:B0-----:R-:W-:-:S06]  /*3e50*/  FADD.FTZ R13, R21, R56 ;  /* 0x00000038150d7221 */ /* 0x001fcc0000010000 */
[----:B------:R-:W0:Y:S01]  /*3e60*/  MUFU.EX2 R30, R30 ;  /* 0x0000001e001e7308 */ /* 0x000e220000000800 */
[C---:B---3--:R-:W-:Y:S01]  /*3e70*/  FADD.FTZ R27, R77.reuse, R58 ;  /* 0x0000003a4d1b7221 */ /* 0x048fe20000010000 */
[----:B------:R-:W-:-:S06]  /*3e80*/  F2FP.F16.F32.PACK_AB R176, R77, R24 ;  /* 0x000000184db0723e */ /* 0x000fcc00000000ff */
[----:B------:R-:W2:Y:S01]  /*3e90*/  MUFU.EX2 R25, R25 ;  /* 0x0000001900197308 */ /* 0x000ea20000000800 */
[C---:B-1----:R-:W-:Y:S01]  /*3ea0*/  FADD.FTZ R10, R46.reuse, R13 ;  /* 0x0000000d2e0a7221 */ /* 0x042fe20000010000 */
[----:B------:R-:W-:-:S06]  /*3eb0*/  F2FP.F16.F32.PACK_AB R181, R46, R21 ;  /* 0x000000152eb5723e */ /* 0x000fcc00000000ff */
[----:B------:R1:W3:Y:S01]  /*3ec0*/  MUFU.EX2 R79, R32 ;  /* 0x00000020004f7308 */ /* 0x0002e20000000800 */
[----:B0-----:R-:W-:-:S07]  /*3ed0*/  FADD.FTZ R56, R30, R27 ;  /* 0x0000001b1e387221 */ /* 0x001fce0000010000 */
[----:B------:R-:W0:Y:S01]  /*3ee0*/  MUFU.EX2 R48, R47 ;  /* 0x0000002f00307308 */ /* 0x000e220000000800 */
[-CC-:B-1----:R-:W-:Y:S01]  /*3ef0*/  FFMA.FTZ R32, R64, R0.reuse, -R53.reuse ;  /* 0x0000000040207223 */ /* 0x182fe20000010835 */
[----:B--2---:R-:W-:Y:S01]  /*3f00*/  FADD.FTZ R13, R25, R10 ;  /* 0x0000000a190d7221 */ /* 0x004fe20000010000 */
[----:B------:R-:W-:-:S05]  /*3f10*/  FFMA.FTZ R53, R94, R0, -R53 ;  /* 0x000000005e357223 */ /* 0x000fca0000010835 */
[----:B------:R-:W1:Y:S01]  /*3f20*/  MUFU.EX2 R34, R34 ;  /* 0x0000002200227308 */ /* 0x000e620000000800 */
[C---:B---3--:R-:W-:Y:S01]  /*3f30*/  FADD.FTZ R27, R79.reuse, R56 ;  /* 0x000000384f1b7221 */ /* 0x048fe20000010000 */
[----:B------:R-:W-:-:S06]  /*3f40*/  F2FP.F16.F32.PACK_AB R178, R79, R30 ;  /* 0x0000001e4fb2723e */ /* 0x000fcc00000000ff */
[----:B------:R-:W2:Y:S01]  /*3f50*/  MUFU.EX2 R29, R29 ;  /* 0x0000001d001d7308 */ /* 0x000ea20000000800 */
[C---:B0-----:R-:W-:Y:S01]  /*3f60*/  FADD.FTZ R10, R48.reuse, R13 ;  /* 0x0000000d300a7221 */ /* 0x041fe20000010000 */
[----:B------:R-:W-:-:S06]  /*3f70*/  F2FP.F16.F32.PACK_AB R183, R48, R25 ;  /* 0x0000001930b7723e */ /* 0x000fcc00000000ff */
[----:B------:R-:W0:Y:S01]  /*3f80*/  MUFU.EX2 R50, R51 ;  /* 0x0000003300327308 */ /* 0x000e220000000800 */
[----:B-1----:R-:W-:Y:S01]  /*3f90*/  FADD.FTZ R20, R34, R27 ;  /* 0x0000001b22147221 */ /* 0x002fe20000010000 */
[----:B------:R-:W-:-:S03]  /*3fa0*/  F2FP.F16.F32.PACK_AB R172, R81, R34 ;  /* 0x0000002251ac723e */ /* 0x000fc600000000ff */
[----:B------:R-:W-:-:S03]  /*3fb0*/  FADD.FTZ R27, R81, R20 ;  /* 0x00000014511b7221 */ /* 0x000fc60000010000 */
[----:B------:R-:W1:Y:S01]  /*3fc0*/  MUFU.EX2 R14, R14 ;  /* 0x0000000e000e7308 */ /* 0x000e620000000800 */
[----:B--2---:R-:W-:-:S07]  /*3fd0*/  FADD.FTZ R13, R29, R10 ;  /* 0x0000000a1d0d7221 */ /* 0x004fce0000010000 */
        /* <DEDUP_REMOVED lines=10> */
[----:B0-----:R-:W-:Y:S01]  /*4080*/  FADD.FTZ R10, R52, R13 ;  /* 0x0000000d340a7221 */ /* 0x001fe20000010000 */
[----:B------:R-:W-:Y:S01]  /*4090*/  IMAD.IADD R13, R16, 0x1, -R17 ;  /* 0x00000001100d7824 */ /* 0x000fe200078e0a11 */
[----:B------:R-:W-:-:S03]  /*40a0*/  F2FP.F16.F32.PACK_AB R179, R52, R33 ;  /* 0x0000002134b3723e */ /* 0x000fc600000000ff */
[----:B------:R-:W-:Y:S02]  /*40b0*/  IMAD R24, R193, 0x80, R13 ;  /* 0x00000080c1187824 */ /* 0x000fe400078e020d */
[----:B------:R-:W0:Y:S01]  /*40c0*/  MUFU.EX2 R54, R59 ;  /* 0x0000003b00367308 */ /* 0x000e220000000800 */
[----:B-1----:R-:W-:Y:S01]  /*40d0*/  FADD.FTZ R20, R32, R27 ;  /* 0x0000001b20147221 */ /* 0x002fe20000010000 */
[C---:B------:R-:W-:Y:S02]  /*40e0*/  F2FP.F16.F32.PACK_AB R168, R85.reuse, R32 ;  /* 0x0000002055a8723e */ /* 0x040fe400000000ff */
[----:B------:R-:W-:Y:S01]  /*40f0*/  R2UR UR6, R24 ;  /* 0x00000000180672ca */ /* 0x000fe200000e0000 */
[----:B------:R-:W-:-:S03]  /*4100*/  FADD.FTZ R31, R85, R20 ;  /* 0x00000014551f7221 */ /* 0x000fc60000010000 */
[----:B------:R-:W1:Y:S01]  /*4110*/  MUFU.EX2 R37, R37 ;  /* 0x0000002500257308 */ /* 0x000e620000000800 */
[----:B--2---:R-:W-:-:S07]  /*4120*/  FADD.FTZ R27, R3, R10 ;  /* 0x0000000a031b7221 */ /* 0x004fce0000010000 */
[----:B------:R-:W2:Y:S01]  /*4130*/  MUFU.EX2 R12, R63 ;  /* 0x0000003f000c7308 */ /* 0x000ea20000000800 */
[C---:B0-----:R-:W-:Y:S01]  /*4140*/  FADD.FTZ R14, R54.reuse, R27 ;  /* 0x0000001b360e7221 */ /* 0x041fe20000010000 */
[----:B------:R-:W-:Y:S01]  /*4150*/  UIADD3 UR4, UR6, UR4, URZ ;  /* 0x0000000406047290 */ /* 0x000fe2000fffe03f */
[----:B------:R-:W-:-:S05]  /*4160*/  F2FP.F16.F32.PACK_AB R173, R54, R3 ;  /* 0x0000000336ad723e */ /* 0x000fca00000000ff */
[----:B------:R-:W0:Y:S01]  /*4170*/  MUFU.EX2 R41, R41 ;  /* 0x0000002900297308 */ /* 0x000e220000000800 */
[----:B-1----:R-:W-:-:S07]  /*4180*/  FADD.FTZ R27, R37, R14 ;  /* 0x0000000e251b7221 */ /* 0x002fce0000010000 */
[----:B------:R-:W1:Y:S01]  /*4190*/  MUFU.EX2 R2, R67 ;  /* 0x0000004300027308 */ /* 0x000e620000000800 */
[C---:B--2---:R-:W-:Y:S01]  /*41a0*/  FADD.FTZ R20, R12.reuse, R27 ;  /* 0x0000001b0c147221 */ /* 0x044fe20000010000 */
[----:B------:R-:W-:-:S06]  /*41b0*/  F2FP.F16.F32.PACK_AB R175, R12, R37 ;  /* 0x000000250caf723e */ /* 0x000fcc00000000ff */
[----:B------:R-:W2:Y:S01]  /*41c0*/  MUFU.EX2 R40, R40 ;  /* 0x0000002800287308 */ /* 0x000ea20000000800 */
[----:B0-----:R-:W-:-:S07]  /*41d0*/  FADD.FTZ R7, R41, R20 ;  /* 0x0000001429077221 */ /* 0x001fce0000010000 */
[----:B------:R-:W0:Y:S01]  /*41e0*/  MUFU.EX2 R45, R45 ;  /* 0x0000002d002d7308 */ /* 0x000e220000000800 */
[C---:B-1----:R-:W-:Y:S01]  /*41f0*/  FADD.FTZ R20, R2.reuse, R7 ;  /* 0x0000000702147221 */ /* 0x042fe20000010000 */
[----:B------:R-:W-:-:S06]  /*4200*/  F2FP.F16.F32.PACK_AB R169, R2, R41 ;  /* 0x0000002902a9723e */ /* 0x000fcc00000000ff */
[----:B------:R-:W1:Y:S01]  /*4210*/  MUFU.EX2 R53, R53 ;  /* 0x0000003500357308 */ /* 0x000e620000000800 */
[----:B--2---:R-:W-:-:S07]  /*4220*/  FADD.FTZ R10, R40, R31 ;  /* 0x0000001f280a7221 */ /* 0x004fce0000010000 */
[----:B------:R-:W2:Y:S01]  /*4230*/  MUFU.EX2 R14, R71 ;  /* 0x00000047000e7308 */ /* 0x000ea20000000800 */
[----:B0-----:R-:W-:Y:S01]  /*4240*/  FADD.FTZ R7, R45, R20 ;  /* 0x000000142d077221 */ /* 0x001fe20000010000 */
[C---:B-1----:R-:W-:Y:S01]  /*4250*/  FADD.FTZ R10, R53.reuse, R10 ;  /* 0x0000000a350a7221 */ /* 0x042fe20000010000 */
[----:B------:R-:W-:Y:S02]  /*4260*/  F2FP.F16.F32.PACK_AB R170, R53, R40 ;  /* 0x0000002835aa723e */ /* 0x000fe400000000ff */
[C---:B--2---:R-:W-:Y:S01]  /*4270*/  FADD.FTZ R7, R14.reuse, R7 ;  /* 0x000000070e077221 */ /* 0x044fe20000010000 */
        /* <DEDUP_REMOVED lines=13> */
.L_x_1078:
[----:B------:R-:W-:-:S11]  /*4350*/  UISETP.NE.AND UP1, UPT, UR5, 0x1, UPT ;  /* 0x000000010500788c */ /* 0x000fd6000bf25270 */
[----:B------:R-:W-:Y:S02]  /*4360*/  @UP1 ULDC.64 UR6, c[0x0][0x9e8] ;  /* 0x00027a0000061ab9 */ /* 0x000fe40000000a00 */
[----:B------:R-:W-:-:S04]  /*4370*/  UIMAD.WIDE.U32 UR14, UR11, UR6, URZ ;  /* 0x000000060b0e72a5 */ /* 0x000fc8000f8e003f */
[----:B------:R-:W-:-:S12]  /*4380*/  @UP1 USHF.R.U32.HI UR11, URZ, UR7, UR15 ;  /* 0x000000073f0b1299 */ /* 0x000fd8000801160f */
.L_x_1079:
[----:B------:R-:W-:-:S04]  /*4390*/  UIMAD UR5, UR11, UR5, UR5 ;  /* 0x000000050b0572a4 */ /* 0x000fc8000f8e0205 */
[----:B------:R-:W-:-:S04]  /*43a0*/  UISETP.LT.AND UP1, UPT, UR4, UR5, UPT ;  /* 0x000000050400728c */ /* 0x000fc8000bf21270 */
[----:B------:R-:W-:-:S12]  /*43b0*/  USEL UR4, UR4, UR5, UP1 ;  /* 0x0000000504047287 */ /* 0x000fd80008800000 */
.L_x_1077:
[----:B------:R-:W-:Y:S01]  /*43c0*/  R2UR UR6, R192 ;  /* 0x00000000c00672ca */ /* 0x000fe200000e0000 */
        /* <DEDUP_REMOVED lines=60> */
[----:B------:R-:W-:Y:S02]  /*4790*/  VIADD R21, R15, 0x8 ;  /* 0x000000080f157836 */ /* 0x000fe40000000000 */
[----:B------:R-:W-:-:S03]  /*47a0*/  IMAD.MOV.U32 R119, RZ, RZ, RZ ;  /* 0x000000ffff777224 */ /* 0x000fc600078e00ff */
[----:B------:R-:W-:-:S07]  /*47b0*/  LOP3.LUT R195, RZ, R21, RZ, 0x33, !PT ;  /* 0x00000015ffc37212 */ /* 0x000fce00078e33ff */
.L_x_1097:
[----:B------:R-:W-:-:S04]  /*47c0*/  UIADD3 UR4, UR36, 0x1, URZ ;  /* 0x0000000124047890 */ /* 0x000fc8000fffe03f */
[----:B------:R-:W-:-:S04]  /*47d0*/  UISETP.NE.AND UP1, UPT, UR4, 0x2, UPT ;  /* 0x000000020400788c */ /* 0x000fc8000bf25270 */
[----:B------:R-:W-:Y:S02]  /*47e0*/  USEL UR7, URZ, 0x1, UP1 ;  /* 0x000000013f077887 */ /* 0x000fe40008800000 */
[----:B------:R-:W-:Y:S02]  /*47f0*/  USEL UR4, UR4, URZ, UP1 ;  /* 0x0000003f04047287 */ /* 0x000fe40008800000 */
[----:B------:R-:W-:Y:S01]  /*4800*/  ULOP3.LUT UR7, UR37, UR7, URZ, 0x3c, !UPT ;  /* 0x0000000725077292 */ /* 0x000fe2000f8e3c3f */
[----:B------:R-:W-:Y:S11]  /*4810*/  @!P0 BRA `(.L_x_1081) ;  /* 0x0000000000048947 */ /* 0x000ff60003800000 */
[----:B------:R-:W-:Y:S01]  /*4820*/  BPT.TRAP 0x1 ;  /* 0x000000040000795c */ /* 0x000fe20000300000 */
.L_x_1081:
[----:B------:R-:W-:Y:S01]  /*4830*/  ULEA UR5, UR4, UR38, 0x3 ;  /* 0x0000002604057291 */ /* 0x000fe2000f8e183f */
[----:B------:R-:W-:-:S05]  /*4840*/  IMAD.U32 R0, RZ, RZ, UR7 ;  /* 0x00000007ff007e24 */ /* 0x000fca000f8e00ff */
[----:B------:R-:W-:-:S04]  /*4850*/  SHF.L.U32 R0, R0, 0x1f, RZ ;  /* 0x0000001f00007819 */ /* 0x000fc800000006ff */
[----:B------:R0:W1:Y:S01]  /*4860*/  SYNCS.PHASECHK.TRANS64.TRYWAIT P1, [UR5+0x30830], R0 ;  /* 0x03083000ff0075a7 */ /* 0x0000620008020145 */
[----:B------:R-:W-:Y:S05]  /*4870*/  @!P0 BRA `(.L_x_1082) ;  /* 0x0000000000048947 */ /* 0x000fea0003800000 */
[----:B------:R-:W-:Y:S01]  /*4880*/  BPT.TRAP 0x1 ;  /* 0x000000040000795c */ /* 0x000fe20000300000 */
.L_x_1082:
[----:B-1----:R-:W-:Y:S05]  /*4890*/  @P1 BRA `(.L_x_1083) ;  /* 0x0000000000081947 */ /* 0x002fea0003800000 */
[----:B------:R-:W1:Y:S02]  /*48a0*/  SYNCS.PHASECHK.TRANS64.TRYWAIT P1, [UR5+0x30830], R0 ;  /* 0x03083000ff0075a7 */ /* 0x000e640008020145 */
[----:B-1----:R-:W-:Y:S05]  /*48b0*/  @!P1 BRA `(.L_x_1084) ;  /* 0x0000010800bc9947 */ /* 0x002fea0003800000 */
.L_x_1083:
[----:B------:R-:W-:Y:S01]  /*48c0*/  R2UR UR52, R8 ;  /* 0x00000000083472ca */ /* 0x000fe200000e0000 */
[----:B------:R-:W-:Y:S01]  /*48d0*/  UIMAD UR6, UR4, 0x900, UR39 ;  /* 0x00000900040678a4 */ /* 0x000fe2000f8e0227 */
[----:B------:R-:W-:Y:S01]  /*48e0*/  R2UR UR53, R9 ;  /* 0x00000000093572ca */ /* 0x000fe200000e0000 */
[----:B-1----:R-:W-:Y:S01]  /*48f0*/  WARPGROUP.ARRIVE ;  /* 0x00000000000079c5 */ /* 0x002fe20000000000 */
        /* <DEDUP_REMOVED lines=35> */
[----:B------:R-:W-:Y:S01]  /*4b30*/  UMOV UR52, UR56 ;  /* 0x0000003800347c82 */ /* 0x000fe20008000000 */
[----:B------:R-:W-:Y:S01]  /*4b40*/  UMOV UR53, UR57 ;  /* 0x0000003900357c82 */ /* 0x000fe20008000000 */
        /* <DEDUP_REMOVED lines=84> */
[-C--:B------:R-:W-:Y:S01]  /*5090*/  FMUL.FTZ R111, R111, R3.reuse ;  /* 0x000000036f6f7220 */ /* 0x080fe20000410000 */
[-C--:B------:R-:W-:Y:S01]  /*50a0*/  FMUL.FTZ R114, R114, R3.reuse ;  /* 0x0000000372727220 */ /* 0x080fe20000410000 */
        /* <DEDUP_REMOVED lines=36> */
.L_x_1085:
[----:B------:R-:W-:Y:S01]  /*52f0*/  ULEA UR14, UR36, UR38, 0x3 ;  /* 0x00000026240e7291 */ /* 0x000fe2000f8e183f */
[----:B0-----:R-:W-:-:S05]  /*5300*/  IMAD.U32 R0, RZ, RZ, UR37 ;  /* 0x00000025ff007e24 */ /* 0x001fca000f8e00ff */
[----:B------:R-:W-:-:S04]  /*5310*/  SHF.L.U32 R0, R0, 0x1f, RZ ;  /* 0x0000001f00007819 */ /* 0x000fc800000006ff */
[----:B------:R0:W1:Y:S01]  /*5320*/  SYNCS.PHASECHK.TRANS64.TRYWAIT P1, [UR14+0x30850], R0 ;  /* 0x03085000ff0075a7 */ /* 0x000062000802014e */
[----:B------:R-:W-:Y:S05]  /*5330*/  @!P0 BRA `(.L_x_1086) ;  /* 0x0000000000048947 */ /* 0x000fea0003800000 */
[----:B------:R-:W-:Y:S01]  /*5340*/  BPT.TRAP 0x1 ;  /* 0x000000040000795c */ /* 0x000fe20000300000 */
.L_x_1086:
[----:B-1----:R-:W-:Y:S05]  /*5350*/  @P1 BRA `(.L_x_1087) ;  /* 0x0000000000081947 */ /* 0x002fea0003800000 */
[----:B------:R-:W1:Y:S02]  /*5360*/  SYNCS.PHASECHK.TRANS64.TRYWAIT P1, [UR14+0x30850], R0 ;  /* 0x03085000ff0075a7 */ /* 0x000e64000802014e */
[----:B-1----:R-:W-:Y:S05]  /*5370*/  @!P1 BRA `(.L_x_1088) ;  /* 0x0000010000249947 */ /* 0x002fea0003800000 */
.L_x_1087:
[----:B------:R-:W-:Y:S01]  /*5380*/  UIADD3 UR6, UR38, 0x400, URZ ;  /* 0x0000040026067890 */ /* 0x000fe2000fffe03f */
[----:B------:R-:W-:Y:S01]  /*5390*/  WARPGROUP.ARRIVE ;  /* 0x00000000000079c5 */ /* 0x000fe20000000000 */
[----:B------:R-:W-:-:S05]  /*53a0*/  UMOV UR11, 0x40000040 ;  /* 0x40000040000b7882 */ /* 0x000fca0000000000 */
[----:B------:R-:W2:Y:S01]  /*53b0*/  S2R R194, SR_TID.X ;  /* 0x0000000000c27919 */ /* 0x000ea20000002100 */
[----:B------:R-:W-:Y:S01]  /*53c0*/  USHF.R.U32.HI UR6, URZ, 0x4, UR6 ;  /* 0x000000043f067899 */ /* 0x000fe20008011606 */
[----:B01----:R-:W-:Y:S01]  /*53d0*/  IMAD.U32 R0, RZ, RZ, UR5 ;  /* 0x00000005ff007e24 */ /* 0x003fe2000f8e00ff */
[----:B------:R-:W-:Y:S01]  /*53e0*/  ULDC UR15, c[0x0][0x9dc] ;  /* 0x00027700000f7ab9 */ /* 0x000fe20000000800 */
[----:B------:R-:W-:Y:S01]  /*53f0*/  IMAD R3, R11, -0x60, RZ ;  /* 0xffffffa00b037824 */ /* 0x000fe200078e02ff */
[----:B------:R-:W-:-:S04]  /*5400*/  ULOP3.LUT UR6, UR6, 0x3fff, URZ, 0xc0, !UPT ;  /* 0x00003fff06067892 */ /* 0x000fc8000f8ec03f */
[----:B------:R-:W-:Y:S01]  /*5410*/  ULOP3.LUT UR6, UR6, 0x3000000, URZ, 0xfc, !UPT ;  /* 0x0300000006067892 */ /* 0x000fe2000f8efc3f */
[----:B------:R-:W-:-:S03]  /*5420*/  IADD3 R2, R3, 0x1, R16 ;  /* 0x0000000103027810 */ /* 0x000fc60007ffe010 */
[----:B------:R-:W-:-:S07]  /*5430*/  UIMAD UR6, UR36, 0x900, UR6 ;  /* 0x00000900240678a4 */ /* 0x000fce000f8e0206 */
[----:B------:R-:W-:Y:S02]  /*5440*/  UMOV UR10, UR6 ;  /* 0x00000006000a7c82 */ /* 0x000fe40008000000 */
[----:B------:R-:W-:Y:S01]  /*5450*/  HGMMA.64x192x16.F32 R24, R188, gdesc[UR8].tnspB, R24, gsb0 ;  /* 0x42e00008bc187df0 */ /* 0x000fe20008000818 */
[----:B------:R-:W-:Y:S01]  /*5460*/  UIADD3 UR10, UR6, 0x80, URZ ;  /* 0x00000080060a7890 */ /* 0x000fe2000fffe03f */
[----:B------:R-:W-:Y:S01]  /*5470*/  UMOV UR11, 0x40000040 ;  /* 0x40000040000b7882 */ /* 0x000fe20000000000 */
[----:B--2---:R-:W-:-:S13]  /*5480*/  LOP3.LUT P1, RZ, R194, 0x7f, RZ, 0xc0, !PT ;  /* 0x0000007fc2ff7812 */ /* 0x004fda000782c0ff */
        /* <DEDUP_REMOVED lines=29> */
[----:B------:R0:W-:Y:S01]  /*5660*/  @!P1 SYNCS.ARRIVE.TRANS64.RED.A1T0 RZ, [R0+URZ], RZ ;  /* 0x000000ff00ff99a7 */ /* 0x0001e2000810043f */
[----:B------:R-:W-:Y:S01]  /*5670*/  PLOP3.LUT P1, PT, PT, PT, UP0, 0x40, 0x0 ;  /* 0x000000000000781c */ /* 0x000fe20003f2e808 */
[----:B------:R-:W-:-:S04]  /*5680*/  IMAD.IADD R169, R2, 0x1, -R17 ;  /* 0x0000000102a97824 */ /* 0x000fc800078e0a11 */
[C---:B------:R-:W-:Y:S02]  /*5690*/  IMAD R169, R18.reuse, -0x2, R169 ;  /* 0xfffffffe12a97824 */ /* 0x040fe400078e02a9 */
[----:B0-----:R-:W-:Y:S02]  /*56a0*/  IMAD R0, R18, -0x2, R3 ;  /* 0xfffffffe12007824 */ /* 0x001fe400078e0203 */
        /* <DEDUP_REMOVED lines=8> */
[----:B------:R-:W-:Y:S02]  /*5730*/  IMAD.U32 R20, RZ, RZ, UR59 ;  /* 0x0000003bff147e24 */ /* 0x000fe4000f8e00ff */
[----:B------:R-:W-:-:S03]  /*5740*/  IMAD.IADD R169, R6, 0x1, R13 ;  /* 0x0000000106a97824 */ /* 0x000fc600078e020d */
[----:B------:R-:W-:Y:S02]  /*5750*/  ISETP.NE.AND P1, PT, R20, 0x1, PT ;  /* 0x000000011400780c */ /* 0x000fe40003f25270 */
[----:B------:R-:W-:-:S11]  /*5760*/  LOP3.LUT R169, RZ, R169, RZ, 0x33, !PT ;  /* 0x000000a9ffa97212 */ /* 0x000fd600078e33ff */
[----:B------:R-:W0:Y:S02]  /*5770*/  @P1 LDC.64 R170, c[0x0][0x9e8] ;  /* 0x00027a00ffaa1b82 */ /* 0x000e240000000a00 */
[----:B0-----:R-:W-:-:S05]  /*5780*/  @P1 IMAD.HI.U32 R14, R169, R170, RZ ;  /* 0x000000aaa90e1227 */ /* 0x001fca00078e00ff */
[----:B------:R-:W-:-:S04]  /*5790*/  @P1 SHF.R.U32.HI R169, RZ, R171, R14 ;  /* 0x000000abffa91219 */ /* 0x000fc8000001160e */
[----:B------:R-:W-:Y:S01]  /*57a0*/  LOP3.LUT R169, RZ, R169, RZ, 0x33, !PT ;  /* 0x000000a9ffa97212 */ /* 0x000fe200078e33ff */
[----:B------:R-:W-:Y:S06]  /*57b0*/  BRA `(.L_x_1092) ;  /* 0x0000000000187947 */ /* 0x000fec0003800000 */
.L_x_1091:
[----:B------:R-:W-:Y:S02]  /*57c0*/  IMAD.U32 R20, RZ, RZ, UR59 ;  /* 0x0000003bff147e24 */ /* 0x000fe4000f8e00ff */
[----:B------:R-:W-:-:S03]  /*57d0*/  IMAD.MOV.U32 R169, RZ, RZ, R15 ;  /* 0x000000ffffa97224 */ /* 0x000fc600078e000f */
[----:B------:R-:W-:-:S13]  /*57e0*/  ISETP.NE.AND P1, PT, R20, 0x1, PT ;  /* 0x000000011400780c */ /* 0x000fda0003f25270 */
[----:B------:R-:W0:Y:S02]  /*57f0*/  @P1 LDC.64 R170, c[0x0][0x9e8] ;  /* 0x00027a00ffaa1b82 */ /* 0x000e240000000a00 */
[----:B0-----:R-:W-:-:S05]  /*5800*/  @P1 IMAD.HI.U32 R14, R15, R170, RZ ;  /* 0x000000aa0f0e1227 */ /* 0x001fca00078e00ff */
[----:B------:R-:W-:-:S07]  /*5810*/  @P1 SHF.R.U32.HI R169, RZ, R171, R14 ;  /* 0x000000abffa91219 */ /* 0x000fce000001160e */
.L_x_1092:
[----:B------:R-:W-:Y:S05]  /*5820*/  BSYNC B0 ;  /* 0x0000000000007941 */ /* 0x000fea0003800000 */
.L_x_1090:
[----:B------:R-:W-:-:S05]  /*5830*/  IMAD R169, R169, R20, R0 ;  /* 0x00000014a9a97224 */ /* 0x000fca00078e0200 */
[----:B------:R-:W-:Y:S02]  /*5840*/  VIADDMNMX R2, R169, R20, R2, PT ;  /* 0x00000014a9027246 */ /* 0x000fe40003800102 */
[----:B------:R-:W-:-:S07]  /*5850*/  VIMNMX R12, R12, R169, !PT ;  /* 0x000000a90c0c7248 */ /* 0x000fce0007fe0100 */
.L_x_1089:
        /* <DEDUP_REMOVED lines=93> */
[----:B------:R-:W-:Y:S02]  /*5e30*/  ISETP.GE.AND P3, PT, R3, 0x51, PT ;  /* 0x000000510300780c */ /* 0x000fe40003f66270 */
[----:B------:R-:W-:Y:S02]  /*5e40*/  IADD3 R14, R207, 0x8, R6 ;  /* 0x00000008cf0e7810 */ /* 0x000fe40007ffe006 */
        /* <DEDUP_REMOVED lines=15> */
[----:B------:R-:W-:Y:S02]  /*5f40*/  FSEL R120, R120, -INF , !P6 ;  /* 0xff80000078787808 */ /* 0x000fe40007000000 */
[----:B------:R-:W-:-:S04]  /*5f50*/  ISETP.GE.AND P6, PT, R3, 0x5a, PT ;  /* 0x0000005a0300780c */ /* 0x000fc80003fc6270 */
[----:B------:R-:W-:Y:S02]  /*5f60*/  P2R R124, PR, RZ, 0x40 ;  /* 0x00000040ff7c7803 */ /* 0x000fe40000000000 */
[----:B------:R-:W-:Y:S02]  /*5f70*/  ISETP.GT.AND P6, PT, R12, 0x59, !P6 ;  /* 0x000000590c00780c */ /* 0x000fe400077c4270 */
[----:B------:R-:W-:Y:S02]  /*5f80*/  IADD3 R12, R209, 0x8, R6 ;  /* 0x00000008d10c7810 */ /* 0x000fe40007ffe006 */
[----:B------:R-:W-:-:S04]  /*5f90*/  ISETP.LT.OR P6, PT, R2, 0x5a, P6 ;  /* 0x0000005a0200780c */ /* 0x000fc800037c1670 */
[----:B------:R-:W-:Y:S02]  /*5fa0*/  FSEL R165, R165, -INF , !P6 ;  /* 0xff800000a5a57808 */ /* 0x000fe40007000000 */
[----:B------:R-:W-:-:S13]  /*5fb0*/  PLOP3.LUT P6, PT, PT, PT, UP0, 0x40, 0x0 ;  /* 0x000000000000781c */ /* 0x000fda0003fce808 */
[----:B------:R-:W-:Y:S05]  /*5fc0*/  @P6 BRA `(.L_x_1093) ;  /* 0x0000000000546947 */ /* 0x000fea0003800000 */
[----:B------:R-:W-:Y:S01]  /*5fd0*/  ISETP.GT.AND P6, PT, R21, -0x1, PT ;  /* 0xffffffff1500780c */ /* 0x000fe20003fc4270 */
[----:B------:R-:W-:-:S12]  /*5fe0*/  BSSY B0, `(.L_x_1094) ;  /* 0x0000010000007945 */ /* 0x000fd80003800000 */
[----:B------:R-:W-:Y:S05]  /*5ff0*/  @P6 BRA `(.L_x_1095) ;  /* 0x0000000000206947 */ /* 0x000fea0003800000 */
[----:B------:R-:W-:-:S05]  /*6000*/  IMAD.U32 R128, RZ, RZ, UR59 ;  /* 0x0000003bff807e24 */ /* 0x000fca000f8e00ff */
[----:B------:R-:W-:-:S13]  /*6010*/  ISETP.NE.AND P6, PT, R128, 0x1, PT ;  /* 0x000000018000780c */ /* 0x000fda0003fc5270 */
[----:B------:R-:W0:Y:S02]  /*6020*/  @P6 LDC.64 R2, c[0x0][0x9e8] ;  /* 0x00027a00ff026b82 */ /* 0x000e240000000a00 */
[----:B0-----:R-:W-:-:S04]  /*6030*/  @P6 IMAD.HI.U32 R20, R195, R2, RZ ;  /* 0x00000002c3146227 */ /* 0x001fc800078e00ff */
[----:B------:R-:W-:Y:S01]  /*6040*/  IMAD.MOV.U32 R2, RZ, RZ, R195 ;  /* 0x000000ffff027224 */ /* 0x000fe200078e00c3 */
[----:B------:R-:W-:-:S04]  /*6050*/  @P6 SHF.R.U32.HI R2, RZ, R3, R20 ;  /* 0x00000003ff026219 */ /* 0x000fc80000011614 */
[----:B------:R-:W-:Y:S01]  /*6060*/  LOP3.LUT R121, RZ, R2, RZ, 0x33, !PT ;  /* 0x00000002ff797212 */ /* 0x000fe200078e33ff */
[----:B------:R-:W-:Y:S06]  /*6070*/  BRA `(.L_x_1096) ;  /* 0x0000000000187947 */ /* 0x000fec0003800000 */
.L_x_1095:
[----:B------:R-:W-:Y:S02]  /*6080*/  IMAD.U32 R128, RZ, RZ, UR59 ;  /* 0x0000003bff807e24 */ /* 0x000fe4000f8e00ff */
[----:B------:R-:W-:-:S03]  /*6090*/  IMAD.MOV.U32 R121, RZ, RZ, R21 ;  /* 0x000000ffff797224 */ /* 0x000fc600078e0015 */
[----:B------:R-:W-:-:S13]  /*60a0*/  ISETP.NE.AND P6, PT, R128, 0x1, PT ;  /* 0x000000018000780c */ /* 0x000fda0003fc5270 */
[----:B------:R-:W0:Y:S02]  /*60b0*/  @P6 LDC.64 R2, c[0x0][0x9e8] ;  /* 0x00027a00ff026b82 */ /* 0x000e240000000a00 */
[----:B0-----:R-:W-:-:S05]  /*60c0*/  @P6 IMAD.HI.U32 R2, R21, R2, RZ ;  /* 0x0000000215026227 */ /* 0x001fca00078e00ff */
[----:B------:R-:W-:-:S07]  /*60d0*/  @P6 SHF.R.U32.HI R121, RZ, R3, R2 ;  /* 0x00000003ff796219 */ /* 0x000fce0000011602 */
.L_x_1096:
[----:B------:R-:W-:Y:S05]  /*60e0*/  BSYNC B0 ;  /* 0x0000000000007941 */ /* 0x000fea0003800000 */
.L_x_1094:
[----:B------:R-:W-:-:S05]  /*60f0*/  IMAD R3, R121, R128, R0 ;  /* 0x0000008079037224 */ /* 0x000fca00078e0200 */
[----:B------:R-:W-:Y:S02]  /*6100*/  VIADDMNMX R12, R3, R128, R12, PT ;  /* 0x00000080030c7246 */ /* 0x000fe4000380010c */
[----:B------:R-:W-:-:S07]  /*6110*/  VIMNMX R14, R14, R3, !PT ;  /* 0x000000030e0e7248 */ /* 0x000fce0007fe0100 */
.L_x_1093:
        /* <DEDUP_REMOVED lines=44> */
[----:B------:R-:W-:Y:S02]  /*63e0*/  FSEL R209, R138, -INF , !P1 ;  /* 0xff8000008ad17808 */ /* 0x000fe40004800000 */
[----:B------:R-:W-:Y:S01]  /*63f0*/  ISETP.NE.AND P1, PT, R132, RZ, PT ;  /* 0x000000ff8400720c */ /* 0x000fe20003f25270 */
[----:B------:R-:W-:Y:S01]  /*6400*/  IMAD.U32 R132, RZ, RZ, UR14 ;  /* 0x0000000eff847e24 */ /* 0x000fe2000f8e00ff */
        /* <DEDUP_REMOVED lines=27> */
[----:B------:R-:W0:Y:S01]  /*65c0*/  LDC R0, c[0x0][0x988] ;  /* 0x00026200ff007b82 */ /* 0x000e220000000800 */
[----:B------:R-:W-:Y:S01]  /*65d0*/  ISETP.NE.AND P1, PT, R144, RZ, PT ;  /* 0x000000ff9000720c */ /* 0x000fe20003f25270 */
[----:B------:R-:W1:Y:S01]  /*65e0*/  SHFL.BFLY PT, R121, R20, 0x2, 0x1f ;  /* 0x0c401f0014797f89 */ /* 0x000e6200000e0000 */
        /* <DEDUP_REMOVED lines=14> */
[----:B-1----:R-:W-:Y:S02]  /*66d0*/  FMNMX.FTZ R126, R20, R121, !PT ;  /* 0x00000079147e7209 */ /* 0x002fe40007810000 */
[----:B------:R-:W-:Y:S02]  /*66e0*/  ISETP.GT.AND P1, PT, R14, 0x39, !P1 ;  /* 0x000000390e00780c */ /* 0x000fe40004f24270 */
[C---:B------:R-:W-:Y:S01]  /*66f0*/  ISETP.LT.OR P5, PT, R12.reuse, 0x59, P5 ;  /* 0x000000590c00780c */ /* 0x040fe20002fa1670 */
[----:B------:R-:W1:Y:S01]  /*6700*/  SHFL.BFLY PT, R121, R126, 0x1, 0x1f ;  /* 0x0c201f007e797f89 */ /* 0x000e6200000e0000 */
[----:B------:R-:W-:-:S04]  /*6710*/  ISETP.LT.OR P1, PT, R12, 0x3a, P1 ;  /* 0x0000003a0c00780c */ /* 0x000fc80000f21670 */
[----:B------:R-:W-:Y:S02]  /*6720*/  FSEL R151, R151, -INF , !P1 ;  /* 0xff80000097977808 */ /* 0x000fe40004800000 */
[----:B------:R-:W-:-:S04]  /*6730*/  ISETP.NE.AND P1, PT, R180, RZ, PT ;  /* 0x000000ffb400720c */ /* 0x000fc80003f25270 */
[----:B------:R-:W-:-:S04]  /*6740*/  ISETP.GT.AND P1, PT, R14, 0x40, !P1 ;  /* 0x000000400e00780c */ /* 0x000fc80004f24270 */
[----:B------:R-:W-:-:S04]  /*6750*/  ISETP.LT.OR P1, PT, R12, 0x41, P1 ;  /* 0x000000410c00780c */ /* 0x000fc80000f21670 */
[----:B------:R-:W-:Y:S02]  /*6760*/  FSEL R127, R154, -INF , !P1 ;  /* 0xff8000009a7f7808 */ /* 0x000fe40004800000 */
[----:B------:R-:W-:Y:S02]  /*6770*/  ISETP.NE.AND P1, PT, R152, RZ, PT ;  /* 0x000000ff9800720c */ /* 0x000fe40003f25270 */
[----:B-1----:R-:W-:Y:S02]  /*6780*/  FMNMX.FTZ R121, R126, R121, !PT ;  /* 0x000000797e797209 */ /* 0x002fe40007810000 */
[----:B------:R-:W-:-:S03]  /*6790*/  ISETP.GT.AND P1, PT, R14, 0x41, !P1 ;  /* 0x000000410e00780c */ /* 0x000fc60004f24270 */
[----:B0-----:R-:W-:Y:S01]  /*67a0*/  FMUL.FTZ R2, R121, R0 ;  /* 0x0000000079027220 */ /* 0x001fe20000410000 */
        /* <DEDUP_REMOVED lines=29> */
[--C-:B------:R-:W-:Y:S01]  /*6980*/  FFMA.FTZ R172, R133, R0, -R2.reuse ;  /* 0x0000000085ac7223 */ /* 0x100fe20000010802 */
[----:B------:R-:W-:Y:S01]  /*6990*/  FSEL R185, R166, -INF , !P5 ;  /* 0xff800000a6b97808 */ /* 0x000fe20006800000 */
[----:B------:R0:W-:Y:S01]  /*69a0*/  MUFU.EX2 R163, R14 ;  /* 0x0000000e00a37308 */ /* 0x0001e20000000800 */
[----:B------:R-:W-:Y:S01]  /*69b0*/  FMNMX.FTZ R20, R217, R20, !PT ;  /* 0x00000014d9147209 */ /* 0x000fe20007810000 */
[-CC-:B------:R-:W-:Y:S01]  /*69c0*/  FFMA.FTZ R176, R125, R0.reuse, -R2.reuse ;  /* 0x000000007db07223 */ /* 0x180fe20000010802 */
[----:B------:R-:W-:Y:S01]  /*69d0*/  FSEL R167, R167, -INF , !P2 ;  /* 0xff800000a7a77808 */ /* 0x000fe20005000000 */
[--C-:B------:R-:W-:Y:S01]  /*69e0*/  FFMA.FTZ R223, R120, R0, -R2.reuse ;  /* 0x0000000078df7223 */ /* 0x100fe20000010802 */
[----:B------:R-:W-:Y:S01]  /*69f0*/  FMNMX.FTZ R20, R207, R20, !PT ;  /* 0x00000014cf147209 */ /* 0x000fe20007810000 */
[-CC-:B------:R-:W-:Y:S01]  /*6a00*/  FFMA.FTZ R125, R145, R0.reuse, -R2.reuse ;  /* 0x00000000917d7223 */ /* 0x180fe20000010802 */
[-CC-:B------:R-:W-:Y:S01]  /*6a10*/  FFMA.FTZ R145, R153, R0.reuse, -R2.reuse ;  /* 0x0000000099917223 */ /* 0x180fe20000010802 */
[--C-:B------:R-:W-:Y:S01]  /*6a20*/  FFMA.FTZ R188, R177, R0, -R2.reuse ;  /* 0x00000000b1bc7223 */ /* 0x100fe20000010802 */
[----:B------:R-:W-:Y:S01]  /*6a30*/  FMNMX.FTZ R20, R215, R20, !PT ;  /* 0x00000014d7147209 */ /* 0x000fe20007810000 */
[-CC-:B------:R-:W-:Y:S01]  /*6a40*/  FFMA.FTZ R178, R129, R0.reuse, -R2.reuse ;  /* 0x0000000081b27223 */ /* 0x180fe20000010802 */
[----:B0-----:R-:W-:Y:S01]  /*6a50*/  FSEL R14, R121, RZ, P1 ;  /* 0x000000ff790e7208 */ /* 0x001fe20000800000 */
[--C-:B------:R-:W-:Y:S01]  /*6a60*/  FFMA.FTZ R177, R181, R0, -R2.reuse ;  /* 0x00000000b5b17223 */ /* 0x100fe20000010802 */
[----:B------:R-:W-:Y:S01]  /*6a70*/  FMNMX.FTZ R20, R209, R20, !PT ;  /* 0x00000014d1147209 */ /* 0x000fe20007810000 */
[-CC-:B------:R-:W-:Y:S01]  /*6a80*/  FFMA.FTZ R129, R149, R0.reuse, -R2.reuse ;  /* 0x0000000095817223 */ /* 0x180fe20000010802 */
[--C-:B------:R-:W-:Y:S01]  /*6a90*/  FFMA.FTZ R174, R137, R0, -R2.reuse ;  /* 0x0000000089ae7223 */ /* 0x100fe20000010802 */
[----:B------:R-:W-:Y:S01]  /*6aa0*/  FADD.FTZ R153, -R14, R5 ;  /* 0x000000050e997221 */ /* 0x000fe20000010100 */
[----:B------:R-:W-:Y:S01]  /*6ab0*/  FMNMX.FTZ R20, R213, R20, !PT ;  /* 0x00000014d5147209 */ /* 0x000fe20007810000 */
[-CC-:B------:R-:W-:Y:S01]  /*6ac0*/  FFMA.FTZ R186, R187, R0.reuse, -R2.reuse ;  /* 0x00000000bbba7223 */ /* 0x180fe20000010802 */
[-CC-:B------:R-:W-:Y:S01]  /*6ad0*/  FFMA.FTZ R181, R189, R0.reuse, -R2.reuse ;  /* 0x00000000bdb57223 */ /* 0x180fe20000010802 */
[----:B------:R-:W-:Y:S01]  /*6ae0*/  FMUL.FTZ R153, R153, R0 ;  /* 0x0000000099997220 */ /* 0x000fe20000410000 */
        /* <DEDUP_REMOVED lines=14> */
[----:B------:R-:W0:Y:S03]  /*6bd0*/  MUFU.EX2 R2, R153 ;  /* 0x0000009900027308 */ /* 0x000e260000000800 */
[----:B------:R-:W-:-:S04]  /*6be0*/  FMNMX.FTZ R20, R151, R20, !PT ;  /* 0x0000001497147209 */ /* 0x000fc80007810000 */
[----:B------:R-:W-:Y:S01]  /*6bf0*/  FMNMX.FTZ R20, R127, R20, !PT ;  /* 0x000000147f147209 */ /* 0x000fe20007810000 */
[----:B------:R-:W1:Y:S03]  /*6c00*/  MUFU.EX2 R188, R188 ;  /* 0x000000bc00bc7308 */ /* 0x000e660000000800 */
[----:B------:R-:W-:-:S04]  /*6c10*/  FMNMX.FTZ R20, R155, R20, !PT ;  /* 0x000000149b147209 */ /* 0x000fc80007810000 */
[----:B------:R-:W-:Y:S01]  /*6c20*/  FMNMX.FTZ R20, R123, R20, !PT ;  /* 0x000000147b147209 */ /* 0x000fe20007810000 */
[----:B------:R-:W2:Y:S03]  /*6c30*/  MUFU.EX2 R190, R190 ;  /* 0x000000be00be7308 */ /* 0x000ea60000000800 */
[----:B------:R-:W-:-:S04]  /*6c40*/  FMNMX.FTZ R20, R159, R20, !PT ;  /* 0x000000149f147209 */ /* 0x000fc80007810000 */
[----:B------:R-:W-:Y:S01]  /*6c50*/  FMNMX.FTZ R20, R183, R20, !PT ;  /* 0x00000014b7147209 */ /* 0x000fe20007810000 */
[----:B------:R-:W3:Y:S03]  /*6c60*/  MUFU.EX2 R177, R177 ;  /* 0x000000b100b17308 */ /* 0x000ee60000000800 */
[----:B------:R-:W-:-:S04]  /*6c70*/  FMNMX.FTZ R20, R175, R20, !PT ;  /* 0x00000014af147209 */ /* 0x000fc80007810000 */
[----:B------:R-:W-:Y:S01]  /*6c80*/  FMNMX.FTZ R20, R185, R20, !PT ;  /* 0x00000014b9147209 */ /* 0x000fe20007810000 */
[----:B------:R-:W4:Y:S03]  /*6c90*/  MUFU.EX2 R184, R184 ;  /* 0x000000b800b87308 */ /* 0x000f260000000800 */
[----:B------:R-:W-:-:S05]  /*6ca0*/  FMNMX.FTZ R20, R167, R20, !PT ;  /* 0x00000014a7147209 */ /* 0x000fca0007810000 */
[----:B------:R-:W5:Y:S01]  /*6cb0*/  SHFL.BFLY PT, R173, R20, 0x2, 0x1f ;  /* 0x0c401f0014ad7f89 */ /* 0x000f6200000e0000 */
[----:B------:R-:W4:Y:S08]  /*6cc0*/  MUFU.EX2 R179, R179 ;  /* 0x000000b300b37308 */ /* 0x000f300000000800 */
[----:B------:R-:W4:Y:S08]  /*6cd0*/  MUFU.EX2 R186, R186 ;  /* 0x000000ba00ba7308 */ /* 0x000f300000000800 */
[----:B------:R-:W-:Y:S01]  /*6ce0*/  MUFU.EX2 R181, R181 ;  /* 0x000000b500b57308 */ /* 0x000fe20000000800 */
[----:B-----5:R-:W-:-:S07]  /*6cf0*/  FMNMX.FTZ R173, R20, R173, !PT ;  /* 0x000000ad14ad7209 */ /* 0x020fce0007810000 */
[----:B------:R-:W-:Y:S01]  /*6d00*/  MUFU.EX2 R180, R180 ;  /* 0x000000b400b47308 */ /* 0x000fe20000000800 */
[----:B------:R-:W5:Y:S07]  /*6d10*/  SHFL.BFLY PT, R12, R173, 0x1, 0x1f ;  /* 0x0c201f00ad0c7f89 */ /* 0x000f6e00000e0000 */
[----:B------:R-:W-:Y:S08]  /*6d20*/  MUFU.EX2 R182, R182 ;  /* 0x000000b600b67308 */ /* 0x000ff00000000800 */
[----:B------:R-:W-:Y:S08]  /*6d30*/  MUFU.EX2 R141, R141 ;  /* 0x0000008d008d7308 */ /* 0x000ff00000000800 */
[----:B------:R-:W-:Y:S01]  /*6d40*/  MUFU.EX2 R176, R176 ;  /* 0x000000b000b07308 */ /* 0x000fe20000000800 */
[----:B-----5:R-:W-:-:S04]  /*6d50*/  FMNMX.FTZ R133, R173, R12, !PT ;  /* 0x0000000cad857209 */ /* 0x020fc80007810000 */
[C---:B------:R-:W-:Y:S01]  /*6d60*/  FSETP.NEU.FTZ.AND P1, PT, R133.reuse, -INF , PT ;  /* 0xff8000008500780b */ /* 0x040fe20003f3d000 */
[----:B------:R-:W-:Y:S02]  /*6d70*/  FMUL.FTZ R120, R133, R0 ;  /* 0x0000000085787220 */ /* 0x000fe40000410000 */
[----:B------:R-:W-:Y:S03]  /*6d80*/  MUFU.EX2 R125, R125 ;  /* 0x0000007d007d7308 */ /* 0x000fe60000000800 */
[----:B------:R-:W-:-:S05]  /*6d90*/  FSEL R120, R120, RZ, P1 ;  /* 0x000000ff78787208 */ /* 0x000fca0000800000 */
[----:B------:R-:W-:Y:S01]  /*6da0*/  MUFU.EX2 R178, R178 ;  /* 0x000000b200b27308 */ /* 0x000fe20000000800 */
[-CC-:B------:R-:W-:Y:S01]  /*6db0*/  FFMA.FTZ R191, R3, R0.reuse, -R120.reuse ;  /* 0x0000000003bf7223 */ /* 0x180fe20000010878 */
[----:B------:R-:W-:Y:S01]  /*6dc0*/  FSEL R3, R133, RZ, P1 ;  /* 0x000000ff85037208 */ /* 0x000fe20000800000 */
[-CC-:B------:R-:W-:Y:S01]  /*6dd0*/  FFMA.FTZ R12, R225, R0.reuse, -R120.reuse ;  /* 0x00000000e10c7223 */ /* 0x180fe20000010878 */
[-CC-:B------:R-:W-:Y:S01]  /*6de0*/  FFMA.FTZ R189, R221, R0.reuse, -R120.reuse ;  /* 0x00000000ddbd7223 */ /* 0x180fe20000010878 */
[-CC-:B------:R-:W-:Y:S01]  /*6df0*/  FFMA.FTZ R126, R139, R0.reuse, -R120.reuse ;  /* 0x000000008b7e7223 */ /* 0x180fe20000010878 */
[----:B------:R-:W-:Y:S01]  /*6e00*/  FFMA.FTZ R139, R143, R0, -R120 ;  /* 0x000000008f8b7223 */ /* 0x000fe20000010878 */
[----:B------:R-:W-:Y:S01]  /*6e10*/  FADD.FTZ R3, -R3, R4 ;  /* 0x0000000403037221 */ /* 0x000fe20000010100 */
[----:B0-----:R-:W-:Y:S01]  /*6e20*/  FFMA.FTZ R143, R2, R10, R223 ;  /* 0x0000000a028f7223 */ /* 0x001fe200000100df */
[----:B------:R-:W-:Y:S01]  /*6e30*/  MUFU.EX2 R12, R12 ;  /* 0x0000000c000c7308 */ /* 0x000fe20000000800 */
[-CC-:B------:R-:W-:Y:S01]  /*6e40*/  FFMA.FTZ R14, R219, R0.reuse, -R120.reuse ;  /* 0x00000000db0e7223 */ /* 0x180fe20000010878 */
[-C--:B------:R-:W-:Y:S01]  /*6e50*/  FMUL.FTZ R3, R3, R0.reuse ;  /* 0x0000000003037220 */ /* 0x080fe20000410000 */
[----:B-1----:R-:W-:Y:S01]  /*6e60*/  FADD.FTZ R143, R188, R143 ;  /* 0x0000008fbc8f7221 */ /* 0x002fe20000010000 */
[-CC-:B------:R-:W-:Y:S01]  /*6e70*/  FFMA.FTZ R20, R211, R0.reuse, -R120.reuse ;  /* 0x00000000d3147223 */ /* 0x180fe20000010878 */
[-CC-:B------:R-:W-:Y:S01]  /*6e80*/  FFMA.FTZ R153, R217, R0.reuse, -R120.reuse ;  /* 0x00000000d9997223 */ /* 0x180fe20000010878 */
[-CC-:B------:R-:W-:Y:S01]  /*6e90*/  FFMA.FTZ R187, R207, R0.reuse, -R120.reuse ;  /* 0x00000000cfbb7223 */ /* 0x180fe20000010878 */
[----:B--2---:R-:W-:Y:S01]  /*6ea0*/  FADD.FTZ R10, R190, R143 ;  /* 0x0000008fbe0a7221 */ /* 0x004fe20000010000 */
[----:B------:R-:W0:Y:S01]  /*6eb0*/  MUFU.EX2 R3, R3 ;  /* 0x0000000300037308 */ /* 0x000e220000000800 */
[-CC-:B------:R-:W-:Y:S01]  /*6ec0*/  FFMA.FTZ R122, R215, R0.reuse, -R120.reuse ;  /* 0x00000000d77a7223 */ /* 0x180fe20000010878 */
[-C--:B------:R-:W-:Y:S01]  /*6ed0*/  FFMA.FTZ R124, R209, R0.reuse, -R120 ;  /* 0x00000000d17c7223 */ /* 0x080fe20000010878 */
[----:B---3--:R-:W-:Y:S01]  /*6ee0*/  FADD.FTZ R143, R177, R10 ;  /* 0x0000000ab18f7221 */ /* 0x008fe20000010000 */
[-CC-:B------:R-:W-:Y:S01]  /*6ef0*/  FFMA.FTZ R4, R135, R0.reuse, -R120.reuse ;  /* 0x0000000087047223 */ /* 0x180fe20000010878 */
[-CC-:B------:R-:W-:Y:S01]  /*6f00*/  FFMA.FTZ R135, R147, R0.reuse, -R120.reuse ;  /* 0x0000000093877223 */ /* 0x180fe20000010878 */
[-CC-:B------:R-:W-:Y:S01]  /*6f10*/  FFMA.FTZ R157, R213, R0.reuse, -R120.reuse ;  /* 0x00000000d59d7223 */ /* 0x180fe20000010878 */
[----:B----4-:R-:W-:Y:S01]  /*6f20*/  FADD.FTZ R128, R184, R143 ;  /* 0x0000008fb8807221 */ /* 0x010fe20000010000 */
[----:B------:R-:W1:Y:S01]  /*6f30*/  MUFU.EX2 R189, R189 ;  /* 0x000000bd00bd7308 */ /* 0x000e620000000800 */
[-CC-:B------:R-:W-:Y:S01]  /*6f40*/  FFMA.FTZ R173, R127, R0.reuse, -R120.reuse ;  /* 0x000000007fad7223 */ /* 0x180fe20000010878 */
[-C--:B------:R-:W-:Y:S01]  /*6f50*/  FFMA.FTZ R131, R131, R0.reuse, -R120 ;  /* 0x0000000083837223 */ /* 0x080fe20000010878 */
[----:B------:R-:W-:Y:S01]  /*6f60*/  FADD.FTZ R143, R179, R128 ;  /* 0x00000080b38f7221 */ /* 0x000fe20000010000 */
[-CC-:B------:R-:W-:Y:S01]  /*6f70*/  FFMA.FTZ R128, R151, R0.reuse, -R120.reuse ;  /* 0x0000000097807223 */ /* 0x180fe20000010878 */
[-CC-:B------:R-:W-:Y:S01]  /*6f80*/  FFMA.FTZ R123, R123, R0.reuse, -R120.reuse ;  /* 0x000000007b7b7223 */ /* 0x180fe20000010878 */
[-C--:B------:R-:W-:Y:S01]  /*6f90*/  FFMA.FTZ R159, R159, R0.reuse, -R120 ;  /* 0x000000009f9f7223 */ /* 0x080fe20000010878 */
[----:B------:R-:W-:Y:S01]  /*6fa0*/  FADD.FTZ R130, R186, R143 ;  /* 0x0000008fba827221 */ /* 0x000fe20000010000 */
[----:B------:R-:W2:Y:S01]  /*6fb0*/  MUFU.EX2 R191, R191 ;  /* 0x000000bf00bf7308 */ /* 0x000ea20000000800 */
[----:B0-----:R-:W-:Y:S01]  /*6fc0*/  FFMA.FTZ R10, R3, R7, R12 ;  /* 0x00000007030a7223 */ /* 0x001fe2000001000c */
[-C--:B------:R-:W-:Y:S01]  /*6fd0*/  FFMA.FTZ R183, R183, R0.reuse, -R120 ;  /* 0x00000000b7b77223 */ /* 0x080fe20000010878 */
[----:B------:R-:W-:Y:S01]  /*6fe0*/  FADD.FTZ R147, R181, R130 ;  /* 0x00000082b5937221 */ /* 0x000fe20000010000 */
[-CC-:B------:R-:W-:Y:S01]  /*6ff0*/  FFMA.FTZ R175, R175, R0.reuse, -R120.reuse ;  /* 0x00000000afaf7223 */ /* 0x180fe20000010878 */
[----:B------:R-:W-:Y:S01]  /*7000*/  FFMA.FTZ R185, R185, R0, -R120 ;  /* 0x00000000b9b97223 */ /* 0x000fe20000010878 */
[----:B------:R-:W-:Y:S01]  /*7010*/  ISETP.GT.AND P1, PT, R11, UR58, PT ;  /* 0x0000003a0b007c0c */ /* 0x000fe2000bf24270 */
[----:B------:R-:W-:Y:S01]  /*7020*/  FADD.FTZ R130, R180, R147 ;  /* 0x00000093b4827221 */ /* 0x000fe20000010000 */
[----:B------:R-:W0:Y:S01]  /*7030*/  MUFU.EX2 R14, R14 ;  /* 0x0000000e000e7308 */ /* 0x000e220000000800 */
[----:B-1----:R-:W-:Y:S01]  /*7040*/  FADD.FTZ R10, R189, R10 ;  /* 0x0000000abd0a7221 */ /* 0x002fe20000010000 */
[----:B------:R-:W-:Y:S01]  /*7050*/  F2FP.F16.F32.PACK_AB R190, R177, R190 ;  /* 0x000000beb1be723e */ /* 0x000fe200000000ff */
[----:B------:R-:W-:Y:S01]  /*7060*/  FADD.FTZ R127, R163, R130 ;  /* 0x00000082a37f7221 */ /* 0x000fe20000010000 */
[----:B------:R-:W-:Y:S01]  /*7070*/  @!P6 VIADD R130, R132, 0x30860 ;  /* 0x000308608482e836 */ /* 0x000fe20000000000 */
[----:B------:R-:W-:Y:S01]  /*7080*/  F2FP.F16.F32.PACK_AB R184, R179, R184 ;  /* 0x000000b8b3b8723e */ /* 0x000fe200000000ff */
[----:B------:R-:W-:-:S02]  /*7090*/  VIADD R11, R11, 0xffffffff ;  /* 0xffffffff0b0b7836 */ /* 0x000fc40000000000 */
[----:B------:R-:W-:Y:S01]  /*70a0*/  FADD.FTZ R132, R182, R127 ;  /* 0x0000007fb6847221 */ /* 0x000fe20000010000 */
[----:B------:R-:W1:Y:S01]  /*70b0*/  MUFU.EX2 R20, R20 ;  /* 0x0000001400147308 */ /* 0x000e620000000800 */
[----:B--2---:R-:W-:Y:S01]  /*70c0*/  FADD.FTZ R143, R191, R10 ;  /* 0x0000000abf8f7221 */ /* 0x004fe20000010000 */
[----:B------:R-:W-:Y:S01]  /*70d0*/  @!P6 PRMT R134, RZ, 0x654, R130 ;  /* 0x00000654ff86e816 */ /* 0x000fe20000000082 */
[-CC-:B------:R-:W-:Y:S01]  /*70e0*/  FFMA.FTZ R130, R155, R0.reuse, -R120.reuse ;  /* 0x000000009b827223 */ /* 0x180fe20000010878 */
[----:B------:R-:W-:Y:S01]  /*70f0*/  FFMA.FTZ R120, R167, R0, -R120 ;  /* 0x00000000a7787223 */ /* 0x000fe20000010878 */
[----:B------:R-:W-:Y:S01]  /*7100*/  F2FP.F16.F32.PACK_AB R186, R181, R186 ;  /* 0x000000bab5ba723e */ /* 0x000fe200000000ff */
[----:B------:R2:W-:Y:S01]  /*7110*/  @!P6 SYNCS.ARRIVE.TRANS64.RED.A1T0 RZ, [R134+URZ], RZ ;  /* 0x000000ff86ffe9a7 */ /* 0x0005e2000810043f */
[----:B------:R-:W-:Y:S01]  /*7120*/  F2FP.F16.F32.PACK_AB R188, R188, R223 ;  /* 0x000000dfbcbc723e */ /* 0x000fe200000000ff */
[----:B------:R-:W3:Y:S01]  /*7130*/  MUFU.EX2 R153, R153 ;  /* 0x0000009900997308 */ /* 0x000ee20000000800 */
[----:B0-----:R-:W-:Y:S01]  /*7140*/  FADD.FTZ R143, R14, R143 ;  /* 0x0000008f0e8f7221 */ /* 0x001fe20000010000 */
[----:B------:R-:W-:-:S02]  /*7150*/  F2FP.F16.F32.PACK_AB R180, R163, R180 ;  /* 0x000000b4a3b4723e */ /* 0x000fc400000000ff */
[----:B------:R-:W-:Y:S02]  /*7160*/  F2FP.F16.F32.PACK_AB R182, R141, R182 ;  /* 0x000000b68db6723e */ /* 0x000fe400000000ff */
[----:B------:R-:W-:Y:S02]  /*7170*/  F2FP.F16.F32.PACK_AB R189, R189, R12 ;  /* 0x0000000cbdbd723e */ /* 0x000fe400000000ff */
[----:B------:R-:W0:Y:S01]  /*7180*/  MUFU.EX2 R187, R187 ;  /* 0x000000bb00bb7308 */ /* 0x000e220000000800 */
[----:B-1----:R-:W-:Y:S01]  /*7190*/  FADD.FTZ R10, R20, R143 ;  /* 0x0000008f140a7221 */ /* 0x002fe20000010000 */
[----:B------:R-:W-:-:S06]  /*71a0*/  F2FP.F16.F32.PACK_AB R191, R14, R191 ;  /* 0x000000bf0ebf723e */ /* 0x000fcc00000000ff */
[----:B------:R-:W1:Y:S01]  /*71b0*/  MUFU.EX2 R122, R122 ;  /* 0x0000007a007a7308 */ /* 0x000e620000000800 */
[----:B---3--:R-:W-:-:S07]  /*71c0*/  FADD.FTZ R10, R153, R10 ;  /* 0x0000000a990a7221 */ /* 0x008fce0000010000 */
[----:B------:R-:W3:Y:S01]  /*71d0*/  MUFU.EX2 R124, R124 ;  /* 0x0000007c007c7308 */ /* 0x000ee20000000800 */
[----:B0-----:R-:W-:-:S07]  /*71e0*/  FADD.FTZ R127, R187, R10 ;  /* 0x0000000abb7f7221 */ /* 0x001fce0000010000 */
[----:B------:R-:W0:Y:S01]  /*71f0*/  MUFU.EX2 R157, R157 ;  /* 0x0000009d009d7308 */ /* 0x000e220000000800 */
[C---:B-1----:R-:W-:Y:S01]  /*7200*/  FADD.FTZ R127, R122.reuse, R127 ;  /* 0x0000007f7a7f7221 */ /* 0x042fe20000010000 */
[----:B------:R-:W-:-:S06]  /*7210*/  F2FP.F16.F32.PACK_AB R187, R122, R187 ;  /* 0x000000bb7abb723e */ /* 0x000fcc00000000ff */
[----:B------:R-:W1:Y:S01]  /*7220*/  MUFU.EX2 R126, R126 ;  /* 0x0000007e007e7308 */ /* 0x000e620000000800 */
[----:B---3--:R-:W-:-:S07]  /*7230*/  FADD.FTZ R10, R124, R127 ;  /* 0x0000007f7c0a7221 */ /* 0x008fce0000010000 */
[----:B------:R-:W3:Y:S01]  /*7240*/  MUFU.EX2 R129, R129 ;  /* 0x0000008100817308 */ /* 0x000ee20000000800 */
[C---:B0-----:R-:W-:Y:S01]  /*7250*/  FADD.FTZ R127, R157.reuse, R10 ;  /* 0x0000000a9d7f7221 */ /* 0x041fe20000010000 */
[----:B------:R-:W-:-:S06]  /*7260*/  F2FP.F16.F32.PACK_AB R181, R157, R124 ;  /* 0x0000007c9db5723e */ /* 0x000fcc00000000ff */
[----:B------:R0:W-:Y:S01]  /*7270*/  MUFU.EX2 R7, R131 ;  /* 0x0000008300077308 */ /* 0x0001e20000000800 */
[----:B-1----:R-:W-:-:S07]  /*7280*/  FADD.FTZ R10, R126, R127 ;  /* 0x0000007f7e0a7221 */ /* 0x002fce0000010000 */
[----:B------:R-:W1:Y:S01]  /*7290*/  MUFU.EX2 R139, R139 ;  /* 0x0000008b008b7308 */ /* 0x000e620000000800 */
[----:B0-----:R-:W-:-:S04]  /*72a0*/  FADD.FTZ R131, R141, R132 ;  /* 0x000000848d837221 */ /* 0x001fc80000010000 */
[----:B------:R-:W-:Y:S01]  /*72b0*/  FADD.FTZ R132, R176, R131 ;  /* 0x00000083b0847221 */ /* 0x000fe20000010000 */
[C---:B------:R-:W-:Y:S02]  /*72c0*/  F2FP.F16.F32.PACK_AB R176, R125.reuse, R176 ;  /* 0x000000b07db0723e */ /* 0x040fe400000000ff */
[----:B------:R-:W0:Y:S01]  /*72d0*/  MUFU.EX2 R172, R172 ;  /* 0x000000ac00ac7308 */ /* 0x000e220000000800 */
[----:B------:R-:W-:-:S04]  /*72e0*/  FADD.FTZ R131, R125, R132 ;  /* 0x000000847d837221 */ /* 0x000fc80000010000 */
[----:B------:R-:W-:Y:S01]  /*72f0*/  FADD.FTZ R132, R178, R131 ;  /* 0x00000083b2847221 */ /* 0x000fe20000010000 */
[C---:B---3--:R-:W-:Y:S02]  /*7300*/  F2FP.F16.F32.PACK_AB R178, R129.reuse, R178 ;  /* 0x000000b281b2723e */ /* 0x048fe400000000ff */
[----:B------:R-:W3:Y:S01]  /*7310*/  MUFU.EX2 R4, R4 ;  /* 0x0000000400047308 */ /* 0x000ee20000000800 */
[----:B------:R-:W-:Y:S01]  /*7320*/  FADD.FTZ R131, R129, R132 ;  /* 0x0000008481837221 */ /* 0x000fe20000010000 */
[----:B-1----:R-:W-:-:S06]  /*7330*/  FADD.FTZ R127, R139, R10 ;  /* 0x0000000a8b7f7221 */ /* 0x002fcc0000010000 */
[----:B------:R-:W1:Y:S01]  /*7340*/  MUFU.EX2 R145, R145 ;  /* 0x0000009100917308 */ /* 0x000e620000000800 */
[----:B0-----:R-:W-:-:S07]  /*7350*/  FADD.FTZ R132, R172, R131 ;  /* 0x00000083ac847221 */ /* 0x001fce0000010000 */
[----:B------:R-:W0:Y:S01]  /*7360*/  MUFU.EX2 R135, R135 ;  /* 0x0000008700877308 */ /* 0x000e220000000800 */
[----:B---3--:R-:W-:-:S07]  /*7370*/  FADD.FTZ R10, R4, R127 ;  /* 0x0000007f040a7221 */ /* 0x008fce0000010000 */
[----:B------:R-:W-:Y:S01]  /*7380*/  MUFU.EX2 R174, R174 ;  /* 0x000000ae00ae7308 */ /* 0x000fe20000000800 */
[----:B-1----:R-:W-:-:S07]  /*7390*/  F2FP.F16.F32.PACK_AB R172, R145, R172 ;  /* 0x000000ac91ac723e */ /* 0x002fce00000000ff */
[----:B------:R-:W1:Y:S01]  /*73a0*/  MUFU.EX2 R128, R128 ;  /* 0x0000008000807308 */ /* 0x000e620000000800 */
[C---:B0-----:R-:W-:Y:S01]  /*73b0*/  FADD.FTZ R10, R135.reuse, R10 ;  /* 0x0000000a870a7221 */ /* 0x041fe20000010000 */
[----:B------:R-:W-:Y:S01]  /*73c0*/  F2FP.F16.F32.PACK_AB R177, R135, R4 ;  /* 0x0000000487b1723e */ /* 0x000fe200000000ff */
[----:B------:R-:W-:-:S05]  /*73d0*/  IMAD.MOV.U32 R4, RZ, RZ, R133 ;  /* 0x000000ffff047224 */ /* 0x000fca00078e0085 */
[----:B------:R-:W0:Y:S08]  /*73e0*/  MUFU.EX2 R137, R137 ;  /* 0x0000008900897308 */ /* 0x000e300000000800 */
[----:B------:R-:W-:Y:S01]  /*73f0*/  MUFU.EX2 R173, R173 ;  /* 0x000000ad00ad7308 */ /* 0x000fe20000000800 */
[----:B-1----:R-:W-:-:S07]  /*7400*/  F2FP.F16.F32.PACK_AB R179, R128, R7 ;  /* 0x0000000780b3723e */ /* 0x002fce00000000ff */
[----:B------:R-:W1:Y:S08]  /*7410*/  MUFU.EX2 R168, R168 ;  /* 0x000000a800a87308 */ /* 0x000e700000000800 */
[----:B--2---:R2:W-:Y:S08]  /*7420*/  MUFU.EX2 R134, R123 ;  /* 0x0000007b00867308 */ /* 0x0045f00000000800 */
[----:B------:R-:W3:Y:S01]  /*7430*/  MUFU.EX2 R130, R130 ;  /* 0x0000008200827308 */ /* 0x000ee20000000800 */
[----:B--2---:R-:W-:-:S04]  /*7440*/  FADD.FTZ R123, R145, R132 ;  /* 0x00000084917b7221 */ /* 0x004fc80000010000 */
[----:B------:R-:W-:Y:S01]  /*7450*/  FADD.FTZ R132, R174, R123 ;  /* 0x0000007bae847221 */ /* 0x000fe20000010000 */
[----:B------:R-:W-:Y:S01]  /*7460*/  FADD.FTZ R123, R7, R10 ;  /* 0x0000000a077b7221 */ /* 0x000fe20000010000 */
[C---:B0-----:R-:W-:Y:S01]  /*7470*/  F2FP.F16.F32.PACK_AB R174, R137.reuse, R174 ;  /* 0x000000ae89ae723e */ /* 0x041fe200000000ff */
[----:B------:R-:W0:Y:S01]  /*7480*/  MUFU.EX2 R149, R149 ;  /* 0x0000009500957308 */ /* 0x000e220000000800 */
[----:B------:R-:W-:Y:S01]  /*7490*/  FADD.FTZ R127, R137, R132 ;  /* 0x00000084897f7221 */ /* 0x000fe20000010000 */
[----:B------:R-:W-:-:S03]  /*74a0*/  FADD.FTZ R10, R128, R123 ;  /* 0x0000007b800a7221 */ /* 0x000fc60000010000 */
[----:B-1----:R-:W-:Y:S01]  /*74b0*/  FADD.FTZ R132, R168, R127 ;  /* 0x0000007fa8847221 */ /* 0x002fe20000010000 */
[----:B------:R-:W-:Y:S02]  /*74c0*/  FADD.FTZ R123, R173, R10 ;  /* 0x0000000aad7b7221 */ /* 0x000fe40000010000 */
[----:B------:R-:W1:Y:S01]  /*74d0*/  MUFU.EX2 R159, R159 ;  /* 0x0000009f009f7308 */ /* 0x000e620000000800 */
[C---:B---3--:R-:W-:Y:S01]  /*74e0*/  F2FP.F16.F32.PACK_AB R173, R130.reuse, R173 ;  /* 0x000000ad82ad723e */ /* 0x048fe200000000ff */
[----:B------:R-:W-:-:S04]  /*74f0*/  FADD.FTZ R123, R130, R123 ;  /* 0x0000007b827b7221 */ /* 0x000fc80000010000 */
[----:B------:R-:W-:Y:S02]  /*7500*/  FADD.FTZ R123, R134, R123 ;  /* 0x0000007b867b7221 */ /* 0x000fe40000010000 */
[----:B------:R2:W3:Y:S01]  /*7510*/  MUFU.EX2 R136, R183 ;  /* 0x000000b700887308 */ /* 0x0004e20000000800 */
[C---:B0-----:R-:W-:Y:S01]  /*7520*/  FADD.FTZ R125, R149.reuse, R132 ;  /* 0x00000084957d7221 */ /* 0x041fe20000010000 */
[----:B------:R-:W-:-:S06]  /*7530*/  F2FP.F16.F32.PACK_AB R168, R149, R168 ;  /* 0x000000a895a8723e */ /* 0x000fcc00000000ff */
[----:B------:R0:W4:Y:S01]  /*7540*/  MUFU.EX2 R169, R175 ;  /* 0x000000af00a97308 */ /* 0x0001220000000800 */
[----:B-1----:R-:W-:Y:S01]  /*7550*/  FADD.FTZ R123, R159, R123 ;  /* 0x0000007b9f7b7221 */ /* 0x002fe20000010000 */
[----:B--2---:R-:W-:-:S06]  /*7560*/  F2FP.F16.F32.PACK_AB R183, R139, R126 ;  /* 0x0000007e8bb7723e */ /* 0x004fcc00000000ff */
[----:B------:R-:W1:Y:S01]  /*7570*/  MUFU.EX2 R170, R170 ;  /* 0x000000aa00aa7308 */ /* 0x000e620000000800 */
[----:B---3--:R-:W-:Y:S01]  /*7580*/  FADD.FTZ R123, R136, R123 ;  /* 0x0000007b887b7221 */ /* 0x008fe20000010000 */
[----:B0-----:R-:W-:-:S06]  /*7590*/  F2FP.F16.F32.PACK_AB R175, R159, R134 ;  /* 0x000000869faf723e */ /* 0x001fcc00000000ff */
[----:B------:R0:W2:Y:S01]  /*75a0*/  MUFU.EX2 R132, R185 ;  /* 0x000000b900847308 */ /* 0x0000a20000000800 */
[C---:B----4-:R-:W-:Y:S01]  /*75b0*/  FADD.FTZ R123, R169.reuse, R123 ;  /* 0x0000007ba97b7221 */ /* 0x050fe20000010000 */
[----:B------:R-:W-:-:S06]  /*75c0*/  F2FP.F16.F32.PACK_AB R169, R169, R136 ;  /* 0x00000088a9a9723e */ /* 0x000fcc00000000ff */
[----:B------:R-:W3:Y:S01]  /*75d0*/  MUFU.EX2 R5, R5 ;  /* 0x0000000500057308 */ /* 0x000ee20000000800 */
[----:B-1----:R-:W-:Y:S01]  /*75e0*/  FADD.FTZ R10, R170, R125 ;  /* 0x0000007daa0a7221 */ /* 0x002fe20000010000 */
[----:B0-----:R-:W-:-:S06]  /*75f0*/  F2FP.F16.F32.PACK_AB R185, R153, R20 ;  /* 0x0000001499b9723e */ /* 0x001fcc00000000ff */
[----:B------:R-:W0:Y:S01]  /*7600*/  MUFU.EX2 R120, R120 ;  /* 0x0000007800787308 */ /* 0x000e220000000800 */
[----:B--2---:R-:W-:Y:S01]  /*7610*/  FADD.FTZ R123, R132, R123 ;  /* 0x0000007b847b7221 */ /* 0x004fe20000010000 */
[C---:B---3--:R-:W-:Y:S01]  /*7620*/  FADD.FTZ R10, R5.reuse, R10 ;  /* 0x0000000a050a7221 */ /* 0x048fe20000010000 */
[----:B------:R-:W-:Y:S01]  /*7630*/  F2FP.F16.F32.PACK_AB R170, R5, R170 ;  /* 0x000000aa05aa723e */ /* 0x000fe200000000ff */
[----:B------:R-:W-:Y:S02]  /*7640*/  IMAD.MOV.U32 R5, RZ, RZ, R121 ;  /* 0x000000ffff057224 */ /* 0x000fe400078e0079 */
[C---:B0-----:R-:W-:Y:S01]  /*7650*/  FADD.FTZ R7, R120.reuse, R123 ;  /* 0x0000007b78077221 */ /* 0x041fe20000010000 */
[----:B------:R-:W-:Y:S01]  /*7660*/  F2FP.F16.F32.PACK_AB R171, R120, R132 ;  /* 0x0000008478ab723e */ /* 0x000fe200000000ff */
[----:B------:R-:W-:Y:S06]  /*7670*/  @P1 BRA `(.L_x_1097) ;  /* 0xffffffd000501947 */ /* 0x000fec000383ffff */
[----:B------:R-:W-:Y:S01]  /*7680*/  IMAD.MOV.U32 R4, RZ, RZ, R133 ;  /* 0x000000ffff047224 */ /* 0x000fe200078e0085 */
[----:B------:R-:W-:Y:S01]  /*7690*/  UMOV UR36, UR4 ;  /* 0x0000000400247c82 */ /* 0x000fe20008000000 */
[----:B------:R-:W-:Y:S01]  /*76a0*/  IMAD.MOV.U32 R5, RZ, RZ, R121 ;  /* 0x000000ffff057224 */ /* 0x000fe200078e0079 */
[----:B------:R-:W-:-:S06]  /*76b0*/  UMOV UR37, UR7 ;  /* 0x0000000700257c82 */ /* 0x000fcc0008000000 */
.L_x_1080:
[----:B------:R-:W-:Y:S01]  /*76c0*/  IADD3 R12, R16, 0x80, -R17 ;  /* 0x00000080100c7810 */ /* 0x000fe20007ffe811 */
[----:B------:R-:W-:Y:S02]  /*76d0*/  ULDC UR7, c[0x0][0x9e4] ;  /* 0x0002790000077ab9 */ /* 0x000fe40000000800 */
[----:B------:R-:W-:Y:S02]  /*76e0*/  UISETP.GE.AND UP0, UPT, UR7, 0x1, UPT ;  /* 0x000000010700788c */ /* 0x000fe4000bf06270 */
[----:B------:R-:W-:-:S04]  /*76f0*/  IMAD R12, R193, 0x80, R12 ;  /* 0x00000080c10c7824 */ /* 0x000fc800078e020c */
[----:B------:R-:W-:Y:S02]  /*7700*/  PLOP3.LUT P1, PT, PT, PT, UP0, 0x40, 0x0 ;  /* 0x000000000000781c */ /* 0x000fe40003f2e808 */
[----:B------:R-:W-:-:S13]  /*7710*/  R2UR UR6, R12 ;  /* 0x000000000c0672ca */ /* 0x000fda00000e0000 */
[----:B------:R-:W-:Y:S01]  /*7720*/  UIADD3 UR10, UR6, -UR10, URZ ;  /* 0x8000000a060a7290 */ /* 0x000fe2000fffe03f */
[----:B------:R-:W-:Y:S11]  /*7730*/  @P1 BRA `(.L_x_1098) ;  /* 0x0000000000441947 */ /* 0x000ff60003800000 */
        /* <DEDUP_REMOVED lines=10> */
.L_x_1099:
[----:B------:R-:W-:-:S11]  /*77e0*/  UISETP.NE.AND UP1, UPT, UR7, 0x1, UPT ;  /* 0x000000010700788c */ /* 0x000fd6000bf25270 */
[----:B------:R-:W-:Y:S02]  /*77f0*/  @UP1 ULDC.64 UR14, c[0x0][0x9e8] ;  /* 0x00027a00000e1ab9 */ /* 0x000fe40000000a00 */
[----:B------:R-:W-:-:S04]  /*7800*/  UIMAD.WIDE.U32 UR4, UR6, UR14, URZ ;  /* 0x0000000e060472a5 */ /* 0x000fc8000f8e003f */
[----:B------:R-:W-:-:S12]  /*7810*/  @UP1 USHF.R.U32.HI UR6, URZ, UR15, UR5 ;  /* 0x0000000f3f061299 */ /* 0x000fd80008011605 */
.L_x_1100:
[----:B------:R-:W-:-:S04]  /*7820*/  UIMAD UR6, UR6, UR7, URZ ;  /* 0x00000007060672a4 */ /* 0x000fc8000f8e023f */
[----:B------:R-:W-:-:S04]  /*7830*/  UISETP.LT.AND UP1, UPT, UR10, UR6, UPT ;  /* 0x000000060a00728c */ /* 0x000fc8000bf21270 */
[----:B------:R-:W-:-:S12]  /*7840*/  USEL UR10, UR10, UR6, !UP1 ;  /* 0x000000060a0a7287 */ /* 0x000fd8000c800000 */
.L_x_1098:
[----:B------:R-:W-:Y:S01]  /*7850*/  UIADD3 UR4, UR10, 0x5f, URZ ;  /* 0x0000005f0a047890 */ /* 0x000fe2000fffe03f */
[----:B------:R-:W-:-:S03]  /*7860*/  R2UR UR6, R192 ;  /* 0x00000000c00672ca */ /* 0x000fc600000e0000 */
        /* <DEDUP_REMOVED lines=11> */
.L_x_1110:
[----:B------:R-:W-:-:S04]  /*7920*/  UIADD3 UR5, UR4, 0x1, URZ ;  /* 0x0000000104057890 */ /* 0x000fc8000fffe03f */
[----:B------:R-:W-:-:S04]  /*7930*/  UISETP.NE.AND UP1, UPT, UR5, 0x2, UPT ;  /* 0x000000020500788c */ /* 0x000fc8000bf25270 */
[----:B------:R-:W-:Y:S02]  /*7940*/  USEL UR37, URZ, 0x1, UP1 ;  /* 0x000000013f257887 */ /* 0x000fe40008800000 */
[----:B------:R-:W-:Y:S02]  /*7950*/  USEL UR36, UR5, URZ, UP1 ;  /* 0x0000003f05247287 */ /* 0x000fe40008800000 */
[----:B------:R-:W-:Y:S01]  /*7960*/  ULOP3.LUT UR37, UR7, UR37, URZ, 0x3c, !UPT ;  /* 0x0000002507257292 */ /* 0x000fe2000f8e3c3f */
[----:B------:R-:W-:Y:S11]  /*7970*/  @!P0 BRA `(.L_x_1102) ;  /* 0x0000000000048947 */ /* 0x000ff60003800000 */
[----:B------:R-:W-:Y:S01]  /*7980*/  BPT.TRAP 0x1 ;  /* 0x000000040000795c */ /* 0x000fe20000300000 */
.L_x_1102:
[----:B------:R-:W-:Y:S01]  /*7990*/  ULEA UR5, UR36, UR38, 0x3 ;  /* 0x0000002624057291 */ /* 0x000fe2000f8e183f */
[----:B------:R-:W-:-:S05]  /*79a0*/  IMAD.U32 R0, RZ, RZ, UR37 ;  /* 0x00000025ff007e24 */ /* 0x000fca000f8e00ff */
[----:B------:R-:W-:-:S04]  /*79b0*/  SHF.L.U32 R0, R0, 0x1f, RZ ;  /* 0x0000001f00007819 */ /* 0x000fc800000006ff */
[----:B------:R0:W1:Y:S01]  /*79c0*/  SYNCS.PHASECHK.TRANS64.TRYWAIT P1, [UR5+0x30830], R0 ;  /* 0x03083000ff0075a7 */ /* 0x0000620008020145 */
[----:B------:R-:W-:Y:S05]  /*79d0*/  @!P0 BRA `(.L_x_1103) ;  /* 0x0000000000048947 */ /* 0x000fea0003800000 */
[----:B------:R-:W-:Y:S01]  /*79e0*/  BPT.TRAP 0x1 ;  /* 0x000000040000795c */ /* 0x000fe20000300000 */
.L_x_1103:
[----:B-1----:R-:W-:Y:S05]  /*79f0*/  @P1 BRA `(.L_x_1104) ;  /* 0x0000000000081947 */ /* 0x002fea0003800000 */
[----:B------:R-:W1:Y:S02]  /*7a00*/  SYNCS.PHASECHK.TRANS64.TRYWAIT P1, [UR5+0x30830], R0 ;  /* 0x03083000ff0075a7 */ /* 0x000e640008020145 */
[----:B-1----:R-:W-:Y:S05]  /*7a10*/  @!P1 BRA `(.L_x_1105) ;  /* 0x000000d800949947 */ /* 0x002fea0003800000 */
.L_x_1104:
        /* <DEDUP_REMOVED lines=163> */
.L_x_1106:
[----:B------:R-:W-:Y:S01]  /*8450*/  ULEA UR10, UR4, UR38, 0x3 ;  /* 0x00000026040a7291 */ /* 0x000fe2000f8e183f */
[----:B01----:R-:W-:-:S05]  /*8460*/  IMAD.U32 R0, RZ, RZ, UR7 ;  /* 0x00000007ff007e24 */ /* 0x003fca000f8e00ff */
[----:B------:R-:W-:-:S04]  /*8470*/  SHF.L.U32 R0, R0, 0x1f, RZ ;  /* 0x0000001f00007819 */ /* 0x000fc800000006ff */
[----:B------:R0:W1:Y:S01]  /*8480*/  SYNCS.PHASECHK.TRANS64.TRYWAIT P1, [UR10+0x30850], R0 ;  /* 0x03085000ff0075a7 */ /* 0x000062000802014a */
[----:B------:R-:W-:Y:S05]  /*8490*/  @!P0 BRA `(.L_x_1107) ;  /* 0x0000000000048947 */ /* 0x000fea0003800000 */
[----:B------:R-:W-:Y:S01]  /*84a0*/  BPT.TRAP 0x1 ;  /* 0x000000040000795c */ /* 0x000fe20000300000 */
.L_x_1107:
[----:B-1----:R-:W-:Y:S05]  /*84b0*/  @P1 BRA `(.L_x_1108) ;  /* 0x0000000000081947 */ /* 0x002fea0003800000 */
[----:B------:R-:W1:Y:S02]  /*84c0*/  SYNCS.PHASECHK.TRANS64.TRYWAIT P1, [UR10+0x30850], R0 ;  /* 0x03085000ff0075a7 */ /* 0x000e64000802014a */
[----:B-1----:R-:W-:Y:S05]  /*84d0*/  @!P1 BRA `(.L_x_1109) ;  /* 0x000000cc00fc9947 */ /* 0x002fea0003800000 */
.L_x_1108:
[----:B------:R-:W-:Y:S01]  /*84e0*/  UIADD3 UR6, UR38, 0x400, URZ ;  /* 0x0000040026067890 */ /* 0x000fe2000fffe03f */
[----:B------:R-:W-:Y:S01]  /*84f0*/  WARPGROUP.ARRIVE ;  /* 0x00000000000079c5 */ /* 0x000fe20000000000 */
[----:B------:R-:W-:Y:S01]  /*8500*/  UMOV UR7, 0x40000040 ;  /* 0x4000004000077882 */ /* 0x000fe20000000000 */
[----:B01----:R-:W-:Y:S01]  /*8510*/  FMNMX.FTZ R0, R120, R12, !PT ;  /* 0x0000000c78007209 */ /* 0x003fe20007810000 */
[----:B------:R-:W-:Y:S01]  /*8520*/  USHF.R.U32.HI UR6, URZ, 0x4, UR6 ;  /* 0x000000043f067899 */ /* 0x000fe20008011606 */
[----:B------:R-:W-:Y:S02]  /*8530*/  FMNMX.FTZ R4, R122, R13, !PT ;  /* 0x0000000d7a047209 */ /* 0x000fe40007810000 */
[----:B------:R-:W0:Y:S01]  /*8540*/  S2R R193, SR_TID.X ;  /* 0x0000000000c17919 */ /* 0x000e220000002100 */
[----:B------:R-:W-:Y:S01]  /*8550*/  FMNMX.FTZ R3, R121, R0, !PT ;  /* 0x0000000079037209 */ /* 0x000fe20007810000 */
[----:B------:R-:W-:Y:S01]  /*8560*/  ULOP3.LUT UR6, UR6, 0x3fff, URZ, 0xc0, !UPT ;  /* 0x00003fff06067892 */ /* 0x000fe2000f8ec03f */
[----:B------:R-:W-:-:S02]  /*8570*/  FMNMX.FTZ R21, R123, R4, !PT ;  /* 0x000000047b157209 */ /* 0x000fc40007810000 */
[----:B------:R-:W-:Y:S01]  /*8580*/  FMNMX.FTZ R0, R124, R3, !PT ;  /* 0x000000037c007209 */ /* 0x000fe20007810000 */
[----:B------:R-:W-:Y:S01]  /*8590*/  ULOP3.LUT UR6, UR6, 0x3000000, URZ, 0xfc, !UPT ;  /* 0x0300000006067892 */ /* 0x000fe2000f8efc3f */
[----:B------:R-:W-:Y:S02]  /*85a0*/  FMNMX.FTZ R4, R126, R21, !PT ;  /* 0x000000157e047209 */ /* 0x000fe40007810000 */
[----:B------:R-:W-:Y:S01]  /*85b0*/  FMNMX.FTZ R3, R125, R0, !PT ;  /* 0x000000007d037209 */ /* 0x000fe20007810000 */
[----:B------:R-:W-:Y:S01]  /*85c0*/  UIMAD UR4, UR4, 0x900, UR6 ;  /* 0x00000900040478a4 */ /* 0x000fe2000f8e0206 */
[----:B------:R-:W-:Y:S02]  /*85d0*/  FMNMX.FTZ R21, R127, R4, !PT ;  /* 0x000000047f157209 */ /* 0x000fe40007810000 */
[----:B------:R-:W-:Y:S02]  /*85e0*/  FMNMX.FTZ R0, R128, R3, !PT ;  /* 0x0000000380007209 */ /* 0x000fe40007810000 */
[----:B------:R-:W-:-:S02]  /*85f0*/  FMNMX.FTZ R4, R130, R21, !PT ;  /* 0x0000001582047209 */ /* 0x000fc40007810000 */
[----:B------:R-:W-:Y:S01]  /*8600*/  UMOV UR6, UR4 ;  /* 0x0000000400067c82 */ /* 0x000fe20008000000 */
[----:B------:R-:W-:Y:S01]  /*8610*/  FMNMX.FTZ R3, R129, R0, !PT ;  /* 0x0000000081037209 */ /* 0x000fe20007810000 */
[----:B------:R-:W-:Y:S01]  /*8620*/  HGMMA.64x192x16.F32 R24, R188, gdesc[UR4].tnspB, R24, gsb0 ;  /* 0x42e00004bc187df0 */ /* 0x000fe20008000818 */
[----:B------:R-:W-:Y:S01]  /*8630*/  UIADD3 UR6, UR4, 0x80, URZ ;  /* 0x0000008004067890 */ /* 0x000fe2000fffe03f */
[----:B------:R-:W-:Y:S01]  /*8640*/  FMNMX.FTZ R21, R131, R4, !PT ;  /* 0x0000000483157209 */ /* 0x000fe20007810000 */
[----:B------:R-:W-:Y:S01]  /*8650*/  UMOV UR7, 0x40000040 ;  /* 0x4000004000077882 */ /* 0x000fe20000000000 */
[----:B------:R-:W-:Y:S02]  /*8660*/  FMNMX.FTZ R0, R132, R3, !PT ;  /* 0x0000000384007209 */ /* 0x000fe40007810000 */
[----:B------:R-:W-:Y:S02]  /*8670*/  FMNMX.FTZ R4, R134, R21, !PT ;  /* 0x0000001586047209 */ /* 0x000fe40007810000 */
[----:B------:R-:W-:-:S04]  /*8680*/  FMNMX.FTZ R3, R133, R0, !PT ;  /* 0x0000000085037209 */ /* 0x000fc80007810000 */
[----:B------:R-:W-:Y:S02]  /*8690*/  FMNMX.FTZ R0, R136, R3, !PT ;  /* 0x0000000388007209 */ /* 0x000fe40007810000 */
[----:B0-----:R-:W-:Y:S02]  /*86a0*/  LOP3.LUT P1, RZ, R193, 0x7f, RZ, 0xc0, !PT ;  /* 0x0000007fc1ff7812 */ /* 0x001fe4000782c0ff */
        /* <DEDUP_REMOVED lines=17> */
[----:B-1----:R-:W-:-:S05]  /*87c0*/  FMNMX.FTZ R14, R2, R3, !PT ;  /* 0x00000003020e7209 */ /* 0x002fca0007810000 */
[----:B------:R-:W1:Y:S02]  /*87d0*/  SHFL.BFLY PT, R5, R14, 0x1, 0x1f ;  /* 0x0c201f000e057f89 */ /* 0x000e6400000e0000 */
[----:B-1----:R-:W-:-:S05]  /*87e0*/  FMNMX.FTZ R5, R14, R5, !PT ;  /* 0x000000050e057209 */ /* 0x002fca0007810000 */
[----:B------:R-:W-:-:S04]  /*87f0*/  FADD.FTZ R3, -R5, R12 ;  /* 0x0000000c05037221 */ /* 0x000fc80000010100 */
[-C--:B0-----:R-:W-:Y:S01]  /*8800*/  FMUL.FTZ R12, R3, R0.reuse ;  /* 0x00000000030c7220 */ /* 0x081fe20000410000 */
[----:B------:R-:W-:-:S03]  /*8810*/  FMUL.FTZ R3, R5, R0 ;  /* 0x0000000005037220 */ /* 0x000fc60000410000 */
[----:B------:R0:W-:Y:S01]  /*8820*/  MUFU.EX2 R2, R12 ;  /* 0x0000000c00027308 */ /* 0x0001e20000000800 */
[-CC-:B------:R-:W-:Y:S01]  /*8830*/  FFMA.FTZ R21, R125, R0.reuse, -R3.reuse ;  /* 0x000000007d157223 */ /* 0x180fe20000010803 */
[-CC-:B------:R-:W-:Y:S01]  /*8840*/  FFMA.FTZ R15, R120, R0.reuse, -R3.reuse ;  /* 0x00000000780f7223 */ /* 0x180fe20000010803 */
[-CC-:B------:R-:W-:Y:S01]  /*8850*/  FFMA.FTZ R14, R164, R0.reuse, -R3.reuse ;  /* 0x00000000a40e7223 */ /* 0x180fe20000010803 */
[----:B------:R-:W-:-:S04]  /*8860*/  FFMA.FTZ R165, R165, R0, -R3 ;  /* 0x00000000a5a57223 */ /* 0x000fc80000010803 */
[----:B------:R-:W-:Y:S01]  /*8870*/  MUFU.EX2 R15, R15 ;  /* 0x0000000f000f7308 */ /* 0x000fe20000000800 */
[----:B0-----:R-:W-:-:S07]  /*8880*/  FFMA.FTZ R12, R160, R0, -R3 ;  /* 0x00000000a00c7223 */ /* 0x001fce0000010803 */
[----:B------:R-:W-:Y:S08]  /*8890*/  MUFU.EX2 R21, R21 ;  /* 0x0000001500157308 */ /* 0x000ff00000000800 */
[----:B------:R-:W-:Y:S08]  /*88a0*/  MUFU.EX2 R12, R12 ;  /* 0x0000000c000c7308 */ /* 0x000ff00000000800 */
[----:B------:R-:W-:Y:S01]  /*88b0*/  MUFU.EX2 R14, R14 ;  /* 0x0000000e000e7308 */ /* 0x000fe20000000800 */
[----:B------:R-:W-:-:S02]  /*88c0*/  WARPGROUP.DEPBAR.LE gsb0, 0x0 ;  /* 0x00008000000079c5 */ /* 0x000fc40000010000 */
[----:B------:R-:W-:Y:S01]  /*88d0*/  WARPGROUP.ARRIVE ;  /* 0x00000000000079c5 */ /* 0x000fe20000000000 */
[--C-:B------:R-:W-:Y:S01]  /*88e0*/  FFMA.FTZ R188, R121, R0, -R3.reuse ;  /* 0x0000000079bc7223 */ /* 0x100fe20000010803 */
[----:B------:R-:W-:Y:S01]  /*88f0*/  FMNMX.FTZ R121, R135, R4, !PT ;  /* 0x0000000487797209 */ /* 0x000fe20007810000 */
[----:B------:R-:W-:-:S03]  /*8900*/  FFMA.FTZ R190, R124, R0, -R3 ;  /* 0x000000007cbe7223 */ /* 0x000fc60000010803 */
[----:B------:R-:W-:Y:S01]  /*8910*/  HGMMA.64x192x16.F32 R24, R184, gdesc[UR4].tnspB, R24, gsb0 ;  /* 0x42e00004b8187df0 */ /* 0x000fe20008000818 */
[----:B------:R-:W-:Y:S01]  /*8920*/  UIADD3 UR6, UR4, 0x100, URZ ;  /* 0x0000010004067890 */ /* 0x000fe2000fffe03f */
[----:B------:R-:W-:Y:S01]  /*8930*/  FMNMX.FTZ R4, R138, R121, !PT ;  /* 0x000000798a047209 */ /* 0x000fe20007810000 */
[----:B------:R-:W-:Y:S01]  /*8940*/  UMOV UR7, 0x40000040 ;  /* 0x4000004000077882 */ /* 0x000fe20000000000 */
[----:B------:R-:W-:Y:S02]  /*8950*/  MUFU.EX2 R188, R188 ;  /* 0x000000bc00bc7308 */ /* 0x000fe40000000800 */
[----:B------:R-:W-:-:S04]  /*8960*/  FMNMX.FTZ R121, R139, R4, !PT ;  /* 0x000000048b797209 */ /* 0x000fc80007810000 */
[----:B------:R-:W-:Y:S01]  /*8970*/  FMNMX.FTZ R4, R142, R121, !PT ;  /* 0x000000798e047209 */ /* 0x000fe20007810000 */
[----:B------:R-:W-:Y:S01]  /*8980*/  FFMA.FTZ R121, R129, R0, -R3 ;  /* 0x0000000081797223 */ /* 0x000fe20000010803 */
[----:B------:R-:W-:Y:S02]  /*8990*/  MUFU.EX2 R190, R190 ;  /* 0x000000be00be7308 */ /* 0x000fe40000000800 */
[----:B------:R-:W-:-:S04]  /*89a0*/  FMNMX.FTZ R125, R143, R4, !PT ;  /* 0x000000048f7d7209 */ /* 0x000fc80007810000 */
[----:B------:R-:W-:Y:S02]  /*89b0*/  FMNMX.FTZ R4, R146, R125, !PT ;  /* 0x0000007d92047209 */ /* 0x000fe40007810000 */
[----:B------:R-:W-:Y:S02]  /*89c0*/  MUFU.EX2 R121, R121 ;  /* 0x0000007900797308 */ /* 0x000fe40000000800 */
[----:B------:R-:W-:-:S04]  /*89d0*/  FMNMX.FTZ R125, R147, R4, !PT ;  /* 0x00000004937d7209 */ /* 0x000fc80007810000 */
[----:B------:R-:W-:Y:S01]  /*89e0*/  FMNMX.FTZ R4, R150, R125, !PT ;  /* 0x0000007d96047209 */ /* 0x000fe20007810000 */
[----:B------:R-:W-:-:S03]  /*89f0*/  FFMA.FTZ R125, R133, R0, -R3 ;  /* 0x00000000857d7223 */ /* 0x000fc60000010803 */
[----:B------:R-:W-:-:S03]  /*8a00*/  FMNMX.FTZ R129, R151, R4, !PT ;  /* 0x0000000497817209 */ /* 0x000fc60007810000 */
[----:B------:R-:W-:Y:S01]  /*8a10*/  MUFU.EX2 R125, R125 ;  /* 0x0000007d007d7308 */ /* 0x000fe20000000800 */
[----:B------:R-:W-:-:S04]  /*8a20*/  FMNMX.FTZ R4, R154, R129, !PT ;  /* 0x000000819a047209 */ /* 0x000fc80007810000 */
[----:B------:R-:W-:-:S04]  /*8a30*/  FMNMX.FTZ R129, R155, R4, !PT ;  /* 0x000000049b817209 */ /* 0x000fc80007810000 */
[----:B------:R-:W-:Y:S01]  /*8a40*/  FMNMX.FTZ R4, R158, R129, !PT ;  /* 0x000000819e047209 */ /* 0x000fe20007810000 */
[-CC-:B------:R-:W-:Y:S01]  /*8a50*/  FFMA.FTZ R129, R137, R0.reuse, -R3.reuse ;  /* 0x0000000089817223 */ /* 0x180fe20000010803 */
[-CC-:B------:R-:W-:Y:S01]  /*8a60*/  FFMA.FTZ R137, R145, R0.reuse, -R3.reuse ;  /* 0x0000000091897223 */ /* 0x180fe20000010803 */
[--C-:B------:R-:W-:Y:S01]  /*8a70*/  FFMA.FTZ R145, R153, R0, -R3.reuse ;  /* 0x0000000099917223 */ /* 0x100fe20000010803 */
[----:B------:R-:W-:Y:S01]  /*8a80*/  FMNMX.FTZ R133, R159, R4, !PT ;  /* 0x000000049f857209 */ /* 0x000fe20007810000 */
[----:B------:R-:W-:Y:S02]  /*8a90*/  FFMA.FTZ R153, R161, R0, -R3 ;  /* 0x00000000a1997223 */ /* 0x000fe40000010803 */
[----:B------:R-:W-:Y:S01]  /*8aa0*/  MUFU.EX2 R129, R129 ;  /* 0x0000008100817308 */ /* 0x000fe20000000800 */
[----:B------:R-:W-:-:S04]  /*8ab0*/  FMNMX.FTZ R4, R162, R133, !PT ;  /* 0x00000085a2047209 */ /* 0x000fc80007810000 */
[----:B------:R-:W-:-:S03]  /*8ac0*/  FMNMX.FTZ R133, R163, R4, !PT ;  /* 0x00000004a3857209 */ /* 0x000fc60007810000 */
[----:B------:R-:W-:Y:S01]  /*8ad0*/  MUFU.EX2 R137, R137 ;  /* 0x0000008900897308 */ /* 0x000fe20000000800 */
[----:B------:R-:W-:Y:S01]  /*8ae0*/  FMNMX.FTZ R4, R166, R133, !PT ;  /* 0x00000085a6047209 */ /* 0x000fe20007810000 */
[-CC-:B------:R-:W-:Y:S01]  /*8af0*/  FFMA.FTZ R133, R141, R0.reuse, -R3.reuse ;  /* 0x000000008d857223 */ /* 0x180fe20000010803 */
[-CC-:B------:R-:W-:Y:S01]  /*8b00*/  FFMA.FTZ R141, R149, R0.reuse, -R3.reuse ;  /* 0x00000000958d7223 */ /* 0x180fe20000010803 */
[----:B------:R-:W-:Y:S01]  /*8b10*/  FFMA.FTZ R149, R157, R0, -R3 ;  /* 0x000000009d957223 */ /* 0x000fe20000010803 */
[----:B------:R-:W-:-:S03]  /*8b20*/  FMNMX.FTZ R4, R167, R4, !PT ;  /* 0x00000004a7047209 */ /* 0x000fc60007810000 */
[----:B------:R-:W-:Y:S08]  /*8b30*/  MUFU.EX2 R133, R133 ;  /* 0x0000008500857308 */ /* 0x000ff00000000800 */
[----:B------:R-:W-:Y:S08]  /*8b40*/  MUFU.EX2 R141, R141 ;  /* 0x0000008d008d7308 */ /* 0x000ff00000000800 */
[----:B------:R-:W-:Y:S08]  /*8b50*/  MUFU.EX2 R145, R145 ;  /* 0x0000009100917308 */ /* 0x000ff00000000800 */
[----:B------:R-:W-:Y:S08]  /*8b60*/  MUFU.EX2 R149, R149 ;  /* 0x0000009500957308 */ /* 0x000ff00000000800 */
[----:B------:R-:W0:Y:S01]  /*8b70*/  MUFU.EX2 R153, R153 ;  /* 0x0000009900997308 */ /* 0x000e220000000800 */
[----:B------:R-:W-:-:S02]  /*8b80*/  WARPGROUP.DEPBAR.LE gsb0, 0x0 ;  /* 0x00008000000079c5 */ /* 0x000fc40000010000 */
[----:B------:R-:W-:Y:S01]  /*8b90*/  WARPGROUP.ARRIVE ;  /* 0x00000000000079c5 */ /* 0x000fe20000000000 */
[-CC-:B------:R-:W-:Y:S01]  /*8ba0*/  FFMA.FTZ R184, R128, R0.reuse, -R3.reuse ;  /* 0x0000000080b87223 */ /* 0x180fe20000010803 */
[----:B------:R-:W-:-:S04]  /*8bb0*/  FFMA.FTZ R186, R132, R0, -R3 ;  /* 0x0000000084ba7223 */ /* 0x000fc80000010803 */
[----:B------:R-:W-:Y:S01]  /*8bc0*/  HGMMA.64x192x16.F32 R24, R180, gdesc[UR4].tnspB, R24, gsb0 ;  /* 0x42e00004b4187df0 */ /* 0x000fe20008000818 */
[----:B------:R-:W-:Y:S01]  /*8bd0*/  UIADD3 UR6, UR4, 0x180, URZ ;  /* 0x0000018004067890 */ /* 0x000fe2000fffe03f */
[----:B------:R-:W-:Y:S01]  /*8be0*/  MUFU.EX2 R184, R184 ;  /* 0x000000b800b87308 */ /* 0x000fe20000000800 */
[----:B------:R-:W-:-:S07]  /*8bf0*/  UMOV UR7, 0x40000040 ;  /* 0x4000004000077882 */ /* 0x000fce0000000000 */
[----:B------:R-:W-:Y:S01]  /*8c00*/  MUFU.EX2 R186, R186 ;  /* 0x000000ba00ba7308 */ /* 0x000fe20000000800 */
[----:B------:R-:W-:Y:S02]  /*8c10*/  WARPGROUP.DEPBAR.LE gsb0, 0x0 ;  /* 0x00008000000079c5 */ /* 0x000fe40000010000 */
[----:B------:R-:W-:Y:S01]  /*8c20*/  WARPGROUP.ARRIVE ;  /* 0x00000000000079c5 */ /* 0x000fe20000000000 */
[-CC-:B------:R-:W-:Y:S01]  /*8c30*/  FFMA.FTZ R180, R136, R0.reuse, -R3.reuse ;  /* 0x0000000088b47223 */ /* 0x180fe20000010803 */
[----:B------:R-:W-:-:S05]  /*8c40*/  FFMA.FTZ R182, R140, R0, -R3 ;  /* 0x000000008cb67223 */ /* 0x000fca0000010803 */
        /* <DEDUP_REMOVED lines=12> */
[----:B------:R-:W-:Y:S01]  /*8d10*/  UMOV UR7, 0x40000040 ;  /* 0x4000004000077882 */ /* 0x000fe20000000000 */
[----:B------:R-:W-:-:S06]  /*8d20*/  UMOV UR4, UR36 ;  /* 0x0000002400047c82 */ /* 0x000fcc0008000000 */
[----:B------:R-:W-:Y:S01]  /*8d30*/  MUFU.EX2 R178, R178 ;  /* 0x000000b200b27308 */ /* 0x000fe20000000800 */
[----:B------:R-:W-:Y:S02]  /*8d40*/  WARPGROUP.DEPBAR.LE gsb0, 0x0 ;  /* 0x00008000000079c5 */ /* 0x000fe40000010000 */
[----:B------:R-:W-:Y:S01]  /*8d50*/  WARPGROUP.ARRIVE ;  /* 0x00000000000079c5 */ /* 0x000fe20000000000 */
[----:B------:R-:W1:Y:S01]  /*8d60*/  SHFL.BFLY PT, R173, R4, 0x2, 0x1f ;  /* 0x0c401f0004ad7f89 */ /* 0x000e6200000e0000 */
[-CC-:B------:R-:W-:Y:S01]  /*8d70*/  FFMA.FTZ R172, R152, R0.reuse, -R3.reuse ;  /* 0x0000000098ac7223 */ /* 0x180fe20000010803 */
[----:B------:R-:W-:-:S04]  /*8d80*/  FFMA.FTZ R174, R156, R0, -R3 ;  /* 0x000000009cae7223 */ /* 0x000fc80000010803 */
        /* <DEDUP_REMOVED lines=9> */
[----:B------:R-:W1:Y:S02]  /*8e20*/  MUFU.EX2 R13, R165 ;  /* 0x000000a5000d7308 */ /* 0x000e640000000800 */
[-C--:B------:R-:W-:Y:S01]  /*8e30*/  FMUL.FTZ R3, R3, R0.reuse ;  /* 0x0000000003037220 */ /* 0x080fe20000410000 */
[-CC-:B------:R-:W-:Y:S01]  /*8e40*/  FFMA.FTZ R20, R122, R0.reuse, -R157.reuse ;  /* 0x000000007a147223 */ /* 0x180fe2000001089d */
[-CC-:B------:R-:W-:Y:S01]  /*8e50*/  FFMA.FTZ R189, R123, R0.reuse, -R157.reuse ;  /* 0x000000007bbd7223 */ /* 0x180fe2000001089d */
[-CC-:B------:R-:W-:Y:S01]  /*8e60*/  FFMA.FTZ R191, R126, R0.reuse, -R157.reuse ;  /* 0x000000007ebf7223 */ /* 0x180fe2000001089d */
[----:B------:R-:W-:Y:S02]  /*8e70*/  IMAD.U32 R123, RZ, RZ, UR5 ;  /* 0x00000005ff7b7e24 */ /* 0x000fe4000f8e00ff */
[-CC-:B------:R-:W-:Y:S01]  /*8e80*/  FFMA.FTZ R120, R127, R0.reuse, -R157.reuse ;  /* 0x000000007f787223 */ /* 0x180fe2000001089d */
[----:B------:R-:W-:Y:S01]  /*8e90*/  MUFU.EX2 R3, R3 ;  /* 0x0000000300037308 */ /* 0x000fe20000000800 */
[----:B------:R-:W-:Y:S01]  /*8ea0*/  FFMA.FTZ R185, R130, R0, -R157 ;  /* 0x0000000082b97223 */ /* 0x000fe2000001089d */
[----:B------:R-:W-:-:S02]  /*8eb0*/  @!P1 VIADD R123, R123, 0x30840 ;  /* 0x000308407b7b9836 */ /* 0x000fc40000000000 */
[-CC-:B------:R-:W-:Y:S01]  /*8ec0*/  FFMA.FTZ R122, R131, R0.reuse, -R157.reuse ;  /* 0x00000000837a7223 */ /* 0x180fe2000001089d */
[-CC-:B------:R-:W-:Y:S01]  /*8ed0*/  FFMA.FTZ R187, R134, R0.reuse, -R157.reuse ;  /* 0x0000000086bb7223 */ /* 0x180fe2000001089d */
[-CC-:B------:R-:W-:Y:S01]  /*8ee0*/  FFMA.FTZ R124, R135, R0.reuse, -R157.reuse ;  /* 0x00000000877c7223 */ /* 0x180fe2000001089d */
[-C--:B------:R-:W-:Y:S01]  /*8ef0*/  FFMA.FTZ R181, R138, R0.reuse, -R157 ;  /* 0x000000008ab57223 */ /* 0x080fe2000001089d */
[----:B------:R-:W-:Y:S01]  /*8f00*/  @!P1 PRMT R123, RZ, 0x654, R123 ;  /* 0x00000654ff7b9816 */ /* 0x000fe2000000007b */
        /* <DEDUP_REMOVED lines=9> */
[-CC-:B------:R-:W-:Y:S01]  /*8fa0*/  FFMA.FTZ R154, R154, R0.reuse, -R157.reuse ;  /* 0x000000009a9a7223 */ /* 0x180fe2000001089d */
[-CC-:B------:R-:W-:Y:S01]  /*8fb0*/  FFMA.FTZ R155, R155, R0.reuse, -R157.reuse ;  /* 0x000000009b9b7223 */ /* 0x180fe2000001089d */
[-CC-:B------:R-:W-:Y:S01]  /*8fc0*/  FFMA.FTZ R158, R158, R0.reuse, -R157.reuse ;  /* 0x000000009e9e7223 */ /* 0x180fe2000001089d */
[-CC-:B------:R-:W-:Y:S01]  /*8fd0*/  FFMA.FTZ R159, R159, R0.reuse, -R157.reuse ;  /* 0x000000009f9f7223 */ /* 0x180fe2000001089d */
[-CC-:B------:R-:W-:Y:S01]  /*8fe0*/  FFMA.FTZ R162, R162, R0.reuse, -R157.reuse ;  /* 0x00000000a2a27223 */ /* 0x180fe2000001089d */
[-CC-:B------:R-:W-:Y:S01]  /*8ff0*/  FFMA.FTZ R163, R163, R0.reuse, -R157.reuse ;  /* 0x00000000a3a37223 */ /* 0x180fe2000001089d */
[----:B------:R-:W-:Y:S01]  /*9000*/  IMAD.U32 R127, RZ, RZ, UR10 ;  /* 0x0000000aff7f7e24 */ /* 0x000fe2000f8e00ff */
[----:B------:R-:W4:Y:S01]  /*9010*/  MUFU.EX2 R191, R191 ;  /* 0x000000bf00bf7308 */ /* 0x000f220000000800 */
[-CC-:B------:R-:W-:Y:S01]  /*9020*/  FFMA.FTZ R166, R166, R0.reuse, -R157.reuse ;  /* 0x00000000a6a67223 */ /* 0x180fe2000001089d */
[----:B------:R-:W-:Y:S01]  /*9030*/  FFMA.FTZ R157, R167, R0, -R157 ;  /* 0x00000000a79d7223 */ /* 0x000fe2000001089d */
[----:B------:R-:W-:-:S05]  /*9040*/  @!P1 VIADD R127, R127, 0x30860 ;  /* 0x000308607f7f9836 */ /* 0x000fca0000000000 */
[----:B------:R-:W5:Y:S01]  /*9050*/  MUFU.EX2 R120, R120 ;  /* 0x0000007800787308 */ /* 0x000f620000000800 */
[----:B------:R-:W-:-:S07]  /*9060*/  @!P1 PRMT R127, RZ, 0x654, R127 ;  /* 0x00000654ff7f9816 */ /* 0x000fce000000007f */
[----:B------:R-:W5:Y:S08]  /*9070*/  MUFU.EX2 R185, R185 ;  /* 0x000000b900b97308 */ /* 0x000f700000000800 */
        /* <DEDUP_REMOVED lines=11> */
[----:B------:R-:W5:Y:S01]  /*9130*/  MUFU.EX2 R173, R154 ;  /* 0x0000009a00ad7308 */ /* 0x000f620000000800 */
[----:B------:R-:W-:-:S02]  /*9140*/  WARPGROUP.DEPBAR.LE gsb0, 0x0 ;  /* 0x00008000000079c5 */ /* 0x000fc40000010000 */
[----:B------:R2:W-:Y:S05]  /*9150*/  @!P1 SYNCS.ARRIVE.TRANS64.RED.A1T0 RZ, [R123+URZ], RZ ;  /* 0x000000ff7bff99a7 */ /* 0x0005ea000810043f */
[----:B------:R-:W5:Y:S01]  /*9160*/  MUFU.EX2 R155, R155 ;  /* 0x0000009b009b7308 */ /* 0x000f620000000800 */
[----:B0-----:R-:W-:Y:S02]  /*9170*/  F2FP.F16.F32.PACK_AB R168, R153, R12 ;  /* 0x0000000c99a8723e */ /* 0x001fe400000000ff */
[----:B-1----:R-:W-:Y:S01]  /*9180*/  F2FP.F16.F32.PACK_AB R170, R13, R14 ;  /* 0x0000000e0daa723e */ /* 0x002fe200000000ff */
[----:B--2---:R-:W-:Y:S01]  /*9190*/  FFMA.FTZ R123, R2, R10, R15 ;  /* 0x0000000a027b7223 */ /* 0x004fe2000001000f */
[----:B------:R-:W-:-:S03]  /*91a0*/  FFMA.FTZ R10, R3, R7, R20 ;  /* 0x00000007030a7223 */ /* 0x000fc60000010014 */
[----:B------:R-:W0:Y:S01]  /*91b0*/  MUFU.EX2 R175, R158 ;  /* 0x0000009e00af7308 */ /* 0x000e220000000800 */
[----:B------:R1:W-:Y:S01]  /*91c0*/  @!P1 SYNCS.ARRIVE.TRANS64.RED.A1T0 RZ, [R127+URZ], RZ ;  /* 0x000000ff7fff99a7 */ /* 0x0003e2000810043f */
[C---:B------:R-:W-:Y:S01]  /*91d0*/  FADD.FTZ R123, R188.reuse, R123 ;  /* 0x0000007bbc7b7221 */ /* 0x040fe20000010000 */
[----:B---3--:R-:W-:Y:S01]  /*91e0*/  FADD.FTZ R10, R189, R10 ;  /* 0x0000000abd0a7221 */ /* 0x008fe20000010000 */
[----:B------:R-:W-:Y:S02]  /*91f0*/  F2FP.F16.F32.PACK_AB R188, R188, R15 ;  /* 0x0000000fbcbc723e */ /* 0x000fe400000000ff */
[----:B------:R-:W-:Y:S01]  /*9200*/  FADD.FTZ R132, R190, R123 ;  /* 0x0000007bbe847221 */ /* 0x000fe20000010000 */
[----:B----4-:R-:W-:Y:S01]  /*9210*/  FADD.FTZ R7, R191, R10 ;  /* 0x0000000abf077221 */ /* 0x010fe20000010000 */
[----:B------:R-:W-:Y:S01]  /*9220*/  F2FP.F16.F32.PACK_AB R189, R189, R20 ;  /* 0x00000014bdbd723e */ /* 0x000fe200000000ff */
[----:B------:R-:W2:Y:S01]  /*9230*/  MUFU.EX2 R159, R159 ;  /* 0x0000009f009f7308 */ /* 0x000ea20000000800 */
[----:B------:R-:W-:Y:S01]  /*9240*/  FADD.FTZ R123, R21, R132 ;  /* 0x00000084157b7221 */ /* 0x000fe20000010000 */
[C---:B-----5:R-:W-:Y:S01]  /*9250*/  FADD.FTZ R10, R120.reuse, R7 ;  /* 0x00000007780a7221 */ /* 0x060fe20000010000 */
[----:B------:R-:W-:-:S02]  /*9260*/  F2FP.F16.F32.PACK_AB R191, R120, R191 ;  /* 0x000000bf78bf723e */ /* 0x000fc400000000ff */
[----:B------:R-:W-:Y:S01]  /*9270*/  FADD.FTZ R132, R184, R123 ;  /* 0x0000007bb8847221 */ /* 0x000fe20000010000 */
[----:B------:R-:W-:Y:S01]  /*9280*/  FADD.FTZ R7, R185, R10 ;  /* 0x0000000ab9077221 */ /* 0x000fe20000010000 */
[----:B------:R-:W-:Y:S01]  /*9290*/  ISETP.GT.AND P1, PT, R11, UR58, PT ;  /* 0x0000003a0b007c0c */ /* 0x000fe2000bf24270 */
[----:B------:R-:W3:Y:S01]  /*92a0*/  MUFU.EX2 R169, R162 ;  /* 0x000000a200a97308 */ /* 0x000ee20000000800 */
[----:B------:R-:W-:Y:S01]  /*92b0*/  FADD.FTZ R123, R121, R132 ;  /* 0x00000084797b7221 */ /* 0x000fe20000010000 */
[----:B------:R-:W-:Y:S01]  /*92c0*/  FADD.FTZ R10, R122, R7 ;  /* 0x000000077a0a7221 */ /* 0x000fe20000010000 */
[----:B------:R-:W-:Y:S01]  /*92d0*/  F2FP.F16.F32.PACK_AB R190, R21, R190 ;  /* 0x000000be15be723e */ /* 0x000fe200000000ff */
[----:B------:R-:W-:Y:S02]  /*92e0*/  VIADD R11, R11, 0xffffffff ;  /* 0xffffffff0b0b7836 */ /* 0x000fe40000000000 */
[----:B------:R-:W-:Y:S01]  /*92f0*/  FADD.FTZ R132, R186, R123 ;  /* 0x0000007bba847221 */ /* 0x000fe20000010000 */
[----:B------:R-:W-:Y:S01]  /*9300*/  FADD.FTZ R7, R187, R10 ;  /* 0x0000000abb077221 */ /* 0x000fe20000010000 */
[----:B------:R-:W-:Y:S01]  /*9310*/  F2FP.F16.F32.PACK_AB R184, R121, R184 ;  /* 0x000000b879b8723e */ /* 0x000fe200000000ff */
[----:B------:R-:W4:Y:S01]  /*9320*/  MUFU.EX2 R163, R163 ;  /* 0x000000a300a37308 */ /* 0x000f220000000800 */
[----:B------:R-:W-:Y:S01]  /*9330*/  FADD.FTZ R123, R125, R132 ;  /* 0x000000847d7b7221 */ /* 0x000fe20000010000 */
[----:B------:R-:W-:Y:S01]  /*9340*/  FADD.FTZ R10, R124, R7 ;  /* 0x000000077c0a7221 */ /* 0x000fe20000010000 */
[----:B------:R-:W-:-:S02]  /*9350*/  F2FP.F16.F32.PACK_AB R185, R122, R185 ;  /* 0x000000b97ab9723e */ /* 0x000fc400000000ff */
[----:B------:R-:W-:Y:S01]  /*9360*/  FADD.FTZ R132, R180, R123 ;  /* 0x0000007bb4847221 */ /* 0x000fe20000010000 */
[----:B------:R-:W-:Y:S01]  /*9370*/  FADD.FTZ R7, R181, R10 ;  /* 0x0000000ab5077221 */ /* 0x000fe20000010000 */
[----:B------:R-:W-:Y:S01]  /*9380*/  F2FP.F16.F32.PACK_AB R186, R125, R186 ;  /* 0x000000ba7dba723e */ /* 0x000fe200000000ff */
[----:B------:R-:W5:Y:S01]  /*9390*/  MUFU.EX2 R171, R166 ;  /* 0x000000a600ab7308 */ /* 0x000f620000000800 */
[----:B------:R-:W-:Y:S01]  /*93a0*/  FADD.FTZ R15, R129, R132 ;  /* 0x00000084810f7221 */ /* 0x000fe20000010000 */
[----:B------:R-:W-:Y:S01]  /*93b0*/  FADD.FTZ R10, R126, R7 ;  /* 0x000000077e0a7221 */ /* 0x000fe20000010000 */
[----:B------:R-:W-:Y:S02]  /*93c0*/  F2FP.F16.F32.PACK_AB R187, R124, R187 ;  /* 0x000000bb7cbb723e */ /* 0x000fe400000000ff */
[----:B------:R-:W-:Y:S01]  /*93d0*/  FADD.FTZ R132, R182, R15 ;  /* 0x0000000fb6847221 */ /* 0x000fe20000010000 */
[----:B------:R-:W-:Y:S01]  /*93e0*/  FADD.FTZ R7, R183, R10 ;  /* 0x0000000ab7077221 */ /* 0x000fe20000010000 */
[----:B------:R-:W-:Y:S01]  /*93f0*/  F2FP.F16.F32.PACK_AB R180, R129, R180 ;  /* 0x000000b481b4723e */ /* 0x000fe200000000ff */
[----:B------:R-:W1:Y:S01]  /*9400*/  MUFU.EX2 R120, R157 ;  /* 0x0000009d00787308 */ /* 0x000e620000000800 */
        /* <DEDUP_REMOVED lines=22> */
[----:B0-----:R-:W-:Y:S01]  /*9570*/  FADD.FTZ R10, R175, R10 ;  /* 0x0000000aaf0a7221 */ /* 0x001fe20000010000 */
[----:B------:R-:W-:Y:S02]  /*9580*/  F2FP.F16.F32.PACK_AB R172, R145, R172 ;  /* 0x000000ac91ac723e */ /* 0x000fe400000000ff */
[----:B------:R-:W-:Y:S01]  /*9590*/  FADD.FTZ R7, R149, R20 ;  /* 0x0000001495077221 */ /* 0x000fe20000010000 */
[----:B--2---:R-:W-:Y:S01]  /*95a0*/  FADD.FTZ R10, R159, R10 ;  /* 0x0000000a9f0a7221 */ /* 0x004fe20000010000 */
[----:B------:R-:W-:Y:S02]  /*95b0*/  F2FP.F16.F32.PACK_AB R173, R155, R173 ;  /* 0x000000ad9bad723e */ /* 0x000fe400000000ff */
[----:B------:R-:W-:Y:S01]  /*95c0*/  FADD.FTZ R20, R12, R7 ;  /* 0x000000070c147221 */ /* 0x000fe20000010000 */
[----:B---3--:R-:W-:Y:S01]  /*95d0*/  FADD.FTZ R10, R169, R10 ;  /* 0x0000000aa90a7221 */ /* 0x008fe20000010000 */
[----:B------:R-:W-:-:S02]  /*95e0*/  F2FP.F16.F32.PACK_AB R174, R149, R174 ;  /* 0x000000ae95ae723e */ /* 0x000fc400000000ff */
[----:B------:R-:W-:Y:S01]  /*95f0*/  FADD.FTZ R7, R153, R20 ;  /* 0x0000001499077221 */ /* 0x000fe20000010000 */
[----:B----4-:R-:W-:Y:S01]  /*9600*/  FADD.FTZ R10, R163, R10 ;  /* 0x0000000aa30a7221 */ /* 0x010fe20000010000 */
[----:B------:R-:W-:Y:S02]  /*9610*/  F2FP.F16.F32.PACK_AB R175, R159, R175 ;  /* 0x000000af9faf723e */ /* 0x000fe400000000ff */
[----:B------:R-:W-:Y:S01]  /*9620*/  FADD.FTZ R12, R14, R7 ;  /* 0x000000070e0c7221 */ /* 0x000fe20000010000 */
[----:B-----5:R-:W-:Y:S01]  /*9630*/  FADD.FTZ R7, R171, R10 ;  /* 0x0000000aab077221 */ /* 0x020fe20000010000 */
[----:B------:R-:W-:Y:S02]  /*9640*/  F2FP.F16.F32.PACK_AB R169, R163, R169 ;  /* 0x000000a9a3a9723e */ /* 0x000fe400000000ff */
[----:B------:R-:W-:Y:S01]  /*9650*/  FADD.FTZ R10, R13, R12 ;  /* 0x0000000c0d0a7221 */ /* 0x000fe20000010000 */
[C---:B-1----:R-:W-:Y:S01]  /*9660*/  FADD.FTZ R7, R120.reuse, R7 ;  /* 0x0000000778077221 */ /* 0x042fe20000010000 */
[----:B------:R-:W-:Y:S01]  /*9670*/  F2FP.F16.F32.PACK_AB R171, R120, R171 ;  /* 0x000000ab78ab723e */ /* 0x000fe200000000ff */
[----:B------:R-:W-:-:S02]  /*9680*/  IMAD.MOV.U32 R13, RZ, RZ, R4 ;  /* 0x000000ffff0d7224 */ /* 0x000fc400078e0004 */
[----:B------:R-:W-:Y:S01]  /*9690*/  IMAD.MOV.U32 R12, RZ, RZ, R5 ;  /* 0x000000ffff0c7224 */ /* 0x000fe200078e0005 */
[----:B------:R-:W-:Y:S06]  /*96a0*/  @P1 BRA `(.L_x_1110) ;  /* 0xffffffe0009c1947 */ /* 0x000fec000383ffff */
.L_x_1101:
[----:B------:R-:W-:-:S13]  /*96b0*/  R2UR UR4, R192 ;  /* 0x00000000c00472ca */ /* 0x000fda00000e0000 */
[----:B------:R-:W-:-:S13]  /*96c0*/  ISETP.GE.AND P1, PT, R11, UR4, PT ;  /* 0x000000040b007c0c */ /* 0x000fda000bf26270 */
[----:B------:R-:W-:Y:S05]  /*96d0*/  @!P1 BRA `(.L_x_1111) ;  /* 0x0000002c00d49947 */ /* 0x000fea0003800000 */
[----:B------:R-:W-:Y:S01]  /*96e0*/  IMAD.IADD R13, R16, 0x1, -R17 ;  /* 0x00000001100d7824 */ /* 0x000fe200078e0a11 */
[----:B------:R-:W-:Y:S01]  /*96f0*/  UMOV UR7, UR37 ;  /* 0x0000002500077c82 */ /* 0x000fe20008000000 */
[----:B------:R-:W-:Y:S01]  /*9700*/  IMAD.MOV.U32 R12, RZ, RZ, R4 ;  /* 0x000000ffff0c7224 */ /* 0x000fe200078e0004 */
[----:B------:R-:W-:Y:S01]  /*9710*/  UMOV UR4, UR36 ;  /* 0x0000002400047c82 */ /* 0x000fe20008000000 */
[----:B------:R-:W-:Y:S01]  /*9720*/  IMAD.MOV.U32 R14, RZ, RZ, R5 ;  /* 0x000000ffff0e7224 */ /* 0x000fe200078e0005 */
[----:B------:R-:W-:Y:S01]  /*9730*/  IADD3 R21, R13, 0x8, R6 ;  /* 0x000000080d157810 */ /* 0x000fe20007ffe006 */
[----:B------:R-:W-:Y:S01]  /*9740*/  IMAD.IADD R13, R6, 0x1, R13 ;  /* 0x00000001060d7824 */ /* 0x000fe200078e020d */
[----:B------:R-:W-:Y:S01]  /*9750*/  ULDC UR58, c[0x0][0x9e4] ;  /* 0x00027900003a7ab9 */ /* 0x000fe20000000800 */
[----:B------:R-:W-:Y:S01]  /*9760*/  ULDC UR59, c[0x0][0x9dc] ;  /* 0x00027700003b7ab9 */ /* 0x000fe20000000800 */
[----:B------:R-:W-:-:S07]  /*9770*/  LOP3.LUT R15, RZ, R21, RZ, 0x33, !PT ;  /* 0x00000015ff0f7212 */ /* 0x000fce00078e33ff */
.L_x_1128:
[----:B------:R-:W-:-:S04]  /*9780*/  UIADD3 UR5, UR4, 0x1, URZ ;  /* 0x0000000104057890 */ /* 0x000fc8000fffe03f */
[----:B------:R-:W-:-:S04]  /*9790*/  UISETP.NE.AND UP1, UPT, UR5, 0x2, UPT ;  /* 0x000000020500788c */ /* 0x000fc8000bf25270 */
[----:B------:R-:W-:Y:S02]  /*97a0*/  USEL UR37, URZ, 0x1, UP1 ;  /* 0x000000013f257887 */ /* 0x000fe40008800000 */
[----:B------:R-:W-:Y:S02]  /*97b0*/  USEL UR36, UR5, URZ, UP1 ;  /* 0x0000003f05247287 */ /* 0x000fe40008800000 */
[----:B------:R-:W-:Y:S01]  /*97c0*/  ULOP3.LUT UR37, UR7, UR37, URZ, 0x3c, !UPT ;  /* 0x0000002507257292 */ /* 0x000fe2000f8e3c3f */
[----:B------:R-:W-:Y:S11]  /*97d0*/  @!P0 BRA `(.L_x_1112) ;  /* 0x0000000000048947 */ /* 0x000ff60003800000 */
[----:B------:R-:W-:Y:S01]  /*97e0*/  BPT.TRAP 0x1 ;  /* 0x000000040000795c */ /* 0x000fe20000300000 */
.L_x_1112:
[----:B------:R-:W-:Y:S01]  /*97f0*/  ULEA UR5, UR36, UR38, 0x3 ;  /* 0x0000002624057291 */ /* 0x000fe2000f8e183f */
[----:B------:R-:W-:-:S05]  /*9800*/  IMAD.U32 R0, RZ, RZ, UR37 ;  /* 0x00000025ff007e24 */ /* 0x000fca000f8e00ff */
[----:B------:R-:W-:-:S04]  /*9810*/  SHF.L.U32 R0, R0, 0x1f, RZ ;  /* 0x0000001f00007819 */ /* 0x000fc800000006ff */
[----:B------:R0:W1:Y:S01]  /*9820*/  SYNCS.PHASECHK.TRANS64.TRYWAIT P1, [UR5+0x30830], R0 ;  /* 0x03083000ff0075a7 */ /* 0x0000620008020145 */
[----:B------:R-:W-:Y:S05]  /*9830*/  @!P0 BRA `(.L_x_1113) ;  /* 0x0000000000048947 */ /* 0x000fea0003800000 */
[----:B------:R-:W-:Y:S01]  /*9840*/  BPT.TRAP 0x1 ;  /* 0x000000040000795c */ /* 0x000fe20000300000 */
.L_x_1113:
[----:B-1----:R-:W-:Y:S05]  /*9850*/  @P1 BRA `(.L_x_1114) ;  /* 0x0000000000081947 */ /* 0x002fea0003800000 */
[----:B------:R-:W1:Y:S02]  /*9860*/  SYNCS.PHASECHK.TRANS64.TRYWAIT P1, [UR5+0x30830], R0 ;  /* 0x03083000ff0075a7 */ /* 0x000e640008020145 */
[----:B-1----:R-:W-:Y:S05]  /*9870*/  @!P1 BRA `(.L_x_1115) ;  /* 0x000000bc002c9947 */ /* 0x002fea0003800000 */
.L_x_1114:
        /* <DEDUP_REMOVED lines=163> */
.L_x_1116:
[----:B------:R-:W-:Y:S01]  /*a2b0*/  ULEA UR10, UR4, UR38, 0x3 ;  /* 0x00000026040a7291 */ /* 0x000fe2000f8e183f */
[----:B01----:R-:W-:-:S05]  /*a2c0*/  IMAD.U32 R0, RZ, RZ, UR7 ;  /* 0x00000007ff007e24 */ /* 0x003fca000f8e00ff */
[----:B------:R-:W-:-:S04]  /*a2d0*/  SHF.L.U32 R0, R0, 0x1f, RZ ;  /* 0x0000001f00007819 */ /* 0x000fc800000006ff */
[----:B------:R0:W1:Y:S01]  /*a2e0*/  SYNCS.PHASECHK.TRANS64.TRYWAIT P1, [UR10+0x30850], R0 ;  /* 0x03085000ff0075a7 */ /* 0x000062000802014a */
[----:B------:R-:W-:Y:S05]  /*a2f0*/  @!P0 BRA `(.L_x_1117) ;  /* 0x0000000000048947 */ /* 0x000fea0003800000 */
[----:B------:R-:W-:Y:S01]  /*a300*/  BPT.TRAP 0x1 ;  /* 0x000000040000795c */ /* 0x000fe20000300000 */
.L_x_1117:
[----:B-1----:R-:W-:Y:S05]  /*a310*/  @P1 BRA `(.L_x_1118) ;  /* 0x0000000000081947 */ /* 0x002fea0003800000 */
[----:B------:R-:W1:Y:S02]  /*a320*/  SYNCS.PHASECHK.TRANS64.TRYWAIT P1, [UR10+0x30850], R0 ;  /* 0x03085000ff0075a7 */ /* 0x000e64000802014a */
[----:B-1----:R-:W-:Y:S05]  /*a330*/  @!P1 BRA `(.L_x_1119) ;  /* 0x000000b000949947 */ /* 0x002fea0003800000 */
.L_x_1118:
        /* <DEDUP_REMOVED lines=11> */
[----:B------:R-:W-:Y:S02]  /*a3f0*/  UIMAD UR4, UR4, 0x900, UR6 ;  /* 0x00000900040478a4 */ /* 0x000fe4000f8e0206 */
[----:B------:R-:W-:-:S04]  /*a400*/  IMAD.IADD R3, R2, 0x1, -R17 ;  /* 0x0000000102037824 */ /* 0x000fc800078e0a11 */
[----:B------:R-:W-:Y:S01]  /*a410*/  IMAD R3, R18, -0x2, R3 ;  /* 0xfffffffe12037824 */ /* 0x000fe200078e0203 */
        /* <DEDUP_REMOVED lines=8> */
[----:B------:R-:W-:Y:S01]  /*a4a0*/  WARPGROUP.ARRIVE ;  /* 0x00000000000079c5 */ /* 0x000fe20000000000 */
[----:B------:R-:W-:-:S04]  /*a4b0*/  VIADD R189, R3, UR11 ;  /* 0x0000000b03bd7c36 */ /* 0x000fc80008000000 */
[----:B------:R-:W-:Y:S01]  /*a4c0*/  IMAD.IADD R2, R6, 0x1, R189 ;  /* 0x0000000106027824 */ /* 0x000fe200078e02bd */
        /* <DEDUP_REMOVED lines=18> */
[----:B------:R-:W-:-:S06]  /*a5f0*/  ULOP3.LUT UR4, URZ, UR59, URZ, 0x33, !UPT ;  /* 0x0000003b3f047292 */ /* 0x000fcc000f8e333f */
[----:B------:R-:W-:-:S04]  /*a600*/  VIADD R191, R3, UR4 ;  /* 0x0000000403bf7c36 */ /* 0x000fc80008000000 */
[----:B------:R-:W-:Y:S01]  /*a610*/  IMAD.IADD R4, R6, 0x1, R191 ;  /* 0x0000000106047824 */ /* 0x000fe200078e02bf */
[----:B------:R-:W-:Y:S02]  /*a620*/  WARPGROUP.DEPBAR.LE gsb0, 0x0 ;  /* 0x00008000000079c5 */ /* 0x000fe40000010000 */
[----:B------:R-:W-:-:S06]  /*a630*/  WARPGROUP.ARRIVE ;  /* 0x00000000000079c5 */ /* 0x000fcc0000000000 */
[----:B------:R-:W-:Y:S03]  /*a640*/  HGMMA.64x192x16.F32 R24, R168, gdesc[UR4].tnspB, R24, gsb0 ;  /* 0x42e00004a8187df0 */ /* 0x000fe60008000818 */
[----:B------:R-:W-:Y:S02]  /*a650*/  WARPGROUP.DEPBAR.LE gsb0, 0x0 ;  /* 0x00008000000079c5 */ /* 0x000fe40000010000 */
[----:B------:R0:W-:Y:S01]  /*a660*/  @!P1 SYNCS.ARRIVE.TRANS64.RED.A1T0 RZ, [R0+URZ], RZ ;  /* 0x000000ff00ff99a7 */ /* 0x0001e2000810043f */
[----:B------:R-:W-:Y:S01]  /*a670*/  PLOP3.LUT P1, PT, PT, PT, UP0, 0x40, 0x0 ;  /* 0x000000000000781c */ /* 0x000fe20003f2e808 */
[----:B0-----:R-:W-:-:S12]  /*a680*/  IMAD R0, R18, -0x2, R5 ;  /* 0xfffffffe12007824 */ /* 0x001fd800078e0205 */
[----:B------:R-:W-:Y:S05]  /*a690*/  @P1 BRA `(.L_x_1120) ;  /* 0x0000000000581947 */ /* 0x000fea0003800000 */
[----:B------:R-:W-:Y:S01]  /*a6a0*/  ISETP.GT.AND P1, PT, R13, -0x1, PT ;  /* 0xffffffff0d00780c */ /* 0x000fe20003f24270 */
[----:B------:R-:W-:-:S12]  /*a6b0*/  BSSY B0, `(.L_x_1121) ;  /* 0x0000011000007945 */ /* 0x000fd80003800000 */
[----:B------:R-:W-:Y:S05]  /*a6c0*/  @P1 BRA `(.L_x_1122) ;  /* 0x0000000000241947 */ /* 0x000fea0003800000 */
[----:B------:R-:W-:Y:S01]  /*a6d0*/  IMAD.U32 R168, RZ, RZ, UR58 ;  /* 0x0000003affa87e24 */ /* 0x000fe2000f8e00ff */
[----:B------:R-:W-:-:S04]  /*a6e0*/  IADD3 R3, R6, R16, -R17 ;  /* 0x0000001006037210 */ /* 0x000fc80007ffe811 */
[----:B------:R-:W-:Y:S02]  /*a6f0*/  ISETP.NE.AND P1, PT, R168, 0x1, PT ;  /* 0x00000001a800780c */ /* 0x000fe40003f25270 */
[----:B------:R-:W-:-:S11]  /*a700*/  LOP3.LUT R3, RZ, R3, RZ, 0x33, !PT ;  /* 0x00000003ff037212 */ /* 0x000fd600078e33ff */
[----:B------:R-:W0:Y:S02]  /*a710*/  @P1 LDC.64 R170, c[0x0][0x9e8] ;  /* 0x00027a00ffaa1b82 */ /* 0x000e240000000a00 */
[----:B0-----:R-:W-:-:S05]  /*a720*/  @P1 IMAD.HI.U32 R20, R3, R170, RZ ;  /* 0x000000aa03141227 */ /* 0x001fca00078e00ff */
[----:B------:R-:W-:-:S04]  /*a730*/  @P1 SHF.R.U32.HI R3, RZ, R171, R20 ;  /* 0x000000abff031219 */ /* 0x000fc80000011614 */
[----:B------:R-:W-:Y:S01]  /*a740*/  LOP3.LUT R3, RZ, R3, RZ, 0x33, !PT ;  /* 0x00000003ff037212 */ /* 0x000fe200078e33ff */
[----:B------:R-:W-:Y:S06]  /*a750*/  BRA `(.L_x_1123) ;  /* 0x0000000000187947 */ /* 0x000fec0003800000 */
.L_x_1122:
[----:B------:R-:W-:Y:S02]  /*a760*/  IMAD.U32 R168, RZ, RZ, UR58 ;  /* 0x0000003affa87e24 */ /* 0x000fe4000f8e00ff */
[----:B------:R-:W-:-:S03]  /*a770*/  IMAD.MOV.U32 R3, RZ, RZ, R13 ;  /* 0x000000ffff037224 */ /* 0x000fc600078e000d */
[----:B------:R-:W-:-:S13]  /*a780*/  ISETP.NE.AND P1, PT, R168, 0x1, PT ;  /* 0x00000001a800780c */ /* 0x000fda0003f25270 */
[----:B------:R-:W0:Y:S02]  /*a790*/  @P1 LDC.64 R170, c[0x0][0x9e8] ;  /* 0x00027a00ffaa1b82 */ /* 0x000e240000000a00 */
[----:B0-----:R-:W-:-:S05]  /*a7a0*/  @P1 IMAD.HI.U32 R20, R13, R170, RZ ;  /* 0x000000aa0d141227 */ /* 0x001fca00078e00ff */
[----:B------:R-:W-:-:S07]  /*a7b0*/  @P1 SHF.R.U32.HI R3, RZ, R171, R20 ;  /* 0x000000abff031219 */ /* 0x000fce0000011614 */
.L_x_1123:
[----:B------:R-:W-:Y:S05]  /*a7c0*/  BSYNC B0 ;  /* 0x0000000000007941 */ /* 0x000fea0003800000 */
.L_x_1121:
[----:B------:R-:W-:-:S05]  /*a7d0*/  IMAD R3, R3, R168, R0 ;  /* 0x000000a803037224 */ /* 0x000fca00078e0200 */
[----:B------:R-:W-:Y:S02]  /*a7e0*/  VIADDMNMX R2, R3, R168, R2, PT ;  /* 0x000000a803027246 */ /* 0x000fe40003800102 */
[----:B------:R-:W-:-:S07]  /*a7f0*/  VIMNMX R4, R4, R3, !PT ;  /* 0x0000000304047248 */ /* 0x000fce0007fe0100 */
.L_x_1120:
        /* <DEDUP_REMOVED lines=113> */
[----:B------:R-:W-:-:S04]  /*af10*/  ISETP.GT.AND P6, PT, R4, 0x59, !P6 ;  /* 0x000000590400780c */ /* 0x000fc800077c4270 */
[----:B------:R-:W-:Y:S02]  /*af20*/  ISETP.LT.OR P6, PT, R2, 0x5a, P6 ;  /* 0x0000005a0200780c */ /* 0x000fe400037c1670 */
[----:B------:R-:W-:Y:S02]  /*af30*/  IADD3 R2, R189, 0x8, R6 ;  /* 0x00000008bd027810 */ /* 0x000fe40007ffe006 */
        /* <DEDUP_REMOVED lines=14> */
.L_x_1126:
[----:B------:R-:W-:Y:S02]  /*b020*/  IMAD.U32 R124, RZ, RZ, UR58 ;  /* 0x0000003aff7c7e24 */ /* 0x000fe4000f8e00ff */
[----:B------:R-:W-:-:S03]  /*b030*/  IMAD.MOV.U32 R189, RZ, RZ, R21 ;  /* 0x000000ffffbd7224 */ /* 0x000fc600078e0015 */
[----:B------:R-:W-:-:S13]  /*b040*/  ISETP.NE.AND P6, PT, R124, 0x1, PT ;  /* 0x000000017c00780c */ /* 0x000fda0003fc5270 */
[----:B------:R-:W0:Y:S02]  /*b050*/  @P6 LDC.64 R4, c[0x0][0x9e8] ;  /* 0x00027a00ff046b82 */ /* 0x000e240000000a00 */
[----:B0-----:R-:W-:-:S05]  /*b060*/  @P6 IMAD.HI.U32 R4, R21, R4, RZ ;  /* 0x0000000415046227 */ /* 0x001fca00078e00ff */
[----:B------:R-:W-:-:S07]  /*b070*/  @P6 SHF.R.U32.HI R189, RZ, R5, R4 ;  /* 0x00000005ffbd6219 */ /* 0x000fce0000011604 */
.L_x_1127:
[----:B------:R-:W-:Y:S05]  /*b080*/  BSYNC B0 ;  /* 0x0000000000007941 */ /* 0x000fea0003800000 */
.L_x_1125:
[----:B------:R-:W-:-:S05]  /*b090*/  IMAD R5, R189, R124, R0 ;  /* 0x0000007cbd057224 */ /* 0x000fca00078e0200 */
[----:B------:R-:W-:Y:S02]  /*b0a0*/  VIADDMNMX R2, R5, R124, R2, PT ;  /* 0x0000007c05027246 */ /* 0x000fe40003800102 */
[----:B------:R-:W-:-:S07]  /*b0b0*/  VIMNMX R20, R20, R5, !PT ;  /* 0x0000000514147248 */ /* 0x000fce0007fe0100 */
.L_x_1124:
[C---:B------:R-:W-:Y:S01]  /*b0c0*/  ISETP.GT.AND P1, PT, R20.reuse, 0x1, !P1 ;  /* 0x000000011400780c */ /* 0x040fe20004f24270 */
[----:B------:R-:W-:Y:S01]  /*b0d0*/  UMOV UR7, UR37 ;  /* 0x0000002500077c82 */ /* 0x000fe20008000000 */
[----:B------:R-:W-:Y:S02]  /*b0e0*/  ISETP.GT.AND P2, PT, R20, 0x8, !P2 ;  /* 0x000000081400780c */ /* 0x000fe40005744270 */
        /* <DEDUP_REMOVED lines=30> */
[----:B------:R-:W-:Y:S01]  /*b2d0*/  FSEL R191, R134, -INF , !P1 ;  /* 0xff80000086bf7808 */ /* 0x000fe20004800000 */
[----:B------:R-:W-:Y:S01]  /*b2e0*/  IMAD.U32 R134, RZ, RZ, UR10 ;  /* 0x0000000aff867e24 */ /* 0x000fe2000f8e00ff */
        /* <DEDUP_REMOVED lines=59> */
[----:B------:R-:W-:Y:S02]  /*b6a0*/  ISETP.LT.OR P1, PT, R2, 0x3a, P1 ;  /* 0x0000003a0200780c */ /* 0x000fe40000f21670 */
[----:B------:R-:W-:-:S02]  /*b6b0*/  R2UR UR4, R192 ;  /* 0x00000000c00472ca */ /* 0x000fc400000e0000 */
        /* <DEDUP_REMOVED lines=44> */
[----:B------:R-:W-:Y:S01]  /*b980*/  MUFU.EX2 R188, R188 ;  /* 0x000000bc00bc7308 */ /* 0x000fe20000000800 */
[----:B------:R-:W-:Y:S01]  /*b990*/  FMNMX.FTZ R4, R191, R4, !PT ;  /* 0x00000004bf047209 */ /* 0x000fe20007810000 */
[-CC-:B------:R-:W-:Y:S01]  /*b9a0*/  FFMA.FTZ R173, R173, R0.reuse, -R120.reuse ;  /* 0x00000000adad7223 */ /* 0x180fe20000010878 */
[----:B------:R-:W-:Y:S01]  /*b9b0*/  FSEL R149, R5, RZ, P1 ;  /* 0x000000ff05957208 */ /* 0x000fe20000800000 */
[--C-:B------:R-:W-:Y:S01]  /*b9c0*/  FFMA.FTZ R184, R183, R0, -R120.reuse ;  /* 0x00000000b7b87223 */ /* 0x100fe20000010878 */
[----:B------:R-:W-:Y:S01]  /*b9d0*/  FMNMX.FTZ R4, R209, R4, !PT ;  /* 0x00000004d1047209 */ /* 0x000fe20007810000 */
[-CC-:B------:R-:W-:Y:S01]  /*b9e0*/  FFMA.FTZ R175, R175, R0.reuse, -R120.reuse ;  /* 0x00000000afaf7223 */ /* 0x180fe20000010878 */
[----:B------:R-:W-:Y:S01]  /*b9f0*/  FFMA.FTZ R172, R125, R0, -R120 ;  /* 0x000000007dac7223 */ /* 0x000fe20000010878 */
[----:B------:R-:W-:Y:S01]  /*ba00*/  FADD.FTZ R149, -R149, R14 ;  /* 0x0000000e95957221 */ /* 0x000fe20000010100 */
[----:B------:R-:W-:Y:S01]  /*ba10*/  FMNMX.FTZ R4, R193, R4, !PT ;  /* 0x00000004c1047209 */ /* 0x000fe20007810000 */
[----:B------:R-:W-:Y:S01]  /*ba20*/  MUFU.EX2 R217, R217 ;  /* 0x000000d900d97308 */ /* 0x000fe20000000800 */
[-CC-:B------:R-:W-:Y:S01]  /*ba30*/  FFMA.FTZ R177, R177, R0.reuse, -R120.reuse ;  /* 0x00000000b1b17223 */ /* 0x180fe20000010878 */
[----:B------:R-:W-:Y:S01]  /*ba40*/  FMUL.FTZ R2, R149, R0 ;  /* 0x0000000095027220 */ /* 0x000fe20000410000 */
        /* <DEDUP_REMOVED lines=13> */
[----:B------:R-:W1:Y:S01]  /*bb20*/  MUFU.EX2 R190, R190 ;  /* 0x000000be00be7308 */ /* 0x000e620000000800 */
[-CC-:B------:R-:W-:Y:S01]  /*bb30*/  FFMA.FTZ R129, R157, R0.reuse, -R120.reuse ;  /* 0x000000009d817223 */ /* 0x180fe20000010878 */
[--C-:B------:R-:W-:Y:S01]  /*bb40*/  FFMA.FTZ R133, R161, R0, -R120.reuse ;  /* 0x00000000a1857223 */ /* 0x100fe20000010878 */
[----:B------:R-:W-:Y:S01]  /*bb50*/  FMNMX.FTZ R4, R147, R4, !PT ;  /* 0x0000000493047209 */ /* 0x000fe20007810000 */
[----:B------:R-:W-:Y:S01]  /*bb60*/  FFMA.FTZ R137, R165, R0, -R120 ;  /* 0x00000000a5897223 */ /* 0x000fe20000010878 */
[----:B------:R-:W-:-:S02]  /*bb70*/  LOP3.LUT P6, RZ, R194, 0x7f, RZ, 0xc0, !PT ;  /* 0x0000007fc2ff7812 */ /* 0x000fc400078cc0ff */
[----:B------:R-:W-:Y:S01]  /*bb80*/  FMNMX.FTZ R4, R131, R4, !PT ;  /* 0x0000000483047209 */ /* 0x000fe20007810000 */
[----:B------:R-:W2:Y:S03]  /*bb90*/  MUFU.EX2 R173, R173 ;  /* 0x000000ad00ad7308 */ /* 0x000ea60000000800 */
[----:B------:R-:W-:-:S04]  /*bba0*/  FMNMX.FTZ R4, R151, R4, !PT ;  /* 0x0000000497047209 */ /* 0x000fc80007810000 */
[----:B------:R-:W-:Y:S01]  /*bbb0*/  FMNMX.FTZ R4, R127, R4, !PT ;  /* 0x000000047f047209 */ /* 0x000fe20007810000 */
[----:B------:R-:W3:Y:S03]  /*bbc0*/  MUFU.EX2 R184, R184 ;  /* 0x000000b800b87308 */ /* 0x000ee60000000800 */
[----:B------:R-:W-:-:S04]  /*bbd0*/  FMNMX.FTZ R4, R155, R4, !PT ;  /* 0x000000049b047209 */ /* 0x000fc80007810000 */
[----:B------:R-:W-:Y:S01]  /*bbe0*/  FMNMX.FTZ R4, R123, R4, !PT ;  /* 0x000000047b047209 */ /* 0x000fe20007810000 */
[----:B------:R4:W-:Y:S03]  /*bbf0*/  MUFU.EX2 R163, R20 ;  /* 0x0000001400a37308 */ /* 0x0009e60000000800 */
[----:B------:R-:W-:-:S04]  /*bc00*/  FMNMX.FTZ R4, R159, R4, !PT ;  /* 0x000000049f047209 */ /* 0x000fc80007810000 */
[----:B------:R-:W-:Y:S01]  /*bc10*/  FMNMX.FTZ R4, R179, R4, !PT ;  /* 0x00000004b3047209 */ /* 0x000fe20007810000 */
[----:B------:R-:W-:Y:S03]  /*bc20*/  MUFU.EX2 R175, R175 ;  /* 0x000000af00af7308 */ /* 0x000fe60000000800 */
[----:B------:R-:W-:-:S04]  /*bc30*/  FMNMX.FTZ R4, R171, R4, !PT ;  /* 0x00000004ab047209 */ /* 0x000fc80007810000 */
[----:B------:R-:W-:Y:S01]  /*bc40*/  FMNMX.FTZ R4, R181, R4, !PT ;  /* 0x00000004b5047209 */ /* 0x000fe20007810000 */
[----:B------:R-:W-:Y:S03]  /*bc50*/  MUFU.EX2 R186, R186 ;  /* 0x000000ba00ba7308 */ /* 0x000fe60000000800 */
[----:B------:R-:W-:-:S05]  /*bc60*/  FMNMX.FTZ R4, R167, R4, !PT ;  /* 0x00000004a7047209 */ /* 0x000fca0007810000 */
[----:B------:R-:W5:Y:S01]  /*bc70*/  SHFL.BFLY PT, R3, R4, 0x2, 0x1f ;  /* 0x0c401f0004037f89 */ /* 0x000f6200000e0000 */
[----:B------:R-:W-:Y:S08]  /*bc80*/  MUFU.EX2 R177, R177 ;  /* 0x000000b100b17308 */ /* 0x000ff00000000800 */
[----:B------:R-:W-:Y:S08]  /*bc90*/  MUFU.EX2 R180, R180 ;  /* 0x000000b400b47308 */ /* 0x000ff00000000800 */
        /* <DEDUP_REMOVED lines=9> */
[CC--:B------:R-:W-:Y:S02]  /*bd30*/  FMUL.FTZ R122, R4.reuse, R0.reuse ;  /* 0x00000000047a7220 */ /* 0x0c0fe40000410000 */
[----:B------:R-:W-:Y:S01]  /*bd40*/  MUFU.EX2 R121, R121 ;  /* 0x0000007900797308 */ /* 0x000fe20000000800 */
[----:B------:R-:W-:Y:S02]  /*bd50*/  FSEL R3, R4, RZ, P1 ;  /* 0x000000ff04037208 */ /* 0x000fe40000800000 */
[----:B------:R-:W-:Y:S02]  /*bd60*/  FSEL R122, R122, RZ, P1 ;  /* 0x000000ff7a7a7208 */ /* 0x000fe40000800000 */
[----:B------:R-:W-:Y:S01]  /*bd70*/  ISETP.GT.AND P1, PT, R11, UR4, PT ;  /* 0x000000040b007c0c */ /* 0x000fe2000bf24270 */
[----:B------:R-:W-:Y:S02]  /*bd80*/  FADD.FTZ R3, -R3, R12 ;  /* 0x0000000c03037221 */ /* 0x000fe40000010100 */
[----:B------:R-:W-:Y:S01]  /*bd90*/  MUFU.EX2 R172, R172 ;  /* 0x000000ac00ac7308 */ /* 0x000fe20000000800 */
[-CC-:B------:R-:W-:Y:S01]  /*bda0*/  FFMA.FTZ R14, R219, R0.reuse, -R122.reuse ;  /* 0x00000000db0e7223 */ /* 0x180fe2000001087a */
[-CC-:B------:R-:W-:Y:S01]  /*bdb0*/  FFMA.FTZ R149, R215, R0.reuse, -R122.reuse ;  /* 0x00000000d7957223 */ /* 0x180fe2000001087a */
[-C--:B------:R-:W-:Y:S01]  /*bdc0*/  FMUL.FTZ R3, R3, R0.reuse ;  /* 0x0000000003037220 */ /* 0x080fe20000410000 */
[--C-:B------:R-:W-:Y:S01]  /*bdd0*/  FFMA.FTZ R183, R139, R0, -R122.reuse ;  /* 0x000000008bb77223 */ /* 0x100fe2000001087a */
[----:B0-----:R-:W-:Y:S01]  /*bde0*/  FFMA.FTZ R139, R2, R10, R217 ;  /* 0x0000000a028b7223 */ /* 0x001fe200000100d9 */
[-CC-:B----4-:R-:W-:Y:S01]  /*bdf0*/  FFMA.FTZ R20, R189, R0.reuse, -R122.reuse ;  /* 0x00000000bd147223 */ /* 0x190fe2000001087a */
[-CC-:B------:R-:W-:Y:S01]  /*be00*/  FFMA.FTZ R153, R213, R0.reuse, -R122.reuse ;  /* 0x00000000d5997223 */ /* 0x180fe2000001087a */
[----:B------:R-:W-:Y:S01]  /*be10*/  MUFU.EX2 R14, R14 ;  /* 0x0000000e000e7308 */ /* 0x000fe20000000800 */
[----:B------:R-:W-:Y:S01]  /*be20*/  FADD.FTZ R139, R188, R139 ;  /* 0x0000008bbc8b7221 */ /* 0x000fe20000010000 */
[-CC-:B------:R-:W-:Y:S01]  /*be30*/  FFMA.FTZ R185, R195, R0.reuse, -R122.reuse ;  /* 0x00000000c3b97223 */ /* 0x180fe2000001087a */
[-CC-:B------:R-:W-:Y:S01]  /*be40*/  FFMA.FTZ R120, R211, R0.reuse, -R122.reuse ;  /* 0x00000000d3787223 */ /* 0x180fe2000001087a */
[-CC-:B------:R-:W-:Y:S01]  /*be50*/  FFMA.FTZ R143, R143, R0.reuse, -R122.reuse ;  /* 0x000000008f8f7223 */ /* 0x180fe2000001087a */
[----:B-1----:R-:W-:Y:S01]  /*be60*/  FADD.FTZ R10, R190, R139 ;  /* 0x0000008bbe0a7221 */ /* 0x002fe20000010000 */
[-CC-:B------:R-:W-:Y:S01]  /*be70*/  FFMA.FTZ R187, R191, R0.reuse, -R122.reuse ;  /* 0x00000000bfbb7223 */ /* 0x180fe2000001087a */
[-C--:B------:R-:W-:Y:S01]  /*be80*/  FFMA.FTZ R124, R209, R0.reuse, -R122 ;  /* 0x00000000d17c7223 */ /* 0x080fe2000001087a */
[----:B------:R-:W0:Y:S01]  /*be90*/  MUFU.EX2 R3, R3 ;  /* 0x0000000300037308 */ /* 0x000e220000000800 */
[----:B--2---:R-:W-:Y:S01]  /*bea0*/  FADD.FTZ R139, R173, R10 ;  /* 0x0000000aad8b7221 */ /* 0x004fe20000010000 */
[-CC-:B------:R-:W-:Y:S01]  /*beb0*/  FFMA.FTZ R126, R193, R0.reuse, -R122.reuse ;  /* 0x00000000c17e7223 */ /* 0x180fe2000001087a */
[-CC-:B------:R-:W-:Y:S01]  /*bec0*/  FFMA.FTZ R131, R131, R0.reuse, -R122.reuse ;  /* 0x0000000083837223 */ /* 0x180fe2000001087a */
[-CC-:B------:R-:W-:Y:S01]  /*bed0*/  FFMA.FTZ R157, R207, R0.reuse, -R122.reuse ;  /* 0x00000000cf9d7223 */ /* 0x180fe2000001087a */
[----:B---3--:R-:W-:Y:S01]  /*bee0*/  FADD.FTZ R130, R184, R139 ;  /* 0x0000008bb8827221 */ /* 0x008fe20000010000 */
[-CC-:B------:R-:W-:Y:S01]  /*bef0*/  FFMA.FTZ R128, R135, R0.reuse, -R122.reuse ;  /* 0x0000000087807223 */ /* 0x180fe2000001087a */
[-CC-:B------:R-:W-:Y:S01]  /*bf00*/  FFMA.FTZ R135, R147, R0.reuse, -R122.reuse ;  /* 0x0000000093877223 */ /* 0x180fe2000001087a */
[----:B------:R-:W1:Y:S01]  /*bf10*/  MUFU.EX2 R149, R149 ;  /* 0x0000009500957308 */ /* 0x000e620000000800 */
[-CC-:B------:R-:W-:Y:S01]  /*bf20*/  FFMA.FTZ R127, R127, R0.reuse, -R122.reuse ;  /* 0x000000007f7f7223 */ /* 0x180fe2000001087a */
[-CC-:B------:R-:W-:Y:S01]  /*bf30*/  FFMA.FTZ R123, R123, R0.reuse, -R122.reuse ;  /* 0x000000007b7b7223 */ /* 0x180fe2000001087a */
[-CC-:B------:R-:W-:Y:S01]  /*bf40*/  FFMA.FTZ R159, R159, R0.reuse, -R122.reuse ;  /* 0x000000009f9f7223 */ /* 0x180fe2000001087a */
[-CC-:B------:R-:W-:Y:S01]  /*bf50*/  FFMA.FTZ R179, R179, R0.reuse, -R122.reuse ;  /* 0x00000000b3b37223 */ /* 0x180fe2000001087a */
[-CC-:B------:R-:W-:Y:S01]  /*bf60*/  FFMA.FTZ R171, R171, R0.reuse, -R122.reuse ;  /* 0x00000000abab7223 */ /* 0x180fe2000001087a */
[----:B------:R-:W-:Y:S01]  /*bf70*/  FFMA.FTZ R181, R181, R0, -R122 ;  /* 0x00000000b5b57223 */ /* 0x000fe2000001087a */
[----:B------:R-:W-:Y:S01]  /*bf80*/  UMOV UR4, UR36 ;  /* 0x0000002400047c82 */ /* 0x000fe20008000000 */
[----:B------:R-:W2:Y:S01]  /*bf90*/  MUFU.EX2 R20, R20 ;  /* 0x0000001400147308 */ /* 0x000ea20000000800 */
[----:B0-----:R-:W-:Y:S01]  /*bfa0*/  FFMA.FTZ R10, R3, R7, R14 ;  /* 0x00000007030a7223 */ /* 0x001fe2000001000e */
[----:B------:R-:W-:Y:S01]  /*bfb0*/  F2FP.F16.F32.PACK_AB R190, R173, R190 ;  /* 0x000000beadbe723e */ /* 0x000fe200000000ff */
[----:B------:R-:W-:Y:S01]  /*bfc0*/  VIADD R11, R11, 0xffffffff ;  /* 0xffffffff0b0b7836 */ /* 0x000fe20000000000 */
[----:B------:R-:W-:-:S02]  /*bfd0*/  F2FP.F16.F32.PACK_AB R184, R175, R184 ;  /* 0x000000b8afb8723e */ /* 0x000fc400000000ff */
[----:B------:R-:W-:Y:S02]  /*bfe0*/  F2FP.F16.F32.PACK_AB R188, R188, R217 ;  /* 0x000000d9bcbc723e */ /* 0x000fe400000000ff */
[----:B------:R-:W0:Y:S01]  /*bff0*/  MUFU.EX2 R153, R153 ;  /* 0x0000009900997308 */ /* 0x000e220000000800 */
[C---:B-1----:R-:W-:Y:S01]  /*c000*/  FADD.FTZ R139, R149.reuse, R10 ;  /* 0x0000000a958b7221 */ /* 0x042fe20000010000 */
[----:B------:R-:W-:Y:S01]  /*c010*/  F2FP.F16.F32.PACK_AB R189, R149, R14 ;  /* 0x0000000e95bd723e */ /* 0x000fe200000000ff */
[----:B------:R-:W-:-:S05]  /*c020*/  IMAD.MOV.U32 R14, RZ, RZ, R5 ;  /* 0x000000ffff0e7224 */ /* 0x000fca00078e0005 */
[----:B------:R-:W1:Y:S01]  /*c030*/  MUFU.EX2 R185, R185 ;  /* 0x000000b900b97308 */ /* 0x000e620000000800 */
[----:B--2---:R-:W-:-:S07]  /*c040*/  FADD.FTZ R10, R20, R139 ;  /* 0x0000008b140a7221 */ /* 0x004fce0000010000 */
[----:B------:R2:W-:Y:S01]  /*c050*/  MUFU.EX2 R12, R143 ;  /* 0x0000008f000c7308 */ /* 0x0005e20000000800 */
[C---:B0-----:R-:W-:Y:S01]  /*c060*/  FADD.FTZ R10, R153.reuse, R10 ;  /* 0x0000000a990a7221 */ /* 0x041fe20000010000 */
[----:B------:R-:W-:-:S06]  /*c070*/  F2FP.F16.F32.PACK_AB R191, R153, R20 ;  /* 0x0000001499bf723e */ /* 0x000fcc00000000ff */
[----:B------:R-:W0:Y:S01]  /*c080*/  MUFU.EX2 R120, R120 ;  /* 0x0000007800787308 */ /* 0x000e220000000800 */
[----:B--2---:R-:W-:Y:S01]  /*c090*/  FADD.FTZ R143, R175, R130 ;  /* 0x00000082af8f7221 */ /* 0x004fe20000010000 */
[----:B------:R-:W-:-:S03]  /*c0a0*/  FFMA.FTZ R130, R151, R0, -R122 ;  /* 0x0000000097827223 */ /* 0x000fc6000001087a */
[----:B------:R-:W-:Y:S01]  /*c0b0*/  FADD.FTZ R132, R186, R143 ;  /* 0x0000008fba847221 */ /* 0x000fe20000010000 */
[C---:B------:R-:W-:Y:S02]  /*c0c0*/  F2FP.F16.F32.PACK_AB R186, R177.reuse, R186 ;  /* 0x000000bab1ba723e */ /* 0x040fe400000000ff */
[----:B------:R-:W2:Y:S01]  /*c0d0*/  MUFU.EX2 R187, R187 ;  /* 0x000000bb00bb7308 */ /* 0x000ea20000000800 */
[----:B------:R-:W-:-:S04]  /*c0e0*/  FADD.FTZ R139, R177, R132 ;  /* 0x00000084b18b7221 */ /* 0x000fc80000010000 */
[----:B------:R-:W-:Y:S01]  /*c0f0*/  FADD.FTZ R132, R180, R139 ;  /* 0x0000008bb4847221 */ /* 0x000fe20000010000 */
[C---:B------:R-:W-:Y:S02]  /*c100*/  F2FP.F16.F32.PACK_AB R180, R163.reuse, R180 ;  /* 0x000000b4a3b4723e */ /* 0x040fe400000000ff */
[----:B------:R-:W3:Y:S01]  /*c110*/  MUFU.EX2 R124, R124 ;  /* 0x0000007c007c7308 */ /* 0x000ee20000000800 */
[----:B------:R-:W-:Y:S01]  /*c120*/  FADD.FTZ R139, R163, R132 ;  /* 0x00000084a38b7221 */ /* 0x000fe20000010000 */
[----:B------:R-:W-:-:S03]  /*c130*/  @!P6 VIADD R132, R134, 0x30860 ;  /* 0x000308608684e836 */ /* 0x000fc60000000000 */
[----:B------:R-:W-:Y:S01]  /*c140*/  FADD.FTZ R134, R182, R139 ;  /* 0x0000008bb6867221 */ /* 0x000fe20000010000 */
[C---:B------:R-:W-:Y:S02]  /*c150*/  F2FP.F16.F32.PACK_AB R182, R141.reuse, R182 ;  /* 0x000000b68db6723e */ /* 0x040fe400000000ff */
[----:B------:R-:W4:Y:S01]  /*c160*/  MUFU.EX2 R126, R126 ;  /* 0x0000007e007e7308 */ /* 0x000f220000000800 */
[----:B------:R-:W-:Y:S01]  /*c170*/  FADD.FTZ R139, R141, R134 ;  /* 0x000000868d8b7221 */ /* 0x000fe20000010000 */
[----:B------:R-:W-:Y:S01]  /*c180*/  @!P6 PRMT R136, RZ, 0x654, R132 ;  /* 0x00000654ff88e816 */ /* 0x000fe20000000084 */
[-CC-:B------:R-:W-:Y:S01]  /*c190*/  FFMA.FTZ R132, R155, R0.reuse, -R122.reuse ;  /* 0x000000009b847223 */ /* 0x180fe2000001087a */
[----:B------:R-:W-:Y:S01]  /*c1a0*/  FFMA.FTZ R122, R167, R0, -R122 ;  /* 0x00000000a77a7223 */ /* 0x000fe2000001087a */
[----:B------:R-:W-:Y:S01]  /*c1b0*/  FADD.FTZ R134, R176, R139 ;  /* 0x0000008bb0867221 */ /* 0x000fe20000010000 */
[----:B------:R5:W-:Y:S01]  /*c1c0*/  @!P6 SYNCS.ARRIVE.TRANS64.RED.A1T0 RZ, [R136+URZ], RZ ;  /* 0x000000ff88ffe9a7 */ /* 0x000be2000810043f */
[----:B------:R-:W-:Y:S01]  /*c1d0*/  F2FP.F16.F32.PACK_AB R176, R145, R176 ;  /* 0x000000b091b0723e */ /* 0x000fe200000000ff */
[----:B------:R1:W-:Y:S08]  /*c1e0*/  MUFU.EX2 R7, R131 ;  /* 0x0000008300077308 */ /* 0x0003f00000000800 */
[----:B------:R-:W5:Y:S01]  /*c1f0*/  MUFU.EX2 R157, R157 ;  /* 0x0000009d009d7308 */ /* 0x000f620000000800 */
[----:B-1----:R-:W-:Y:S01]  /*c200*/  FADD.FTZ R131, R185, R10 ;  /* 0x0000000ab9837221 */ /* 0x002fe20000010000 */
[----:B0-----:R-:W-:-:S03]  /*c210*/  F2FP.F16.F32.PACK_AB R185, R120, R185 ;  /* 0x000000b978b9723e */ /* 0x001fc600000000ff */
[----:B------:R-:W-:-:S03]  /*c220*/  FADD.FTZ R10, R120, R131 ;  /* 0x00000083780a7221 */ /* 0x000fc60000010000 */
[----:B------:R-:W0:Y:S01]  /*c230*/  MUFU.EX2 R183, R183 ;  /* 0x000000b700b77308 */ /* 0x000e220000000800 */
[----:B--2---:R-:W-:Y:S01]  /*c240*/  FADD.FTZ R131, R187, R10 ;  /* 0x0000000abb837221 */ /* 0x004fe20000010000 */
[----:B---3--:R-:W-:-:S03]  /*c250*/  F2FP.F16.F32.PACK_AB R187, R124, R187 ;  /* 0x000000bb7cbb723e */ /* 0x008fc600000000ff */
[----:B------:R-:W-:-:S03]  /*c260*/  FADD.FTZ R131, R124, R131 ;  /* 0x000000837c837221 */ /* 0x000fc60000010000 */
[----:B------:R-:W1:Y:S01]  /*c270*/  MUFU.EX2 R128, R128 ;  /* 0x0000008000807308 */ /* 0x000e620000000800 */
[----:B----4-:R-:W-:Y:S01]  /*c280*/  FADD.FTZ R10, R126, R131 ;  /* 0x000000837e0a7221 */ /* 0x010fe20000010000 */
[----:B------:R-:W-:-:S03]  /*c290*/  FADD.FTZ R131, R145, R134 ;  /* 0x0000008691837221 */ /* 0x000fc60000010000 */
[----:B-----5:R-:W-:Y:S01]  /*c2a0*/  FADD.FTZ R10, R157, R10 ;  /* 0x0000000a9d0a7221 */ /* 0x020fe20000010000 */
[----:B------:R-:W-:Y:S01]  /*c2b0*/  FADD.FTZ R134, R178, R131 ;  /* 0x00000083b2867221 */ /* 0x000fe20000010000 */
[----:B------:R-:W-:Y:S01]  /*c2c0*/  F2FP.F16.F32.PACK_AB R178, R121, R178 ;  /* 0x000000b279b2723e */ /* 0x000fe200000000ff */
[----:B------:R-:W2:Y:S01]  /*c2d0*/  MUFU.EX2 R125, R125 ;  /* 0x0000007d007d7308 */ /* 0x000ea20000000800 */
[----:B0-----:R-:W-:Y:S01]  /*c2e0*/  FADD.FTZ R131, R183, R10 ;  /* 0x0000000ab7837221 */ /* 0x001fe20000010000 */
[----:B------:R-:W-:Y:S01]  /*c2f0*/  FADD.FTZ R139, R121, R134 ;  /* 0x00000086798b7221 */ /* 0x000fe20000010000 */
[C---:B------:R-:W-:Y:S02]  /*c300*/  F2FP.F16.F32.PACK_AB R183, R12.reuse, R183 ;  /* 0x000000b70cb7723e */ /* 0x040fe400000000ff */
[----:B------:R-:W-:Y:S01]  /*c310*/  FADD.FTZ R131, R12, R131 ;  /* 0x000000830c837221 */ /* 0x000fe20000010000 */
[----:B------:R-:W-:Y:S01]  /*c320*/  FADD.FTZ R134, R172, R139 ;  /* 0x0000008bac867221 */ /* 0x000fe20000010000 */
[----:B------:R-:W-:Y:S01]  /*c330*/  IMAD.MOV.U32 R12, RZ, RZ, R4 ;  /* 0x000000ffff0c7224 */ /* 0x000fe200078e0004 */
[----:B------:R-:W0:Y:S01]  /*c340*/  MUFU.EX2 R135, R135 ;  /* 0x0000008700877308 */ /* 0x000e220000000800 */
[----:B-1----:R-:W-:-:S07]  /*c350*/  FADD.FTZ R10, R128, R131 ;  /* 0x00000083800a7221 */ /* 0x002fce0000010000 */
[----:B------:R-:W1:Y:S01]  /*c360*/  MUFU.EX2 R174, R174 ;  /* 0x000000ae00ae7308 */ /* 0x000e620000000800 */
[----:B--2---:R-:W-:-:S07]  /*c370*/  F2FP.F16.F32.PACK_AB R172, R125, R172 ;  /* 0x000000ac7dac723e */ /* 0x004fce00000000ff */
[----:B------:R-:W-:Y:S01]  /*c380*/  MUFU.EX2 R130, R130 ;  /* 0x0000008200827308 */ /* 0x000fe20000000800 */
[C---:B0-----:R-:W-:Y:S01]  /*c390*/  FADD.FTZ R10, R135.reuse, R10 ;  /* 0x0000000a870a7221 */ /* 0x041fe20000010000 */
[----:B------:R-:W-:-:S06]  /*c3a0*/  F2FP.F16.F32.PACK_AB R177, R135, R128 ;  /* 0x0000008087b1723e */ /* 0x000fcc00000000ff */
[----:B------:R-:W0:Y:S08]  /*c3b0*/  MUFU.EX2 R129, R129 ;  /* 0x0000008100817308 */ /* 0x000e300000000800 */
[----:B------:R-:W-:Y:S08]  /*c3c0*/  MUFU.EX2 R127, R127 ;  /* 0x0000007f007f7308 */ /* 0x000ff00000000800 */
[----:B------:R-:W2:Y:S08]  /*c3d0*/  MUFU.EX2 R168, R168 ;  /* 0x000000a800a87308 */ /* 0x000eb00000000800 */
[----:B------:R3:W-:Y:S08]  /*c3e0*/  MUFU.EX2 R136, R123 ;  /* 0x0000007b00887308 */ /* 0x0007f00000000800 */
[----:B------:R-:W4:Y:S01]  /*c3f0*/  MUFU.EX2 R132, R132 ;  /* 0x0000008400847308 */ /* 0x000f220000000800 */
[----:B---3--:R-:W-:-:S04]  /*c400*/  FADD.FTZ R123, R125, R134 ;  /* 0x000000867d7b7221 */ /* 0x008fc80000010000 */
[----:B-1----:R-:W-:Y:S01]  /*c410*/  FADD.FTZ R134, R174, R123 ;  /* 0x0000007bae867221 */ /* 0x002fe20000010000 */
[----:B------:R-:W-:Y:S01]  /*c420*/  FADD.FTZ R123, R7, R10 ;  /* 0x0000000a077b7221 */ /* 0x000fe20000010000 */
[C---:B0-----:R-:W-:Y:S01]  /*c430*/  F2FP.F16.F32.PACK_AB R174, R129.reuse, R174 ;  /* 0x000000ae81ae723e */ /* 0x041fe200000000ff */
[----:B------:R-:W0:Y:S01]  /*c440*/  MUFU.EX2 R133, R133 ;  /* 0x0000008500857308 */ /* 0x000e220000000800 */
[----:B------:R-:W-:Y:S01]  /*c450*/  FADD.FTZ R131, R129, R134 ;  /* 0x0000008681837221 */ /* 0x000fe20000010000 */
[----:B------:R-:W-:-:S03]  /*c460*/  FADD.FTZ R10, R130, R123 ;  /* 0x0000007b820a7221 */ /* 0x000fc60000010000 */
[----:B--2---:R-:W-:Y:S01]  /*c470*/  FADD.FTZ R134, R168, R131 ;  /* 0x00000083a8867221 */ /* 0x004fe20000010000 */
[----:B------:R-:W-:Y:S02]  /*c480*/  FADD.FTZ R121, R127, R10 ;  /* 0x0000000a7f797221 */ /* 0x000fe40000010000 */
[----:B------:R-:W1:Y:S01]  /*c490*/  MUFU.EX2 R159, R159 ;  /* 0x0000009f009f7308 */ /* 0x000e620000000800 */
[C---:B----4-:R-:W-:Y:S01]  /*c4a0*/  F2FP.F16.F32.PACK_AB R173, R132.reuse, R127 ;  /* 0x0000007f84ad723e */ /* 0x050fe200000000ff */
[----:B------:R-:W-:-:S04]  /*c4b0*/  FADD.FTZ R121, R132, R121 ;  /* 0x0000007984797221 */ /* 0x000fc80000010000 */
[----:B------:R-:W-:Y:S02]  /*c4c0*/  FADD.FTZ R121, R136, R121 ;  /* 0x0000007988797221 */ /* 0x000fe40000010000 */
[----:B------:R2:W3:Y:S01]  /*c4d0*/  MUFU.EX2 R138, R179 ;  /* 0x000000b3008a7308 */ /* 0x0004e20000000800 */
[C---:B0-----:R-:W-:Y:S01]  /*c4e0*/  FADD.FTZ R123, R133.reuse, R134 ;  /* 0x00000086857b7221 */ /* 0x041fe20000010000 */
[----:B------:R-:W-:-:S06]  /*c4f0*/  F2FP.F16.F32.PACK_AB R168, R133, R168 ;  /* 0x000000a885a8723e */ /* 0x000fcc00000000ff */
[----:B------:R-:W0:Y:S01]  /*c500*/  MUFU.EX2 R169, R171 ;  /* 0x000000ab00a97308 */ /* 0x000e220000000800 */
[C---:B-1----:R-:W-:Y:S01]  /*c510*/  FADD.FTZ R121, R159.reuse, R121 ;  /* 0x000000799f797221 */ /* 0x042fe20000010000 */
[----:B--2---:R-:W-:Y:S02]  /*c520*/  F2FP.F16.F32.PACK_AB R179, R130, R7 ;  /* 0x0000000782b3723e */ /* 0x004fe400000000ff */
[----:B------:R-:W-:-:S04]  /*c530*/  F2FP.F16.F32.PACK_AB R175, R159, R136 ;  /* 0x000000889faf723e */ /* 0x000fc800000000ff */
[----:B------:R-:W1:Y:S01]  /*c540*/  MUFU.EX2 R170, R170 ;  /* 0x000000aa00aa7308 */ /* 0x000e620000000800 */
[----:B---3--:R-:W-:-:S07]  /*c550*/  FADD.FTZ R121, R138, R121 ;  /* 0x000000798a797221 */ /* 0x008fce0000010000 */
[----:B------:R2:W3:Y:S01]  /*c560*/  MUFU.EX2 R134, R181 ;  /* 0x000000b500867308 */ /* 0x0004e20000000800 */
[C---:B0-----:R-:W-:Y:S01]  /*c570*/  FADD.FTZ R121, R169.reuse, R121 ;  /* 0x00000079a9797221 */ /* 0x041fe20000010000 */
[----:B------:R-:W-:-:S06]  /*c580*/  F2FP.F16.F32.PACK_AB R169, R169, R138 ;  /* 0x0000008aa9a9723e */ /* 0x000fcc00000000ff */
[----:B------:R-:W0:Y:S01]  /*c590*/  MUFU.EX2 R137, R137 ;  /* 0x0000008900897308 */ /* 0x000e220000000800 */
[----:B-1----:R-:W-:Y:S01]  /*c5a0*/  FADD.FTZ R10, R170, R123 ;  /* 0x0000007baa0a7221 */ /* 0x002fe20000010000 */
[----:B--2---:R-:W-:-:S06]  /*c5b0*/  F2FP.F16.F32.PACK_AB R181, R157, R126 ;  /* 0x0000007e9db5723e */ /* 0x004fcc00000000ff */
[----:B------:R-:W1:Y:S01]  /*c5c0*/  MUFU.EX2 R122, R122 ;  /* 0x0000007a007a7308 */ /* 0x000e620000000800 */
[----:B---3--:R-:W-:Y:S01]  /*c5d0*/  FADD.FTZ R121, R134, R121 ;  /* 0x0000007986797221 */ /* 0x008fe20000010000 */
[C---:B0-----:R-:W-:Y:S01]  /*c5e0*/  FADD.FTZ R10, R137.reuse, R10 ;  /* 0x0000000a890a7221 */ /* 0x041fe20000010000 */
[----:B------:R-:W-:Y:S02]  /*c5f0*/  F2FP.F16.F32.PACK_AB R170, R137, R170 ;  /* 0x000000aa89aa723e */ /* 0x000fe400000000ff */
[C---:B-1----:R-:W-:Y:S01]  /*c600*/  FADD.FTZ R7, R122.reuse, R121 ;  /* 0x000000797a077221 */ /* 0x042fe20000010000 */
[----:B------:R-:W-:Y:S01]  /*c610*/  F2FP.F16.F32.PACK_AB R171, R122, R134 ;  /* 0x000000867aab723e */ /* 0x000fe200000000ff */
[----:B------:R-:W-:Y:S06]  /*c620*/  @P1 BRA `(.L_x_1128) ;  /* 0xffffffd000541947 */ /* 0x000fec000383ffff */
.L_x_1111:
        /* <DEDUP_REMOVED lines=99> */
.L_x_1129:
[----:B------:R-:W-:Y:S01]  /*cc60*/  ULEA UR5, UR36, UR38, 0x3 ;  /* 0x0000002624057291 */ /* 0x000fe2000f8e183f */
[----:B------:R-:W-:-:S05]  /*cc70*/  IMAD.U32 R2, RZ, RZ, UR37 ;  /* 0x00000025ff027e24 */ /* 0x000fca000f8e00ff */
[----:B------:R-:W-:-:S04]  /*cc80*/  SHF.L.U32 R2, R2, 0x1f, RZ ;  /* 0x0000001f02027819 */ /* 0x000fc800000006ff */
[----:B------:R0:W1:Y:S01]  /*cc90*/  SYNCS.PHASECHK.TRANS64.TRYWAIT P1, [UR5+0x30850], R2 ;  /* 0x03085002ff0075a7 */ /* 0x0000620008020145 */
[----:B------:R-:W-:Y:S05]  /*cca0*/  @!P0 BRA `(.L_x_1130) ;  /* 0x0000000000048947 */ /* 0x000fea0003800000 */
[----:B------:R-:W-:Y:S01]  /*ccb0*/  BPT.TRAP 0x1 ;  /* 0x000000040000795c */ /* 0x000fe20000300000 */
.L_x_1130:
[----:B-1----:R-:W-:Y:S05]  /*ccc0*/  @P1 BRA `(.L_x_1131) ;  /* 0x0000000000081947 */ /* 0x002fea0003800000 */
[----:B------:R-:W1:Y:S02]  /*ccd0*/  SYNCS.PHASECHK.TRANS64.TRYWAIT P0, [UR5+0x30850], R2 ;  /* 0x03085002ff0075a7 */ /* 0x000e640008000145 */
[----:B-1----:R-:W-:Y:S05]  /*cce0*/  @!P0 BRA `(.L_x_1132) ;  /* 0x0000008800408947 */ /* 0x002fea0003800000 */
.L_x_1131:
[----:B------:R-:W-:Y:S01]  /*ccf0*/  UIADD3 UR38, UR38, 0x400, URZ ;  /* 0x0000040026267890 */ /* 0x000fe2000fffe03f */
[----:B------:R-:W-:Y:S01]  /*cd00*/  WARPGROUP.ARRIVE ;  /* 0x00000000000079c5 */ /* 0x000fe20000000000 */
[----:B------:R-:W-:Y:S01]  /*cd10*/  UMOV UR7, 0x40000040 ;  /* 0x4000004000077882 */ /* 0x000fe20000000000 */
[----:B01----:R-:W0:Y:S01]  /*cd20*/  SHFL.BFLY PT, R2, R7, 0x2, 0x1f ;  /* 0x0c401f0007027f89 */ /* 0x003e2200000e0000 */
[----:B------:R-:W-:Y:S01]  /*cd30*/  USHF.R.U32.HI UR38, URZ, 0x4, UR38 ;  /* 0x000000043f267899 */ /* 0x000fe20008011626 */
[----:B------:R-:W-:Y:S01]  /*cd40*/  IMAD.MOV.U32 R8, RZ, RZ, RZ ;  /* 0x000000ffff087224 */ /* 0x000fe200078e00ff */
[----:B------:R-:W-:Y:S01]  /*cd50*/  R2UR UR8, R199 ;  /* 0x00000000c70872ca */ /* 0x000fe200000e0000 */
[----:B------:R-:W1:Y:S01]  /*cd60*/  SHFL.BFLY PT, R3, R10, 0x2, 0x1f ;  /* 0x0c401f000a037f89 */ /* 0x000e6200000e0000 */
[----:B------:R-:W-:Y:S01]  /*cd70*/  ULOP3.LUT UR38, UR38, 0x3fff, URZ, 0xc0, !UPT ;  /* 0x00003fff26267892 */ /* 0x000fe2000f8ec03f */
[----:B------:R-:W2:Y:S03]  /*cd80*/  S2R R14, SR_TID.X ;  /* 0x00000000000e7919 */ /* 0x000ea60000002100 */
        /* <DEDUP_REMOVED lines=8> */
[----:B0-----:R-:W-:Y:S01]  /*ce10*/  FADD.FTZ R6, R2, R7 ;  /* 0x0000000702067221 */ /* 0x001fe20000010000 */
[----:B------:R-:W-:Y:S01]  /*ce20*/  UMOV UR7, 0x40000040 ;  /* 0x4000004000077882 */ /* 0x000fe20000000000 */
[----:B------:R-:W-:-:S02]  /*ce30*/  IMAD.U32 R7, RZ, RZ, UR5 ;  /* 0x00000005ff077e24 */ /* 0x000fc4000f8e00ff */
[----:B-1----:R-:W-:Y:S01]  /*ce40*/  FADD.FTZ R3, R3, R10 ;  /* 0x0000000a03037221 */ /* 0x002fe20000010000 */
[----:B------:R-:W-:Y:S01]  /*ce50*/  IMAD.MOV.U32 R10, RZ, RZ, RZ ;  /* 0x000000ffff0a7224 */ /* 0x000fe200078e00ff */
[----:B------:R-:W0:Y:S01]  /*ce60*/  SHFL.BFLY PT, R9, R6, 0x1, 0x1f ;  /* 0x0c201f0006097f89 */ /* 0x000e2200000e0000 */
[----:B------:R-:W-:Y:S01]  /*ce70*/  IMAD.U32 R199, RZ, RZ, UR8 ;  /* 0x00000008ffc77e24 */ /* 0x000fe2000f8e00ff */
[----:B------:R-:W-:Y:S02]  /*ce80*/  USEL UR36, UR36, URZ, UP0 ;  /* 0x0000003f24247287 */ /* 0x000fe40008000000 */
[----:B------:R-:W1:Y:S01]  /*ce90*/  SHFL.BFLY PT, R2, R3, 0x1, 0x1f ;  /* 0x0c201f0003027f89 */ /* 0x000e6200000e0000 */
[----:B--2---:R-:W-:Y:S01]  /*cea0*/  LOP3.LUT P2, RZ, R14, 0x7f, RZ, 0xc0, !PT ;  /* 0x0000007f0eff7812 */ /* 0x004fe2000784c0ff */
[----:B0-----:R-:W-:Y:S01]  /*ceb0*/  FADD.FTZ R13, R6, R9 ;  /* 0x00000009060d7221 */ /* 0x001fe20000010000 */
[----:B-1----:R-:W-:-:S04]  /*cec0*/  FADD.FTZ R12, R3, R2 ;  /* 0x00000002030c7221 */ /* 0x002fc80000010000 */
[----:B------:R-:W-:Y:S01]  /*ced0*/  FSETP.NE.FTZ.AND P1, PT, R13, RZ, PT ;  /* 0x000000ff0d00720b */ /* 0x000fe20003f35000 */
[----:B------:R-:W-:Y:S02]  /*cee0*/  IMAD.MOV.U32 R2, RZ, RZ, -0x800000 ;  /* 0xff800000ff027424 */ /* 0x000fe400078e00ff */
[----:B------:R-:W-:Y:S01]  /*cef0*/  IMAD.MOV.U32 R3, RZ, RZ, -0x800000 ;  /* 0xff800000ff037424 */ /* 0x000fe200078e00ff */
[----:B------:R-:W-:-:S09]  /*cf00*/  FSETP.NE.FTZ.AND P0, PT, R12, RZ, PT ;  /* 0x000000ff0c00720b */ /* 0x000fd20003f15000 */
[----:B------:R-:W0:Y:S01]  /*cf10*/  @P1 MUFU.LG2 R11, R13 ;  /* 0x0000000d000b1308 */ /* 0x000e220000000c00 */
[----:B------:R-:W-:-:S03]  /*cf20*/  @P1 FMUL.FTZ R14, R0, 0.69314718246459960938 ;  /* 0x3f317218000e1820 */ /* 0x000fc60000410000 */
[----:B------:R-:W-:Y:S01]  /*cf30*/  @P0 FMUL.FTZ R6, R0, 0.69314718246459960938 ;  /* 0x3f31721800060820 */ /* 0x000fe20000410000 */
[----:B------:R-:W-:-:S03]  /*cf40*/  @!P2 VIADD R0, R7, 0x30860 ;  /* 0x000308600700a836 */ /* 0x000fc60000000000 */
[----:B------:R-:W1:Y:S08]  /*cf50*/  @P0 MUFU.LG2 R9, R12 ;  /* 0x0000000c00090308 */ /* 0x000e700000000c00 */
[----:B------:R-:W2:Y:S01]  /*cf60*/  @P1 MUFU.RCP R10, R13 ;  /* 0x0000000d000a1308 */ /* 0x000ea20000001000 */
[----:B0-----:R-:W-:-:S04]  /*cf70*/  @P1 FMUL.FTZ R11, R11, 0.69314718246459960938 ;  /* 0x3f3172180b0b1820 */ /* 0x001fc80000410000 */
[----:B------:R-:W-:Y:S01]  /*cf80*/  @P1 FFMA.FTZ R2, R14, R4, R11 ;  /* 0x000000040e021223 */ /* 0x000fe2000001000b */
[----:B------:R-:W-:Y:S02]  /*cf90*/  @!P2 PRMT R4, RZ, 0x654, R0 ;  /* 0x00000654ff04a816 */ /* 0x000fe40000000000 */
[----:B------:R-:W0:Y:S01]  /*cfa0*/  @P0 MUFU.RCP R8, R12 ;  /* 0x0000000c00080308 */ /* 0x000e220000001000 */
[----:B-1----:R-:W-:-:S04]  /*cfb0*/  @P0 FMUL.FTZ R9, R9, 0.69314718246459960938 ;  /* 0x3f31721809090820 */ /* 0x002fc80000410000 */
        /* <DEDUP_REMOVED lines=30> */
[----:B--2---:R-:W-:Y:S01]  /*d1a0*/  FMUL.FTZ R127, R43, R10 ;  /* 0x0000000a2b7f7220 */ /* 0x004fe20000410000 */
[----:B0-----:R-:W-:Y:S01]  /*d1b0*/  FMUL.FTZ R0, R32, R8 ;  /* 0x0000000820007220 */ /* 0x001fe20000410000 */
        /* <DEDUP_REMOVED lines=94> */
.L_x_1062:
[----:B------:R-:W0:Y:S01]  /*d7a0*/  S2R R5, SR_CgaCtaId ;  /* 0x0000000000057919 */ /* 0x000e220000008800 */
[----:B------:R-:W-:Y:S01]  /*d7b0*/  MOV R38, 0x400 ;  /* 0x0000040000267802 */ /* 0x000fe20000000f00 */
[----:B------:R-:W-:Y:S01]  /*d7c0*/  BSSY B0, `(.L_x_1133) ;  /* 0x0000251000007945 */ /* 0x000fe20003800000 */
[----:B------:R-:W-:Y:S02]  /*d7d0*/  BAR.SYNC.DEFER_BLOCKING 0x5, 0x120 ;  /* 0x0144800000007b1d */ /* 0x000fe40000010000 */
[----:B0-----:R-:W-:-:S05]  /*d7e0*/  LEA R38, R5, R38, 0x18 ;  /* 0x0000002605267211 */ /* 0x001fca00078ec0ff */
[----:B------:R-:W0:Y:S02]  /*d7f0*/  LDS.128 R192, [R38+0x308d0] ;  /* 0x0308d00026c07984 */ /* 0x000e240000000c00 */
[----:B0-----:R-:W-:Y:S02]  /*d800*/  R2UR UR6, R194 ;  /* 0x00000000c20672ca */ /* 0x001fe400000e0000 */
[----:B------:R-:W-:Y:S01]  /*d810*/  R2UR UR5, R195 ;  /* 0x00000000c30572ca */ /* 0x000fe200000e0000 */
[----:B------:R-:W-:Y:S06]  /*d820*/  BAR.ARV 0x4, 0x120 ;  /* 0x0104800000007b1d */ /* 0x000fec0000002000 */
[----:B------:R-:W-:Y:S08]  /*d830*/  @P0 BRA `(.L_x_1134) ;  /* 0x00000018003c0947 */ /* 0x000ff00003800000 */
[----:B------:R-:W0:Y:S01]  /*d840*/  S2R R5, SR_SWINHI ;  /* 0x0000000000057919 */ /* 0x000e220000002f00 */
[----:B------:R-:W-:Y:S01]  /*d850*/  F2FP.F16.F32.PACK_AB R6, R123, R6 ;  /* 0x000000067b06723e */ /* 0x000fe200000000ff */
[----:B------:R-:W-:Y:S01]  /*d860*/  ULDC.64 UR8, c[0x0][0xbd8] ;  /* 0x0002f60000087ab9 */ /* 0x000fe20000000a00 */
[----:B------:R-:W-:Y:S01]  /*d870*/  R2UR UR4, R198 ;  /* 0x00000000c60472ca */ /* 0x000fe200000e0000 */
[----:B------:R-:W-:Y:S01]  /*d880*/  UISETP.NE.U32.AND UP0, UPT, UR8, URZ, UPT ;  /* 0x0000003f0800728c */ /* 0x000fe2000bf05070 */
[----:B------:R-:W-:Y:S02]  /*d890*/  F2FP.F16.F32.PACK_AB R88, R89, R88 ;  /* 0x000000585958723e */ /* 0x000fe400000000ff */
[----:B------:R-:W-:Y:S01]  /*d8a0*/  F2FP.F16.F32.PACK_AB R89, R43, R90 ;  /* 0x0000005a2b59723e */ /* 0x000fe200000000ff */
[----:B------:R-:W-:Y:S01]  /*d8b0*/  UISETP.NE.AND.EX UP0, UPT, UR9, URZ, UPT, UP0 ;  /* 0x0000003f0900728c */ /* 0x000fe2000bf05300 */
[----:B------:R-:W-:Y:S02]  /*d8c0*/  F2FP.F16.F32.PACK_AB R96, R97, R96 ;  /* 0x000000606160723e */ /* 0x000fe400000000ff */
[----:B------:R-:W-:Y:S01]  /*d8d0*/  F2FP.F16.F32.PACK_AB R90, R93, R92 ;  /* 0x0000005c5d5a723e */ /* 0x000fe200000000ff */
[----:B------:R-:W-:Y:S01]  /*d8e0*/  ULDC.64 UR8, c[0x0][0xbd8] ;  /* 0x0002f60000087ab9 */ /* 0x000fe20000000a00 */
[----:B------:R-:W-:-:S02]  /*d8f0*/  F2FP.F16.F32.PACK_AB R91, R42, R91 ;  /* 0x0000005b2a5b723e */ /* 0x000fc400000000ff */
[----:B------:R-:W-:Y:S01]  /*d900*/  F2FP.F16.F32.PACK_AB R97, R99, R98 ;  /* 0x000000626361723e */ /* 0x000fe200000000ff */
[----:B------:R-:W-:Y:S01]  /*d910*/  UIMAD.WIDE UR8, UR4, 0x4, UR8 ;  /* 0x00000004040878a5 */ /* 0x000fe2000f8e0208 */
        /* <DEDUP_REMOVED lines=8> */
[----:B------:R-:W-:Y:S02]  /*d9a0*/  MOV R16, R38 ;  /* 0x0000002600107202 */ /* 0x000fe40000000f00 */
[----:B0-----:R-:W-:Y:S02]  /*d9b0*/  MOV R17, R5 ;  /* 0x0000000500117202 */ /* 0x001fe40000000f00 */
[----:B------:R-:W-:-:S02]  /*d9c0*/  F2FP.F16.F32.PACK_AB R114, R117, R116 ;  /* 0x000000747572723e */ /* 0x000fc400000000ff */
[----:B------:R-:W-:Y:S01]  /*d9d0*/  F2FP.F16.F32.PACK_AB R115, R119, R118 ;  /* 0x000000767773723e */ /* 0x000fe200000000ff */
[----:B------:R-:W-:-:S03]  /*d9e0*/  IMAD.WIDE R4, R203, 0x2, R16 ;  /* 0x00000002cb047825 */ /* 0x000fc600078e0210 */
[C---:B------:R-:W-:Y:S02]  /*d9f0*/  LOP3.LUT R21, R4.reuse, 0x380, RZ, 0xc0, !PT ;  /* 0x0000038004157812 */ /* 0x040fe400078ec0ff */
[C---:B------:R-:W-:Y:S02]  /*da00*/  IADD3 R75, P2, R4.reuse, 0x20, RZ ;  /* 0x00000020044b7810 */ /* 0x040fe40007f5e0ff */
[C---:B------:R-:W-:Y:S02]  /*da10*/  IADD3 R95, P1, R4.reuse, 0x40, RZ ;  /* 0x00000040045f7810 */ /* 0x040fe40007f3e0ff */
[C---:B------:R-:W-:Y:S01]  /*da20*/  IADD3 R135, P6, R4.reuse, 0x60, RZ ;  /* 0x0000006004877810 */ /* 0x040fe20007fde0ff */
[--C-:B------:R-:W-:Y:S01]  /*da30*/  IMAD.X R9, RZ, RZ, R5.reuse, P2 ;  /* 0x000000ffff097224 */ /* 0x100fe200010e0605 */
[C---:B------:R-:W-:Y:S01]  /*da40*/  IADD3 R137, P5, R4.reuse, 0x4000, RZ ;  /* 0x0000400004897810 */ /* 0x040fe20007fbe0ff */
[--C-:B------:R-:W-:Y:S01]  /*da50*/  IMAD.X R11, RZ, RZ, R5.reuse, P1 ;  /* 0x000000ffff0b7224 */ /* 0x100fe200008e0605 */
[----:B------:R-:W-:Y:S01]  /*da60*/  SHF.R.U64 R21, R21, 0x3, RZ ;  /* 0x0000000315157819 */ /* 0x000fe200000012ff */
[--C-:B------:R-:W-:Y:S01]  /*da70*/  IMAD.X R13, RZ, RZ, R5.reuse, P6 ;  /* 0x000000ffff0d7224 */ /* 0x100fe200030e0605 */
[C---:B------:R-:W-:Y:S01]  /*da80*/  IADD3 R139, P0, R4.reuse, 0x4020, RZ ;  /* 0x00004020048b7810 */ /* 0x040fe20007f1e0ff */
[----:B------:R-:W-:Y:S01]  /*da90*/  IMAD.X R15, RZ, RZ, R5, P5 ;  /* 0x000000ffff0f7224 */ /* 0x000fe200028e0605 */
[----:B------:R-:W-:-:S02]  /*daa0*/  IADD3 R141, P4, R4, 0x4040, RZ ;  /* 0x00004040048d7810 */ /* 0x000fc40007f9e0ff */
[C---:B------:R-:W-:Y:S01]  /*dab0*/  IADD3 R143, P3, R4.reuse, 0x4060, RZ ;  /* 0x00004060048f7810 */ /* 0x040fe20007f7e0ff */
[--C-:B------:R-:W-:Y:S01]  /*dac0*/  IMAD.X R25, RZ, RZ, R5.reuse, P0 ;  /* 0x000000ffff197224 */ /* 0x100fe200000e0605 */
[C---:B------:R-:W-:Y:S01]  /*dad0*/  IADD3 R145, P2, R4.reuse, 0x8000, RZ ;  /* 0x0000800004917810 */ /* 0x040fe20007f5e0ff */
[--C-:B------:R-:W-:Y:S01]  /*dae0*/  IMAD.X R27, RZ, RZ, R5.reuse, P4 ;  /* 0x000000ffff1b7224 */ /* 0x100fe200020e0605 */
[C---:B------:R-:W-:Y:S01]  /*daf0*/  IADD3 R147, P1, R4.reuse, 0x8020, RZ ;  /* 0x0000802004937810 */ /* 0x040fe20007f3e0ff */
[--C-:B------:R-:W-:Y:S01]  /*db00*/  IMAD.X R29, RZ, RZ, R5.reuse, P3 ;  /* 0x000000ffff1d7224 */ /* 0x100fe200018e0605 */
[C---:B------:R-:W-:Y:S01]  /*db10*/  IADD3 R149, P6, R4.reuse, 0x8040, RZ ;  /* 0x0000804004957810 */ /* 0x040fe20007fde0ff */
[--C-:B------:R-:W-:Y:S01]  /*db20*/  IMAD.X R31, RZ, RZ, R5.reuse, P2 ;  /* 0x000000ffff1f7224 */ /* 0x100fe200010e0605 */
[----:B------:R-:W-:Y:S01]  /*db30*/  IADD3 R151, P5, R4, 0x8060, RZ ;  /* 0x0000806004977810 */ /* 0x000fe20007fbe0ff */
[--C-:B------:R-:W-:Y:S01]  /*db40*/  IMAD.X R33, RZ, RZ, R5.reuse, P1 ;  /* 0x000000ffff217224 */ /* 0x100fe200008e0605 */
[----:B------:R-:W-:Y:S01]  /*db50*/  LOP3.LUT R4, R21, R4, RZ, 0x3c, !PT ;  /* 0x0000000415047212 */ /* 0x000fe200078e3cff */
[--C-:B------:R-:W-:Y:S01]  /*db60*/  IMAD.X R35, RZ, RZ, R5.reuse, P6 ;  /* 0x000000ffff237224 */ /* 0x100fe200030e0605 */
[----:B------:R-:W-:Y:S01]  /*db70*/  LOP3.LUT R8, R75, 0x380, RZ, 0xc0, !PT ;  /* 0x000003804b087812 */ /* 0x000fe200078ec0ff */
[----:B------:R-:W-:Y:S01]  /*db80*/  IMAD.X R21, RZ, RZ, R5, P5 ;  /* 0x000000ffff157224 */ /* 0x000fe200028e0605 */
[----:B------:R-:W-:-:S02]  /*db90*/  LOP3.LUT R10, R95, 0x380, RZ, 0xc0, !PT ;  /* 0x000003805f0a7812 */ /* 0x000fc400078ec0ff */
[----:B------:R-:W-:Y:S02]  /*dba0*/  LOP3.LUT R12, R135, 0x380, RZ, 0xc0, !PT ;  /* 0x00000380870c7812 */ /* 0x000fe400078ec0ff */
[----:B------:R-:W-:Y:S02]  /*dbb0*/  LOP3.LUT R14, R137, 0x380, RZ, 0xc0, !PT ;  /* 0x00000380890e7812 */ /* 0x000fe400078ec0ff */
[----:B------:R-:W-:Y:S02]  /*dbc0*/  LOP3.LUT R24, R139, 0x380, RZ, 0xc0, !PT ;  /* 0x000003808b187812 */ /* 0x000fe400078ec0ff */
[----:B------:R-:W-:Y:S02]  /*dbd0*/  LOP3.LUT R26, R141, 0x380, RZ, 0xc0, !PT ;  /* 0x000003808d1a7812 */ /* 0x000fe400078ec0ff */
[----:B------:R-:W-:Y:S02]  /*dbe0*/  SHF.R.U64 R8, R8, 0x3, RZ ;  /* 0x0000000308087819 */ /* 0x000fe400000012ff */
[----:B------:R-:W-:-:S02]  /*dbf0*/  SHF.R.U64 R10, R10, 0x3, RZ ;  /* 0x000000030a0a7819 */ /* 0x000fc400000012ff */
[----:B------:R-:W-:Y:S02]  /*dc00*/  LOP3.LUT R28, R143, 0x380, RZ, 0xc0, !PT ;  /* 0x000003808f1c7812 */ /* 0x000fe400078ec0ff */
[----:B------:R-:W-:Y:S02]  /*dc10*/  LOP3.LUT R30, R145, 0x380, RZ, 0xc0, !PT ;  /* 0x00000380911e7812 */ /* 0x000fe400078ec0ff */
[----:B------:R-:W-:Y:S02]  /*dc20*/  MOV R132, R4 ;  /* 0x0000000400847202 */ /* 0x000fe40000000f00 */
[----:B------:R-:W-:Y:S02]  /*dc30*/  F2FP.F16.F32.PACK_AB R4, R20, R7 ;  /* 0x000000071404723e */ /* 0x000fe400000000ff */
[----:B------:R-:W-:Y:S02]  /*dc40*/  SHF.R.U64 R12, R12, 0x3, RZ ;  /* 0x000000030c0c7819 */ /* 0x000fe400000012ff */
[----:B------:R-:W-:-:S02]  /*dc50*/  SHF.R.U64 R14, R14, 0x3, RZ ;  /* 0x000000030e0e7819 */ /* 0x000fc400000012ff */
[----:B------:R-:W-:Y:S02]  /*dc60*/  F2FP.F16.F32.PACK_AB R5, R128, R133 ;  /* 0x000000858005723e */ /* 0x000fe400000000ff */
[----:B------:R-:W-:Y:S02]  /*dc70*/  LOP3.LUT R20, R147, 0x380, RZ, 0xc0, !PT ;  /* 0x0000038093147812 */ /* 0x000fe400078ec0ff */
[----:B------:R-:W-:Y:S01]  /*dc80*/  F2FP.F16.F32.PACK_AB R7, R131, R32 ;  /* 0x000000208307723e */ /* 0x000fe200000000ff */
[----:B------:R-:W-:Y:S01]  /*dc90*/  BAR.SYNC.DEFER_BLOCKING 0x1, 0x100 ;  /* 0x0044000000007b1d */ /* 0x000fe20000010000 */
[----:B------:R-:W-:Y:S02]  /*dca0*/  SHF.R.U64 R24, R24, 0x3, RZ ;  /* 0x0000000318187819 */ /* 0x000fe400000012ff */
[----:B------:R-:W-:Y:S02]  /*dcb0*/  SHF.R.U64 R26, R26, 0x3, RZ ;  /* 0x000000031a1a7819 */ /* 0x000fe400000012ff */
[----:B------:R-:W-:-:S02]  /*dcc0*/  LOP3.LUT R74, R151, 0x380, RZ, 0xc0, !PT ;  /* 0x00000380974a7812 */ /* 0x000fc400078ec0ff */
[----:B------:R-:W-:Y:S02]  /*dcd0*/  LOP3.LUT R8, R8, R75, RZ, 0x3c, !PT ;  /* 0x0000004b08087212 */ /* 0x000fe400078e3cff */
[----:B------:R-:W-:Y:S02]  /*dce0*/  LOP3.LUT R10, R10, R95, RZ, 0x3c, !PT ;  /* 0x0000005f0a0a7212 */ /* 0x000fe400078e3cff */
[----:B------:R-:W-:Y:S02]  /*dcf0*/  SHF.R.U64 R28, R28, 0x3, RZ ;  /* 0x000000031c1c7819 */ /* 0x000fe400000012ff */
[----:B------:R-:W-:Y:S02]  /*dd00*/  SHF.R.U64 R30, R30, 0x3, RZ ;  /* 0x000000031e1e7819 */ /* 0x000fe400000012ff */
[----:B------:R-:W-:Y:S02]  /*dd10*/  LOP3.LUT R12, R12, R135, RZ, 0x3c, !PT ;  /* 0x000000870c0c7212 */ /* 0x000fe400078e3cff */
[----:B------:R-:W-:-:S02]  /*dd20*/  LOP3.LUT R14, R14, R137, RZ, 0x3c, !PT ;  /* 0x000000890e0e7212 */ /* 0x000fc400078e3cff */
[----:B------:R-:W-:Y:S02]  /*dd30*/  LOP3.LUT R34, R149, 0x380, RZ, 0xc0, !PT ;  /* 0x0000038095227812 */ /* 0x000fe400078ec0ff */
[----:B------:R-:W-:Y:S02]  /*dd40*/  SHF.R.U64 R20, R20, 0x3, RZ ;  /* 0x0000000314147819 */ /* 0x000fe400000012ff */
[----:B------:R-:W-:Y:S01]  /*dd50*/  LOP3.LUT R24, R24, R139, RZ, 0x3c, !PT ;  /* 0x0000008b18187212 */ /* 0x000fe200078e3cff */
[----:B------:R0:W-:Y:S01]  /*dd60*/  STSM.16.M88.4 [R132], R4 ;  /* 0x0000000484007844 */ /* 0x0001e20000000200 */
[----:B------:R-:W-:Y:S02]  /*dd70*/  LOP3.LUT R26, R26, R141, RZ, 0x3c, !PT ;  /* 0x0000008d1a1a7212 */ /* 0x000fe400078e3cff */
[----:B------:R-:W-:Y:S02]  /*dd80*/  SHF.R.U64 R74, R74, 0x3, RZ ;  /* 0x000000034a4a7819 */ /* 0x000fe400000012ff */
[----:B------:R-:W-:-:S02]  /*dd90*/  LOP3.LUT R28, R28, R143, RZ, 0x3c, !PT ;  /* 0x0000008f1c1c7212 */ /* 0x000fc400078e3cff */
[----:B------:R-:W-:Y:S02]  /*dda0*/  LOP3.LUT R30, R30, R145, RZ, 0x3c, !PT ;  /* 0x000000911e1e7212 */ /* 0x000fe400078e3cff */
[----:B------:R-:W-:Y:S02]  /*ddb0*/  MOV R131, R8 ;  /* 0x0000000800837202 */ /* 0x000fe40000000f00 */
[----:B------:R-:W-:Y:S02]  /*ddc0*/  MOV R130, R10 ;  /* 0x0000000a00827202 */ /* 0x000fe40000000f00 */
[----:B------:R-:W-:Y:S02]  /*ddd0*/  F2FP.F16.F32.PACK_AB R8, R41, R40 ;  /* 0x000000282908723e */ /* 0x000fe400000000ff */
[----:B------:R-:W-:Y:S02]  /*dde0*/  F2FP.F16.F32.PACK_AB R9, R127, R122 ;  /* 0x0000007a7f09723e */ /* 0x000fe400000000ff */
[----:B0-----:R-:W-:-:S02]  /*ddf0*/  F2FP.F16.F32.PACK_AB R4, R121, R0 ;  /* 0x000000007904723e */ /* 0x001fc400000000ff */
[----:B------:R-:W-:Y:S02]  /*de00*/  F2FP.F16.F32.PACK_AB R5, R126, R125 ;  /* 0x0000007d7e05723e */ /* 0x000fe400000000ff */
[----:B------:R-:W-:Y:S02]  /*de10*/  F2FP.F16.F32.PACK_AB R6, R37, R36 ;  /* 0x000000242506723e */ /* 0x000fe400000000ff */
[----:B------:R-:W-:Y:S02]  /*de20*/  F2FP.F16.F32.PACK_AB R7, R129, R124 ;  /* 0x0000007c8107723e */ /* 0x000fe400000000ff */
[----:B------:R-:W-:Y:S02]  /*de30*/  F2FP.F16.F32.PACK_AB R10, R45, R44 ;  /* 0x0000002c2d0a723e */ /* 0x000fe400000000ff */
[----:B------:R-:W-:Y:S01]  /*de40*/  F2FP.F16.F32.PACK_AB R11, R47, R120 ;  /* 0x000000782f0b723e */ /* 0x000fe200000000ff */
[----:B------:R0:W-:Y:S01]  /*de50*/  STSM.16.M88.4 [R131], R4 ;  /* 0x0000000483007844 */ /* 0x0001e20000000200 */
[----:B------:R-:W-:-:S02]  /*de60*/  SHF.R.U64 R34, R34, 0x3, RZ ;  /* 0x0000000322227819 */ /* 0x000fc400000012ff */
[----:B------:R-:W-:Y:S01]  /*de70*/  LOP3.LUT R32, R20, R147, RZ, 0x3c, !PT ;  /* 0x0000009314207212 */ /* 0x000fe200078e3cff */
[----:B------:R1:W-:Y:S01]  /*de80*/  STSM.16.M88.4 [R130], R8 ;  /* 0x0000000882007844 */ /* 0x0003e20000000200 */
[----:B------:R-:W-:Y:S02]  /*de90*/  MOV R128, R12 ;  /* 0x0000000c00807202 */ /* 0x000fe40000000f00 */
[----:B------:R-:W-:Y:S02]  /*dea0*/  MOV R123, R14 ;  /* 0x0000000e007b7202 */ /* 0x000fe40000000f00 */
[----:B------:R-:W-:Y:S02]  /*deb0*/  LOP3.LUT R20, R74, R151, RZ, 0x3c, !PT ;  /* 0x000000974a147212 */ /* 0x000fe400078e3cff */
[----:B------:R-:W-:Y:S02]  /*dec0*/  MOV R95, R24 ;  /* 0x00000018005f7202 */ /* 0x000fe40000000f00 */
[----:B------:R-:W-:-:S02]  /*ded0*/  MOV R94, R26 ;  /* 0x0000001a005e7202 */ /* 0x000fc40000000f00 */
[----:B------:R-:W-:Y:S02]  /*dee0*/  F2FP.F16.F32.PACK_AB R12, R49, R48 ;  /* 0x00000030310c723e */ /* 0x000fe400000000ff */
[----:B------:R-:W-:Y:S02]  /*def0*/  F2FP.F16.F32.PACK_AB R13, R51, R50 ;  /* 0x00000032330d723e */ /* 0x000fe400000000ff */
[----:B------:R-:W-:Y:S02]  /*df00*/  F2FP.F16.F32.PACK_AB R14, R53, R52 ;  /* 0x00000034350e723e */ /* 0x000fe400000000ff */
[----:B------:R-:W-:Y:S02]  /*df10*/  F2FP.F16.F32.PACK_AB R15, R55, R54 ;  /* 0x00000036370f723e */ /* 0x000fe400000000ff */
[----:B------:R-:W-:Y:S02]  /*df20*/  MOV R75, R28 ;  /* 0x0000001c004b7202 */ /* 0x000fe40000000f00 */
[----:B------:R-:W-:Y:S01]  /*df30*/  MOV R74, R30 ;  /* 0x0000001e004a7202 */ /* 0x000fe20000000f00 */
[----:B------:R-:W-:Y:S01]  /*df40*/  STSM.16.M88.4 [R128], R12 ;  /* 0x0000000c80007844 */ /* 0x000fe20000000200 */
[----:B------:R-:W-:-:S02]  /*df50*/  F2FP.F16.F32.PACK_AB R24, R57, R56 ;  /* 0x000000383918723e */ /* 0x000fc400000000ff */
        /* <DEDUP_REMOVED lines=8> */
[----:B------:R-:W-:Y:S02]  /*dfe0*/  LOP3.LUT R34, R34, R149, RZ, 0x3c, !PT ;  /* 0x0000009522227212 */ /* 0x000fe400078e3cff */
[----:B0-----:R-:W-:Y:S01]  /*dff0*/  F2FP.F16.F32.PACK_AB R4, R73, R72 ;  /* 0x000000484904723e */ /* 0x001fe200000000ff */
[----:B------:R-:W-:Y:S01]  /*e000*/  STSM.16.M88.4 [R95], R28 ;  /* 0x0000001c5f007844 */ /* 0x000fe20000000200 */
[----:B------:R-:W-:Y:S02]  /*e010*/  F2FP.F16.F32.PACK_AB R5, R46, R39 ;  /* 0x000000272e05723e */ /* 0x000fe400000000ff */
[----:B------:R-:W-:Y:S02]  /*e020*/  F2FP.F16.F32.PACK_AB R6, R77, R76 ;  /* 0x0000004c4d06723e */ /* 0x000fe400000000ff */
[----:B------:R-:W-:-:S02]  /*e030*/  F2FP.F16.F32.PACK_AB R7, R79, R78 ;  /* 0x0000004e4f07723e */ /* 0x000fc400000000ff */
[----:B-1----:R-:W-:Y:S02]  /*e040*/  F2FP.F16.F32.PACK_AB R8, R81, R80 ;  /* 0x000000505108723e */ /* 0x002fe400000000ff */
[----:B------:R-:W-:Y:S01]  /*e050*/  F2FP.F16.F32.PACK_AB R9, R83, R82 ;  /* 0x000000525309723e */ /* 0x000fe200000000ff */
[----:B------:R0:W-:Y:S01]  /*e060*/  STSM.16.M88.4 [R94], R4 ;  /* 0x000000045e007844 */ /* 0x0001e20000000200 */
[----:B------:R-:W-:Y:S02]  /*e070*/  F2FP.F16.F32.PACK_AB R10, R85, R84 ;  /* 0x00000054550a723e */ /* 0x000fe400000000ff */
[----:B------:R-:W-:Y:S02]  /*e080*/  F2FP.F16.F32.PACK_AB R11, R87, R86 ;  /* 0x00000056570b723e */ /* 0x000fe400000000ff */
[----:B------:R-:W-:Y:S02]  /*e090*/  MOV R32, R32 ;  /* 0x0000002000207202 */ /* 0x000fe40000000f00 */
[----:B------:R-:W-:Y:S01]  /*e0a0*/  MOV R34, R34 ;  /* 0x0000002200227202 */ /* 0x000fe20000000f00 */
[----:B------:R1:W-:Y:S01]  /*e0b0*/  STSM.16.M88.4 [R75], R8 ;  /* 0x000000084b007844 */ /* 0x0003e20000000200 */
[----:B------:R-:W-:-:S02]  /*e0c0*/  MOV R20, R20 ;  /* 0x0000001400147202 */ /* 0x000fc40000000f00 */
[----:B------:R-:W-:Y:S01]  /*e0d0*/  PLOP3.LUT P0, PT, PT, PT, UP0, 0x80, 0x0 ;  /* 0x000000000000781c */ /* 0x000fe20003f0f008 */
[----:B------:R1:W-:Y:S04]  /*e0e0*/  STSM.16.M88.4 [R74], R88 ;  /* 0x000000584a007844 */ /* 0x0003e80000000200 */
[----:B------:R1:W-:Y:S01]  /*e0f0*/  STSM.16.M88.4 [R32], R96 ;  /* 0x0000006020007844 */ /* 0x0003e20000000200 */
[----:B0-----:R-:W-:Y:S02]  /*e100*/  IMAD.U32 R4, RZ, RZ, UR8 ;  /* 0x00000008ff047e24 */ /* 0x001fe4000f8e00ff */
[----:B------:R-:W-:Y:S01]  /*e110*/  IMAD.U32 R5, RZ, RZ, UR9 ;  /* 0x00000009ff057e24 */ /* 0x000fe2000f8e00ff */
[----:B------:R1:W-:Y:S01]  /*e120*/  STSM.16.M88.4 [R34], R104 ;  /* 0x0000006822007844 */ /* 0x0003e20000000200 */
[----:B------:R-:W-:-:S03]  /*e130*/  ULDC.64 UR8, c[0x0][0xbe0] ;  /* 0x0002f80000087ab9 */ /* 0x000fc60000000a00 */
[----:B------:R1:W-:Y:S01]  /*e140*/  STSM.16.M88.4 [R20], R112 ;  /* 0x0000007014007844 */ /* 0x0003e20000000200 */
[----:B------:R-:W-:Y:S01]  /*e150*/  UISETP.NE.U32.AND UP1, UPT, UR8, URZ, UPT ;  /* 0x0000003f0800728c */ /* 0x000fe2000bf25070 */
[----:B------:R-:W-:Y:S03]  /*e160*/  BAR.SYNC.DEFER_BLOCKING 0x1, 0x100 ;  /* 0x0044000000007b1d */ /* 0x000fe60000010000 */
[----:B------:R-:W-:-:S05]  /*e170*/  UISETP.NE.AND.EX UP1, UPT, UR9, URZ, UPT, UP1 ;  /* 0x0000003f0900728c */ /* 0x000fca000bf25310 */
[----:B------:R-:W0:Y:S01]  /*e180*/  LDC R37, c[0x0][0xa88] ;  /* 0x0002a200ff257b82 */ /* 0x000e220000000800 */
[----:B------:R-:W-:Y:S01]  /*e190*/  PLOP3.LUT P1, PT, PT, PT, UP1, 0x80, 0x0 ;  /* 0x000000000000781c */ /* 0x000fe20003f2f018 */
[----:B------:R-:W-:-:S04]  /*e1a0*/  IMAD R7, R22, 0x40, R19 ;  /* 0x0000004016077824 */ /* 0x000fc800078e0213 */
[----:B------:R-:W-:Y:S02]  /*e1b0*/  @UP1 ULDC.64 UR8, c[0x0][0xbe0] ;  /* 0x0002f80000081ab9 */ /* 0x000fe40000000a00 */
[----:B------:R-:W-:Y:S01]  /*e1c0*/  @UP1 UIMAD.WIDE UR8, UR4, 0x4, UR8 ;  /* 0x00000004040818a5 */ /* 0x000fe2000f8e0208 */
[----:B------:R-:W-:-:S05]  /*e1d0*/  IMAD.WIDE R16, R7, 0x2, R16 ;  /* 0x0000000207107825 */ /* 0x000fca00078e0210 */
[----:B------:R-:W-:Y:S02]  /*e1e0*/  IMAD.U32 R6, RZ, RZ, UR8 ;  /* 0x00000008ff067e24 */ /* 0x000fe4000f8e00ff */
[----:B------:R-:W-:Y:S01]  /*e1f0*/  IMAD.U32 R7, RZ, RZ, UR9 ;  /* 0x00000009ff077e24 */ /* 0x000fe2000f8e00ff */
[----:B------:R-:W2:Y:S01]  /*e200*/  @P0 LDG.E R0, desc[UR60][R4.64] ;  /* 0x0000003c04000981 */ /* 0x000ea2000c1e1900 */
[----:B------:R-:W-:Y:S01]  /*e210*/  UMOV UR4, URZ ;  /* 0x0000003f00047c82 */ /* 0x000fe20008000000 */
[----:B------:R-:W-:Y:S02]  /*e220*/  IADD3 R33, P5, R16, 0x1000, RZ ;  /* 0x0000100010217810 */ /* 0x000fe40007fbe0ff */
[----:B0-----:R1:W5:Y:S01]  /*e230*/  @P1 LDG.E R37, desc[UR60][R6.64] ;  /* 0x0000003c06251981 */ /* 0x001362000c1e1900 */
[----:B--2---:R-:W-:Y:S01]  /*e240*/  @P0 R2UR UR4, R0 ;  /* 0x00000000000402ca */ /* 0x004fe200000e0000 */
[----:B-1----:R-:W-:-:S14]  /*e250*/  @P1 BRA `(.L_x_1135) ;  /* 0x0000000000101947 */ /* 0x002fdc0003800000 */
[----:B------:R-:W-:Y:S05]  /*e260*/  @!P0 BRA `(.L_x_1135) ;  /* 0x00000000000c8947 */ /* 0x000fea0003800000 */
[----:B------:R-:W2:Y:S04]  /*e270*/  LDG.E R0, desc[UR60][R4.64] ;  /* 0x0000003c04007981 */ /* 0x000ea8000c1e1900 */
[----:B-----5:R-:W2:Y:S02]  /*e280*/  LDG.E R37, desc[UR60][R4.64+0x4] ;  /* 0x0000043c04257981 */ /* 0x020ea4000c1e1900 */
[----:B--2---:R-:W-:-:S07]  /*e290*/  IMAD.IADD R37, R37, 0x1, -R0 ;  /* 0x0000000125257824 */ /* 0x004fce00078e0a00 */
.L_x_1135:
[----:B------:R-:W-:Y:S01]  /*e2a0*/  R2UR UR17, R197 ;  /* 0x00000000c51172ca */ /* 0x000fe200000e0000 */
[----:B------:R-:W-:Y:S01]  /*e2b0*/  ULDC.64 UR12, c[0x0][0xb70] ;  /* 0x0002dc00000c7ab9 */ /* 0x000fe20000000a00 */
[----:B------:R-:W-:Y:S01]  /*e2c0*/  R2UR UR15, R198 ;  /* 0x00000000c60f72ca */ /* 0x000fe200000e0000 */
[----:B------:R-:W-:Y:S01]  /*e2d0*/  USHF.R.S32.HI UR11, URZ, 0x1f, UR4 ;  /* 0x0000001f3f0b7899 */ /* 0x000fe20008011404 */
[----:B------:R-:W-:Y:S01]  /*e2e0*/  IADD3 R5, P3, R16, 0x3000, RZ ;  /* 0x0000300010057810 */ /* 0x000fe20007f7e0ff */
[----:B------:R-:W-:Y:S01]  /*e2f0*/  UMOV UR10, UR4 ;  /* 0x00000004000a7c82 */ /* 0x000fe20008000000 */
[----:B------:R-:W-:Y:S01]  /*e300*/  IMAD R6, R196, 0x80, R201 ;  /* 0x00000080c4067824 */ /* 0x000fe200078e02c9 */
[----:B------:R-:W-:Y:S02]  /*e310*/  IADD3 R57, P0, R16, 0x4000, RZ ;  /* 0x0000400010397810 */ /* 0x000fe40007f1e0ff */
[----:B------:R-:W-:Y:S02]  /*e320*/  LOP3.LUT R4, R5, 0x380, RZ, 0xc0, !PT ;  /* 0x0000038005047812 */ /* 0x000fe400078ec0ff */
[----:B------:R-:W-:-:S02]  /*e330*/  SHF.R.S32.HI R0, RZ, 0x1f, R6 ;  /* 0x0000001fff007819 */ /* 0x000fc40000011406 */
[----:B------:R-:W-:Y:S01]  /*e340*/  USHF.R.S32.HI UR14, URZ, 0x1f, UR17 ;  /* 0x0000001f3f0e7899 */ /* 0x000fe20008011411 */
[----:B------:R-:W-:Y:S01]  /*e350*/  SHF.R.U64 R4, R4, 0x3, RZ ;  /* 0x0000000304047819 */ /* 0x000fe200000012ff */
[----:B------:R-:W-:Y:S01]  /*e360*/  UIMAD.WIDE.U32 UR8, UR17, UR12, UR10 ;  /* 0x0000000c110872a5 */ /* 0x000fe2000f8e000a */
[----:B------:R-:W-:Y:S01]  /*e370*/  IADD3 R9, P4, R16, 0x2000, RZ ;  /* 0x0000200010097810 */ /* 0x000fe20007f9e0ff */
[----:B------:R-:W-:Y:S01]  /*e380*/  UIMAD UR7, UR14, UR12, URZ ;  /* 0x0000000c0e0772a4 */ /* 0x000fe2000f8e023f */
[----:B------:R-:W-:Y:S02]  /*e390*/  LOP3.LUT R4, R4, R5, RZ, 0x3c, !PT ;  /* 0x0000000504047212 */ /* 0x000fe400078e3cff */
[C---:B------:R-:W-:Y:S01]  /*e3a0*/  IADD3 R45, P1, R16.reuse, 0x5000, RZ ;  /* 0x00005000102d7810 */ /* 0x040fe20007f3e0ff */
[----:B------:R-:W-:Y:S01]  /*e3b0*/  UIMAD UR10, UR17, UR13, UR7 ;  /* 0x0000000d110a72a4 */ /* 0x000fe2000f8e0207 */
[----:B------:R-:W-:Y:S01]  /*e3c0*/  IADD3 R29, P2, R16, 0x6000, RZ ;  /* 0x00006000101d7810 */ /* 0x000fe20007f5e0ff */
[----:B------:R-:W-:Y:S01]  /*e3d0*/  USHF.R.S32.HI UR7, URZ, 0x1f, UR15 ;  /* 0x0000001f3f077899 */ /* 0x000fe2000801140f */
[----:B------:R-:W-:Y:S01]  /*e3e0*/  LOP3.LUT R56, R57, 0x380, RZ, 0xc0, !PT ;  /* 0x0000038039387812 */ /* 0x000fe200078ec0ff */
[----:B------:R-:W-:Y:S01]  /*e3f0*/  ULDC.64 UR12, c[0x0][0xb78] ;  /* 0x0002de00000c7ab9 */ /* 0x000fe20000000a00 */
[----:B------:R-:W-:Y:S01]  /*e400*/  USEL UR15, UR15, URZ, !UP0 ;  /* 0x0000003f0f0f7287 */ /* 0x000fe2000c000000 */
[----:B------:R-:W-:Y:S01]  /*e410*/  LOP3.LUT R32, R33, 0x380, RZ, 0xc0, !PT ;  /* 0x0000038021207812 */ /* 0x000fe200078ec0ff */
[----:B------:R-:W-:Y:S01]  /*e420*/  USEL UR16, UR7, URZ, !UP0 ;  /* 0x0000003f07107287 */ /* 0x000fe2000c000000 */
[----:B------:R-:W-:Y:S01]  /*e430*/  LOP3.LUT R8, R9, 0x380, RZ, 0xc0, !PT ;  /* 0x0000038009087812 */ /* 0x000fe200078ec0ff */
[----:B------:R-:W-:Y:S01]  /*e440*/  UIADD3 UR9, UR9, UR10, URZ ;  /* 0x0000000a09097290 */ /* 0x000fe2000fffe03f */
[----:B------:R-:W-:Y:S01]  /*e450*/  LOP3.LUT R44, R45, 0x380, RZ, 0xc0, !PT ;  /* 0x000003802d2c7812 */ /* 0x000fe200078ec0ff */
[----:B------:R-:W-:Y:S01]  /*e460*/  UIMAD UR7, UR16, UR12, URZ ;  /* 0x0000000c100772a4 */ /* 0x000fe2000f8e023f */
[----:B------:R-:W-:Y:S01]  /*e470*/  LOP3.LUT R28, R29, 0x380, RZ, 0xc0, !PT ;  /* 0x000003801d1c7812 */ /* 0x000fe200078ec0ff */
[----:B------:R-:W-:Y:S01]  /*e480*/  UIMAD.WIDE.U32 UR8, UR15, UR12, UR8 ;  /* 0x0000000c0f0872a5 */ /* 0x000fe2000f8e0008 */
[----:B------:R-:W-:Y:S01]  /*e490*/  SHF.R.U64 R56, R56, 0x3, RZ ;  /* 0x0000000338387819 */ /* 0x000fe200000012ff */
[----:B------:R-:W-:Y:S01]  /*e4a0*/  UIMAD UR7, UR15, UR13, UR7 ;  /* 0x0000000d0f0772a4 */ /* 0x000fe2000f8e0207 */
[----:B------:R-:W-:-:S02]  /*e4b0*/  SHF.R.U64 R32, R32, 0x3, RZ ;  /* 0x0000000320207819 */ /* 0x000fc400000012ff */
[----:B------:R-:W-:Y:S02]  /*e4c0*/  SHF.R.U64 R8, R8, 0x3, RZ ;  /* 0x0000000308087819 */ /* 0x000fe400000012ff */
[----:B------:R-:W-:Y:S01]  /*e4d0*/  IADD3 R5, P6, R6, UR8, RZ ;  /* 0x0000000806057c10 */ /* 0x000fe2000ffde0ff */
[----:B------:R-:W-:Y:S01]  /*e4e0*/  IMAD.U32 R7, RZ, RZ, UR7 ;  /* 0x00000007ff077e24 */ /* 0x000fe2000f8e00ff */
[----:B------:R-:W-:Y:S02]  /*e4f0*/  SHF.R.U64 R44, R44, 0x3, RZ ;  /* 0x000000032c2c7819 */ /* 0x000fe400000012ff */
[----:B------:R-:W-:Y:S02]  /*e500*/  SHF.R.U64 R28, R28, 0x3, RZ ;  /* 0x000000031c1c7819 */ /* 0x000fe400000012ff */
[----:B------:R-:W-:Y:S01]  /*e510*/  IADD3.X R0, R0, UR9, R7, P6, !PT ;  /* 0x0000000900007c10 */ /* 0x000fe2000b7fe407 */
[----:B------:R-:W-:Y:S01]  /*e520*/  ULDC.64 UR8, c[0x0][0xb40] ;  /* 0x0002d00000087ab9 */ /* 0x000fe20000000a00 */
[----:B------:R-:W-:Y:S01]  /*e530*/  LOP3.LUT R56, R56, R57, RZ, 0x3c, !PT ;  /* 0x0000003938387212 */ /* 0x000fe200078e3cff */
[----:B------:R-:W-:Y:S01]  /*e540*/  IMAD.X R57, RZ, RZ, R17, P0 ;  /* 0x000000ffff397224 */ /* 0x000fe200000e0611 */
[----:B------:R-:W-:-:S02]  /*e550*/  LEA R20, P6, R5, UR8, 0x2 ;  /* 0x0000000805147c11 */ /* 0x000fc4000f8c10ff */
[----:B------:R-:W-:Y:S02]  /*e560*/  LOP3.LUT P0, RZ, R200, 0x3, RZ, 0xc0, !PT ;  /* 0x00000003c8ff7812 */ /* 0x000fe4000780c0ff */
[----:B------:R-:W-:Y:S01]  /*e570*/  LEA.HI.X R21, R5, UR9, R0, 0x2, P6 ;  /* 0x0000000905157c11 */ /* 0x000fe2000b0f1400 */
[----:B------:R-:W-:Y:S01]  /*e580*/  VIADD R0, R6, 0x8 ;  /* 0x0000000806007836 */ /* 0x000fe20000000000 */
        /* <DEDUP_REMOVED lines=8> */
[C---:B------:R-:W-:Y:S01]  /*e610*/  IADD3 R13, P6, R16.reuse, 0x7000, RZ ;  /* 0x00007000100d7810 */ /* 0x040fe20007fde0ff */
[----:B------:R-:W-:Y:S01]  /*e620*/  IMAD.X R29, RZ, RZ, R17, P2 ;  /* 0x000000ffff1d7224 */ /* 0x000fe200010e0611 */
[C---:B------:R-:W-:Y:S01]  /*e630*/  IADD3 R61, P5, R16.reuse, 0x8000, RZ ;  /* 0x00008000103d7810 */ /* 0x040fe20007fbe0ff */
[----:B------:R-:W-:Y:S01]  /*e640*/  ULDC.64 UR8, c[0x0][0xaa0] ;  /* 0x0002a80000087ab9 */ /* 0x000fe20000000a00 */
[----:B------:R-:W-:-:S02]  /*e650*/  IADD3 R53, P4, R16, 0x9000, RZ ;  /* 0x0000900010357810 */ /* 0x000fc40007f9e0ff */
[----:B------:R-:W-:Y:S02]  /*e660*/  IADD3 R41, P3, R16, 0xa000, RZ ;  /* 0x0000a00010297810 */ /* 0x000fe40007f7e0ff */
[-C--:B-----5:R-:W-:Y:S02]  /*e670*/  ISETP.GE.OR P1, PT, R6, R37.reuse, P0 ;  /* 0x000000250600720c */ /* 0x0a0fe40000726670 */
[----:B------:R-:W-:Y:S02]  /*e680*/  IADD3 R7, P2, R16, 0xb000, RZ ;  /* 0x0000b00010077810 */ /* 0x000fe40007f5e0ff */
[----:B------:R-:W-:Y:S02]  /*e690*/  ISETP.GE.OR P0, PT, R0, R37, P0 ;  /* 0x000000250000720c */ /* 0x000fe40000706670 */
[----:B------:R-:W-:Y:S01]  /*e6a0*/  LOP3.LUT R11, R16, 0x380, RZ, 0xc0, !PT ;  /* 0x00000380100b7812 */ /* 0x000fe200078ec0ff */
[----:B------:R-:W-:Y:S01]  /*e6b0*/  IMAD.X R25, RZ, RZ, R17, P2 ;  /* 0x000000ffff197224 */ /* 0x000fe200010e0611 */
[----:B------:R-:W-:-:S02]  /*e6c0*/  LOP3.LUT R12, R13, 0x380, RZ, 0xc0, !PT ;  /* 0x000003800d0c7812 */ /* 0x000fc400078ec0ff */
[----:B------:R-:W-:Y:S02]  /*e6d0*/  LOP3.LUT R60, R61, 0x380, RZ, 0xc0, !PT ;  /* 0x000003803d3c7812 */ /* 0x000fe400078ec0ff */
[----:B------:R-:W-:Y:S01]  /*e6e0*/  LOP3.LUT R52, R53, 0x380, RZ, 0xc0, !PT ;  /* 0x0000038035347812 */ /* 0x000fe200078ec0ff */
[----:B------:R-:W-:Y:S01]  /*e6f0*/  @!P1 STG.E desc[UR60][R20.64], R3 ;  /* 0x0000000314009986 */ /* 0x000fe2000c10193c */
[----:B------:R-:W-:Y:S02]  /*e700*/  LOP3.LUT R40, R41, 0x380, RZ, 0xc0, !PT ;  /* 0x0000038029287812 */ /* 0x000fe400078ec0ff */
[----:B------:R-:W-:Y:S01]  /*e710*/  LOP3.LUT R0, R7, 0x380, RZ, 0xc0, !PT ;  /* 0x0000038007007812 */ /* 0x000fe200078ec0ff */
[----:B------:R0:W-:Y:S01]  /*e720*/  @!P0 STG.E desc[UR60][R20.64+0x20], R2 ;  /* 0x0000200214008986 */ /* 0x0001e2000c10193c */
[----:B------:R-:W-:Y:S02]  /*e730*/  SHF.R.U64 R11, R11, 0x3, RZ ;  /* 0x000000030b0b7819 */ /* 0x000fe400000012ff */
[----:B------:R-:W-:Y:S01]  /*e740*/  SHF.R.U64 R12, R12, 0x3, RZ ;  /* 0x000000030c0c7819 */ /* 0x000fe200000012ff */
[----:B------:R-:W-:Y:S01]  /*e750*/  UIMAD UR7, UR11, UR8, URZ ;  /* 0x000000080b0772a4 */ /* 0x000fe2000f8e023f */
[----:B------:R-:W-:Y:S01]  /*e760*/  SHF.R.U64 R60, R60, 0x3, RZ ;  /* 0x000000033c3c7819 */ /* 0x000fe200000012ff */
[----:B------:R-:W5:Y:S01]  /*e770*/  LD.E.128 R32, desc[UR60][R32.64] ;  /* 0x0000003c20207980 */ /* 0x000f62000c101d00 */
[----:B------:R-:W-:-:S02]  /*e780*/  SHF.R.U64 R52, R52, 0x3, RZ ;  /* 0x0000000334347819 */ /* 0x000fc400000012ff */
[----:B------:R-:W-:Y:S01]  /*e790*/  SHF.R.U64 R40, R40, 0x3, RZ ;  /* 0x0000000328287819 */ /* 0x000fe200000012ff */
[----:B------:R-:W5:Y:S01]  /*e7a0*/  LD.E.128 R56, desc[UR60][R56.64] ;  /* 0x0000003c38387980 */ /* 0x000f62000c101d00 */
[----:B------:R-:W-:Y:S02]  /*e7b0*/  SHF.R.U64 R0, R0, 0x3, RZ ;  /* 0x0000000300007819 */ /* 0x000fe400000012ff */
[----:B------:R-:W-:Y:S01]  /*e7c0*/  LOP3.LUT R16, R11, R16, RZ, 0x3c, !PT ;  /* 0x000000100b107212 */ /* 0x000fe200078e3cff */
[----:B0-----:R-:W-:Y:S01]  /*e7d0*/  IMAD.MOV.U32 R2, RZ, RZ, R19 ;  /* 0x000000ffff027224 */ /* 0x001fe200078e0013 */
[----:B------:R-:W-:Y:S01]  /*e7e0*/  LOP3.LUT R12, R12, R13, RZ, 0x3c, !PT ;  /* 0x0000000d0c0c7212 */ /* 0x000fe200078e3cff */
[--C-:B------:R-:W-:Y:S01]  /*e7f0*/  IMAD.X R13, RZ, RZ, R17.reuse, P6 ;  /* 0x000000ffff0d7224 */ /* 0x100fe200030e0611 */
[----:B------:R-:W-:Y:S01]  /*e800*/  LOP3.LUT R60, R60, R61, RZ, 0x3c, !PT ;  /* 0x0000003d3c3c7212 */ /* 0x000fe200078e3cff */
[--C-:B------:R-:W-:Y:S01]  /*e810*/  IMAD.X R61, RZ, RZ, R17.reuse, P5 ;  /* 0x000000ffff3d7224 */ /* 0x100fe200028e0611 */
[----:B------:R-:W-:Y:S01]  /*e820*/  LOP3.LUT R52, R52, R53, RZ, 0x3c, !PT ;  /* 0x0000003534347212 */ /* 0x000fe200078e3cff */
[--C-:B------:R-:W-:Y:S01]  /*e830*/  IMAD.X R53, RZ, RZ, R17.reuse, P4 ;  /* 0x000000ffff357224 */ /* 0x100fe200020e0611 */
[----:B------:R-:W-:Y:S01]  /*e840*/  LOP3.LUT R40, R40, R41, RZ, 0x3c, !PT ;  /* 0x0000002928287212 */ /* 0x000fe200078e3cff */
[----:B------:R-:W-:Y:S01]  /*e850*/  IMAD.X R41, RZ, RZ, R17, P3 ;  /* 0x000000ffff297224 */ /* 0x000fe200018e0611 */
[----:B------:R-:W-:Y:S01]  /*e860*/  LOP3.LUT R24, R0, R7, RZ, 0x3c, !PT ;  /* 0x0000000700187212 */ /* 0x000fe200078e3cff */
[----:B------:R0:W5:Y:S01]  /*e870*/  LD.E.128 R48, desc[UR60][R16.64] ;  /* 0x0000003c10307980 */ /* 0x000162000c101d00 */
[----:B------:R-:W-:Y:S01]  /*e880*/  SHF.R.S32.HI R3, RZ, 0x1f, R19 ;  /* 0x0000001fff037819 */ /* 0x000fe20000011413 */
[----:B------:R-:W-:-:S02]  /*e890*/  UIMAD UR7, UR4, UR9, UR7 ;  /* 0x00000009040772a4 */ /* 0x000fc4000f8e0207 */
[----:B------:R-:W5:Y:S04]  /*e8a0*/  LD.E.128 R8, desc[UR60][R8.64] ;  /* 0x0000003c08087980 */ /* 0x000f68000c101d00 */
[----:B------:R-:W5:Y:S01]  /*e8b0*/  LD.E.128 R4, desc[UR60][R4.64] ;  /* 0x0000003c04047980 */ /* 0x000f62000c101d00 */
[----:B0-----:R-:W-:Y:S01]  /*e8c0*/  IMAD.U32 R17, RZ, RZ, UR8 ;  /* 0x00000008ff117e24 */ /* 0x001fe2000f8e00ff */
[----:B------:R-:W-:Y:S02]  /*e8d0*/  ULDC.64 UR8, c[0x0][0xae0] ;  /* 0x0002b80000087ab9 */ /* 0x000fe40000000a00 */
[----:B------:R-:W5:Y:S01]  /*e8e0*/  LD.E.128 R44, desc[UR60][R44.64] ;  /* 0x0000003c2c2c7980 */ /* 0x000f62000c101d00 */
[----:B------:R-:W-:-:S03]  /*e8f0*/  IMAD.WIDE.U32 R2, R17, UR4, R2 ;  /* 0x0000000411027c25 */ /* 0x000fc6000f8e0002 */
[----:B------:R-:W5:Y:S04]  /*e900*/  LD.E.128 R28, desc[UR60][R28.64] ;  /* 0x0000003c1c1c7980 */ /* 0x000f68000c101d00 */
[----:B------:R-:W5:Y:S04]  /*e910*/  LD.E.128 R12, desc[UR60][R12.64] ;  /* 0x0000003c0c0c7980 */ /* 0x000f68000c101d00 */
[----:B------:R-:W5:Y:S04]  /*e920*/  LD.E.128 R60, desc[UR60][R60.64] ;  /* 0x0000003c3c3c7980 */ /* 0x000f68000c101d00 */
[----:B------:R-:W5:Y:S04]  /*e930*/  LD.E.128 R52, desc[UR60][R52.64] ;  /* 0x0000003c34347980 */ /* 0x000f68000c101d00 */
[----:B------:R-:W5:Y:S04]  /*e940*/  LD.E.128 R40, desc[UR60][R40.64] ;  /* 0x0000003c28287980 */ /* 0x000f68000c101d00 */
[----:B------:R-:W5:Y:S01]  /*e950*/  LD.E.128 R24, desc[UR60][R24.64] ;  /* 0x0000003c18187980 */ /* 0x000f62000c101d00 */
[----:B------:R-:W-:Y:S01]  /*e960*/  UIMAD UR4, UR14, UR8, URZ ;  /* 0x000000080e0472a4 */ /* 0x000fe2000f8e023f */
[----:B------:R-:W-:Y:S01]  /*e970*/  @!PT LDS RZ, [RZ] ;  /* 0x00000000fffff984 */ /* 0x000fe20000000800 */
[----:B------:R-:W-:Y:S01]  /*e980*/  @!PT LDS RZ, [RZ] ;  /* 0x00000000fffff984 */ /* 0x000fe20000000800 */
[----:B------:R-:W-:Y:S01]  /*e990*/  @!PT LDS RZ, [RZ] ;  /* 0x00000000fffff984 */ /* 0x000fe20000000800 */
[----:B------:R-:W-:Y:S01]  /*e9a0*/  @!PT LDS RZ, [RZ] ;  /* 0x00000000fffff984 */ /* 0x000fe20000000800 */
[----:B------:R0:W-:Y:S06]  /*e9b0*/  MEMBAR.ALL.CTA ;  /* 0x0000000000007992 */ /* 0x0001ec0000008000 */
[----:B0-----:R-:W0:Y:S01]  /*e9c0*/  FENCE.VIEW.ASYNC.S ;  /* 0x00000000000073c6 */ /* 0x001e220000000000 */
[----:B------:R-:W-:-:S02]  /*e9d0*/  VIADD R3, R3, UR7 ;  /* 0x0000000703037c36 */ /* 0x000fc40008000000 */
[----:B------:R-:W-:Y:S01]  /*e9e0*/  IMAD.U32 R17, RZ, RZ, UR8 ;  /* 0x00000008ff117e24 */ /* 0x000fe2000f8e00ff */
[----:B------:R-:W-:Y:S01]  /*e9f0*/  UIMAD UR4, UR17, UR9, UR4 ;  /* 0x00000009110472a4 */ /* 0x000fe2000f8e0204 */
[----:B------:R-:W-:Y:S02]  /*ea00*/  IMAD R37, R196, -0x80, R37 ;  /* 0xffffff80c4257824 */ /* 0x000fe400078e0225 */
[----:B------:R-:W-:Y:S01]  /*ea10*/  IMAD.WIDE.U32 R2, R17, UR17, R2 ;  /* 0x0000001111027c25 */ /* 0x000fe2000f8e0002 */
[----:B------:R-:W-:Y:S02]  /*ea20*/  ULDC.64 UR8, c[0x0][0xae8] ;  /* 0x0002ba0000087ab9 */ /* 0x000fe40000000a00 */
[----:B------:R-:W-:Y:S01]  /*ea30*/  ISETP.GE.AND P3, PT, R22, R37, PT ;  /* 0x000000251600720c */ /* 0x000fe20003f66270 */
[----:B------:R-:W-:Y:S01]  /*ea40*/  VIADD R3, R3, UR4 ;  /* 0x0000000403037c36 */ /* 0x000fe20008000000 */
[----:B------:R-:W-:Y:S01]  /*ea50*/  UIMAD UR4, UR16, UR8, URZ ;  /* 0x00000008100472a4 */ /* 0x000fe2000f8e023f */
[----:B------:R-:W-:-:S02]  /*ea60*/  VIADD R38, R38, 0x30820 ;  /* 0x0003082026267836 */ /* 0x000fc40000000000 */
[C---:B------:R-:W-:Y:S02]  /*ea70*/  VIADD R0, R22.reuse, 0x20 ;  /* 0x0000002016007836 */ /* 0x040fe40000000000 */
[----:B------:R-:W-:Y:S01]  /*ea80*/  IMAD.U32 R21, RZ, RZ, UR8 ;  /* 0x00000008ff157e24 */ /* 0x000fe2000f8e00ff */
[----:B------:R-:W-:Y:S01]  /*ea90*/  UIMAD UR4, UR15, UR9, UR4 ;  /* 0x000000090f0472a4 */ /* 0x000fe2000f8e0204 */
[----:B------:R-:W-:Y:S01]  /*eaa0*/  PRMT R38, RZ, 0x654, R38 ;  /* 0x00000654ff267816 */ /* 0x000fe20000000026 */
[----:B------:R-:W-:Y:S01]  /*eab0*/  VIADD R16, R22, 0x60 ;  /* 0x0000006016107836 */ /* 0x000fe20000000000 */
[-C--:B------:R-:W-:Y:S01]  /*eac0*/  ISETP.GE.AND P0, PT, R0, R37.reuse, PT ;  /* 0x000000250000720c */ /* 0x080fe20003f06270 */
[----:B------:R-:W-:Y:S01]  /*ead0*/  IMAD.WIDE.U32 R20, R21, UR15, R2 ;  /* 0x0000000f15147c25 */ /* 0x000fe2000f8e0002 */
[--C-:B------:R-:W-:Y:S01]  /*eae0*/  SHF.R.S32.HI R23, RZ, 0x1f, R22.reuse ;  /* 0x0000001fff177819 */ /* 0x100fe20000011416 */
[----:B0-----:R0:W-:Y:S02]  /*eaf0*/  SYNCS.ARRIVE.TRANS64.RED.A1T0 RZ, [R38+URZ], RZ ;  /* 0x000000ff26ff79a7 */ /* 0x0011e4000810043f */
[----:B------:R-:W-:Y:S01]  /*eb00*/  VIADD R0, R22, 0x40 ;  /* 0x0000004016007836 */ /* 0x000fe20000000000 */
[----:B------:R-:W-:Y:S01]  /*eb10*/  BSSY B1, `(.L_x_1136) ;  /* 0x0000019000017945 */ /* 0x000fe20003800000 */
[----:B------:R-:W-:Y:S01]  /*eb20*/  VIADD R39, R21, UR4 ;  /* 0x0000000415277c36 */ /* 0x000fe20008000000 */
[-C--:B------:R-:W-:Y:S01]  /*eb30*/  ISETP.GE.AND P2, PT, R16, R37.reuse, PT ;  /* 0x000000251000720c */ /* 0x080fe20003f46270 */
[----:B------:R-:W-:Y:S01]  /*eb40*/  IMAD.WIDE R16, R196, 0x80, R22 ;  /* 0x00000080c4107825 */ /* 0x000fe200078e0216 */
[----:B------:R-:W-:Y:S01]  /*eb50*/  ISETP.GE.AND P1, PT, R0, R37, PT ;  /* 0x000000250000720c */ /* 0x000fe20003f26270 */
[----:B0-----:R-:W-:-:S12]  /*eb60*/  @P3 BRA `(.L_x_1137) ;  /* 0x00000000004c3947 */ /* 0x001fd80003800000 */
        /* <DEDUP_REMOVED lines=19> */
.L_x_1137:
[----:B------:R-:W-:Y:S05]  /*eca0*/  BSYNC B1 ;  /* 0x0000000000017941 */ /* 0x000fea0003800000 */
.L_x_1136:
[----:B------:R-:W-:Y:S04]  /*ecb0*/  BSSY B1, `(.L_x_1138) ;  /* 0x0000017000017945 */ /* 0x000fe80003800000 */
[----:B------:R-:W-:Y:S05]  /*ecc0*/  @P0 BRA `(.L_x_1139) ;  /* 0x0000000000540947 */ /* 0x000fea0003800000 */
[----:B0-----:R-:W-:Y:S01]  /*ecd0*/  IADD3 R37, P0, R16, 0x20, RZ ;  /* 0x0000002010257810 */ /* 0x001fe20007f1e0ff */
[C---:B------:R-:W-:Y:S01]  /*ece0*/  VIADD R2, R19.reuse, 0x40 ;  /* 0x0000004013027836 */ /* 0x040fe20000000000 */
[----:B------:R-:W-:Y:S01]  /*ecf0*/  ULDC UR4, c[0x0][0xa8c] ;  /* 0x0002a30000047ab9 */ /* 0x000fe20000000800 */
[----:B------:R-:W-:Y:S01]  /*ed00*/  ULDC.64 UR8, c[0x0][0xad8] ;  /* 0x0002b60000087ab9 */ /* 0x000fe20000000a00 */
[----:B------:R-:W-:Y:S01]  /*ed10*/  IMAD.MOV.U32 R3, RZ, RZ, R39 ;  /* 0x000000ffff037224 */ /* 0x000fe200078e0027 */
[C---:B------:R-:W-:Y:S01]  /*ed20*/  ISETP.GE.AND P3, PT, R19.reuse, UR4, PT ;  /* 0x0000000413007c0c */ /* 0x040fe2000bf66270 */
        /* <DEDUP_REMOVED lines=15> */
.L_x_1139:
[----:B------:R-:W-:Y:S05]  /*ee20*/  BSYNC B1 ;  /* 0x0000000000017941 */ /* 0x000fea0003800000 */
.L_x_1138:
[----:B------:R-:W-:Y:S04]  /*ee30*/  BSSY B1, `(.L_x_1140) ;  /* 0x0000017000017945 */ /* 0x000fe80003800000 */
[----:B------:R-:W-:Y:S05]  /*ee40*/  @P1 BRA `(.L_x_1141) ;  /* 0x0000000000541947 */ /* 0x000fea0003800000 */
[----:B-1---5:R-:W-:Y:S01]  /*ee50*/  IADD3 R33, P0, R16, 0x40, RZ ;  /* 0x0000004010217810 */ /* 0x022fe20007f1e0ff */
        /* <DEDUP_REMOVED lines=20> */
.L_x_1141:
[----:B------:R-:W-:Y:S05]  /*efa0*/  BSYNC B1 ;  /* 0x0000000000017941 */ /* 0x000fea0003800000 */
.L_x_1140:
[----:B------:R-:W-:Y:S05]  /*efb0*/  @P2 BRA `(.L_x_1142) ;  /* 0x0000000c00442947 */ /* 0x000fea0003800000 */
[----:B--2--5:R-:W-:Y:S01]  /*efc0*/  IADD3 R9, P0, R16, 0x60, RZ ;  /* 0x0000006010097810 */ /* 0x024fe20007f1e0ff */
[----:B------:R-:W-:Y:S01]  /*efd0*/  ULDC.64 UR8, c[0x0][0xad8] ;  /* 0x0002b60000087ab9 */ /* 0x000fe20000000a00 */
[----:B------:R-:W-:Y:S01]  /*efe0*/  IMAD.MOV.U32 R2, RZ, RZ, R20 ;  /* 0x000000ffff027224 */ /* 0x000fe200078e0014 */
[----:B------:R-:W-:Y:S01]  /*eff0*/  ULDC UR4, c[0x0][0xa8c] ;  /* 0x0002a30000047ab9 */ /* 0x000fe20000000800 */
[----:B------:R-:W-:Y:S01]  /*f000*/  IMAD.MOV.U32 R3, RZ, RZ, R39 ;  /* 0x000000ffff037224 */ /* 0x000fe200078e0027 */
[C---:B------:R-:W-:Y:S01]  /*f010*/  ISETP.GE.AND P1, PT, R19.reuse, UR4, PT ;  /* 0x0000000413007c0c */ /* 0x040fe2000bf26270 */
[----:B------:R-:W-:Y:S02]  /*f020*/  IMAD.X R16, RZ, RZ, R17, P0 ;  /* 0x000000ffff107224 */ /* 0x000fe400000e0611 */
[----:B------:R-:W-:Y:S02]  /*f030*/  VIADD R0, R19, 0x40 ;  /* 0x0000004013007836 */ /* 0x000fe40000000000 */
[----:B------:R-:W-:-:S02]  /*f040*/  IMAD R16, R16, UR8, RZ ;  /* 0x0000000810107c24 */ /* 0x000fc4000f8e02ff */
[----:B------:R-:W-:Y:S01]  /*f050*/  IMAD.WIDE.U32 R2, R9, UR8, R2 ;  /* 0x0000000809027c25 */ /* 0x000fe2000f8e0002 */
[----:B------:R-:W-:-:S03]  /*f060*/  ISETP.GE.AND P2, PT, R0, UR4, PT ;  /* 0x0000000400007c0c */ /* 0x000fc6000bf46270 */
[----:B------:R-:W-:Y:S01]  /*f070*/  IMAD R9, R9, UR9, R16 ;  /* 0x0000000909097c24 */ /* 0x000fe2000f8e0210 */
[----:B------:R-:W-:Y:S01]  /*f080*/  ULDC.64 UR8, c[0x0][0xa80] ;  /* 0x0002a00000087ab9 */ /* 0x000fe20000000a00 */
        /* <DEDUP_REMOVED lines=10> */
.L_x_1134:
[----:B------:R-:W-:Y:S01]  /*f130*/  R2UR UR7, R198 ;  /* 0x00000000c60772ca */ /* 0x000fe200000e0000 */
[----:B------:R-:W-:Y:S01]  /*f140*/  ULDC.64 UR8, c[0x0][0xbd8] ;  /* 0x0002f60000087ab9 */ /* 0x000fe20000000a00 */
[----:B------:R-:W-:Y:S01]  /*f150*/  IMAD.MOV.U32 R9, RZ, RZ, RZ ;  /* 0x000000ffff097224 */ /* 0x000fe200078e00ff */
[----:B------:R-:W-:Y:S01]  /*f160*/  UISETP.NE.U32.AND UP0, UPT, UR8, URZ, UPT ;  /* 0x0000003f0800728c */ /* 0x000fe2000bf05070 */
[----:B------:R-:W-:-:S03]  /*f170*/  R2UR UR4, R197 ;  /* 0x00000000c50472ca */ /* 0x000fc600000e0000 */
[----:B------:R-:W-:-:S03]  /*f180*/  UISETP.NE.AND.EX UP0, UPT, UR9, URZ, UPT, UP0 ;  /* 0x0000003f0900728c */ /* 0x000fc6000bf05300 */
[----:B------:R-:W-:-:S03]  /*f190*/  ULDC.64 UR8, c[0x0][0xbd8] ;  /* 0x0002f60000087ab9 */ /* 0x000fc60000000a00 */
[----:B------:R-:W-:Y:S01]  /*f1a0*/  UIMAD.WIDE UR8, UR7, 0x4, UR8 ;  /* 0x00000004070878a5 */ /* 0x000fe2000f8e0208 */
[----:B------:R-:W0:Y:S01]  /*f1b0*/  LDC R7, c[0x0][0xa88] ;  /* 0x0002a200ff077b82 */ /* 0x000e220000000800 */
[----:B------:R-:W-:-:S04]  /*f1c0*/  PLOP3.LUT P1, PT, PT, PT, UP0, 0x80, 0x0 ;  /* 0x000000000000781c */ /* 0x000fc80003f2f008 */
[----:B------:R-:W-:Y:S02]  /*f1d0*/  IMAD.U32 R2, RZ, RZ, UR8 ;  /* 0x00000008ff027e24 */ /* 0x000fe4000f8e00ff */
[----:B------:R-:W-:Y:S01]  /*f1e0*/  IMAD.U32 R3, RZ, RZ, UR9 ;  /* 0x00000009ff037e24 */ /* 0x000fe2000f8e00ff */
[----:B------:R-:W-:Y:S02]  /*f1f0*/  ULDC.64 UR8, c[0x0][0xbe0] ;  /* 0x0002f80000087ab9 */ /* 0x000fe40000000a00 */
[----:B------:R-:W-:-:S04]  /*f200*/  UISETP.NE.U32.AND UP1, UPT, UR8, URZ, UPT ;  /* 0x0000003f0800728c */ /* 0x000fc8000bf25070 */
[----:B------:R-:W-:Y:S01]  /*f210*/  UISETP.NE.AND.EX UP1, UPT, UR9, URZ, UPT, UP1 ;  /* 0x0000003f0900728c */ /* 0x000fe2000bf25310 */
[----:B------:R1:W5:Y:S05]  /*f220*/  @P1 LDG.E R9, desc[UR60][R2.64] ;  /* 0x0000003c02091981 */ /* 0x00036a000c1e1900 */
[----:B------:R-:W-:-:S05]  /*f230*/  PLOP3.LUT P2, PT, PT, PT, UP1, 0x80, 0x0 ;  /* 0x000000000000781c */ /* 0x000fca0003f4f018 */
[----:B------:R-:W-:Y:S02]  /*f240*/  @UP1 ULDC.64 UR8, c[0x0][0xbe0] ;  /* 0x0002f80000081ab9 */ /* 0x000fe40000000a00 */
[----:B------:R-:W-:-:S06]  /*f250*/  @UP1 UIMAD.WIDE UR8, UR7, 0x4, UR8 ;  /* 0x00000004070818a5 */ /* 0x000fcc000f8e0208 */
[----:B------:R-:W-:Y:S02]  /*f260*/  IMAD.U32 R4, RZ, RZ, UR8 ;  /* 0x00000008ff047e24 */ /* 0x000fe4000f8e00ff */
[----:B------:R-:W-:-:S05]  /*f270*/  IMAD.U32 R5, RZ, RZ, UR9 ;  /* 0x00000009ff057e24 */ /* 0x000fca000f8e00ff */
[----:B0-----:R1:W5:Y:S01]  /*f280*/  @P2 LDG.E R7, desc[UR60][R4.64] ;  /* 0x0000003c04072981 */ /* 0x001362000c1e1900 */
[----:B------:R-:W-:Y:S01]  /*f290*/  USHF.R.S32.HI UR8, URZ, 0x1f, UR4 ;  /* 0x0000001f3f087899 */ /* 0x000fe20008011404 */
[----:B------:R-:W-:Y:S01]  /*f2a0*/  ISETP.GT.AND P0, PT, R205, 0x7f, PT ;  /* 0x0000007fcd00780c */ /* 0x000fe20003f04270 */
[----:B------:R-:W-:-:S12]  /*f2b0*/  @P2 BRA `(.L_x_1143) ;  /* 0x0000000000102947 */ /* 0x000fd80003800000 */
[----:B------:R-:W-:Y:S05]  /*f2c0*/  @!P1 BRA `(.L_x_1143) ;  /* 0x00000000000c9947 */ /* 0x000fea0003800000 */
[----:B------:R-:W2:Y:S04]  /*f2d0*/  LDG.E R0, desc[UR60][R2.64] ;  /* 0x0000003c02007981 */ /* 0x000ea8000c1e1900 */
[----:B-----5:R-:W2:Y:S02]  /*f2e0*/  LDG.E R7, desc[UR60][R2.64+0x4] ;  /* 0x0000043c02077981 */ /* 0x020ea4000c1e1900 */
[----:B--2---:R-:W-:-:S07]  /*f2f0*/  IMAD.IADD R7, R7, 0x1, -R0 ;  /* 0x0000000107077824 */ /* 0x004fce00078e0a00 */
.L_x_1143:
[----:B------:R-:W-:Y:S01]  /*f300*/  R2UR UR7, R198 ;  /* 0x00000000c60772ca */ /* 0x000fe200000e0000 */
[----:B------:R-:W-:Y:S01]  /*f310*/  BSSY B1, `(.L_x_1144) ;  /* 0x0000020000017945 */ /* 0x000fe20003800000 */
[----:B------:R-:W-:Y:S02]  /*f320*/  SHF.R.S32.HI R8, RZ, 0x1f, R19 ;  /* 0x0000001fff087819 */ /* 0x000fe40000011413 */
[----:B-----5:R-:W-:-:S09]  /*f330*/  SHF.R.S32.HI R6, RZ, 0x1f, R9 ;  /* 0x0000001fff067819 */ /* 0x020fd20000011409 */
[----:B------:R-:W-:Y:S02]  /*f340*/  USHF.R.S32.HI UR4, URZ, 0x1f, UR7 ;  /* 0x0000001f3f047899 */ /* 0x000fe40008011407 */
[----:B------:R-:W-:Y:S02]  /*f350*/  USEL UR10, UR7, URZ, !UP0 ;  /* 0x0000003f070a7287 */ /* 0x000fe4000c000000 */
[----:B------:R-:W-:Y:S01]  /*f360*/  USEL UR9, UR4, URZ, !UP0 ;  /* 0x0000003f04097287 */ /* 0x000fe2000c000000 */
[----:B------:R-:W-:Y:S11]  /*f370*/  @P0 BRA `(.L_x_1145) ;  /* 0x0000000000640947 */ /* 0x000ff60003800000 */
[----:B------:R-:W0:Y:S02]  /*f380*/  S2R R0, SR_TID.X ;  /* 0x0000000000007919 */ /* 0x000e240000002100 */
[----:B0-----:R-:W-:-:S04]  /*f390*/  IMAD R0, R196, 0x80, R0 ;  /* 0x00000080c4007824 */ /* 0x001fc800078e0200 */
[----:B------:R-:W-:-:S05]  /*f3a0*/  VIADD R0, R0, 0xffffff80 ;  /* 0xffffff8000007836 */ /* 0x000fca0000000000 */
[----:B------:R-:W-:-:S13]  /*f3b0*/  ISETP.GE.AND P0, PT, R0, R7, PT ;  /* 0x000000070000720c */ /* 0x000fda0003f06270 */
[----:B------:R-:W-:Y:S05]  /*f3c0*/  @P0 BRA `(.L_x_1145) ;  /* 0x0000000000500947 */ /* 0x000fea0003800000 */
[----:B------:R-:W-:Y:S01]  /*f3d0*/  R2UR UR7, R197 ;  /* 0x00000000c50772ca */ /* 0x000fe200000e0000 */
[----:B------:R-:W-:Y:S01]  /*f3e0*/  ULDC.64 UR12, c[0x0][0xb70] ;  /* 0x0002dc00000c7ab9 */ /* 0x000fe20000000a00 */
[C---:B-1----:R-:W-:Y:S01]  /*f3f0*/  IADD3 R2, P0, R0.reuse, R9, RZ ;  /* 0x0000000900027210 */ /* 0x042fe20007f1e0ff */
[----:B------:R-:W-:Y:S02]  /*f400*/  UIMAD UR4, UR8, UR12, URZ ;  /* 0x0000000c080472a4 */ /* 0x000fe4000f8e023f */
[----:B------:R-:W-:Y:S01]  /*f410*/  IMAD.U32 R5, RZ, RZ, UR12 ;  /* 0x0000000cff057e24 */ /* 0x000fe2000f8e00ff */
[----:B------:R-:W-:-:S07]  /*f420*/  LEA.HI.X.SX32 R3, R0, R6, 0x1, P0 ;  /* 0x0000000600037211 */ /* 0x000fce00000f0eff */
[----:B------:R-:W-:Y:S02]  /*f430*/  UIMAD UR4, UR7, UR13, UR4 ;  /* 0x0000000d070472a4 */ /* 0x000fe4000f8e0204 */
[----:B------:R-:W-:Y:S01]  /*f440*/  IMAD.WIDE.U32 R2, R5, UR7, R2 ;  /* 0x0000000705027c25 */ /* 0x000fe2000f8e0002 */
[----:B------:R-:W-:Y:S02]  /*f450*/  ULDC.64 UR12, c[0x0][0xb78] ;  /* 0x0002de00000c7ab9 */ /* 0x000fe40000000a00 */
[----:B------:R-:W-:Y:S01]  /*f460*/  UIMAD UR7, UR9, UR12, URZ ;  /* 0x0000000c090772a4 */ /* 0x000fe2000f8e023f */
[----:B------:R-:W-:Y:S02]  /*f470*/  VIADD R3, R3, UR4 ;  /* 0x0000000403037c36 */ /* 0x000fe40008000000 */
[----:B------:R-:W-:Y:S01]  /*f480*/  IMAD.U32 R5, RZ, RZ, UR12 ;  /* 0x0000000cff057e24 */ /* 0x000fe2000f8e00ff */
[----:B------:R-:W-:-:S03]  /*f490*/  UIMAD UR7, UR10, UR13, UR7 ;  /* 0x0000000d0a0772a4 */ /* 0x000fc6000f8e0207 */
[----:B------:R-:W-:Y:S01]  /*f4a0*/  IMAD.WIDE.U32 R2, R5, UR10, R2 ;  /* 0x0000000a05027c25 */ /* 0x000fe2000f8e0002 */
[----:B------:R-:W-:-:S03]  /*f4b0*/  ULDC.64 UR12, c[0x0][0xb40] ;  /* 0x0002d000000c7ab9 */ /* 0x000fc60000000a00 */
[----:B------:R-:W-:Y:S01]  /*f4c0*/  VIADD R3, R3, UR7 ;  /* 0x0000000703037c36 */ /* 0x000fe20008000000 */
[----:B------:R-:W-:-:S04]  /*f4d0*/  LEA R4, P0, R2, UR12, 0x2 ;  /* 0x0000000c02047c11 */ /* 0x000fc8000f8010ff */
[----:B------:R-:W-:Y:S01]  /*f4e0*/  LEA.HI.X R5, R2, UR13, R3, 0x2, P0 ;  /* 0x0000000d02057c11 */ /* 0x000fe200080f1403 */
[----:B------:R-:W-:-:S05]  /*f4f0*/  IMAD.MOV.U32 R3, RZ, RZ, -0x800000 ;  /* 0xff800000ff037424 */ /* 0x000fca00078e00ff */
[----:B------:R0:W-:Y:S03]  /*f500*/  STG.E desc[UR60][R4.64], R3 ;  /* 0x0000000304007986 */ /* 0x0001e6000c10193c */
.L_x_1145:
[----:B------:R-:W-:Y:S05]  /*f510*/  BSYNC B1 ;  /* 0x0000000000017941 */ /* 0x000fea0003800000 */
.L_x_1144:
[----:B------:R-:W-:Y:S01]  /*f520*/  R2UR UR7, R197 ;  /* 0x00000000c50772ca */ /* 0x000fe200000e0000 */
[----:B------:R-:W-:Y:S01]  /*f530*/  ULDC.64 UR12, c[0x0][0xaa0] ;  /* 0x0002a800000c7ab9 */ /* 0x000fe20000000a00 */
[----:B-1----:R-:W-:Y:S01]  /*f540*/  IMAD.MOV.U32 R2, RZ, RZ, R19 ;  /* 0x000000ffff027224 */ /* 0x002fe200078e0013 */
[----:B------:R-:W-:Y:S01]  /*f550*/  BSSY B1, `(.L_x_1146) ;  /* 0x0000031000017945 */ /* 0x000fe20003800000 */
[----:B0-----:R-:W-:Y:S02]  /*f560*/  IMAD.MOV.U32 R3, RZ, RZ, R8 ;  /* 0x000000ffff037224 */ /* 0x001fe400078e0008 */
[----:B------:R-:W-:Y:S02]  /*f570*/  IMAD R0, R6, UR12, RZ ;  /* 0x0000000c06007c24 */ /* 0x000fe4000f8e02ff */
[----:B------:R-:W-:-:S04]  /*f580*/  IMAD.WIDE.U32 R2, R9, UR12, R2 ;  /* 0x0000000c09027c25 */ /* 0x000fc8000f8e0002 */
[----:B------:R-:W-:Y:S01]  /*f590*/  IMAD R9, R9, UR13, R0 ;  /* 0x0000000d09097c24 */ /* 0x000fe2000f8e0200 */
[----:B------:R-:W-:Y:S01]  /*f5a0*/  ULDC.64 UR12, c[0x0][0xae0] ;  /* 0x0002b800000c7ab9 */ /* 0x000fe20000000a00 */
[----:B------:R-:W-:Y:S01]  /*f5b0*/  IMAD R7, R196, -0x80, R7 ;  /* 0xffffff80c4077824 */ /* 0x000fe200078e0207 */
[----:B------:R-:W-:Y:S01]  /*f5c0*/  UIMAD UR4, UR8, UR12, URZ ;  /* 0x0000000c080472a4 */ /* 0x000fe2000f8e023f */
[----:B------:R-:W-:Y:S02]  /*f5d0*/  IMAD.IADD R3, R3, 0x1, R9 ;  /* 0x0000000103037824 */ /* 0x000fe400078e0209 */
[----:B------:R-:W-:Y:S01]  /*f5e0*/  IMAD.U32 R5, RZ, RZ, UR12 ;  /* 0x0000000cff057e24 */ /* 0x000fe2000f8e00ff */
[----:B------:R-:W-:Y:S01]  /*f5f0*/  UIMAD UR4, UR7, UR13, UR4 ;  /* 0x0000000d070472a4 */ /* 0x000fe2000f8e0204 */
[C---:B------:R-:W-:Y:S01]  /*f600*/  VIADD R0, R22.reuse, 0x20 ;  /* 0x0000002016007836 */ /* 0x040fe20000000000 */
[----:B------:R-:W-:Y:S01]  /*f610*/  ISETP.GE.AND P3, PT, R22, R7, PT ;  /* 0x000000071600720c */ /* 0x000fe20003f66270 */
[----:B------:R-:W-:Y:S01]  /*f620*/  IMAD.WIDE.U32 R2, R5, UR7, R2 ;  /* 0x0000000705027c25 */ /* 0x000fe2000f8e0002 */
[----:B------:R-:W-:-:S02]  /*f630*/  ULDC.64 UR12, c[0x0][0xae8] ;  /* 0x0002ba00000c7ab9 */ /* 0x000fc40000000a00 */
[-C--:B------:R-:W-:Y:S01]  /*f640*/  ISETP.GE.AND P2, PT, R0, R7.reuse, PT ;  /* 0x000000070000720c */ /* 0x080fe20003f46270 */
[----:B------:R-:W-:Y:S01]  /*f650*/  VIADD R3, R3, UR4 ;  /* 0x0000000403037c36 */ /* 0x000fe20008000000 */
[----:B------:R-:W-:Y:S01]  /*f660*/  UIMAD UR4, UR9, UR12, URZ ;  /* 0x0000000c090472a4 */ /* 0x000fe2000f8e023f */
[C---:B------:R-:W-:Y:S02]  /*f670*/  VIADD R4, R22.reuse, 0x40 ;  /* 0x0000004016047836 */ /* 0x040fe40000000000 */
[----:B------:R-:W-:Y:S01]  /*f680*/  VIADD R0, R22, 0x60 ;  /* 0x0000006016007836 */ /* 0x000fe20000000000 */
[----:B------:R-:W-:Y:S01]  /*f690*/  UIMAD UR4, UR10, UR13, UR4 ;  /* 0x0000000d0a0472a4 */ /* 0x000fe2000f8e0204 */
[----:B------:R-:W-:Y:S01]  /*f6a0*/  IMAD.U32 R5, RZ, RZ, UR12 ;  /* 0x0000000cff057e24 */ /* 0x000fe2000f8e00ff */
[-C--:B------:R-:W-:Y:S01]  /*f6b0*/  ISETP.GE.AND P1, PT, R4, R7.reuse, PT ;  /* 0x000000070400720c */ /* 0x080fe20003f26270 */
[----:B------:R-:W-:Y:S01]  /*f6c0*/  IMAD.MOV.U32 R6, RZ, RZ, R22 ;  /* 0x000000ffff067224 */ /* 0x000fe200078e0016 */
[----:B------:R-:W-:Y:S01]  /*f6d0*/  ISETP.GE.AND P0, PT, R0, R7, PT ;  /* 0x000000070000720c */ /* 0x000fe20003f06270 */
[----:B------:R-:W-:Y:S01]  /*f6e0*/  IMAD.WIDE.U32 R4, R5, UR10, R2 ;  /* 0x0000000a05047c25 */ /* 0x000fe2000f8e0002 */
[----:B------:R-:W-:-:S03]  /*f6f0*/  SHF.R.S32.HI R7, RZ, 0x1f, R22 ;  /* 0x0000001fff077819 */ /* 0x000fc60000011416 */
[----:B------:R-:W-:Y:S02]  /*f700*/  VIADD R11, R5, UR4 ;  /* 0x00000004050b7c36 */ /* 0x000fe40008000000 */
        /* <DEDUP_REMOVED lines=21> */
.L_x_1147:
[----:B------:R-:W-:Y:S05]  /*f860*/  BSYNC B1 ;  /* 0x0000000000017941 */ /* 0x000fea0003800000 */
.L_x_1146:
        /* <DEDUP_REMOVED lines=23> */
.L_x_1149:
[----:B------:R-:W-:Y:S05]  /*f9e0*/  BSYNC B1 ;  /* 0x0000000000017941 */ /* 0x000fea0003800000 */
.L_x_1148:
[----:B------:R-:W-:Y:S04]  /*f9f0*/  BSSY B1, `(.L_x_1150) ;  /* 0x0000017000017945 */ /* 0x000fe80003800000 */
[----:B------:R-:W-:Y:S05]  /*fa00*/  @P1 BRA `(.L_x_1151) ;  /* 0x0000000000541947 */ /* 0x000fea0003800000 */
[----:B01----:R-:W-:Y:S01]  /*fa10*/  IADD3 R9, P1, R6, 0x40, RZ ;  /* 0x0000004006097810 */ /* 0x003fe20007f3e0ff */
        /* <DEDUP_REMOVED lines=20> */
.L_x_1151:
[----:B------:R-:W-:Y:S05]  /*fb60*/  BSYNC B1 ;  /* 0x0000000000017941 */ /* 0x000fea0003800000 */
.L_x_1150:
        /* <DEDUP_REMOVED lines=22> */
.L_x_1142:
[----:B------:R-:W-:Y:S05]  /*fcd0*/  BSYNC B0 ;  /* 0x0000000000007941 */ /* 0x000fea0003800000 */
.L_x_1133:
[----:B------:R-:W-:Y:S02]  /*fce0*/  ULDC UR4, c[0x0][0xc14] ;  /* 0x0003050000047ab9 */ /* 0x000fe40000000800 */
[----:B------:R-:W-:-:S06]  /*fcf0*/  UISETP.GE.AND UP0, UPT, UR5, UR4, UPT ;  /* 0x000000040500728c */ /* 0x000fcc000bf06270 */
[----:B------:R-:W-:-:S13]  /*fd00*/  PLOP3.LUT P0, PT, PT, PT, UP0, 0x80, 0x0 ;  /* 0x000000000000781c */ /* 0x000fda0003f0f008 */
[----:B------:R-:W-:Y:S05]  /*fd10*/  @!P0 BRA `(.L_x_1152) ;  /* 0xffffff1000288947 */ /* 0x000fea000383ffff */
[----:B------:R-:W-:Y:S05]  /*fd20*/  EXIT ;  /* 0x000000000000794d */ /* 0x000fea0003800000 */
.L_x_1051:
[----:B------:R-:W-:-:S08]  /*fd30*/  NOP ;  /* 0x0000000000007918 */ /* 0x000fd00000000000 */
[----:B0-----:R-:W0:-:S00]  /*fd40*/  USETMAXREG.DEALLOC.CTAPOOL 0x18 ;  /* 0x00000018000079c8 */ /* 0x001e0000080e0500 */
[----:B0-----:R-:W-:-:S06]  /*fd50*/  LOP3.LUT R0, R0, 0x3, RZ, 0xc0, !PT ;  /* 0x0000000300007812 */ /* 0x001fcc00078ec0ff */
[----:B------:R-:W0:Y:S02]  /*fd60*/  SHFL.IDX PT, R0, R0, RZ, 0x1f ;  /* 0x00001fff00007589 */ /* 0x000e2400000e0000 */
[----:B0-----:R-:W-:-:S13]  /*fd70*/  ISETP.NE.AND P0, PT, R0, RZ, PT ;  /* 0x000000ff0000720c */ /* 0x001fda0003f05270 */
[----:B------:R-:W-:Y:S05]  /*fd80*/  @P0 EXIT ;  /* 0x000000000000094d */ /* 0x000fea0003800000 */
[----:B------:R-:W2:Y:S01]  /*fd90*/  LDL.LU R6, [R1] ;  /* 0x0000000001067983 */ /* 0x000ea20000300800 */
[----:B------:R-:W-:Y:S01]  /*fda0*/  ULDC UR5, c[0x0][0xc14] ;  /* 0x0003050000057ab9 */ /* 0x000fe20000000800 */
[----:B------:R-:W0:Y:S01]  /*fdb0*/  S2R R2, SR_TID.X ;  /* 0x0000000000027919 */ /* 0x000e220000002100 */
[----:B------:R-:W-:Y:S01]  /*fdc0*/  CS2R R16, SRZ ;  /* 0x0000000000107805 */ /* 0x000fe2000001ff00 */
[----:B------:R-:W1:Y:S01]  /*fdd0*/  S2UR UR6, SR_CTAID.X ;  /* 0x00000000000679c3 */ /* 0x000e620000002500 */
[----:B------:R-:W-:Y:S01]  /*fde0*/  ULDC UR4, c[0x0][0xc10] ;  /* 0x0003040000047ab9 */ /* 0x000fe20000000800 */
[----:B0-----:R-:W-:-:S04]  /*fdf0*/  LOP3.LUT R7, R2, 0x1f, RZ, 0xc0, !PT ;  /* 0x0000001f02077812 */ /* 0x001fc800078ec0ff */
[----:B------:R-:W-:Y:S02]  /*fe00*/  ISETP.NE.AND P0, PT, R7, 0x1f, PT ;  /* 0x0000001f0700780c */ /* 0x000fe40003f05270 */
[----:B--2---:R-:W-:-:S11]  /*fe10*/  LOP3.LUT R6, R6, 0xffffffdf, RZ, 0xc0, !PT ;  /* 0xffffffdf06067812 */ /* 0x004fd600078ec0ff */
[----:B------:R-:W-:Y:S02]  /*fe20*/  @P0 LOP3.LUT R6, R6, 0x20, RZ, 0xfc, !PT ;  /* 0x0000002006060812 */ /* 0x000fe400078efcff */
[----:B------:R-:W-:-:S13]  /*fe30*/  ISETP.GE.OR P0, PT, R7, UR5, !P0 ;  /* 0x0000000507007c0c */ /* 0x000fda000c706670 */
[----:B------:R-:W0:Y:S02]  /*fe40*/  @!P0 LDC.64 R2, c[0x0][0xc58] ;  /* 0x00031600ff028b82 */ /* 0x000e240000000a00 */
[----:B0-----:R-:W-:-:S05]  /*fe50*/  @!P0 IMAD.WIDE.U32 R2, R7, 0x4, R2 ;  /* 0x0000000407028825 */ /* 0x001fca00078e0002 */
[----:B------:R-:W2:Y:S01]  /*fe60*/  @!P0 LDG.E R17, desc[UR60][R2.64] ;  /* 0x0000003c02118981 */ /* 0x000ea2000c1e1900 */
[C---:B------:R-:W-:Y:S02]  /*fe70*/  ISETP.NE.AND P1, PT, R7.reuse, RZ, PT ;  /* 0x000000ff0700720c */ /* 0x040fe40003f25270 */
[----:B------:R-:W-:Y:S02]  /*fe80*/  ISETP.GE.U32.AND P0, PT, R7, 0x2, PT ;  /* 0x000000020700780c */ /* 0x000fe40003f06070 */
[----:B------:R-:W-:-:S09]  /*fe90*/  LOP3.LUT R6, R6, 0xfffffffe, RZ, 0xc0, !PT ;  /* 0xfffffffe06067812 */ /* 0x000fd200078ec0ff */
[----:B------:R-:W-:-:S04]  /*fea0*/  @P1 LOP3.LUT R6, R6, 0x1, RZ, 0xfc, !PT ;  /* 0x0000000106061812 */ /* 0x000fc800078efcff */
[----:B------:R-:W-:-:S04]  /*feb0*/  LOP3.LUT R6, R6, 0xffffffef, RZ, 0xc0, !PT ;  /* 0xffffffef06067812 */ /* 0x000fc800078ec0ff */
[----:B------:R-:W-:-:S04]  /*fec0*/  @P0 LOP3.LUT R6, R6, 0x10, RZ, 0xfc, !PT ;  /* 0x0000001006060812 */ /* 0x000fc800078efcff */
[----:B------:R-:W-:Y:S01]  /*fed0*/  LOP3.LUT R6, R6, 0xfffffff7, RZ, 0xc0, !PT ;  /* 0xfffffff706067812 */ /* 0x000fe200078ec0ff */
[----:B------:R-:W-:Y:S01]  /*fee0*/  IMAD.MOV.U32 R19, RZ, RZ, RZ ;  /* 0x000000ffff137224 */ /* 0x000fe200078e00ff */
[----:B--2---:R-:W0:Y:S02]  /*fef0*/  SHFL.UP PT, R0, R17, 0x1, RZ ;  /* 0x0420000011007989 */ /* 0x004e2400000e00ff */
[----:B0-----:R-:W-:-:S05]  /*ff00*/  SEL R0, R0, RZ, P1 ;  /* 0x000000ff00007207 */ /* 0x001fca0000800000 */
[----:B------:R-:W-:-:S05]  /*ff10*/  IMAD.IADD R0, R17, 0x1, R0 ;  /* 0x0000000111007824 */ /* 0x000fca00078e0200 */
[----:B------:R-:W0:Y:S02]  /*ff20*/  SHFL.UP PT, R4, R0, 0x2, RZ ;  /* 0x0440000000047989 */ /* 0x000e2400000e00ff */
[----:B0-----:R-:W-:-:S05]  /*ff30*/  SEL R5, R4, RZ, P0 ;  /* 0x000000ff04057207 */ /* 0x001fca0000000000 */
[----:B------:R-:W-:-:S05]  /*ff40*/  IMAD.IADD R5, R0, 0x1, R5 ;  /* 0x0000000100057824 */ /* 0x000fca00078e0205 */
[----:B------:R-:W0:Y:S01]  /*ff50*/  SHFL.UP PT, R4, R5, 0x4, RZ ;  /* 0x0480000005047989 */ /* 0x000e2200000e00ff */
[----:B------:R-:W-:-:S04]  /*ff60*/  ISETP.GE.U32.AND P0, PT, R7, 0x4, PT ;  /* 0x000000040700780c */ /* 0x000fc80003f06070 */
[----:B0-----:R-:W-:-:S05]  /*ff70*/  SEL R4, R4, RZ, P0 ;  /* 0x000000ff04047207 */ /* 0x001fca0000000000 */
[----:B------:R-:W-:-:S05]  /*ff80*/  IMAD.IADD R4, R5, 0x1, R4 ;  /* 0x0000000105047824 */ /* 0x000fca00078e0204 */
[----:B------:R-:W0:Y:S01]  /*ff90*/  SHFL.UP PT, R2, R4, 0x8, RZ ;  /* 0x0500000004027989 */ /* 0x000e2200000e00ff */
[----:B------:R-:W-:Y:S02]  /*ffa0*/  @P0 LOP3.LUT R6, R6, 0x8, RZ, 0xfc, !PT ;  /* 0x0000000806060812 */ /* 0x000fe400078efcff */
[----:B------:R-:W-:-:S04]  /*ffb0*/  ISETP.GE.U32.AND P0, PT, R7, 0x8, PT ;  /* 0x000000080700780c */ /* 0x000fc80003f06070 */
[----:B0-----:R-:W-:-:S05]  /*ffc0*/  SEL R3, R2, RZ, P0 ;  /* 0x000000ff02037207 */ /* 0x001fca0000000000 */
[----:B------:R-:W-:-:S05]  /*ffd0*/  IMAD.IADD R3, R4, 0x1, R3 ;  /* 0x0000000104037824 */ /* 0x000fca00078e0203 */
[----:B------:R-:W0:Y:S01]  /*ffe0*/  SHFL.UP PT, R0, R3, 0x10, RZ ;  /* 0x0600000003007989 */ /* 0x000e2200000e00ff */
[----:B------:R-:W-:-:S04]  /*fff0*/  LOP3.LUT R6, R6, 0xfffffffb, RZ, 0xc0, !PT ;  /* 0xfffffffb06067812 */ /* 0x000fc800078ec0ff */
[----:B------:R-:W-:Y:S02]  /*10000*/  @P0 LOP3.LUT R6, R6, 0x4, RZ, 0xfc, !PT ;  /* 0x0000000406060812 */ /* 0x000fe400078efcff */
[----:B------:R-:W-:-:S04]  /*10010*/  ISETP.GE.U32.AND P0, PT, R7, 0x10, PT ;  /* 0x000000100700780c */ /* 0x000fc80003f06070 */
[----:B0-----:R-:W-:-:S05]  /*10020*/  SEL R0, R0, RZ, P0 ;  /* 0x000000ff00007207 */ /* 0x001fca0000000000 */
[----:B------:R-:W-:-:S05]  /*10030*/  IMAD.IADD R0, R3, 0x1, R0 ;  /* 0x0000000103007824 */ /* 0x000fca00078e0200 */
[----:B------:R-:W0:Y:S01]  /*10040*/  SHFL.IDX PT, R2, R0, 0x1f, 0x1f ;  /* 0x03e01f0000027f89 */ /* 0x000e2200000e0000 */
[----:B------:R-:W-:-:S04]  /*10050*/  LOP3.LUT R6, R6, 0xfffffffd, RZ, 0xc0, !PT ;  /* 0xfffffffd06067812 */ /* 0x000fc800078ec0ff */
[----:B------:R-:W-:-:S05]  /*10060*/  @P0 LOP3.LUT R6, R6, 0x2, RZ, 0xfc, !PT ;  /* 0x0000000206060812 */ /* 0x000fca00078efcff */
[----:B------:R2:W-:Y:S01]  /*10070*/  STL [R1], R6 ;  /* 0x0000000601007387 */ /* 0x0005e20000100800 */
[----:B0-----:R-:W-:-:S05]  /*10080*/  IMAD R4, R2, UR4, RZ ;  /* 0x0000000402047c24 */ /* 0x001fca000f8e02ff */
[----:B-1----:R-:W-:Y:S01]  /*10090*/  ISETP.GT.AND P0, PT, R4, UR6, PT ;  /* 0x0000000604007c0c */ /* 0x002fe2000bf04270 */
[----:B------:R-:W-:-:S12]  /*100a0*/  IMAD.MOV.U32 R5, RZ, RZ, R4 ;  /* 0x000000ffff057224 */ /* 0x000fd800078e0004 */
[----:B--2---:R-:W-:Y:S05]  /*100b0*/  @P0 BRA `(.L_x_1153) ;  /* 0x0000000000bc0947 */ /* 0x004fea0003800000 */
[----:B------:R-:W-:Y:S01]  /*100c0*/  IMAD.MOV.U32 R4, RZ, RZ, R5 ;  /* 0x000000ffff047224 */ /* 0x000fe200078e0005 */
[----:B------:R-:W-:Y:S01]  /*100d0*/  ULDC UR5, c[0x0][0xc14] ;  /* 0x0003050000057ab9 */ /* 0x000fe20000000800 */
[----:B------:R-:W-:Y:S01]  /*100e0*/  IMAD.MOV.U32 R19, RZ, RZ, RZ ;  /* 0x000000ffff137224 */ /* 0x000fe200078e00ff */
[----:B------:R-:W-:Y:S01]  /*100f0*/  ULDC UR7, c[0x0][0xc14] ;  /* 0x0003050000077ab9 */ /* 0x000fe20000000800 */
[----:B------:R-:W-:-:S05]  /*10100*/  ULDC UR4, c[0x0][0xc10] ;  /* 0x0003040000047ab9 */ /* 0x000fca0000000800 */
.L_x_1157:
        /* <DEDUP_REMOVED lines=16> */
.L_x_1156:
[----:B------:R-:W-:Y:S05]  /*10210*/  BSYNC B0 ;  /* 0x0000000000007941 */ /* 0x000fea0003800000 */
.L_x_1155:
[----:B-----5:R-:W1:Y:S01]  /*10220*/  SHFL.UP PT, R0, R17, 0x1, RZ ;  /* 0x0420000011007989 */ /* 0x020e6200000e00ff */
[C---:B------:R-:W-:Y:S02]  /*10230*/  ISETP.NE.AND P0, PT, R6.reuse, RZ, PT ;  /* 0x000000ff0600720c */ /* 0x040fe40003f05270 */
[----:B------:R-:W-:Y:S02]  /*10240*/  ISETP.GE.U32.AND P1, PT, R6, 0x2, PT ;  /* 0x000000020600780c */ /* 0x000fe40003f26070 */
[----:B-1----:R-:W-:Y:S02]  /*10250*/  SEL R0, R0, RZ, P0 ;  /* 0x000000ff00007207 */ /* 0x002fe40000000000 */
[----:B------:R-:W-:-:S03]  /*10260*/  ISETP.GE.U32.AND P0, PT, R6, 0x4, PT ;  /* 0x000000040600780c */ /* 0x000fc60003f06070 */
[----:B------:R-:W-:-:S05]  /*10270*/  IMAD.IADD R0, R17, 0x1, R0 ;  /* 0x0000000111007824 */ /* 0x000fca00078e0200 */
[----:B0-----:R-:W0:Y:S02]  /*10280*/  SHFL.UP PT, R2, R0, 0x2, RZ ;  /* 0x0440000000027989 */ /* 0x001e2400000e00ff */
        /* <DEDUP_REMOVED lines=18> */
.L_x_1153:
[----:B------:R-:W-:-:S04]  /*103b0*/  IMAD.IADD R5, R4, 0x1, -R5 ;  /* 0x0000000104057824 */ /* 0x000fc800078e0a05 */
[----:B------:R-:W-:-:S05]  /*103c0*/  IMAD R2, R0, UR4, R5 ;  /* 0x0000000400027c24 */ /* 0x000fca000f8e0205 */
[----:B------:R-:W-:Y:S02]  /*103d0*/  ISETP.GT.AND P0, PT, R2, UR6, PT ;  /* 0x0000000602007c0c */ /* 0x000fe4000bf04270 */
[----:B------:R-:W0:Y:S11]  /*103e0*/  LDC.64 R2, c[0x0][0xc68] ;  /* 0x00031a00ff027b82 */ /* 0x000e360000000a00 */
[----:B------:R-:W-:-:S04]  /*103f0*/  VOTE.ANY R7, PT, !P0 ;  /* 0x0000000000077806 */ /* 0x000fc800040e0100 */
[----:B------:R-:W1:Y:S02]  /*10400*/  POPC R4, R7 ;  /* 0x0000000700047309 */ /* 0x000e640000000000 */
[----:B-1----:R-:W-:-:S04]  /*10410*/  IMAD.IADD R19, R4, 0x1, R19 ;  /* 0x0000000104137824 */ /* 0x002fc800078e0213 */
[----:B0-----:R-:W-:-:S05]  /*10420*/  IMAD.WIDE R2, R19, 0x4, R2 ;  /* 0x0000000413027825 */ /* 0x001fca00078e0202 */
[----:B------:R-:W2:Y:S01]  /*10430*/  LDG.E R8, desc[UR60][R2.64] ;  /* 0x0000003c02087981 */ /* 0x000ea2000c1e1900 */
[----:B------:R-:W-:-:S03]  /*10440*/  ISETP.NE.AND P0, PT, R7, RZ, PT ;  /* 0x000000ff0700720c */ /* 0x000fc60003f05270 */
[----:B------:R-:W2:Y:S02]  /*10450*/  SHFL.IDX PT, R17, R17, R4, 0x1f ;  /* 0x00001f0411117589 */ /* 0x000ea400000e0000 */
[----:B--2---:R-:W-:-:S05]  /*10460*/  IMAD R6, R17, R8, RZ ;  /* 0x0000000811067224 */ /* 0x004fca00078e02ff */
[----:B------:R-:W-:-:S04]  /*10470*/  IABS R9, R6 ;  /* 0x0000000600097213 */ /* 0x000fc80000000000 */
[----:B------:R-:W0:Y:S08]  /*10480*/  I2F.RP R10, R9 ;  /* 0x00000009000a7306 */ /* 0x000e300000209400 */
[----:B0-----:R-:W0:Y:S02]  /*10490*/  MUFU.RCP R10, R10 ;  /* 0x0000000a000a7308 */ /* 0x001e240000001000 */
[----:B0-----:R-:W-:-:S06]  /*104a0*/  VIADD R11, R10, 0xffffffe ;  /* 0x0ffffffe0a0b7836 */ /* 0x001fcc0000000000 */
[----:B------:R0:W1:Y:S01]  /*104b0*/  F2I.FTZ.U32.TRUNC.NTZ R3, R11 ;  /* 0x0000000b00037305 */ /* 0x000062000021f000 */
[----:B------:R-:W-:Y:S05]  /*104c0*/  @!P0 BRA `(.L_x_1158) ;  /* 0x0000000000088947 */ /* 0x000fea0003800000 */
[----:B------:R-:W-:-:S05]  /*104d0*/  VIADD R7, R4, 0xffffffff ;  /* 0xffffffff04077836 */ /* 0x000fca0000000000 */
[----:B------:R2:W3:Y:S02]  /*104e0*/  SHFL.IDX PT, R16, R0, R7, 0x1f ;  /* 0x00001f0700107589 */ /* 0x0004e400000e0000 */
.L_x_1158:
[----:B-12---:R-:W-:Y:S02]  /*104f0*/  IMAD.MOV R0, RZ, RZ, -R3 ;  /* 0x000000ffff007224 */ /* 0x006fe400078e0a03 */
[----:B---3--:R-:W-:Y:S02]  /*10500*/  IMAD R16, R16, UR4, R5 ;  /* 0x0000000410107c24 */ /* 0x008fe4000f8e0205 */
[----:B------:R-:W-:Y:S02]  /*10510*/  IMAD R5, R0, R9, RZ ;  /* 0x0000000900057224 */ /* 0x000fe400078e02ff */
[----:B------:R-:W-:-:S04]  /*10520*/  IMAD.MOV.U32 R2, RZ, RZ, RZ ;  /* 0x000000ffff027224 */ /* 0x000fc800078e00ff */
[----:B------:R-:W-:Y:S01]  /*10530*/  IMAD.HI.U32 R2, R3, R5, R2 ;  /* 0x0000000503027227 */ /* 0x000fe200078e0002 */
[----:B------:R-:W-:Y:S02]  /*10540*/  IADD3 R5, -R16, UR6, RZ ;  /* 0x0000000610057c10 */ /* 0x000fe4000fffe1ff */
        /* <DEDUP_REMOVED lines=15> */
[----:B------:R-:W-:Y:S02]  /*10640*/  IMAD R0, R8, R7, RZ ;  /* 0x0000000708007224 */ /* 0x000fe400078e02ff */
[----:B------:R-:W-:Y:S02]  /*10650*/  IMAD.MOV R7, RZ, RZ, -R7 ;  /* 0x000000ffff077224 */ /* 0x000fe400078e0a07 */
[----:B------:R-:W-:Y:S02]  /*10660*/  IMAD.MOV R3, RZ, RZ, -R0 ;  /* 0x000000ffff037224 */ /* 0x000fe400078e0a00 */
[----:B------:R-:W-:-:S03]  /*10670*/  IMAD R5, R6, R7, R5 ;  /* 0x0000000706057224 */ /* 0x000fc600078e0205 */
[----:B------:R-:W-:Y:S01]  /*10680*/  VIADDMNMX R8, R3, UR4, R8, PT ;  /* 0x0000000403087c46 */ /* 0x000fe2000b800108 */
[----:B------:R-:W-:Y:S01]  /*10690*/  IMAD.IADD R0, R5, 0x1, R0 ;  /* 0x0000000105007824 */ /* 0x000fe200078e0200 */
[----:B------:R-:W-:Y:S02]  /*106a0*/  IABS R6, R5 ;  /* 0x0000000500067213 */ /* 0x000fe40000000000 */
[----:B------:R-:W-:-:S04]  /*106b0*/  IABS R4, R8 ;  /* 0x0000000800047213 */ /* 0x000fc80000000000 */
[----:B------:R-:W1:Y:S08]  /*106c0*/  I2F.RP R9, R4 ;  /* 0x0000000400097306 */ /* 0x000e700000209400 */
[----:B-1----:R-:W1:Y:S02]  /*106d0*/  MUFU.RCP R9, R9 ;  /* 0x0000000900097308 */ /* 0x002e640000001000 */
[----:B-1----:R-:W-:-:S06]  /*106e0*/  VIADD R2, R9, 0xffffffe ;  /* 0x0ffffffe09027836 */ /* 0x002fcc0000000000 */
[----:B------:R1:W2:Y:S02]  /*106f0*/  F2I.FTZ.U32.TRUNC.NTZ R3, R2 ;  /* 0x0000000200037305 */ /* 0x0002a4000021f000 */
[----:B-1----:R-:W-:Y:S02]  /*10700*/  IMAD.MOV.U32 R2, RZ, RZ, RZ ;  /* 0x000000ffff027224 */ /* 0x002fe400078e00ff */
[----:B--2---:R-:W-:-:S04]  /*10710*/  IMAD.MOV R7, RZ, RZ, -R3 ;  /* 0x000000ffff077224 */ /* 0x004fc800078e0a03 */
[----:B------:R-:W-:-:S04]  /*10720*/  IMAD R7, R7, R4, RZ ;  /* 0x0000000407077224 */ /* 0x000fc800078e02ff */
[----:B------:R-:W-:Y:S01]  /*10730*/  IMAD.HI.U32 R3, R3, R7, R2 ;  /* 0x0000000703037227 */ /* 0x000fe200078e0002 */
[-C--:B------:R-:W-:Y:S02]  /*10740*/  IABS R7, R8.reuse ;  /* 0x0000000800077213 */ /* 0x080fe40000000000 */
[----:B------:R-:W-:-:S03]  /*10750*/  LOP3.LUT R2, R5, R8, RZ, 0x3c, !PT ;  /* 0x0000000805027212 */ /* 0x000fc600078e3cff */
[----:B------:R-:W-:Y:S02]  /*10760*/  IMAD.MOV R7, RZ, RZ, -R7 ;  /* 0x000000ffff077224 */ /* 0x000fe400078e0a07 */
[----:B------:R-:W-:-:S04]  /*10770*/  IMAD.HI.U32 R3, R3, R6, RZ ;  /* 0x0000000603037227 */ /* 0x000fc800078e00ff */
[----:B------:R-:W-:-:S05]  /*10780*/  IMAD R7, R3, R7, R6 ;  /* 0x0000000703077224 */ /* 0x000fca00078e0206 */
[----:B------:R-:W-:-:S13]  /*10790*/  ISETP.GT.U32.AND P0, PT, R4, R7, PT ;  /* 0x000000070400720c */ /* 0x000fda0003f04070 */
[----:B------:R-:W-:Y:S02]  /*107a0*/  @!P0 IMAD.IADD R7, R7, 0x1, -R4 ;  /* 0x0000000107078824 */ /* 0x000fe400078e0a04 */
[----:B------:R-:W-:-:S03]  /*107b0*/  @!P0 VIADD R3, R3, 0x1 ;  /* 0x0000000103038836 */ /* 0x000fc60000000000 */
[----:B------:R-:W-:-:S13]  /*107c0*/  ISETP.GE.U32.AND P0, PT, R7, R4, PT ;  /* 0x000000040700720c */ /* 0x000fda0003f06070 */
[----:B------:R-:W-:Y:S01]  /*107d0*/  @P0 VIADD R3, R3, 0x1 ;  /* 0x0000000103030836 */ /* 0x000fe20000000000 */
[----:B------:R-:W-:-:S13]  /*107e0*/  ISETP.GE.AND P0, PT, R2, RZ, PT ;  /* 0x000000ff0200720c */ /* 0x000fda0003f06270 */
[----:B------:R-:W-:Y:S01]  /*107f0*/  @!P0 IMAD.MOV R3, RZ, RZ, -R3 ;  /* 0x000000ffff038224 */ /* 0x000fe200078e0a03 */
[----:B------:R-:W-:-:S13]  /*10800*/  ISETP.NE.AND P0, PT, R8, RZ, PT ;  /* 0x000000ff0800720c */ /* 0x000fda0003f05270 */
[----:B------:R-:W-:Y:S01]  /*10810*/  @!P0 LOP3.LUT R3, RZ, R8, RZ, 0x33, !PT ;  /* 0x00000008ff038212 */ /* 0x000fe200078e33ff */
[----:B------:R-:W-:-:S04]  /*10820*/  IMAD.MOV R8, RZ, RZ, -R8 ;  /* 0x000000ffff087224 */ /* 0x000fc800078e0a08 */
[----:B------:R-:W-:Y:S01]  /*10830*/  IMAD R18, R3, R8, R0 ;  /* 0x0000000803127224 */ /* 0x000fe200078e0200 */
[----:B------:R-:W-:-:S05]  /*10840*/  LOP3.LUT R0, RZ, R3, RZ, 0x33, !PT ;  /* 0x00000003ff007212 */ /* 0x000fca00078e33ff */
[----:B------:R-:W-:Y:S01]  /*10850*/  IMAD.IADD R17, R17, 0x1, R0 ;  /* 0x0000000111117824 */ /* 0x000fe200078e0200 */
[----:B------:R-:W-:Y:S06]  /*10860*/  BRA `(.L_x_1159) ;  /* 0x00000000000c7947 */ /* 0x000fec0003800000 */
.L_x_1154:
[----:B------:R-:W-:Y:S02]  /*10870*/  IMAD.MOV.U32 R17, RZ, RZ, RZ ;  /* 0x000000ffff117224 */ /* 0x000fe400078e00ff */
[----:B------:R-:W-:Y:S02]  /*10880*/  IMAD.U32 R16, RZ, RZ, UR6 ;  /* 0x00000006ff107e24 */ /* 0x000fe4000f8e00ff */
[----:B------:R-:W-:-:S07]  /*10890*/  IMAD.MOV.U32 R18, RZ, RZ, RZ ;  /* 0x000000ffff127224 */ /* 0x000fce00078e00ff */
.L_x_1159:
[----:B------:R-:W1:Y:S01]  /*108a0*/  S2R R0, SR_TID.X ;  /* 0x0000000000007919 */ /* 0x000e620000002100 */
[----:B------:R-:W-:Y:S01]  /*108b0*/  STL [R1], RZ ;  /* 0x000000ff01007387 */ /* 0x000fe20000100800 */
[----:B-1----:R-:W-:-:S04]  /*108c0*/  LOP3.LUT R0, R0, 0x1f, RZ, 0xc0, !PT ;  /* 0x0000001f00007812 */ /* 0x002fc800078ec0ff */
[----:B------:R-:W-:-:S13]  /*108d0*/  ISETP.NE.AND P0, PT, R0, RZ, PT ;  /* 0x000000ff0000720c */ /* 0x000fda0003f05270 */
[----:B------:R-:W1:Y:S01]  /*108e0*/  @!P0 S2R R3, SR_CgaCtaId ;  /* 0x0000000000038919 */ /* 0x000e620000008800 */
[----:B------:R-:W-:-:S04]  /*108f0*/  @!P0 MOV R0, 0x400 ;  /* 0x0000040000008802 */ /* 0x000fc80000000f00 */
[----:B-1----:R-:W-:-:S05]  /*10900*/  @!P0 LEA R0, R3, R0, 0x18 ;  /* 0x0000000003008211 */ /* 0x002fca00078ec0ff */
[----:B------:R1:W-:Y:S01]  /*10910*/  @!P0 STS.128 [R0+0x308d0], R16 ;  /* 0x0308d01000008388 */ /* 0x0003e20000000c00 */
[----:B------:R-:W-:Y:S06]  /*10920*/  BAR.ARV 0x5, 0x120 ;  /* 0x0144800000007b1d */ /* 0x000fec0000002000 */
[----:B------:R-:W-:Y:S01]  /*10930*/  ISETP.GE.AND P0, PT, R19, UR5, PT ;  /* 0x0000000513007c0c */ /* 0x000fe2000bf06270 */
[----:B-1----:R-:W-:-:S05]  /*10940*/  IMAD.MOV.U32 R0, RZ, RZ, 0x1 ;  /* 0x00000001ff007424 */ /* 0x002fca00078e00ff */
[----:B------:R1:W-:Y:S04]  /*10950*/  STL [R1+0x8], R0 ;  /* 0x0000080001007387 */ /* 0x0003e80000100800 */
[----:B------:R1:W-:Y:S03]  /*10960*/  STL [R1+0x18], RZ ;  /* 0x000018ff01007387 */ /* 0x0003e60000100800 */
[----:B------:R-:W-:Y:S05]  /*10970*/  @P0 BRA `(.L_x_1160) ;  /* 0x0000004400640947 */ /* 0x000fea0003800000 */
[----:B-1----:R-:W-:Y:S01]  /*10980*/  IMAD.MOV.U32 R0, RZ, RZ, 0x1 ;  /* 0x00000001ff007424 */ /* 0x002fe200078e00ff */
[----:B------:R1:W-:Y:S01]  /*10990*/  STL [R1+0x18], RZ ;  /* 0x000018ff01007387 */ /* 0x0003e20000100800 */
[----:B------:R-:W-:Y:S01]  /*109a0*/  ULDC UR38, c[0x0][0xc] ;  /* 0x0000030000267ab9 */ /* 0x000fe20000000800 */
[----:B------:R-:W-:Y:S02]  /*109b0*/  ULDC.64 UR36, c[0x0][0x198] ;  /* 0x0000660000247ab9 */ /* 0x000fe40000000a00 */
[----:B------:R1:W-:Y:S04]  /*109c0*/  STL [R1+0x8], R0 ;  /* 0x0000080001007387 */ /* 0x0003e80000100800 */
[----:B------:R1:W-:Y:S02]  /*109d0*/  STL [R1], RZ ;  /* 0x000000ff01007387 */ /* 0x0003e40000100800 */
.L_x_1235:
[----:B------:R-:W-:Y:S05]  /*109e0*/  YIELD ;  /* 0x0000000000007946 */ /* 0x000fea0003800000 */
[----:B------:R-:W-:Y:S01]  /*109f0*/  ULDC.64 UR4, c[0x0][0xa28] ;  /* 0x00028a0000047ab9 */ /* 0x000fe20000000a00 */
[----:B------:R-:W-:Y:S01]  /*10a00*/  IMAD.MOV.U32 R4, RZ, RZ, RZ ;  /* 0x000000ffff047224 */ /* 0x000fe200078e00ff */
[----:B------:R-:W-:Y:S01]  /*10a10*/  ISETP.NE.U32.AND P0, PT, RZ, UR4, PT ;  /* 0x00000004ff007c0c */ /* 0x000fe2000bf05070 */
[----:B-1----:R-:W-:Y:S01]  /*10a20*/  IMAD.MOV.U32 R0, RZ, RZ, RZ ;  /* 0x000000ffff007224 */ /* 0x002fe200078e00ff */
[----:B------:R-:W-:Y:S02]  /*10a30*/  ULDC.64 UR6, c[0x0][0xa08] ;  /* 0x0002820000067ab9 */ /* 0x000fe40000000a00 */
[----:B------:R-:W-:Y:S01]  /*10a40*/  ISETP.NE.AND.EX P0, PT, RZ, UR5, PT, P0 ;  /* 0x00000005ff007c0c */ /* 0x000fe2000bf05300 */
[----:B------:R-:W-:-:S12]  /*10a50*/  ULDC.64 UR4, c[0x0][0xa00] ;  /* 0x0002800000047ab9 */ /* 0x000fd80000000a00 */
[----:B--2---:R-:W1:Y:S01]  /*10a60*/  @P0 LDC.64 R2, c[0x0][0xa28] ;  /* 0x00028a00ff020b82 */ /* 0x004e620000000a00 */
[----:B------:R-:W-:Y:S01]  /*10a70*/  ISETP.NE.U32.AND P2, PT, RZ, UR4, PT ;  /* 0x00000004ff007c0c */ /* 0x000fe2000bf45070 */
[----:B-1----:R-:W-:-:S05]  /*10a80*/  @P0 IMAD.WIDE R2, R19, 0x4, R2 ;  /* 0x0000000413020825 */ /* 0x002fca00078e0202 */
[----:B------:R1:W5:Y:S01]  /*10a90*/  @P0 LDG.E R4, desc[UR60][R2.64] ;  /* 0x0000003c02040981 */ /* 0x000362000c1e1900 */
[----:B------:R-:W-:Y:S01]  /*10aa0*/  ISETP.NE.AND.EX P2, PT, RZ, UR5, PT, P2 ;  /* 0x00000005ff007c0c */ /* 0x000fe2000bf45320 */
[----:B------:R-:W-:Y:S01]  /*10ab0*/  ULDC.64 UR4, c[0x0][0xa18] ;  /* 0x0002860000047ab9 */ /* 0x000fe20000000a00 */
[----:B-1----:R-:W1:Y:S02]  /*10ac0*/  LDC.64 R2, c[0x0][0xa00] ;  /* 0x00028000ff027b82 */ /* 0x002e640000000a00 */
[----:B-1----:R-:W-:-:S09]  /*10ad0*/  IMAD.WIDE R2, R19, 0x4, R2 ;  /* 0x0000000413027825 */ /* 0x002fd200078e0202 */
[----:B------:R-:W2:Y:S01]  /*10ae0*/  @P2 LDG.E R0, desc[UR60][R2.64] ;  /* 0x0000003c02002981 */ /* 0x000ea2000c1e1900 */
[----:B------:R-:W-:Y:S01]  /*10af0*/  ISETP.NE.U32.AND P1, PT, RZ, UR4, PT ;  /* 0x00000004ff007c0c */ /* 0x000fe2000bf25070 */
[----:B------:R-:W-:-:S03]  /*10b00*/  ULDC UR4, c[0x0][0x288] ;  /* 0x0000a20000047ab9 */ /* 0x000fc60000000800 */
[----:B------:R-:W-:-:S13]  /*10b10*/  ISETP.NE.AND.EX P1, PT, RZ, UR5, PT, P1 ;  /* 0x00000005ff007c0c */ /* 0x000fda000bf25310 */
[----:B------:R-:W1:Y:S02]  /*10b20*/  @P1 LDC.64 R6, c[0x0][0xa18] ;  /* 0x00028600ff061b82 */ /* 0x000e640000000a00 */
[----:B-1----:R-:W-:Y:S01]  /*10b30*/  @P1 IMAD.WIDE R6, R19, 0x4, R6 ;  /* 0x0000000413061825 */ /* 0x002fe200078e0206 */
[----:B--2---:R1:W-:Y:S03]  /*10b40*/  STL [R1+0x1c], R0 ;  /* 0x00001c0001007387 */ /* 0x0043e60000100800 */
[----:B-1----:R-:W-:Y:S01]  /*10b50*/  IMAD.U32 R0, RZ, RZ, UR4 ;  /* 0x00000004ff007e24 */ /* 0x002fe2000f8e00ff */
[----:B------:R-:W-:-:S05]  /*10b60*/  ULDC.64 UR4, c[0x0][0x3f8] ;  /* 0x0000fe0000047ab9 */ /* 0x000fca0000000a00 */
[----:B------:R1:W5:Y:S01]  /*10b70*/  @P1 LDG.E R0, desc[UR60][R6.64] ;  /* 0x0000003c06001981 */ /* 0x000362000c1e1900 */
[----:B------:R-:W-:Y:S01]  /*10b80*/  UISETP.NE.U32.AND UP0, UPT, UR4, URZ, UPT ;  /* 0x0000003f0400728c */ /* 0x000fe2000bf05070 */
[----:B------:R-:W-:Y:S02]  /*10b90*/  ISETP.NE.U32.AND P0, PT, RZ, UR6, PT ;  /* 0x00000006ff007c0c */ /* 0x000fe4000bf05070 */
[----:B------:R-:W-:Y:S01]  /*10ba0*/  ULDC UR4, c[0x0][0x404] ;  /* 0x0001010000047ab9 */ /* 0x000fe20000000800 */
[----:B------:R-:W-:Y:S01]  /*10bb0*/  UISETP.NE.AND.EX UP0, UPT, UR5, URZ, UPT, UP0 ;  /* 0x0000003f0500728c */ /* 0x000fe2000bf05300 */
[----:B------:R-:W-:Y:S02]  /*10bc0*/  ISETP.NE.AND.EX P0, PT, RZ, UR7, PT, P0 ;  /* 0x00000007ff007c0c */ /* 0x000fe4000bf05300 */
[----:B------:R-:W-:Y:S01]  /*10bd0*/  ULDC UR5, c[0x0][0x2e0] ;  /* 0x0000b80000057ab9 */ /* 0x000fe20000000800 */
[----:B------:R-:W-:-:S04]  /*10be0*/  USEL UR4, UR4, 0x1, UP0 ;  /* 0x0000000104047887 */ /* 0x000fc80008000000 */
[----:B------:R-:W-:-:S06]  /*10bf0*/  UIMAD UR4, UR4, UR5, URZ ;  /* 0x00000005040472a4 */ /* 0x000fcc000f8e023f */
[----:B------:R-:W-:Y:S01]  /*10c00*/  IMAD.U32 R5, RZ, RZ, UR4 ;  /* 0x00000004ff057e24 */ /* 0x000fe2000f8e00ff */
[----:B-1----:R-:W-:Y:S06]  /*10c10*/  @P1 BRA `(.L_x_1161) ;  /* 0x0000000000101947 */ /* 0x002fec0003800000 */
[----:B------:R-:W-:Y:S05]  /*10c20*/  @!P2 BRA `(.L_x_1161) ;  /* 0x00000000000ca947 */ /* 0x000fea0003800000 */
[----:B------:R-:W2:Y:S04]  /*10c30*/  LDG.E R7, desc[UR60][R2.64] ;  /* 0x0000003c02077981 */ /* 0x000ea8000c1e1900 */
[----:B-----5:R-:W2:Y:S02]  /*10c40*/  LDG.E R0, desc[UR60][R2.64+0x4] ;  /* 0x0000043c02007981 */ /* 0x020ea4000c1e1900 */
[----:B--2---:R-:W-:-:S07]  /*10c50*/  IMAD.IADD R0, R0, 0x1, -R7 ;  /* 0x0000000100007824 */ /* 0x004fce00078e0a07 */
.L_x_1161:
[----:B------:R-:W1:Y:S01]  /*10c60*/  LDC.64 R2, c[0x0][0xa08] ;  /* 0x00028200ff027b82 */ /* 0x000e620000000a00 */
[----:B------:R-:W-:Y:S01]  /*10c70*/  IMAD.MOV.U32 R7, RZ, RZ, RZ ;  /* 0x000000ffff077224 */ /* 0x000fe200078e00ff */
[----:B------:R-:W-:Y:S01]  /*10c80*/  ULDC.64 UR4, c[0x0][0xa20] ;  /* 0x0002880000047ab9 */ /* 0x000fe20000000a00 */
[----:B-1----:R-:W-:-:S05]  /*10c90*/  IMAD.WIDE R2, R19, 0x4, R2 ;  /* 0x0000000413027825 */ /* 0x002fca00078e0202 */
[----:B------:R-:W2:Y:S01]  /*10ca0*/  @P0 LDG.E R7, desc[UR60][R2.64] ;  /* 0x0000003c02070981 */ /* 0x000ea2000c1e1900 */
[----:B------:R-:W-:-:S04]  /*10cb0*/  ISETP.NE.U32.AND P1, PT, RZ, UR4, PT ;  /* 0x00000004ff007c0c */ /* 0x000fc8000bf25070 */
[----:B------:R-:W-:Y:S01]  /*10cc0*/  ISETP.NE.AND.EX P1, PT, RZ, UR5, PT, P1 ;  /* 0x00000005ff007c0c */ /* 0x000fe2000bf25310 */
[----:B--2--5:R-:W-:-:S05]  /*10cd0*/  IMAD.IADD R6, R7, 0x1, R4 ;  /* 0x0000000107067824 */ /* 0x024fca00078e0204 */
[----:B------:R1:W-:Y:S07]  /*10ce0*/  STL [R1+0x4], R6 ;  /* 0x0000040601007387 */ /* 0x0003ee0000100800 */
[----:B------:R-:W-:Y:S05]  /*10cf0*/  @!P1 BRA `(.L_x_1162) ;  /* 0x0000000000109947 */ /* 0x000fea0003800000 */
[----:B------:R-:W2:Y:S02]  /*10d00*/  LDC.64 R2, c[0x0][0xa20] ;  /* 0x00028800ff027b82 */ /* 0x000ea40000000a00 */
[----:B--2---:R-:W-:-:S05]  /*10d10*/  IMAD.WIDE R2, R19, 0x4, R2 ;  /* 0x0000000413027825 */ /* 0x004fca00078e0202 */
[----:B------:R2:W5:Y:S01]  /*10d20*/  LDG.E R5, desc[UR60][R2.64] ;  /* 0x0000003c02057981 */ /* 0x000562000c1e1900 */
[----:B------:R-:W-:Y:S05]  /*10d30*/  BRA `(.L_x_1163) ;  /* 0x0000000000107947 */ /* 0x000fea0003800000 */
.L_x_1162:
[----:B------:R-:W-:Y:S05]  /*10d40*/  @!P0 BRA `(.L_x_1163) ;  /* 0x00000000000c8947 */ /* 0x000fea0003800000 */
[----:B-1----:R-:W2:Y:S04]  /*10d50*/  LDG.E R6, desc[UR60][R2.64] ;  /* 0x0000003c02067981 */ /* 0x002ea8000c1e1900 */
[----:B------:R-:W2:Y:S02]  /*10d60*/  LDG.E R5, desc[UR60][R2.64+0x4] ;  /* 0x0000043c02057981 */ /* 0x000ea4000c1e1900 */
[----:B--2---:R-:W-:-:S07]  /*10d70*/  IMAD.IADD R5, R5, 0x1, -R6 ;  /* 0x0000000105057824 */ /* 0x004fce00078e0a06 */
.L_x_1163:
[----:B--2---:R-:W2:Y:S01]  /*10d80*/  LDC.64 R2, c[0x0][0x9e0] ;  /* 0x00027800ff027b82 */ /* 0x004ea20000000a00 */
[----:B-----5:R-:W-:Y:S01]  /*10d90*/  IMAD.IADD R7, R5, 0x1, -R4 ;  /* 0x0000000105077824 */ /* 0x020fe200078e0a04 */
[----:B------:R-:W-:-:S04]  /*10da0*/  LEA R9, R17, 0x80, 0x7 ;  /* 0x0000008011097811 */ /* 0x000fc800078e38ff */
[----:B------:R-:W-:Y:S02]  /*10db0*/  IADD3 R9, R7, R9, -R0 ;  /* 0x0000000907097210 */ /* 0x000fe40007ffe800 */
[----:B--2---:R-:W-:-:S03]  /*10dc0*/  ISETP.GE.AND P0, PT, R3, 0x1, PT ;  /* 0x000000010300780c */ /* 0x004fc60003f06270 */
[----:B------:R-:W-:-:S10]  /*10dd0*/  IMAD.IADD R2, R9, 0x1, R2 ;  /* 0x0000000109027824 */ /* 0x000fd400078e0202 */
[----:B------:R-:W-:Y:S05]  /*10de0*/  @!P0 BRA `(.L_x_1164) ;  /* 0x0000000000488947 */ /* 0x000fea0003800000 */
[C---:B------:R-:W-:Y:S01]  /*10df0*/  ISETP.GT.AND P1, PT, R9.reuse, RZ, PT ;  /* 0x000000ff0900720c */ /* 0x040fe20003f24270 */
[----:B------:R-:W-:Y:S01]  /*10e00*/  BSSY B0, `(.L_x_1165) ;  /* 0x000000e000007945 */ /* 0x000fe20003800000 */
[----:B-1----:R-:W-:-:S11]  /*10e10*/  VIADD R6, R9, 0xffffffff ;  /* 0xffffffff09067836 */ /* 0x002fd60000000000 */
        /* <DEDUP_REMOVED lines=8> */
.L_x_1166:
[----:B------:R-:W-:-:S13]  /*10ea0*/  ISETP.NE.AND P1, PT, R3, 0x1, PT ;  /* 0x000000010300780c */ /* 0x000fda0003f25270 */
[----:B------:R-:W1:Y:S02]  /*10eb0*/  @P1 LDC.64 R4, c[0x0][0x9e8] ;  /* 0x00027a00ff041b82 */ /* 0x000e640000000a00 */
[----:B-1----:R-:W-:-:S05]  /*10ec0*/  @P1 IMAD.HI.U32 R4, R6, R4, RZ ;  /* 0x0000000406041227 */ /* 0x002fca00078e00ff */
[----:B------:R-:W-:-:S07]  /*10ed0*/  @P1 SHF.R.U32.HI R6, RZ, R5, R4 ;  /* 0x00000005ff061219 */ /* 0x000fce0000011604 */
.L_x_1167:
[----:B------:R-:W-:Y:S05]  /*10ee0*/  BSYNC B0 ;  /* 0x0000000000007941 */ /* 0x000fea0003800000 */
.L_x_1165:
[----:B------:R-:W-:-:S05]  /*10ef0*/  IMAD R5, R6, R3, R3 ;  /* 0x0000000306057224 */ /* 0x000fca00078e0203 */
[----:B------:R-:W-:-:S07]  /*10f00*/  VIMNMX R2, R2, R5, PT ;  /* 0x0000000502027248 */ /* 0x000fce0003fe0100 */
.L_x_1164:
[----:B------:R-:W-:Y:S01]  /*10f10*/  VIADD R2, R2, 0x5f ;  /* 0x0000005f02027836 */ /* 0x000fe20000000000 */
[----:B------:R-:W-:Y:S01]  /*10f20*/  ULDC UR4, c[0x0][0x9dc] ;  /* 0x0002770000047ab9 */ /* 0x000fe20000000800 */
[----:B------:R-:W-:Y:S02]  /*10f30*/  IMAD R0, R17, 0x80, -R0 ;  /* 0x0000008011007824 */ /* 0x000fe400078e0a00 */
[----:B------:R-:W-:-:S04]  /*10f40*/  IMAD.HI R5, R2, 0x2aaaaaab, RZ ;  /* 0x2aaaaaab02057827 */ /* 0x000fc800078e02ff */
[C---:B------:R-:W-:Y:S02]  /*10f50*/  VIADD R2, R7.reuse, 0x5f ;  /* 0x0000005f07027836 */ /* 0x040fe40000000000 */
[----:B------:R-:W-:Y:S02]  /*10f60*/  IMAD.IADD R7, R7, 0x1, R0 ;  /* 0x0000000107077824 */ /* 0x000fe400078e0200 */
[----:B------:R-:W-:Y:S01]  /*10f70*/  IMAD.HI R4, R2, 0x2aaaaaab, RZ ;  /* 0x2aaaaaab02047827 */ /* 0x000fe200078e02ff */
[----:B------:R-:W-:-:S03]  /*10f80*/  SHF.R.U32.HI R2, RZ, 0x1f, R5 ;  /* 0x0000001fff027819 */ /* 0x000fc60000011605 */
[----:B------:R-:W-:Y:S01]  /*10f90*/  VIADD R0, R7, -UR4 ;  /* 0x8000000407007c36 */ /* 0x000fe20008000000 */
[----:B------:R-:W-:Y:S02]  /*10fa0*/  LEA.HI.SX32 R2, R5, R2, 0x1c ;  /* 0x0000000205027211 */ /* 0x000fe400078fe2ff */
[----:B------:R-:W-:-:S04]  /*10fb0*/  SHF.R.U32.HI R5, RZ, 0x1f, R4 ;  /* 0x0000001fff057819 */ /* 0x000fc80000011604 */
[----:B------:R-:W-:-:S04]  /*10fc0*/  LEA.HI.SX32 R5, R4, R5, 0x1c ;  /* 0x0000000504057211 */ /* 0x000fc800078fe2ff */
[----:B-1----:R-:W-:-:S05]  /*10fd0*/  VIMNMX R6, R5, R2, PT ;  /* 0x0000000205067248 */ /* 0x002fca0003fe0100 */
[----:B------:R1:W-:Y:S01]  /*10fe0*/  STL [R1+0x14], R6 ;  /* 0x0000140601007387 */ /* 0x0003e20000100800 */
[----:B------:R-:W-:Y:S05]  /*10ff0*/  @!P0 BRA `(.L_x_1168) ;  /* 0x0000000000488947 */ /* 0x000fea0003800000 */
[----:B------:R-:W-:Y:S01]  /*11000*/  IMAD.MOV.U32 R2, RZ, RZ, R7 ;  /* 0x000000ffff027224 */ /* 0x000fe200078e0007 */
[----:B------:R-:W-:Y:S04]  /*11010*/  BSSY B0, `(.L_x_1169) ;  /* 0x000000e000007945 */ /* 0x000fe80003800000 */
[----:B------:R-:W-:-:S13]  /*11020*/  ISETP.GT.AND P0, PT, R2, -0x1, PT ;  /* 0xffffffff0200780c */ /* 0x000fda0003f04270 */
[----:B------:R-:W-:Y:S05]  /*11030*/  @P0 BRA `(.L_x_1170) ;  /* 0x00000000001c0947 */ /* 0x000fea0003800000 */
[----:B------:R-:W-:Y:S02]  /*11040*/  ISETP.NE.AND P0, PT, R3, 0x1, PT ;  /* 0x000000010300780c */ /* 0x000fe40003f05270 */
[----:B------:R-:W-:-:S11]  /*11050*/  LOP3.LUT R7, RZ, R2, RZ, 0x33, !PT ;  /* 0x00000002ff077212 */ /* 0x000fd600078e33ff */
[----:B------:R-:W2:Y:S02]  /*11060*/  @P0 LDC.64 R4, c[0x0][0x9e8] ;  /* 0x00027a00ff040b82 */ /* 0x000ea40000000a00 */
[----:B--2---:R-:W-:-:S05]  /*11070*/  @P0 IMAD.HI.U32 R4, R7, R4, RZ ;  /* 0x0000000407040227 */ /* 0x004fca00078e00ff */
[----:B------:R-:W-:-:S04]  /*11080*/  @P0 SHF.R.U32.HI R7, RZ, R5, R4 ;  /* 0x00000005ff070219 */ /* 0x000fc80000011604 */
[----:B------:R-:W-:Y:S01]  /*11090*/  LOP3.LUT R2, RZ, R7, RZ, 0x33, !PT ;  /* 0x00000007ff027212 */ /* 0x000fe200078e33ff */
[----:B------:R-:W-:Y:S06]  /*110a0*/  BRA `(.L_x_1171) ;  /* 0x0000000000107947 */ /* 0x000fec0003800000 */
.L_x_1170:
[----:B------:R-:W-:-:S13]  /*110b0*/  ISETP.NE.AND P0, PT, R3, 0x1, PT ;  /* 0x000000010300780c */ /* 0x000fda0003f05270 */
[----:B------:R-:W2:Y:S02]  /*110c0*/  @P0 LDC.64 R4, c[0x0][0x9e8] ;  /* 0x00027a00ff040b82 */ /* 0x000ea40000000a00 */
[----:B--2---:R-:W-:-:S05]  /*110d0*/  @P0 IMAD.HI.U32 R4, R2, R4, RZ ;  /* 0x0000000402040227 */ /* 0x004fca00078e00ff */
[----:B------:R-:W-:-:S07]  /*110e0*/  @P0 SHF.R.U32.HI R2, RZ, R5, R4 ;  /* 0x00000005ff020219 */ /* 0x000fce0000011604 */
.L_x_1171:
[----:B------:R-:W-:Y:S05]  /*110f0*/  BSYNC B0 ;  /* 0x0000000000007941 */ /* 0x000fea0003800000 */
.L_x_1169:
[----:B------:R-:W-:-:S05]  /*11100*/  IMAD R3, R2, R3, RZ ;  /* 0x0000000302037224 */ /* 0x000fca00078e02ff */
[----:B------:R-:W-:-:S07]  /*11110*/  VIMNMX R0, R0, R3, !PT ;  /* 0x0000000300007248 */ /* 0x000fce0007fe0100 */
.L_x_1168:
[----:B------:R-:W-:Y:S01]  /*11120*/  IMAD.HI R0, R0, 0x2aaaaaab, RZ ;  /* 0x2aaaaaab00007827 */ /* 0x000fe200078e02ff */
[----:B------:R-:W-:Y:S04]  /*11130*/  BSSY B6, `(.L_x_1172) ;  /* 0x000031c000067945 */ /* 0x000fe80003800000 */
[----:B------:R-:W-:-:S04]  /*11140*/  SHF.R.U32.HI R3, RZ, 0x1f, R0 ;  /* 0x0000001fff037819 */ /* 0x000fc80000011600 */
[----:B------:R-:W-:-:S04]  /*11150*/  LEA.HI.SX32 R3, R0, R3, 0x1c ;  /* 0x0000000300037211 */ /* 0x000fc800078fe2ff */
[----:B------:R-:W-:-:S04]  /*11160*/  VIMNMX R2, RZ, R3, !PT ;  /* 0x00000003ff027248 */ /* 0x000fc80007fe0100 */
[----:B------:R-:W-:Y:S01]  /*11170*/  ISETP.GT.AND P0, PT, R6, R2, PT ;  /* 0x000000020600720c */ /* 0x000fe20003f04270 */
[----:B------:R2:W-:-:S12]  /*11180*/  STL [R1+0x10], R2 ;  /* 0x0000100201007387 */ /* 0x0005d80000100800 */
[----:B--2---:R-:W-:Y:S05]  /*11190*/  @P0 BRA `(.L_x_1173) ;  /* 0x0000000000440947 */ /* 0x004fea0003800000 */
[----:B------:R-:W2:Y:S02]  /*111a0*/  S2R R2, SR_TID.X ;  /* 0x0000000000027919 */ /* 0x000ea40000002100 */
[----:B--2---:R-:W-:-:S04]  /*111b0*/  LOP3.LUT R2, R2, 0x1f, RZ, 0xc0, !PT ;  /* 0x0000001f02027812 */ /* 0x004fc800078ec0ff */
[----:B------:R-:W-:-:S13]  /*111c0*/  ISETP.NE.AND P1, PT, R2, RZ, PT ;  /* 0x000000ff0200720c */ /* 0x000fda0003f25270 */
[----:B------:R-:W-:Y:S05]  /*111d0*/  @P1 BRA `(.L_x_1174) ;  /* 0x0000003000441947 */ /* 0x000fea0003800000 */
[----:B------:R-:W2:Y:S01]  /*111e0*/  S2R R7, SR_LANEID ;  /* 0x0000000000077919 */ /* 0x000ea20000000000 */
[----:B------:R-:W-:Y:S01]  /*111f0*/  VOTEU.ANY UR4, UPT, PT ;  /* 0x0000000000047886 */ /* 0x000fe200038e0100 */
[----:B------:R-:W3:Y:S01]  /*11200*/  LDC.64 R2, c[0x0][0xc38] ;  /* 0x00030e00ff027b82 */ /* 0x000ee20000000a00 */
[----:B------:R-:W2:Y:S08]  /*11210*/  FLO.U32 R0, UR4 ;  /* 0x0000000400007d00 */ /* 0x000eb000080e0000 */
[----:B------:R-:W3:Y:S01]  /*11220*/  POPC R5, UR4 ;  /* 0x0000000400057d09 */ /* 0x000ee20008000000 */
[----:B--2---:R-:W-:-:S13]  /*11230*/  ISETP.EQ.U32.AND P0, PT, R0, R7, PT ;  /* 0x000000070000720c */ /* 0x004fda0003f02070 */
[----:B---3--:R-:W2:Y:S01]  /*11240*/  @P0 ATOMG.E.ADD.STRONG.GPU PT, R3, desc[UR60][R2.64], R5 ;  /* 0x00000005020309a8 */ /* 0x008ea200081ee1fc */
[----:B------:R-:W3:Y:S02]  /*11250*/  S2R R4, SR_LTMASK ;  /* 0x0000000000047919 */ /* 0x000ee40000003900 */
[----:B---3--:R-:W-:-:S04]  /*11260*/  LOP3.LUT R4, R4, UR4, RZ, 0xc0, !PT ;  /* 0x0000000404047c12 */ /* 0x008fc8000f8ec0ff */
[----:B------:R-:W3:Y:S01]  /*11270*/  POPC R7, R4 ;  /* 0x0000000400077309 */ /* 0x000ee20000000000 */
[----:B--2---:R-:W3:Y:S02]  /*11280*/  SHFL.IDX PT, R0, R3, R0, 0x1f ;  /* 0x00001f0003007589 */ /* 0x004ee400000e0000 */
[----:B---3--:R-:W-:Y:S01]  /*11290*/  IADD3 R16, R0, UR38, R7 ;  /* 0x0000002600107c10 */ /* 0x008fe2000fffe007 */
[----:B------:R-:W-:Y:S06]  /*112a0*/  BRA `(.L_x_1174) ;  /* 0x0000003000107947 */ /* 0x000fec0003800000 */
.L_x_1173:
[----:B------:R-:W2:Y:S01]  /*112b0*/  S2R R3, SR_CgaCtaId ;  /* 0x0000000000037919 */ /* 0x000ea20000008800 */
[----:B------:R-:W-:-:S04]  /*112c0*/  MOV R0, 0x400 ;  /* 0x0000040000007802 */ /* 0x000fc80000000f00 */
[----:B--2---:R-:W-:-:S05]  /*112d0*/  LEA R2, R3, R0, 0x18 ;  /* 0x0000000003027211 */ /* 0x004fca00078ec0ff */
[----:B------:R2:W-:Y:S01]  /*112e0*/  STL [R1+0xc], R2 ;  /* 0x00000c0201007387 */ /* 0x0005e20000100800 */
[----:B------:R-:W-:-:S05]  /*112f0*/  VIADD R0, R2, 0x1e400 ;  /* 0x0001e40002007836 */ /* 0x000fca0000000000 */
[----:B------:R-:W-:-:S13]  /*11300*/  LOP3.LUT P0, RZ, R0, 0x3ff, RZ, 0xc0, !PT ;  /* 0x000003ff00ff7812 */ /* 0x000fda000780c0ff */
[----:B--2---:R-:W-:Y:S05]  /*11310*/  @!P0 BRA `(.L_x_1175) ;  /* 0x0000000000408947 */ /* 0x004fea0003800000 */
[----:B------:R-:W-:Y:S01]  /*11320*/  MOV R2, 0x0 ;  /* 0x0000000000027802 */ /* 0x000fe20000000f00 */
[----:B------:R-:W-:Y:S01]  /*11330*/  ULDC.64 UR6, c[0x4][0xa8] ;  /* 0x01002a0000067ab9 */ /* 0x000fe20000000a00 */
[----:B------:R-:W-:Y:S01]  /*11340*/  ULDC.64 UR8, c[0x4][0xb0] ;  /* 0x01002c0000087ab9 */ /* 0x000fe20000000a00 */
[----:B------:R-:W-:Y:S01]  /*11350*/  ULDC.64 UR4, c[0x4][0x30] ;  /* 0x01000c0000047ab9 */ /* 0x000fe20000000a00 */
[----:B------:R-:W-:Y:S02]  /*11360*/  IMAD.U32 R4, RZ, RZ, UR6 ;  /* 0x00000006ff047e24 */ /* 0x000fe4000f8e00ff */
[----:B------:R-:W2:Y:S01]  /*11370*/  LDC.64 R2, c[0x4][R2] ;  /* 0x0100000002027b82 */ /* 0x000ea20000000a00 */
[----:B------:R-:W-:Y:S02]  /*11380*/  IMAD.U32 R5, RZ, RZ, UR7 ;  /* 0x00000007ff057e24 */ /* 0x000fe4000f8e00ff */
[----:B-1----:R-:W-:Y:S02]  /*11390*/  IMAD.U32 R6, RZ, RZ, UR8 ;  /* 0x00000008ff067e24 */ /* 0x002fe4000f8e00ff */
[----:B------:R-:W-:-:S02]  /*113a0*/  IMAD.U32 R7, RZ, RZ, UR9 ;  /* 0x00000009ff077e24 */ /* 0x000fc4000f8e00ff */
[----:B------:R-:W-:Y:S02]  /*113b0*/  IMAD.U32 R10, RZ, RZ, UR4 ;  /* 0x00000004ff0a7e24 */ /* 0x000fe4000f8e00ff */
[----:B0-----:R-:W-:Y:S02]  /*113c0*/  IMAD.U32 R11, RZ, RZ, UR5 ;  /* 0x00000005ff0b7e24 */ /* 0x001fe4000f8e00ff */
[----:B------:R-:W-:Y:S02]  /*113d0*/  IMAD.MOV.U32 R8, RZ, RZ, 0x70 ;  /* 0x00000070ff087424 */ /* 0x000fe400078e00ff */
[----:B------:R-:W-:Y:S02]  /*113e0*/  IMAD.MOV.U32 R12, RZ, RZ, 0x1 ;  /* 0x00000001ff0c7424 */ /* 0x000fe400078e00ff */
[----:B------:R-:W-:-:S07]  /*113f0*/  IMAD.MOV.U32 R13, RZ, RZ, RZ ;  /* 0x000000ffff0d7224 */ /* 0x000fce00078e00ff */
[----:B------:R-:W-:-:S07]  /*11400*/  LEPC R20, `(.L_x_1175) ;  /* 0x000000001014794e */ /* 0x000fce0000000000 */
[----:B--2---:R-:W-:Y:S05]  /*11410*/  CALL.ABS.NOINC R2 ;  /* 0x0000000002007343 */ /* 0x004fea0003c00000 */
.L_x_1175:
        /* <DEDUP_REMOVED lines=8> */
[----:B------:R2:W3:Y:S01]  /*114a0*/  LDC.64 R2, c[0x4][R0] ;  /* 0x0100000000027b82 */ /* 0x0004e20000000a00 */
[----:B------:R-:W-:Y:S02]  /*114b0*/  IMAD.U32 R4, RZ, RZ, UR6 ;  /* 0x00000006ff047e24 */ /* 0x000fe4000f8e00ff */
[----:B------:R-:W-:Y:S02]  /*114c0*/  IMAD.U32 R5, RZ, RZ, UR7 ;  /* 0x00000007ff057e24 */ /* 0x000fe4000f8e00ff */
[----:B-1----:R-:W-:Y:S02]  /*114d0*/  IMAD.U32 R6, RZ, RZ, UR8 ;  /* 0x00000008ff067e24 */ /* 0x002fe4000f8e00ff */
[----:B------:R-:W-:-:S02]  /*114e0*/  IMAD.U32 R7, RZ, RZ, UR9 ;  /* 0x00000009ff077e24 */ /* 0x000fc4000f8e00ff */
[----:B------:R-:W-:Y:S02]  /*114f0*/  IMAD.U32 R10, RZ, RZ, UR4 ;  /* 0x00000004ff0a7e24 */ /* 0x000fe4000f8e00ff */
[----:B0-----:R-:W-:Y:S02]  /*11500*/  IMAD.U32 R11, RZ, RZ, UR5 ;  /* 0x00000005ff0b7e24 */ /* 0x001fe4000f8e00ff */
[----:B------:R-:W-:Y:S02]  /*11510*/  IMAD.MOV.U32 R8, RZ, RZ, 0x70 ;  /* 0x00000070ff087424 */ /* 0x000fe400078e00ff */
[----:B------:R-:W-:Y:S02]  /*11520*/  IMAD.MOV.U32 R12, RZ, RZ, 0x1 ;  /* 0x00000001ff0c7424 */ /* 0x000fe400078e00ff */
[----:B--2---:R-:W-:-:S07]  /*11530*/  IMAD.MOV.U32 R13, RZ, RZ, RZ ;  /* 0x000000ffff0d7224 */ /* 0x004fce00078e00ff */
[----:B------:R-:W-:-:S07]  /*11540*/  LEPC R20, `(.L_x_1177) ;  /* 0x000000001014794e */ /* 0x000fce0000000000 */
[----:B---3--:R-:W-:Y:S05]  /*11550*/  CALL.ABS.NOINC R2 ;  /* 0x0000000002007343 */ /* 0x008fea0003c00000 */
.L_x_1177:
[----:B------:R-:W-:Y:S01]  /*11560*/  MOV R2, 0x0 ;  /* 0x0000000000027802 */ /* 0x000fe20000000f00 */
[----:B------:R-:W-:Y:S01]  /*11570*/  ULDC.64 UR6, c[0x4][0xa8] ;  /* 0x01002a0000067ab9 */ /* 0x000fe20000000a00 */
[----:B------:R-:W-:Y:S01]  /*11580*/  ULDC.64 UR8, c[0x4][0xb0] ;  /* 0x01002c0000087ab9 */ /* 0x000fe20000000a00 */
[----:B------:R-:W-:Y:S01]  /*11590*/  ULDC.64 UR4, c[0x4][0x40] ;  /* 0x0100100000047ab9 */ /* 0x000fe20000000a00 */
[----:B------:R-:W-:Y:S02]  /*115a0*/  IMAD.U32 R4, RZ, RZ, UR6 ;  /* 0x00000006ff047e24 */ /* 0x000fe4000f8e00ff */
[----:B------:R-:W0:Y:S01]  /*115b0*/  LDC.64 R2, c[0x4][R2] ;  /* 0x0100000002027b82 */ /* 0x000e220000000a00 */
        /* <DEDUP_REMOVED lines=9> */
[----:B0-----:R-:W-:Y:S05]  /*11650*/  CALL.ABS.NOINC R2 ;  /* 0x0000000002007343 */ /* 0x001fea0003c00000 */
.L_x_1176:
[----:B-1----:R-:W2:Y:S01]  /*11660*/  LDL.LU R6, [R1+0x1c] ;  /* 0x00001c0001067983 */ /* 0x002ea20000300800 */
[----:B------:R-:W1:Y:S01]  /*11670*/  LDC R0, c[0x0][0x428] ;  /* 0x00010a00ff007b82 */ /* 0x000e620000000800 */
[----:B------:R-:W-:Y:S01]  /*11680*/  IMAD.MOV.U32 R4, RZ, RZ, R18 ;  /* 0x000000ffff047224 */ /* 0x000fe200078e0012 */
[----:B------:R-:W-:Y:S01]  /*11690*/  ULDC.64 UR4, c[0x0][0x9f8] ;  /* 0x00027e0000047ab9 */ /* 0x000fe20000000a00 */
[----:B------:R-:W3:Y:S01]  /*116a0*/  S2R R7, SR_TID.X ;  /* 0x0000000000077919 */ /* 0x000ee20000002100 */
[----:B-1----:R-:W-:Y:S02]  /*116b0*/  ISETP.NE.AND P0, PT, R0, 0x1, PT ;  /* 0x000000010000780c */ /* 0x002fe40003f05270 */
[----:B---3--:R-:W-:-:S11]  /*116c0*/  LOP3.LUT R7, R7, 0x1f, RZ, 0xc0, !PT ;  /* 0x0000001f07077812 */ /* 0x008fd600078ec0ff */
[----:B------:R-:W1:Y:S08]  /*116d0*/  @P0 LDC R3, c[0x0][0x42c] ;  /* 0x00010b00ff030b82 */ /* 0x000e700000000800 */
[----:B------:R-:W3:Y:S01]  /*116e0*/  @P0 LDC R5, c[0x0][0x430] ;  /* 0x00010c00ff050b82 */ /* 0x000ee20000000800 */
[----:B-1----:R-:W-:-:S05]  /*116f0*/  @P0 IMAD.HI.U32 R0, R18, R3, RZ ;  /* 0x0000000312000227 */ /* 0x002fca00078e00ff */
[----:B---3--:R-:W-:Y:S01]  /*11700*/  @P0 SHF.R.U32.HI R4, RZ, R5, R0 ;  /* 0x00000005ff040219 */ /* 0x008fe20000011600 */
[----:B------:R-:W-:Y:S01]  /*11710*/  IMAD.MOV.U32 R0, RZ, RZ, R19 ;  /* 0x000000ffff007224 */ /* 0x000fe200078e0013 */
[----:B------:R-:W-:-:S04]  /*11720*/  ISETP.NE.U32.AND P0, PT, RZ, UR4, PT ;  /* 0x00000004ff007c0c */ /* 0x000fc8000bf05070 */
[----:B------:R-:W-:Y:S01]  /*11730*/  ISETP.NE.AND.EX P0, PT, RZ, UR5, PT, P0 ;  /* 0x00000005ff007c0c */ /* 0x000fe2000bf05300 */
[----:B------:R-:W-:-:S12]  /*11740*/  ULDC.64 UR4, c[0x0][0xa00] ;  /* 0x0002800000047ab9 */ /* 0x000fd80000000a00 */
[----:B------:R-:W1:Y:S01]  /*11750*/  @P0 LDC.64 R2, c[0x0][0x9f8] ;  /* 0x00027e00ff020b82 */ /* 0x000e620000000a00 */
[----:B------:R-:W-:-:S04]  /*11760*/  ISETP.NE.AND P6, PT, R7, RZ, PT ;  /* 0x000000ff0700720c */ /* 0x000fc80003fc5270 */
[----:B------:R-:W-:-:S09]  /*11770*/  PLOP3.LUT P1, PT, P6, PT, PT, 0x8, 0x0 ;  /* 0x000000000000781c */ /* 0x000fd2000372e170 */
[----:B------:R-:W-:Y:S01]  /*11780*/  VOTEU.ALL UP1, P6 ;  /* 0x00000000003f7886 */ /* 0x000fe20003020000 */
[----:B-1----:R-:W-:-:S05]  /*11790*/  @P0 IMAD.WIDE R2, R19, 0x4, R2 ;  /* 0x0000000413020825 */ /* 0x002fca00078e0202 */
[----:B------:R1:W5:Y:S01]  /*117a0*/  @P0 LDG.E R0, desc[UR60][R2.64] ;  /* 0x0000003c02000981 */ /* 0x000362000c1e1900 */
[----:B------:R-:W-:Y:S01]  /*117b0*/  ISETP.NE.U32.AND P0, PT, RZ, UR4, PT ;  /* 0x00000004ff007c0c */ /* 0x000fe2000bf05070 */
[----:B------:R-:W-:-:S03]  /*117c0*/  @!UP1 UIADD3 UR8, UP0, UR36, 0x270, URZ ;  /* 0x0000027024089890 */ /* 0x000fc6000ff1e03f */
[----:B------:R-:W-:Y:S01]  /*117d0*/  ISETP.NE.AND.EX P0, PT, RZ, UR5, PT, P0 ;  /* 0x00000005ff007c0c */ /* 0x000fe2000bf05300 */
[----:B------:R-:W-:-:S03]  /*117e0*/  @!UP1 UIADD3.X UR9, URZ, UR37, URZ, UP0, !UPT ;  /* 0x000000253f099290 */ /* 0x000fc600087fe43f */
[----:B------:R-:W-:Y:S01]  /*117f0*/  SEL R7, R19, RZ, !P0 ;  /* 0x000000ff13077207 */ /* 0x000fe20004000000 */
[----:B------:R-:W-:Y:S01]  /*11800*/  VOTEU.ALL UP0, P6 ;  /* 0x00000000003f7886 */ /* 0x000fe20003000000 */
[----:B-12---:R-:W-:-:S07]  /*11810*/  IMAD R8, R17, 0x80, R6 ;  /* 0x0000008011087824 */ /* 0x006fce00078e0206 */
.L_x_1178:
        /* <DEDUP_REMOVED lines=9> */
[----:B-1----:R-:W-:Y:S05]  /*118b0*/  @P1 BRA.U.ANY `(.L_x_1178) ;  /* 0xfffffffd00d81947 */ /* 0x002fea000393ffff */
[----:B------:R-:W1:Y:S01]  /*118c0*/  S2R R2, SR_TID.X ;  /* 0x0000000000027919 */ /* 0x000e620000002100 */
[----:B------:R-:W-:Y:S01]  /*118d0*/  UMOV UR4, 0x40 ;  /* 0x0000004000047882 */ /* 0x000fe20000000000 */
[----:B-1----:R-:W-:-:S04]  /*118e0*/  LOP3.LUT R2, R2, 0x1f, RZ, 0xc0, !PT ;  /* 0x0000001f02027812 */ /* 0x002fc800078ec0ff */
[----:B------:R-:W-:-:S04]  /*118f0*/  ISETP.NE.AND P2, PT, R2, RZ, PT ;  /* 0x000000ff0200720c */ /* 0x000fc80003f45270 */
[----:B------:R-:W-:-:S09]  /*11900*/  PLOP3.LUT P1, PT, P2, PT, PT, 0x8, 0x0 ;  /* 0x000000000000781c */ /* 0x000fd2000172e170 */
[----:B------:R-:W-:-:S05]  /*11910*/  VOTEU.ALL UP0, P2 ;  /* 0x00000000003f7886 */ /* 0x000fca0001000000 */
.L_x_1179:
        /* <DEDUP_REMOVED lines=15> */
.L_x_1180:
        /* <DEDUP_REMOVED lines=9> */
[----:B------:R-:W2:Y:S01]  /*11aa0*/  LDL R5, [R1+0x14] ;  /* 0x0000140001057983 */ /* 0x000ea20000100800 */
[----:B------:R-:W1:Y:S01]  /*11ab0*/  LDC.64 R2, c[0x0][0x3f8] ;  /* 0x0000fe00ff027b82 */ /* 0x000e620000000a00 */
[----:B------:R-:W-:Y:S02]  /*11ac0*/  ULDC.64 UR4, c[0x0][0xa08] ;  /* 0x0002820000047ab9 */ /* 0x000fe40000000a00 */
[----:B-1----:R-:W-:Y:S01]  /*11ad0*/  LOP3.LUT P0, RZ, R2, UR4, RZ, 0xfc, !PT ;  /* 0x0000000402ff7c12 */ /* 0x002fe2000f80fcff */
[----:B------:R-:W-:-:S03]  /*11ae0*/  UMOV UR4, 0xffffffff ;  /* 0xffffffff00047882 */ /* 0x000fc60000000000 */
[----:B------:R-:W-:-:S04]  /*11af0*/  LOP3.LUT P0, RZ, R3, UR5, RZ, 0xfc, P0 ;  /* 0x0000000503ff7c12 */ /* 0x000fc8000800fcff */
[----:B-----5:R-:W-:Y:S01]  /*11b00*/  SEL R6, R0, RZ, !P0 ;  /* 0x000000ff00067207 */ /* 0x020fe20004000000 */
[----:B--2---:R-:W-:Y:S01]  /*11b10*/  VIADD R5, R5, 0xffffffff ;  /* 0xffffffff05057836 */ /* 0x004fe20000000000 */
[----:B------:R-:W-:Y:S07]  /*11b20*/  BRA.DIV UR4, `(.L_x_1181) ;  /* 0x0000003a04c87947 */ /* 0x000fee000b800000 */
.L_x_1251:
[----:B------:R-:W-:Y:S01]  /*11b30*/  UMOV UR4, 0xffffffff ;  /* 0xffffffff00047882 */ /* 0x000fe20000000000 */
[----:B------:R-:W-:Y:S02]  /*11b40*/  SHF.R.S32.HI R17, RZ, 0x1f, R0 ;  /* 0x0000001fff117819 */ /* 0x000fe40000011400 */
[----:B------:R-:W-:Y:S05]  /*11b50*/  BRA.DIV UR4, `(.L_x_1182) ;  /* 0x0000003a04f07947 */ /* 0x000fea000b800000 */
[----:B------:R-:W-:-:S13]  /*11b60*/  ELECT P6, URZ, PT ;  /* 0x00000000003f782f */ /* 0x000fda00038c0000 */
.L_x_1254:
[----:B------:R-:W-:Y:S05]  /*11b70*/  @!P6 BRA `(.L_x_1183) ;  /* 0x000000040028e947 */ /* 0x000fea0003800000 */
[----:B------:R-:W-:-:S04]  /*11b80*/  ISETP.NE.U32.AND P0, PT, R2, RZ, PT ;  /* 0x000000ff0200720c */ /* 0x000fc80003f05070 */
[----:B------:R-:W-:-:S13]  /*11b90*/  ISETP.NE.AND.EX P0, PT, R3, RZ, PT, P0 ;  /* 0x000000ff0300720c */ /* 0x000fda0003f05300 */
[----:B------:R-:W-:Y:S05]  /*11ba0*/  @!P0 BRA `(.L_x_1184) ;  /* 0x0000000000488947 */ /* 0x000fea0003800000 */
[----:B------:R-:W1:Y:S01]  /*11bb0*/  LDC R12, c[0x0][0x41c] ;  /* 0x00010700ff0c7b82 */ /* 0x000e620000000800 */
[----:B------:R-:W-:Y:S01]  /*11bc0*/  IMAD.MOV.U32 R6, RZ, RZ, R5 ;  /* 0x000000ffff067224 */ /* 0x000fe200078e0005 */
[----:B------:R-:W-:Y:S01]  /*11bd0*/  ULDC.64 UR4, c[0x0][0x408] ;  /* 0x0001020000047ab9 */ /* 0x000fe20000000a00 */
[----:B-1----:R-:W-:-:S13]  /*11be0*/  ISETP.NE.AND P0, PT, R12, 0x1, PT ;  /* 0x000000010c00780c */ /* 0x002fda0003f05270 */
[----:B0-----:R-:W0:Y:S02]  /*11bf0*/  @P0 LDC.64 R10, c[0x0][0x420] ;  /* 0x00010800ff0a0b82 */ /* 0x001e240000000a00 */
[----:B0-----:R-:W-:-:S05]  /*11c00*/  @P0 IMAD.HI.U32 R10, R5, R10, RZ ;  /* 0x0000000a050a0227 */ /* 0x001fca00078e00ff */
        /* <DEDUP_REMOVED lines=12> */
.L_x_1184:
[----:B------:R-:W2:Y:S01]  /*11cd0*/  LDL R9, [R1] ;  /* 0x0000000001097983 */ /* 0x000ea20000100800 */
[----:B0-----:R-:W-:-:S03]  /*11ce0*/  MOV R11, 0x400 ;  /* 0x00000400000b7802 */ /* 0x001fc60000000f00 */
[----:B------:R-:W3:Y:S01]  /*11cf0*/  LDL R10, [R1+0x8] ;  /* 0x00000800010a7983 */ /* 0x000ee20000100800 */
[----:B-1----:R-:W0:Y:S02]  /*11d00*/  S2R R12, SR_CgaCtaId ;  /* 0x00000000000c7919 */ /* 0x002e240000008800 */
[----:B0-----:R-:W-:-:S05]  /*11d10*/  LEA R11, R12, R11, 0x18 ;  /* 0x0000000b0c0b7211 */ /* 0x001fca00078ec0ff */
[----:B--2---:R-:W-:Y:S01]  /*11d20*/  IMAD R9, R9, 0x8, R11 ;  /* 0x0000000809097824 */ /* 0x004fe200078e020b */
[----:B---3--:R-:W-:-:S04]  /*11d30*/  SHF.L.U32 R10, R10, 0x1f, RZ ;  /* 0x0000001f0a0a7819 */ /* 0x008fc800000006ff */
[----:B------:R-:W0:Y:S02]  /*11d40*/  SYNCS.PHASECHK.TRANS64.TRYWAIT P0, [R9+URZ+0x30840], R10 ;  /* 0x0308400a090075a7 */ /* 0x000e24000800017f */
[----:B0-----:R-:W-:Y:S05]  /*11d50*/  @!P0 BRA `(.L_x_1185) ;  /* 0x0000003800908947 */ /* 0x001fea0003800000 */
.L_x_1255:
        /* <DEDUP_REMOVED lines=11> */
.L_x_1186:
[----:B------:R-:W2:Y:S01]  /*11e10*/  LDL R11, [R1] ;  /* 0x00000000010b7983 */ /* 0x000ea20000100800 */
[----:B------:R-:W-:-:S03]  /*11e20*/  MOV R12, 0x400 ;  /* 0x00000400000c7802 */ /* 0x000fc60000000f00 */
[----:B0-----:R-:W3:Y:S01]  /*11e30*/  LDL R10, [R1+0x4] ;  /* 0x00000400010a7983 */ /* 0x001ee20000100800 */
[----:B------:R-:W0:Y:S01]  /*11e40*/  S2R R13, SR_CgaCtaId ;  /* 0x00000000000d7919 */ /* 0x000e220000008800 */
[----:B------:R-:W-:Y:S02]  /*11e50*/  R2UR UR9, R9 ;  /* 0x00000000090972ca */ /* 0x000fe400000e0000 */
[----:B------:R-:W-:Y:S01]  /*11e60*/  R2UR UR11, R5 ;  /* 0x00000000050b72ca */ /* 0x000fe200000e0000 */
[----:B------:R-:W-:Y:S01]  /*11e70*/  UIADD3 UR4, UP0, UR36, 0x370, URZ ;  /* 0x0000037024047890 */ /* 0x000fe2000ff1e03f */
[----:B------:R-:W-:Y:S02]  /*11e80*/  R2UR UR12, R4 ;  /* 0x00000000040c72ca */ /* 0x000fe400000e0000 */
[----:B-----5:R-:W-:Y:S02]  /*11e90*/  R2UR UR13, R6 ;  /* 0x00000000060d72ca */ /* 0x020fe400000e0000 */
[----:B0-----:R-:W-:-:S05]  /*11ea0*/  LEA R12, R13, R12, 0x18 ;  /* 0x0000000c0d0c7211 */ /* 0x001fca00078ec0ff */
[----:B------:R-:W-:Y:S01]  /*11eb0*/  UIADD3 UR9, UR9, 0x30830, URZ ;  /* 0x0003083009097890 */ /* 0x000fe2000fffe03f */
[----:B------:R-:W-:Y:S01]  /*11ec0*/  UMOV UR10, URZ ;  /* 0x0000003f000a7c82 */ /* 0x000fe20008000000 */
[----:B------:R-:W-:Y:S01]  /*11ed0*/  UMOV UR6, 0x0 ;  /* 0x0000000000067882 */ /* 0x000fe20000000000 */
[----:B------:R-:W-:Y:S01]  /*11ee0*/  UMOV UR7, 0x14f00000 ;  /* 0x14f0000000077882 */ /* 0x000fe20000000000 */
[----:B------:R-:W-:Y:S01]  /*11ef0*/  UMOV UR16, 0x40 ;  /* 0x0000004000107882 */ /* 0x000fe20000000000 */
[----:B--2---:R-:W-:Y:S01]  /*11f00*/  IMAD R9, R11, 0x9000, R12 ;  /* 0x000090000b097824 */ /* 0x004fe200078e020c */
[----:B---3--:R-:W-:-:S04]  /*11f10*/  R2UR UR5, R10 ;  /* 0x000000000a0572ca */ /* 0x008fc800000e0000 */
        /* <DEDUP_REMOVED lines=15> */
[----:B-1----:R-:W-:Y:S01]  /*12010*/  NOP ;  /* 0x0000000000007918 */ /* 0x002fe20000000000 */
.L_x_1183:
[----:B------:R-:W2:Y:S01]  /*12020*/  LDL.LU R12, [R1+0x18] ;  /* 0x00001800010c7983 */ /* 0x000ea20000300800 */
[----:B------:R-:W-:Y:S01]  /*12030*/  MOV R10, 0x400 ;  /* 0x00000400000a7802 */ /* 0x000fe20000000f00 */
[----:B------:R-:W-:Y:S05]  /*12040*/  WARPSYNC.ALL ;  /* 0x0000000000007948 */ /* 0x000fea0003800000 */
[----:B0-----:R-:W0:Y:S01]  /*12050*/  S2R R11, SR_CgaCtaId ;  /* 0x00000000000b7919 */ /* 0x001e220000008800 */
[----:B------:R-:W-:-:S13]  /*12060*/  ELECT P0, URZ, PT ;  /* 0x00000000003f782f */ /* 0x000fda0003800000 */
[C---:B------:R-:W-:Y:S01]  /*12070*/  @P0 R2UR UR13, R7.reuse ;  /* 0x00000000070d02ca */ /* 0x040fe200000e0000 */
[----:B------:R-:W-:Y:S01]  /*12080*/  UIADD3 UR4, UP0, UR36, 0x270, URZ ;  /* 0x0000027024047890 */ /* 0x000fe2000ff1e03f */
[----:B------:R-:W-:Y:S01]  /*12090*/  @P0 R2UR UR12, R18 ;  /* 0x00000000120c02ca */ /* 0x000fe200000e0000 */
[----:B------:R-:W-:Y:S01]  /*120a0*/  UMOV UR6, 0x0 ;  /* 0x0000000000067882 */ /* 0x000fe20000000000 */
[----:B------:R-:W-:Y:S01]  /*120b0*/  @P0 R2UR UR11, R8 ;  /* 0x00000000080b02ca */ /* 0x000fe200000e0000 */
        /* <DEDUP_REMOVED lines=29> */
[----:B--2---:R-:W-:-:S05]  /*12290*/  VIADD R12, R12, 0x1 ;  /* 0x000000010c0c7836 */ /* 0x004fca0000000000 */
[----:B------:R-:W-:Y:S01]  /*122a0*/  LEA.HI R7, R12, R12, RZ, 0x1 ;  /* 0x0000000c0c077211 */ /* 0x000fe200078f08ff */
[----:B------:R0:W-:Y:S03]  /*122b0*/  STL [R1+0x18], R12 ;  /* 0x0000180c01007387 */ /* 0x0001e60000100800 */
[----:B------:R-:W-:-:S05]  /*122c0*/  LOP3.LUT R7, R7, 0xfffffffe, RZ, 0xc0, !PT ;  /* 0xfffffffe07077812 */ /* 0x000fca00078ec0ff */
[----:B------:R-:W-:-:S05]  /*122d0*/  IMAD.IADD R7, R12, 0x1, -R7 ;  /* 0x000000010c077824 */ /* 0x000fca00078e0a07 */
[----:B------:R-:W-:-:S04]  /*122e0*/  SHF.L.U32 R7, R7, 0x1f, RZ ;  /* 0x0000001f07077819 */ /* 0x000fc800000006ff */
[----:B------:R-:W1:Y:S02]  /*122f0*/  SYNCS.PHASECHK.TRANS64.TRYWAIT P0, [R10+URZ+0x30820], R7 ;  /* 0x030820070a0075a7 */ /* 0x000e64000800017f */
[----:B01----:R-:W-:Y:S05]  /*12300*/  @!P0 BRA `(.L_x_1188) ;  /* 0x0000003400388947 */ /* 0x003fea0003800000 */
.L_x_1256:
[----:B------:R-:W-:Y:S05]  /*12310*/  BSYNC B0 ;  /* 0x0000000000007941 */ /* 0x000fea0003800000 */
.L_x_1187:
[----:B------:R-:W2:Y:S04]  /*12320*/  LDL R9, [R1+0x14] ;  /* 0x0000140001097983 */ /* 0x000ea80000100800 */
[----:B0-----:R-:W3:Y:S01]  /*12330*/  LDL R8, [R1+0x10] ;  /* 0x0000100001087983 */ /* 0x001ee20000100800 */
[----:B------:R-:W-:Y:S01]  /*12340*/  BSSY B0, `(.L_x_1189) ;  /* 0x00001a7000007945 */ /* 0x000fe20003800000 */
[----:B--2---:R-:W-:-:S05]  /*12350*/  VIADD R7, R9, 0xfffffffe ;  /* 0xfffffffe09077836 */ /* 0x004fca0000000000 */
[----:B---3--:R-:W-:-:S13]  /*12360*/  ISETP.GE.AND P0, PT, R7, R8, PT ;  /* 0x000000080700720c */ /* 0x008fda0003f06270 */
[----:B------:R-:W-:Y:S05]  /*12370*/  @!P0 BRA `(.L_x_1190) ;  /* 0x00000018008c8947 */ /* 0x000fea0003800000 */
[----:B------:R-:W-:Y:S01]  /*12380*/  LOP3.LUT R13, RZ, R8, RZ, 0x33, !PT ;  /* 0x00000008ff0d7212 */ /* 0x000fe200078e33ff */
[----:B------:R-:W-:Y:S01]  /*12390*/  IMAD.MOV R8, RZ, RZ, -R9 ;  /* 0x000000ffff087224 */ /* 0x000fe200078e0a09 */
[----:B------:R-:W-:Y:S04]  /*123a0*/  BSSY B1, `(.L_x_1191) ;  /* 0x0000091000017945 */ /* 0x000fe80003800000 */
[----:B------:R-:W-:-:S05]  /*123b0*/  VIADDMNMX R13, R8, 0x1, R13, !PT ;  /* 0x00000001080d7846 */ /* 0x000fca000780010d */
[----:B------:R-:W-:-:S05]  /*123c0*/  IMAD.IADD R8, R9, 0x1, R13 ;  /* 0x0000000109087824 */ /* 0x000fca00078e020d */
[----:B------:R-:W-:-:S04]  /*123d0*/  LOP3.LUT R8, R8, 0x1, RZ, 0xc0, !PT ;  /* 0x0000000108087812 */ /* 0x000fc800078ec0ff */
[----:B------:R-:W-:-:S13]  /*123e0*/  ISETP.NE.U32.AND P0, PT, R8, 0x1, PT ;  /* 0x000000010800780c */ /* 0x000fda0003f05070 */
        /* <DEDUP_REMOVED lines=31> */
.L_x_1195:
[----:B0-----:R-:W0:Y:S01]  /*125e0*/  S2R R3, SR_CgaCtaId ;  /* 0x0000000000037919 */ /* 0x001e220000008800 */
[----:B------:R-:W-:-:S04]  /*125f0*/  MOV R2, 0x400 ;  /* 0x0000040000027802 */ /* 0x000fc80000000f00 */
[----:B0-----:R-:W-:Y:S02]  /*12600*/  LEA R2, R3, R2, 0x18 ;  /* 0x0000000203027211 */ /* 0x001fe400078ec0ff */
[----:B------:R-:W-:-:S03]  /*12610*/  SHF.L.U32 R3, R14, 0x1f, RZ ;  /* 0x0000001f0e037819 */ /* 0x000fc600000006ff */
[----:B------:R-:W-:-:S04]  /*12620*/  IMAD R2, R12, 0x8, R2 ;  /* 0x000000080c027824 */ /* 0x000fc800078e0202 */
[----:B------:R-:W0:Y:S02]  /*12630*/  SYNCS.PHASECHK.TRANS64.TRYWAIT P0, [R2+URZ+0x30840], R3 ;  /* 0x03084003020075a7 */ /* 0x000e24000800017f */
[----:B0-----:R-:W-:Y:S05]  /*12640*/  @!P0 BRA `(.L_x_1196) ;  /* 0x0000003000888947 */ /* 0x001fea0003800000 */
.L_x_1257:
        /* <DEDUP_REMOVED lines=11> */
.L_x_1197:
        /* <DEDUP_REMOVED lines=37> */
.L_x_1258:
        /* <DEDUP_REMOVED lines=13> */
.L_x_1199:
[----:B01----:R-:W2:Y:S01]  /*12a20*/  LDL.LU R2, [R1] ;  /* 0x0000000001027983 */ /* 0x003ea20000300800 */
[----:B------:R-:W-:-:S03]  /*12a30*/  MOV R10, 0x400 ;  /* 0x00000400000a7802 */ /* 0x000fc60000000f00 */
[----:B------:R-:W3:Y:S01]  /*12a40*/  LDL R3, [R1+0x4] ;  /* 0x0000040001037983 */ /* 0x000ee20000100800 */
[----:B------:R-:W0:Y:S01]  /*12a50*/  S2R R11, SR_CgaCtaId ;  /* 0x00000000000b7919 */ /* 0x000e220000008800 */
[----:B------:R-:W-:Y:S01]  /*12a60*/  R2UR UR11, R5 ;  /* 0x00000000050b72ca */ /* 0x000fe200000e0000 */
[----:B------:R-:W-:Y:S01]  /*12a70*/  UIADD3 UR4, UP0, UR36, 0x470, URZ ;  /* 0x0000047024047890 */ /* 0x000fe2000ff1e03f */
[----:B------:R-:W-:Y:S02]  /*12a80*/  R2UR UR13, R6 ;  /* 0x00000000060d72ca */ /* 0x000fe400000e0000 */
[----:B------:R-:W-:Y:S02]  /*12a90*/  R2UR UR12, R4 ;  /* 0x00000000040c72ca */ /* 0x000fe400000e0000 */
[----:B0-----:R-:W-:Y:S01]  /*12aa0*/  LEA R10, R11, R10, 0x18 ;  /* 0x0000000a0b0a7211 */ /* 0x001fe200078ec0ff */
[----:B------:R-:W-:Y:S01]  /*12ab0*/  UMOV UR10, URZ ;  /* 0x0000003f000a7c82 */ /* 0x000fe20008000000 */
[----:B------:R-:W-:Y:S01]  /*12ac0*/  UMOV UR6, 0x0 ;  /* 0x0000000000067882 */ /* 0x000fe20000000000 */
[----:B------:R-:W-:Y:S01]  /*12ad0*/  UMOV UR7, 0x14f00000 ;  /* 0x14f0000000077882 */ /* 0x000fe20000000000 */
[----:B------:R-:W-:Y:S01]  /*12ae0*/  UMOV UR16, 0x40 ;  /* 0x0000004000107882 */ /* 0x000fe20000000000 */
[----:B------:R-:W-:-:S02]  /*12af0*/  IMAD.MOV.U32 R6, RZ, RZ, R8 ;  /* 0x000000ffff067224 */ /* 0x000fc400078e0008 */
[----:B------:R-:W-:Y:S02]  /*12b00*/  IMAD.MOV.U32 R5, RZ, RZ, R7 ;  /* 0x000000ffff057224 */ /* 0x000fe400078e0007 */
[----:B--2---:R-:W-:-:S04]  /*12b10*/  IMAD.MOV.U32 R9, RZ, RZ, R2 ;  /* 0x000000ffff097224 */ /* 0x004fc800078e0002 */
[----:B------:R-:W-:-:S05]  /*12b20*/  IMAD R2, R9, 0x8, R10 ;  /* 0x0000000809027824 */ /* 0x000fca00078e020a */
[----:B------:R-:W-:Y:S01]  /*12b30*/  R2UR UR9, R2 ;  /* 0x00000000020972ca */ /* 0x000fe200000e0000 */
[----:B------:R-:W-:Y:S01]  /*12b40*/  IMAD R2, R9, 0x9000, R10 ;  /* 0x0000900009027824 */ /* 0x000fe200078e020a */
[----:B---3--:R-:W-:-:S04]  /*12b50*/  R2UR UR5, R3 ;  /* 0x00000000030572ca */ /* 0x008fc800000e0000 */
        /* <DEDUP_REMOVED lines=15> */
[----:B0-----:R-:W-:Y:S01]  /*12c50*/  NOP ;  /* 0x0000000000007918 */ /* 0x001fe20000000000 */
.L_x_1194:
[----:B------:R-:W-:Y:S05]  /*12c60*/  BSYNC B2 ;  /* 0x0000000000027941 */ /* 0x000fea0003800000 */
.L_x_1193:
[----:B------:R-:W2:Y:S04]  /*12c70*/  LDL R2, [R1+0x14] ;  /* 0x0000140001027983 */ /* 0x000ea80000100800 */
[----:B------:R0:W-:Y:S04]  /*12c80*/  STL [R1], R12 ;  /* 0x0000000c01007387 */ /* 0x0001e80000100800 */
[----:B------:R0:W-:Y:S02]  /*12c90*/  STL [R1+0x8], R14 ;  /* 0x0000080e01007387 */ /* 0x0001e40000100800 */
[----:B0-2---:R-:W-:-:S07]  /*12ca0*/  VIADD R7, R2, 0xfffffffd ;  /* 0xfffffffd02077836 */ /* 0x005fce0000000000 */
.L_x_1192:
[----:B------:R-:W-:Y:S05]  /*12cb0*/  BSYNC B1 ;  /* 0x0000000000017941 */ /* 0x000fea0003800000 */
.L_x_1191:
[----:B------:R-:W2:Y:S01]  /*12cc0*/  LDL.LU R2, [R1+0x14] ;  /* 0x0000140001027983 */ /* 0x000ea20000300800 */
[----:B------:R-:W-:Y:S01]  /*12cd0*/  VIADD R13, R13, 0xfffffffe ;  /* 0xfffffffe0d0d7836 */ /* 0x000fe20000000000 */
[----:B--2---:R-:W-:-:S04]  /*12ce0*/  LOP3.LUT R2, RZ, R2, RZ, 0x33, !PT ;  /* 0x00000002ff027212 */ /* 0x004fc800078e33ff */
[----:B------:R-:W-:-:S13]  /*12cf0*/  ISETP.NE.AND P0, PT, R13, R2, PT ;  /* 0x000000020d00720c */ /* 0x000fda0003f05270 */
[----:B------:R-:W-:Y:S05]  /*12d00*/  @!P0 BRA `(.L_x_1190) ;  /* 0x0000001000288947 */ /* 0x000fea0003800000 */
[----:B------:R-:W-:-:S07]  /*12d10*/  IMAD.MOV.U32 R10, RZ, RZ, R6 ;  /* 0x000000ffff0a7224 */ /* 0x000fce00078e0006 */
.L_x_1214:
        /* <DEDUP_REMOVED lines=32> */
.L_x_1202:
[----:B------:R-:W1:Y:S01]  /*12f20*/  S2R R3, SR_CgaCtaId ;  /* 0x0000000000037919 */ /* 0x000e620000008800 */
[----:B------:R-:W-:-:S04]  /*12f30*/  MOV R2, 0x400 ;  /* 0x0000040000027802 */ /* 0x000fc80000000f00 */
[----:B-1----:R-:W-:Y:S02]  /*12f40*/  LEA R2, R3, R2, 0x18 ;  /* 0x0000000203027211 */ /* 0x002fe400078ec0ff */
[----:B------:R-:W-:-:S03]  /*12f50*/  SHF.L.U32 R3, R9, 0x1f, RZ ;  /* 0x0000001f09037819 */ /* 0x000fc600000006ff */
[----:B------:R-:W-:-:S04]  /*12f60*/  IMAD R2, R8, 0x8, R2 ;  /* 0x0000000808027824 */ /* 0x000fc800078e0202 */
[----:B------:R-:W1:Y:S02]  /*12f70*/  SYNCS.PHASECHK.TRANS64.TRYWAIT P0, [R2+URZ+0x30840], R3 ;  /* 0x03084003020075a7 */ /* 0x000e64000800017f */
[----:B-1----:R-:W-:Y:S05]  /*12f80*/  @!P0 BRA `(.L_x_1203) ;  /* 0x0000002800608947 */ /* 0x002fea0003800000 */
.L_x_1259:
        /* <DEDUP_REMOVED lines=11> */
.L_x_1204:
        /* <DEDUP_REMOVED lines=37> */
.L_x_1260:
        /* <DEDUP_REMOVED lines=8> */
.L_x_1206:
[----:B0-----:R-:W2:Y:S01]  /*13310*/  LDL.LU R2, [R1] ;  /* 0x0000000001027983 */ /* 0x001ea20000300800 */
[----:B------:R-:W-:-:S03]  /*13320*/  MOV R13, 0x400 ;  /* 0x00000400000d7802 */ /* 0x000fc60000000f00 */
[----:B------:R-:W3:Y:S01]  /*13330*/  LDL R11, [R1+0x4] ;  /* 0x00000400010b7983 */ /* 0x000ee20000100800 */
[----:B------:R-:W0:Y:S01]  /*13340*/  S2R R14, SR_CgaCtaId ;  /* 0x00000000000e7919 */ /* 0x000e220000008800 */
[----:B------:R-:W-:Y:S02]  /*13350*/  R2UR UR11, R5 ;  /* 0x00000000050b72ca */ /* 0x000fe400000e0000 */
[----:B------:R-:W-:Y:S01]  /*13360*/  R2UR UR9, R3 ;  /* 0x00000000030972ca */ /* 0x000fe200000e0000 */
[----:B------:R-:W-:Y:S01]  /*13370*/  UIADD3 UR4, UP0, UR36, 0x470, URZ ;  /* 0x0000047024047890 */ /* 0x000fe2000ff1e03f */
[----:B------:R-:W-:Y:S02]  /*13380*/  R2UR UR13, R6 ;  /* 0x00000000060d72ca */ /* 0x000fe400000e0000 */
[----:B------:R-:W-:Y:S02]  /*13390*/  R2UR UR12, R4 ;  /* 0x00000000040c72ca */ /* 0x000fe400000e0000 */
[----:B0-----:R-:W-:-:S07]  /*133a0*/  LEA R13, R14, R13, 0x18 ;  /* 0x0000000d0e0d7211 */ /* 0x001fce00078ec0ff */
[----:B------:R-:W-:Y:S01]  /*133b0*/  UIADD3 UR9, UR9, 0x50, URZ ;  /* 0x0000005009097890 */ /* 0x000fe2000fffe03f */
[----:B------:R-:W-:Y:S01]  /*133c0*/  UMOV UR10, URZ ;  /* 0x0000003f000a7c82 */ /* 0x000fe20008000000 */
[----:B------:R-:W-:Y:S01]  /*133d0*/  UMOV UR6, 0x0 ;  /* 0x0000000000067882 */ /* 0x000fe20000000000 */
[----:B------:R-:W-:Y:S01]  /*133e0*/  UMOV UR7, 0x14f00000 ;  /* 0x14f0000000077882 */ /* 0x000fe20000000000 */
[----:B------:R-:W-:Y:S01]  /*133f0*/  UMOV UR17, 0x40 ;  /* 0x0000004000117882 */ /* 0x000fe20000000000 */
[----:B------:R-:W-:Y:S02]  /*13400*/  IMAD.MOV.U32 R5, RZ, RZ, R12 ;  /* 0x000000ffff057224 */ /* 0x000fe400078e000c */
[----:B------:R-:W-:Y:S02]  /*13410*/  IMAD.MOV.U32 R6, RZ, RZ, R10 ;  /* 0x000000ffff067224 */ /* 0x000fe400078e000a */
        /* <DEDUP_REMOVED lines=18> */
.L_x_1201:
[----:B------:R-:W-:Y:S05]  /*13540*/  BSYNC B1 ;  /* 0x0000000000017941 */ /* 0x000fea0003800000 */
.L_x_1200:
[----:B------:R-:W-:Y:S01]  /*13550*/  VIADD R3, R8, 0x1 ;  /* 0x0000000108037836 */ /* 0x000fe20000000000 */
[----:B------:R-:W-:Y:S01]  /*13560*/  BSSY B1, `(.L_x_1207) ;  /* 0x0000080000017945 */ /* 0x000fe20003800000 */
[----:B------:R-:W-:-:S03]  /*13570*/  VIADD R13, R7, 0xffffffff ;  /* 0xffffffff070d7836 */ /* 0x000fc60000000000 */
        /* <DEDUP_REMOVED lines=8> */
[----:B------:R-:W-:Y:S01]  /*13600*/  IMAD.MOV.U32 R12, RZ, RZ, R13 ;  /* 0x000000ffff0c7224 */ /* 0x000fe200078e000d */
        /* <DEDUP_REMOVED lines=20> */
.L_x_1209:
[----:B------:R-:W2:Y:S01]  /*13750*/  S2R R3, SR_CgaCtaId ;  /* 0x0000000000037919 */ /* 0x000ea20000008800 */
[----:B------:R-:W-:-:S04]  /*13760*/  MOV R2, 0x400 ;  /* 0x0000040000027802 */ /* 0x000fc80000000f00 */
[----:B--2---:R-:W-:Y:S02]  /*13770*/  LEA R2, R3, R2, 0x18 ;  /* 0x0000000203027211 */ /* 0x004fe400078ec0ff */
[----:B------:R-:W-:-:S03]  /*13780*/  SHF.L.U32 R3, R14, 0x1f, RZ ;  /* 0x0000001f0e037819 */ /* 0x000fc600000006ff */
[----:B------:R-:W-:-:S04]  /*13790*/  IMAD R2, R15, 0x8, R2 ;  /* 0x000000080f027824 */ /* 0x000fc800078e0202 */
[----:B------:R-:W2:Y:S02]  /*137a0*/  SYNCS.PHASECHK.TRANS64.TRYWAIT P0, [R2+URZ+0x30840], R3 ;  /* 0x03084003020075a7 */ /* 0x000ea4000800017f */
[----:B--2---:R-:W-:Y:S05]  /*137b0*/  @!P0 BRA `(.L_x_1210) ;  /* 0x00000020007c8947 */ /* 0x004fea0003800000 */
.L_x_1261:
        /* <DEDUP_REMOVED lines=11> */
.L_x_1211:
        /* <DEDUP_REMOVED lines=38> */
.L_x_1262:
        /* <DEDUP_REMOVED lines=8> */
.L_x_1213:
[----:B-1----:R-:W2:Y:S01]  /*13b50*/  LDL R3, [R1+0x4] ;  /* 0x0000040001037983 */ /* 0x002ea20000100800 */
[----:B0-----:R-:W-:Y:S01]  /*13b60*/  MOV R9, 0x400 ;  /* 0x0000040000097802 */ /* 0x001fe20000000f00 */
[----:B------:R-:W0:Y:S01]  /*13b70*/  S2R R11, SR_CgaCtaId ;  /* 0x00000000000b7919 */ /* 0x000e220000008800 */
[----:B------:R-:W-:Y:S02]  /*13b80*/  R2UR UR11, R5 ;  /* 0x00000000050b72ca */ /* 0x000fe400000e0000 */
        /* <DEDUP_REMOVED lines=15> */
[----:B------:R-:W-:Y:S02]  /*13c80*/  IMAD.MOV.U32 R5, RZ, RZ, R12 ;  /* 0x000000ffff057224 */ /* 0x000fe400078e000c */
[----:B------:R-:W-:Y:S01]  /*13c90*/  IMAD.MOV.U32 R6, RZ, RZ, R10 ;  /* 0x000000ffff067224 */ /* 0x000fe200078e000a */
[----:B--2---:R-:W-:-:S13]  /*13ca0*/  R2UR UR5, R3 ;  /* 0x00000000030572ca */ /* 0x004fda00000e0000 */
        /* <DEDUP_REMOVED lines=11> */
.L_x_1208:
[----:B------:R-:W-:Y:S05]  /*13d60*/  BSYNC B1 ;  /* 0x0000000000017941 */ /* 0x000fea0003800000 */
.L_x_1207:
[----:B------:R-:W2:Y:S01]  /*13d70*/  LDL R2, [R1+0x10] ;  /* 0x0000100001027983 */ /* 0x000ea20000100800 */
[----:B------:R-:W-:Y:S01]  /*13d80*/  VIADD R7, R7, 0xfffffffe ;  /* 0xfffffffe07077836 */ /* 0x000fe20000000000 */
[----:B--2---:R-:W-:-:S13]  /*13d90*/  ISETP.GT.AND P0, PT, R13, R2, PT ;  /* 0x000000020d00720c */ /* 0x004fda0003f04270 */
[----:B------:R-:W-:Y:S05]  /*13da0*/  @P0 BRA `(.L_x_1214) ;  /* 0xffffffec00dc0947 */ /* 0x000fea000383ffff */
.L_x_1190:
[----:B------:R-:W-:Y:S05]  /*13db0*/  BSYNC B0 ;  /* 0x0000000000007941 */ /* 0x000fea0003800000 */
.L_x_1189:
        /* <DEDUP_REMOVED lines=17> */
.L_x_1216:
[----:B------:R-:W-:Y:S05]  /*13ed0*/  BSYNC B0 ;  /* 0x0000000000007941 */ /* 0x000fea0003800000 */
.L_x_1215:
        /* <DEDUP_REMOVED lines=11> */
.L_x_1263:
        /* <DEDUP_REMOVED lines=11> */
.L_x_1220:
[----:B-1----:R-:W2:Y:S01]  /*14040*/  LDL R0, [R1] ;  /* 0x0000000001007983 */ /* 0x002ea20000100800 */
[----:B------:R-:W-:-:S03]  /*14050*/  MOV R7, 0x400 ;  /* 0x0000040000077802 */ /* 0x000fc60000000f00 */
[----:B------:R-:W3:Y:S01]  /*14060*/  LDL.LU R2, [R1+0x4] ;  /* 0x0000040001027983 */ /* 0x000ee20000300800 */
[----:B------:R-:W1:Y:S01]  /*14070*/  S2R R8, SR_CgaCtaId ;  /* 0x0000000000087919 */ /* 0x000e620000008800 */
[----:B------:R-:W-:Y:S02]  /*14080*/  R2UR UR11, R5 ;  /* 0x00000000050b72ca */ /* 0x000fe400000e0000 */
[----:B------:R-:W-:Y:S01]  /*14090*/  R2UR UR9, R3 ;  /* 0x00000000030972ca */ /* 0x000fe200000e0000 */
[----:B------:R-:W-:Y:S01]  /*140a0*/  UIADD3 UR4, UP0, UR36, 0x470, URZ ;  /* 0x0000047024047890 */ /* 0x000fe2000ff1e03f */
[----:B------:R-:W-:Y:S02]  /*140b0*/  R2UR UR12, R4 ;  /* 0x00000000040c72ca */ /* 0x000fe400000e0000 */
[----:B------:R-:W-:Y:S02]  /*140c0*/  R2UR UR13, R6 ;  /* 0x00000000060d72ca */ /* 0x000fe400000e0000 */
        /* <DEDUP_REMOVED lines=24> */
.L_x_1218:
[----:B------:R-:W-:Y:S05]  /*14250*/  BSYNC B0 ;  /* 0x0000000000007941 */ /* 0x000fea0003800000 */
.L_x_1217:
        /* <DEDUP_REMOVED lines=9> */
.L_x_1174:
[----:B------:R-:W-:Y:S05]  /*142f0*/  BSYNC B6 ;  /* 0x0000000000067941 */ /* 0x000fea0003800000 */
.L_x_1172:
[----:B------:R-:W-:-:S03]  /*14300*/  UMOV UR4, 0xffffffff ;  /* 0xffffffff00047882 */ /* 0x000fc60000000000 */
[----:B------:R-:W-:Y:S05]  /*14310*/  BRA.DIV UR4, `(.L_x_1221) ;  /* 0x0000001604e07947 */ /* 0x000fea000b800000 */
[----:B------:R2:W3:Y:S04]  /*14320*/  SHFL.IDX PT, R4, R16, RZ, 0x1f ;  /* 0x00001fff10047589 */ /* 0x0004e800000e0000 */
[----:B------:R-:W4:Y:S02]  /*14330*/  SHFL.IDX PT, R16, R16, 0x1, 0x1f ;  /* 0x00201f0010107f89 */ /* 0x000f2400000e0000 */
.L_x_1267:
[----:B-1----:R-:W1:Y:S01]  /*14340*/  S2R R0, SR_TID.X ;  /* 0x0000000000007919 */ /* 0x002e620000002100 */
[----:B------:R-:W-:Y:S01]  /*14350*/  ULDC UR4, c[0x0][0xc14] ;  /* 0x0003050000047ab9 */ /* 0x000fe20000000800 */
[----:B------:R-:W-:Y:S01]  /*14360*/  BSSY B0, `(.L_x_1222) ;  /* 0x000000b000007945 */ /* 0x000fe20003800000 */
[----:B------:R-:W-:Y:S01]  /*14370*/  IMAD.MOV.U32 R17, RZ, RZ, RZ ;  /* 0x000000ffff117224 */ /* 0x000fe200078e00ff */
[----:B-1----:R-:W-:Y:S01]  /*14380*/  LOP3.LUT R6, R0, 0x1f, RZ, 0xc0, !PT ;  /* 0x0000001f00067812 */ /* 0x002fe200078ec0ff */
[----:B------:R-:W-:-:S03]  /*14390*/  IMAD.U32 R0, RZ, RZ, UR4 ;  /* 0x00000004ff007e24 */ /* 0x000fc6000f8e00ff */
[C---:B------:R-:W-:Y:S01]  /*143a0*/  ISETP.NE.AND P0, PT, R6.reuse, 0x1f, PT ;  /* 0x0000001f0600780c */ /* 0x040fe20003f05270 */
[----:B------:R-:W-:-:S05]  /*143b0*/  IMAD.IADD R5, R6, 0x1, R19 ;  /* 0x0000000106057824 */ /* 0x000fca00078e0213 */
[----:B------:R-:W-:-:S13]  /*143c0*/  ISETP.GE.OR P0, PT, R5, R0, !P0 ;  /* 0x000000000500720c */ /* 0x000fda0004706670 */
[----:B------:R-:W-:Y:S05]  /*143d0*/  @P0 BRA `(.L_x_1223) ;  /* 0x00000000000c0947 */ /* 0x000fea0003800000 */
[----:B------:R-:W1:Y:S02]  /*143e0*/  LDC.64 R2, c[0x0][0xc58] ;  /* 0x00031600ff027b82 */ /* 0x000e640000000a00 */
[----:B-1----:R-:W-:-:S05]  /*143f0*/  IMAD.WIDE R2, R5, 0x4, R2 ;  /* 0x0000000405027825 */ /* 0x002fca00078e0202 */
[----:B------:R1:W5:Y:S02]  /*14400*/  LDG.E R17, desc[UR60][R2.64] ;  /* 0x0000003c02117981 */ /* 0x000364000c1e1900 */
.L_x_1223:
[----:B------:R-:W-:Y:S05]  /*14410*/  BSYNC B0 ;  /* 0x0000000000007941 */ /* 0x000fea0003800000 */
.L_x_1222:
[----:B------:R-:W-:-:S03]  /*14420*/  UMOV UR4, 0xffffffff ;  /* 0xffffffff00047882 */ /* 0x000fc60000000000 */
[----:B------:R-:W-:Y:S05]  /*14430*/  BRA.DIV UR4, `(.L_x_1224) ;  /* 0x0000001604e47947 */ /* 0x000fea000b800000 */
[----:B0----5:R-:W0:Y:S01]  /*14440*/  SHFL.UP PT, R14, R17, 0x1, RZ ;  /* 0x04200000110e7989 */ /* 0x021e2200000e00ff */
[C---:B------:R-:W-:Y:S02]  /*14450*/  ISETP.NE.AND P0, PT, R6.reuse, RZ, PT ;  /* 0x000000ff0600720c */ /* 0x040fe40003f05270 */
[----:B------:R-:W-:Y:S02]  /*14460*/  ISETP.GE.U32.AND P1, PT, R6, 0x2, PT ;  /* 0x000000020600780c */ /* 0x000fe40003f26070 */
[----:B0-----:R-:W-:Y:S02]  /*14470*/  SEL R14, R14, RZ, P0 ;  /* 0x000000ff0e0e7207 */ /* 0x001fe40000000000 */
[----:B------:R-:W-:-:S03]  /*14480*/  ISETP.GE.U32.AND P0, PT, R6, 0x4, PT ;  /* 0x000000040600780c */ /* 0x000fc60003f06070 */
[----:B------:R-:W-:-:S05]  /*14490*/  IMAD.IADD R13, R17, 0x1, R14 ;  /* 0x00000001110d7824 */ /* 0x000fca00078e020e */
[----:B------:R-:W1:Y:S02]  /*144a0*/  SHFL.UP PT, R14, R13, 0x2, RZ ;  /* 0x044000000d0e7989 */ /* 0x000e6400000e00ff */
        /* <DEDUP_REMOVED lines=14> */
.L_x_1275:
[----:B------:R-:W-:Y:S02]  /*14590*/  ULDC UR4, c[0x0][0xc10] ;  /* 0x0003040000047ab9 */ /* 0x000fe40000000800 */
[----:B------:R-:W-:-:S04]  /*145a0*/  IMAD.U32 R5, RZ, RZ, UR4 ;  /* 0x00000004ff057e24 */ /* 0x000fc8000f8e00ff */
[----:B-1----:R-:W-:-:S04]  /*145b0*/  IMAD R3, R14, R5, RZ ;  /* 0x000000050e037224 */ /* 0x002fc800078e02ff */
[----:B--2-4-:R-:W-:-:S05]  /*145c0*/  IMAD.IADD R16, R16, 0x1, R3 ;  /* 0x0000000110107824 */ /* 0x014fca00078e0203 */
[----:B---3--:R-:W-:-:S13]  /*145d0*/  ISETP.GT.AND P0, PT, R16, R4, PT ;  /* 0x000000041000720c */ /* 0x008fda0003f04270 */
[----:B------:R-:W-:Y:S05]  /*145e0*/  @P0 BRA `(.L_x_1225) ;  /* 0x0000000000b40947 */ /* 0x000fea0003800000 */
[----:B------:R-:W1:Y:S02]  /*145f0*/  LDC R0, c[0x0][0xc14] ;  /* 0x00030500ff007b82 */ /* 0x000e640000000800 */
.L_x_1230:
        /* <DEDUP_REMOVED lines=12> */
[----:B0-----:R-:W-:-:S05]  /*146c0*/  IMAD.WIDE R2, R5, 0x4, R2 ;  /* 0x0000000405027825 */ /* 0x001fca00078e0202 */
[----:B------:R0:W5:Y:S02]  /*146d0*/  LDG.E R17, desc[UR60][R2.64] ;  /* 0x0000003c02117981 */ /* 0x000164000c1e1900 */
.L_x_1228:
[----:B------:R-:W-:Y:S05]  /*146e0*/  BSYNC B0 ;  /* 0x0000000000007941 */ /* 0x000fea0003800000 */
.L_x_1227:
        /* <DEDUP_REMOVED lines=23> */
.L_x_1283:
[----:B------:R-:W-:Y:S02]  /*14860*/  ULDC UR4, c[0x0][0xc10] ;  /* 0x0003040000047ab9 */ /* 0x000fe40000000800 */
[----:B------:R-:W-:-:S04]  /*14870*/  IMAD.U32 R5, RZ, RZ, UR4 ;  /* 0x00000004ff057e24 */ /* 0x000fc8000f8e00ff */
[----:B-1----:R-:W-:-:S04]  /*14880*/  IMAD R3, R14, R5, RZ ;  /* 0x000000050e037224 */ /* 0x002fc800078e02ff */
[----:B------:R-:W-:-:S05]  /*14890*/  IMAD.IADD R16, R3, 0x1, R16 ;  /* 0x0000000103107824 */ /* 0x000fca00078e0210 */
[----:B------:R-:W-:-:S13]  /*148a0*/  ISETP.GT.AND P0, PT, R16, R4, PT ;  /* 0x000000041000720c */ /* 0x000fda0003f04270 */
[----:B------:R-:W-:Y:S05]  /*148b0*/  @!P0 BRA `(.L_x_1230) ;  /* 0xfffffffc00508947 */ /* 0x000fea000383ffff */
.L_x_1225:
        /* <DEDUP_REMOVED lines=8> */
.L_x_1287:
[----:B------:R-:W-:Y:S01]  /*14940*/  ISETP.NE.AND P0, PT, R3, RZ, PT ;  /* 0x000000ff0300720c */ /* 0x000fe20003f05270 */
[----:B------:R-:W-:-:S12]  /*14950*/  IMAD.MOV.U32 R7, RZ, RZ, RZ ;  /* 0x000000ffff077224 */ /* 0x000fd800078e00ff */
[----:B------:R-:W-:Y:S05]  /*14960*/  @!P0 BRA `(.L_x_1232) ;  /* 0x0000000000108947 */ /* 0x000fea0003800000 */
[----:B------:R-:W-:Y:S01]  /*14970*/  UMOV UR4, 0xffffffff ;  /* 0xffffffff00047882 */ /* 0x000fe20000000000 */
[----:B------:R-:W-:Y:S02]  /*14980*/  VIADD R12, R6, 0xffffffff ;  /* 0xffffffff060c7836 */ /* 0x000fe40000000000 */
[----:B------:R-:W-:Y:S05]  /*14990*/  BRA.DIV UR4, `(.L_x_1233) ;  /* 0x0000001a04747947 */ /* 0x000fea000b800000 */
[----:B------:R3:W4:Y:S02]  /*149a0*/  SHFL.IDX PT, R7, R2, R12, 0x1f ;  /* 0x00001f0c02077589 */ /* 0x00072400000e0000 */
.L_x_1232:
[----:B0--3--:R-:W0:Y:S01]  /*149b0*/  LDC.64 R2, c[0x0][0xc68] ;  /* 0x00031a00ff027b82 */ /* 0x009e220000000a00 */
[----:B------:R-:W-:-:S04]  /*149c0*/  IMAD.IADD R19, R6, 0x1, R19 ;  /* 0x0000000106137824 */ /* 0x000fc800078e0213 */
[----:B0-----:R-:W-:-:S05]  /*149d0*/  IMAD.WIDE R2, R19, 0x4, R2 ;  /* 0x0000000413027825 */ /* 0x001fca00078e0202 */
[----:B------:R0:W1:Y:S01]  /*149e0*/  LDG.E R8, desc[UR60][R2.64] ;  /* 0x0000003c02087981 */ /* 0x000062000c1e1900 */
[----:B----4-:R-:W-:-:S04]  /*149f0*/  IMAD R16, R7, R5, R16 ;  /* 0x0000000507107224 */ /* 0x010fc800078e0210 */
[----:B------:R-:W-:Y:S02]  /*14a00*/  IMAD.IADD R7, R4, 0x1, -R16 ;  /* 0x0000000104077824 */ /* 0x000fe400078e0a10 */
[----:B0-----:R-:W-:Y:S02]  /*14a10*/  IMAD.MOV.U32 R2, RZ, RZ, RZ ;  /* 0x000000ffff027224 */ /* 0x001fe400078e00ff */
[----:B-12---:R-:W-:-:S05]  /*14a20*/  IMAD R6, R17, R8, RZ ;  /* 0x0000000811067224 */ /* 0x006fca00078e02ff */
[-C--:B------:R-:W-:Y:S02]  /*14a30*/  IABS R9, R6.reuse ;  /* 0x0000000600097213 */ /* 0x080fe40000000000 */
[----:B------:R-:W-:Y:S02]  /*14a40*/  IABS R4, R6 ;  /* 0x0000000600047213 */ /* 0x000fe40000000000 */
[----:B------:R-:W0:Y:S03]  /*14a50*/  I2F.RP R10, R9 ;  /* 0x00000009000a7306 */ /* 0x000e260000209400 */
[----:B------:R-:W-:-:S05]  /*14a60*/  IMAD.MOV R4, RZ, RZ, -R4 ;  /* 0x000000ffff047224 */ /* 0x000fca00078e0a04 */
[----:B0-----:R-:W0:Y:S02]  /*14a70*/  MUFU.RCP R10, R10 ;  /* 0x0000000a000a7308 */ /* 0x001e240000001000 */
[----:B0-----:R-:W-:-:S06]  /*14a80*/  VIADD R11, R10, 0xffffffe ;  /* 0x0ffffffe0a0b7836 */ /* 0x001fcc0000000000 */
[----:B------:R-:W0:Y:S02]  /*14a90*/  F2I.FTZ.U32.TRUNC.NTZ R3, R11 ;  /* 0x0000000b00037305 */ /* 0x000e24000021f000 */
[----:B0-----:R-:W-:-:S04]  /*14aa0*/  IMAD.MOV R12, RZ, RZ, -R3 ;  /* 0x000000ffff0c7224 */ /* 0x001fc800078e0a03 */
[----:B------:R-:W-:-:S04]  /*14ab0*/  IMAD R13, R12, R9, RZ ;  /* 0x000000090c0d7224 */ /* 0x000fc800078e02ff */
[----:B------:R-:W-:Y:S01]  /*14ac0*/  IMAD.HI.U32 R2, R3, R13, R2 ;  /* 0x0000000d03027227 */ /* 0x000fe200078e0002 */
[----:B------:R-:W-:-:S05]  /*14ad0*/  IABS R3, R7 ;  /* 0x0000000700037213 */ /* 0x000fca0000000000 */
[----:B------:R-:W-:-:S04]  /*14ae0*/  IMAD.HI.U32 R2, R2, R3, RZ ;  /* 0x0000000302027227 */ /* 0x000fc800078e00ff */
[----:B------:R-:W-:Y:S01]  /*14af0*/  IMAD R4, R2, R4, R3 ;  /* 0x0000000402047224 */ /* 0x000fe200078e0203 */
[----:B------:R-:W-:-:S04]  /*14b00*/  LOP3.LUT R3, R7, R6, RZ, 0x3c, !PT ;  /* 0x0000000607037212 */ /* 0x000fc800078e3cff */
[----:B------:R-:W-:-:S13]  /*14b10*/  ISETP.GT.U32.AND P0, PT, R9, R4, PT ;  /* 0x000000040900720c */ /* 0x000fda0003f04070 */
[----:B------:R-:W-:Y:S02]  /*14b20*/  @!P0 IMAD.IADD R4, R4, 0x1, -R9 ;  /* 0x0000000104048824 */ /* 0x000fe400078e0a09 */
[----:B------:R-:W-:-:S03]  /*14b30*/  @!P0 VIADD R2, R2, 0x1 ;  /* 0x0000000102028836 */ /* 0x000fc60000000000 */
[----:B------:R-:W-:-:S13]  /*14b40*/  ISETP.GE.U32.AND P0, PT, R4, R9, PT ;  /* 0x000000090400720c */ /* 0x000fda0003f06070 */
[----:B------:R-:W-:Y:S01]  /*14b50*/  @P0 VIADD R2, R2, 0x1 ;  /* 0x0000000102020836 */ /* 0x000fe20000000000 */
[----:B------:R-:W-:-:S03]  /*14b60*/  ISETP.GE.AND P0, PT, R3, RZ, PT ;  /* 0x000000ff0300720c */ /* 0x000fc60003f06270 */
[----:B------:R-:W-:-:S10]  /*14b70*/  IMAD.MOV.U32 R9, RZ, RZ, R2 ;  /* 0x000000ffff097224 */ /* 0x000fd400078e0002 */
[----:B------:R-:W-:Y:S01]  /*14b80*/  @!P0 IMAD.MOV R9, RZ, RZ, -R9 ;  /* 0x000000ffff098224 */ /* 0x000fe200078e0a09 */
[----:B------:R-:W-:-:S13]  /*14b90*/  ISETP.NE.AND P0, PT, R6, RZ, PT ;  /* 0x000000ff0600720c */ /* 0x000fda0003f05270 */
[----:B------:R-:W-:-:S05]  /*14ba0*/  @!P0 LOP3.LUT R9, RZ, R6, RZ, 0x33, !PT ;  /* 0x00000006ff098212 */ /* 0x000fca00078e33ff */
[----:B------:R-:W-:Y:S02]  /*14bb0*/  IMAD R4, R8, R9, RZ ;  /* 0x0000000908047224 */ /* 0x000fe400078e02ff */
[----:B------:R-:W-:Y:S02]  /*14bc0*/  IMAD.MOV R9, RZ, RZ, -R9 ;  /* 0x000000ffff097224 */ /* 0x000fe400078e0a09 */
[----:B------:R-:W-:Y:S02]  /*14bd0*/  IMAD.MOV R2, RZ, RZ, -R4 ;  /* 0x000000ffff027224 */ /* 0x000fe400078e0a04 */
[----:B------:R-:W-:-:S03]  /*14be0*/  IMAD R7, R6, R9, R7 ;  /* 0x0000000906077224 */ /* 0x000fc600078e0207 */
[----:B------:R-:W-:Y:S01]  /*14bf0*/  VIADDMNMX R8, R2, R5, R8, PT ;  /* 0x0000000502087246 */ /* 0x000fe20003800108 */
[----:B------:R-:W-:-:S03]  /*14c00*/  IMAD.IADD R4, R7, 0x1, R4 ;  /* 0x0000000107047824 */ /* 0x000fc600078e0204 */
[----:B------:R-:W-:-:S04]  /*14c10*/  IABS R5, R8 ;  /* 0x0000000800057213 */ /* 0x000fc80000000000 */
[----:B------:R-:W0:Y:S08]  /*14c20*/  I2F.RP R10, R5 ;  /* 0x00000005000a7306 */ /* 0x000e300000209400 */
[----:B0-----:R-:W0:Y:S02]  /*14c30*/  MUFU.RCP R10, R10 ;  /* 0x0000000a000a7308 */ /* 0x001e240000001000 */
[----:B0-----:R-:W-:-:S06]  /*14c40*/  VIADD R2, R10, 0xffffffe ;  /* 0x0ffffffe0a027836 */ /* 0x001fcc0000000000 */
[----:B------:R0:W1:Y:S02]  /*14c50*/  F2I.FTZ.U32.TRUNC.NTZ R3, R2 ;  /* 0x0000000200037305 */ /* 0x000064000021f000 */
[----:B0-----:R-:W-:Y:S02]  /*14c60*/  IMAD.MOV.U32 R2, RZ, RZ, RZ ;  /* 0x000000ffff027224 */ /* 0x001fe400078e00ff */
[----:B-1----:R-:W-:-:S04]  /*14c70*/  IMAD.MOV R6, RZ, RZ, -R3 ;  /* 0x000000ffff067224 */ /* 0x002fc800078e0a03 */
[----:B------:R-:W-:Y:S01]  /*14c80*/  IMAD R9, R6, R5, RZ ;  /* 0x0000000506097224 */ /* 0x000fe200078e02ff */
[----:B------:R-:W-:-:S03]  /*14c90*/  IABS R6, R7 ;  /* 0x0000000700067213 */ /* 0x000fc60000000000 */
[----:B------:R-:W-:Y:S01]  /*14ca0*/  IMAD.HI.U32 R3, R3, R9, R2 ;  /* 0x0000000903037227 */ /* 0x000fe200078e0002 */
[----:B------:R-:W-:-:S05]  /*14cb0*/  IABS R9, R8 ;  /* 0x0000000800097213 */ /* 0x000fca0000000000 */
        /* <DEDUP_REMOVED lines=12> */
[----:B------:R-:W-:Y:S01]  /*14d80*/  @!P0 LOP3.LUT R3, RZ, R8, RZ, 0x33, !PT ;  /* 0x00000008ff038212 */ /* 0x000fe200078e33ff */
[----:B------:R-:W-:-:S03]  /*14d90*/  IMAD.MOV R8, RZ, RZ, -R8 ;  /* 0x000000ffff087224 */ /* 0x000fc600078e0a08 */
[----:B------:R-:W-:Y:S01]  /*14da0*/  LOP3.LUT R2, RZ, R3, RZ, 0x33, !PT ;  /* 0x00000003ff027212 */ /* 0x000fe200078e33ff */
[----:B------:R-:W-:-:S04]  /*14db0*/  IMAD R18, R3, R8, R4 ;  /* 0x0000000803127224 */ /* 0x000fc800078e0204 */
[----:B------:R-:W-:Y:S01]  /*14dc0*/  IMAD.IADD R17, R17, 0x1, R2 ;  /* 0x0000000111117824 */ /* 0x000fe200078e0202 */
[----:B------:R-:W-:Y:S06]  /*14dd0*/  BRA `(.L_x_1234) ;  /* 0x00000000001c7947 */ /* 0x000fec0003800000 */
.L_x_1226:
[----:B------:R-:W-:Y:S01]  /*14de0*/  UMOV UR4, URZ ;  /* 0x0000003f00047c82 */ /* 0x000fe20008000000 */
[----:B------:R-:W-:Y:S01]  /*14df0*/  UMOV UR5, URZ ;  /* 0x0000003f00057c82 */ /* 0x000fe20008000000 */
[----:B------:R-:W-:Y:S01]  /*14e00*/  ULDC UR6, c[0x0][0xc14] ;  /* 0x0003050000067ab9 */ /* 0x000fe20000000800 */
[----:B------:R-:W-:Y:S02]  /*14e10*/  IMAD.MOV.U32 R16, RZ, RZ, R4 ;  /* 0x000000ffff107224 */ /* 0x000fe400078e0004 */
[----:B------:R-:W-:Y:S02]  /*14e20*/  IMAD.U32 R17, RZ, RZ, UR4 ;  /* 0x00000004ff117e24 */ /* 0x000fe4000f8e00ff */
[----:B------:R-:W-:Y:S02]  /*14e30*/  IMAD.U32 R18, RZ, RZ, UR5 ;  /* 0x00000005ff127e24 */ /* 0x000fe4000f8e00ff */
[----:B------:R-:W-:-:S07]  /*14e40*/  IMAD.U32 R19, RZ, RZ, UR6 ;  /* 0x00000006ff137e24 */ /* 0x000fce000f8e00ff */
.L_x_1234:
        /* <DEDUP_REMOVED lines=12> */
.L_x_1160:
[----:B-1----:R-:W3:Y:S01]  /*14f10*/  LDL.LU R0, [R1+0x18] ;  /* 0x0000180001007983 */ /* 0x002ee20000300800 */
[----:B------:R-:W-:Y:S01]  /*14f20*/  BSSY B0, `(.L_x_1236) ;  /* 0x000000b000007945 */ /* 0x000fe20003800000 */
[----:B------:R-:W1:Y:S01]  /*14f30*/  S2R R5, SR_CgaCtaId ;  /* 0x0000000000057919 */ /* 0x000e620000008800 */
[----:B---3--:R-:W-:-:S05]  /*14f40*/  VIADD R0, R0, 0x1 ;  /* 0x0000000100007836 */ /* 0x008fca0000000000 */
[----:B--2---:R-:W-:-:S04]  /*14f50*/  LEA.HI R2, R0, R0, RZ, 0x1 ;  /* 0x0000000000027211 */ /* 0x004fc800078f08ff */
[----:B------:R-:W-:-:S05]  /*14f60*/  LOP3.LUT R3, R2, 0xfffffffe, RZ, 0xc0, !PT ;  /* 0xfffffffe02037812 */ /* 0x000fca00078ec0ff */
[----:B------:R-:W-:Y:S01]  /*14f70*/  IMAD.IADD R3, R0, 0x1, -R3 ;  /* 0x0000000100037824 */ /* 0x000fe200078e0a03 */
[----:B------:R-:W-:-:S04]  /*14f80*/  MOV R0, 0x400 ;  /* 0x0000040000007802 */ /* 0x000fc80000000f00 */
[----:B-1----:R-:W-:Y:S02]  /*14f90*/  LEA R0, R5, R0, 0x18 ;  /* 0x0000000005007211 */ /* 0x002fe400078ec0ff */
[----:B------:R-:W-:-:S04]  /*14fa0*/  SHF.L.U32 R3, R3, 0x1f, RZ ;  /* 0x0000001f03037819 */ /* 0x000fc800000006ff */
[----:B------:R-:W1:Y:S02]  /*14fb0*/  SYNCS.PHASECHK.TRANS64.TRYWAIT P0, [R0+URZ+0x30820], R3 ;  /* 0x03082003000075a7 */ /* 0x000e64000800017f */
[----:B-1----:R-:W-:Y:S05]  /*14fc0*/  @!P0 BRA `(.L_x_1237) ;  /* 0x0000001400108947 */ /* 0x002fea0003800000 */
.L_x_1290:
[----:B------:R-:W-:Y:S05]  /*14fd0*/  BSYNC B0 ;  /* 0x0000000000007941 */ /* 0x000fea0003800000 */
.L_x_1236:
[----:B------:R-:W-:-:S03]  /*14fe0*/  UMOV UR4, 0xffffffff ;  /* 0xffffffff00047882 */ /* 0x000fc60000000000 */
[----:B------:R-:W-:Y:S05]  /*14ff0*/  BRA.DIV UR4, `(.L_x_1238) ;  /* 0x0000001604187947 */ /* 0x000fea000b800000 */
[----:B------:R-:W2:Y:S02]  /*15000*/  S2R R2, SR_TID.X ;  /* 0x0000000000027919 */ /* 0x000ea40000002100 */
[----:B--2---:R-:W-:-:S04]  /*15010*/  SHF.R.U32.HI R2, RZ, 0x5, R2 ;  /* 0x00000005ff027819 */ /* 0x004fc80000011602 */
[----:B------:R-:W-:-:S05]  /*15020*/  LOP3.LUT R2, R2, 0x3, RZ, 0xc0, !PT ;  /* 0x0000000302027812 */ /* 0x000fca00078ec0ff */
[----:B------:R2:W3:Y:S02]  /*15030*/  SHFL.IDX PT, R14, R2, RZ, 0x1f ;  /* 0x00001fff020e7589 */ /* 0x0004e400000e0000 */
.L_x_1293:
[----:B---3--:R-:W-:Y:S01]  /*15040*/  ISETP.NE.AND P0, PT, R14, RZ, PT ;  /* 0x000000ff0e00720c */ /* 0x008fe20003f05270 */
[----:B------:R-:W-:-:S12]  /*15050*/  BSSY B0, `(.L_x_1239) ;  /* 0x0000029000007945 */ /* 0x000fd80003800000 */
[----:B------:R-:W-:Y:S05]  /*15060*/  @P0 BRA `(.L_x_1240) ;  /* 0x00000000009c0947 */ /* 0x000fea0003800000 */
[----:B------:R-:W-:-:S03]  /*15070*/  UMOV UR4, 0xffffffff ;  /* 0xffffffff00047882 */ /* 0x000fc60000000000 */
[----:B------:R-:W-:Y:S05]  /*15080*/  BRA.DIV UR4, `(.L_x_1241) ;  /* 0x0000001604287947 */ /* 0x000fea000b800000 */
[----:B------:R-:W-:-:S13]  /*15090*/  ELECT P6, URZ, PT ;  /* 0x00000000003f782f */ /* 0x000fda00038c0000 */
.L_x_1296:
[----:B------:R-:W-:Y:S05]  /*150a0*/  @!P6 BRA `(.L_x_1240) ;  /* 0x00000000008ce947 */ /* 0x000fea0003800000 */
[----:B--2---:R-:W2:Y:S02]  /*150b0*/  LDL R2, [R1+0x20] ;  /* 0x0000200001027983 */ /* 0x004ea40000100800 */
[----:B--2---:R-:W-:-:S13]  /*150c0*/  R2UR UR4, R2 ;  /* 0x00000000020472ca */ /* 0x004fda00000e0000 */
[----:B------:R-:W-:-:S06]  /*150d0*/  ULOP3.LUT UR4, UR4, 0x2, URZ, 0xfc, !UPT ;  /* 0x0000000204047892 */ /* 0x000fcc000f8efc3f */
[----:B------:R-:W-:-:S05]  /*150e0*/  IMAD.U32 R2, RZ, RZ, UR4 ;  /* 0x00000004ff027e24 */ /* 0x000fca000f8e00ff */
[----:B------:R-:W-:-:S13]  /*150f0*/  ISETP.NE.AND P2, PT, R2, 0x3, PT ;  /* 0x000000030200780c */ /* 0x000fda0003f45270 */
[----:B------:R-:W-:Y:S05]  /*15100*/  @!P2 BRA `(.L_x_1242) ;  /* 0x000000000004a947 */ /* 0x000fea0003800000 */
[----:B------:R-:W-:Y:S01]  /*15110*/  BPT.TRAP 0x1 ;  /* 0x000000040000795c */ /* 0x000fe20000300000 */
.L_x_1242:
[----:B-1----:R-:W2:Y:S04]  /*15120*/  LDL R3, [R1] ;  /* 0x0000000001037983 */ /* 0x002ea80000100800 */
[----:B------:R-:W3:Y:S01]  /*15130*/  LDL.LU R7, [R1+0x8] ;  /* 0x0000080001077983 */ /* 0x000ee20000300800 */
[----:B------:R-:W-:-:S04]  /*15140*/  VIADD R2, R0, 0x30840 ;  /* 0x0003084000027836 */ /* 0x000fc80000000000 */
[C---:B--2---:R-:W-:Y:S02]  /*15150*/  IMAD R6, R3.reuse, 0x8, R2 ;  /* 0x0000000803067824 */ /* 0x044fe400078e0202 */
[----:B------:R-:W-:Y:S01]  /*15160*/  VIADD R3, R3, 0x1 ;  /* 0x0000000103037836 */ /* 0x000fe20000000000 */
[----:B---3--:R-:W-:-:S04]  /*15170*/  SHF.L.U32 R5, R7, 0x1f, RZ ;  /* 0x0000001f07057819 */ /* 0x008fc800000006ff */
[C---:B------:R-:W-:Y:S01]  /*15180*/  ISETP.NE.AND P1, PT, R3.reuse, 0x2, PT ;  /* 0x000000020300780c */ /* 0x040fe20003f25270 */
[----:B------:R-:W1:Y:S03]  /*15190*/  SYNCS.PHASECHK.TRANS64.TRYWAIT P0, [R6+URZ], R5 ;  /* 0x00000005060075a7 */ /* 0x000e66000800017f */
[----:B------:R-:W-:Y:S02]  /*151a0*/  SEL R4, RZ, 0x1, P1 ;  /* 0x00000001ff047807 */ /* 0x000fe40000800000 */
[----:B------:R-:W-:Y:S02]  /*151b0*/  SEL R3, R3, RZ, P1 ;  /* 0x000000ff03037207 */ /* 0x000fe40000800000 */
[----:B------:R-:W-:-:S03]  /*151c0*/  LOP3.LUT R4, R7, R4, RZ, 0x3c, !PT ;  /* 0x0000000407047212 */ /* 0x000fc600078e3cff */
[----:B------:R-:W-:Y:S01]  /*151d0*/  IMAD R7, R3, 0x8, R2 ;  /* 0x0000000803077824 */ /* 0x000fe200078e0202 */
[----:B------:R-:W-:Y:S01]  /*151e0*/  SHF.L.U32 R2, R4, 0x1f, RZ ;  /* 0x0000001f04027819 */ /* 0x000fe200000006ff */
[----:B-1----:R-:W-:Y:S06]  /*151f0*/  @!P0 BRA `(.L_x_1243) ;  /* 0x0000001000ec8947 */ /* 0x002fec0003800000 */
.L_x_1297:
[----:B------:R-:W2:Y:S02]  /*15200*/  SYNCS.PHASECHK.TRANS64.TRYWAIT P0, [R7+URZ], R2 ;  /* 0x00000002070075a7 */ /* 0x000ea4000800017f */
[----:B--2---:R-:W-:Y:S05]  /*15210*/  @!P0 BRA `(.L_x_1244) ;  /* 0x0000001000f88947 */ /* 0x004fea0003800000 */
.L_x_1298:
[----:B------:R-:W-:Y:S05]  /*15220*/  @!P2 BRA `(.L_x_1245) ;  /* 0x000000000004a947 */ /* 0x000fea0003800000 */
[----:B------:R-:W-:Y:S01]  /*15230*/  BPT.TRAP 0x1 ;  /* 0x000000040000795c */ /* 0x000fe20000300000 */
.L_x_1245:
[----:B------:R-:W3:Y:S01]  /*15240*/  LDL.LU R4, [R1] ;  /* 0x0000000001047983 */ /* 0x000ee20000300800 */
[----:B------:R-:W-:-:S04]  /*15250*/  VIADD R0, R0, 0x30860 ;  /* 0x0003086000007836 */ /* 0x000fc80000000000 */
[----:B---3--:R-:W-:-:S04]  /*15260*/  IMAD R4, R4, 0x8, R0 ;  /* 0x0000000804047824 */ /* 0x008fc800078e0200 */
[----:B------:R-:W3:Y:S02]  /*15270*/  SYNCS.PHASECHK.TRANS64.TRYWAIT P0, [R4+URZ], R5 ;  /* 0x00000005040075a7 */ /* 0x000ee4000800017f */
[----:B---3--:R-:W-:Y:S05]  /*15280*/  @!P0 BRA `(.L_x_1246) ;  /* 0x0000001000f08947 */ /* 0x008fea0003800000 */
.L_x_1299:
[----:B------:R-:W-:-:S07]  /*15290*/  IMAD R3, R3, 0x8, R0 ;  /* 0x0000000803037824 */ /* 0x000fce00078e0200 */
.L_x_1247:
[----:B----4-:R4:W0:Y:S02]  /*152a0*/  SYNCS.PHASECHK.TRANS64.TRYWAIT P0, [R3+URZ], R2 ;  /* 0x00000002030075a7 */ /* 0x010824000800017f */
[----:B0-----:R-:W-:Y:S05]  /*152b0*/  @!P0 NANOSLEEP.SYNCS 0x989680 ;  /* 0x009896800000895d */ /* 0x001fea0003900000 */
[----:B------:R-:W0:Y:S02]  /*152c0*/  @!P0 SYNCS.PHASECHK.TRANS64 P0, [R3+URZ], R2 ;  /* 0x00000002030085a7 */ /* 0x000e24000800007f */
[----:B0-----:R-:W-:Y:S05]  /*152d0*/  @!P0 BRA `(.L_x_1247) ;  /* 0xfffffffc00f08947 */ /* 0x001fea000383ffff */
.L_x_1240:
[----:B------:R-:W-:Y:S05]  /*152e0*/  BSYNC B0 ;  /* 0x0000000000007941 */ /* 0x000fea0003800000 */
.L_x_1239:
[----:B------:R-:W-:Y:S05]  /*152f0*/  EXIT ;  /* 0x000000000000794d */ /* 0x000fea0003800000 */
.L_x_1064:
[----:B0-----:R-:W-:-:S04]  /*15300*/  IMAD.U32 R3, RZ, RZ, UR38 ;  /* 0x00000026ff037e24 */ /* 0x001fc8000f8e00ff */
[----:B------:R0:W1:Y:S03]  /*15310*/  SYNCS.PHASECHK.TRANS64.TRYWAIT P1, [R3+URZ+0x30800], R0 ;  /* 0x03080000030075a7 */ /* 0x000066000802017f */
[----:B-1----:R-:W-:Y:S05]  /*15320*/  @!P1 NANOSLEEP.SYNCS 0x989680 ;  /* 0x009896800000995d */ /* 0x002fea0003900000 */
[----:B------:R-:W1:Y:S02]  /*15330*/  @!P1 SYNCS.PHASECHK.TRANS64 P1, [R3+URZ+0x30800], R0 ;  /* 0x03080000030095a7 */ /* 0x000e64000802007f */
[----:B-1----:R-:W-:Y:S05]  /*15340*/  @!P1 BRA `(.L_x_1064) ;  /* 0xfffffffc00ec9947 */ /* 0x002fea000383ffff */
[----:B------:R-:W-:Y:S05]  /*15350*/  BRA `(.L_x_1248) ;  /* 0xfffffec8000c7947 */ /* 0x000fea000383ffff */
.L_x_1068:
[----:B-1----:R1:W3:Y:S02]  /*15360*/  SYNCS.PHASECHK.TRANS64.TRYWAIT P1, [R3+URZ+0x30830], R0 ;  /* 0x03083000030075a7 */ /* 0x0022e4000802017f */
[----:B---3--:R-:W-:Y:S05]  /*15370*/  @!P1 NANOSLEEP.SYNCS 0x989680 ;  /* 0x009896800000995d */ /* 0x008fea0003900000 */
[----:B------:R-:W3:Y:S02]  /*15380*/  @!P1 SYNCS.PHASECHK.TRANS64 P1, [R3+URZ+0x30830], R0 ;  /* 0x03083000030095a7 */ /* 0x000ee4000802007f */
[----:B---3--:R-:W-:Y:S05]  /*15390*/  @!P1 BRA `(.L_x_1068) ;  /* 0xfffffffc00f09947 */ /* 0x008fea000383ffff */
[----:B------:R-:W-:Y:S05]  /*153a0*/  BRA `(.L_x_1067) ;  /* 0xfffffec800407947 */ /* 0x000fea000383ffff */
.L_x_1084:
[----:B-1----:R-:W-:-:S04]  /*153b0*/  IMAD.U32 R121, RZ, RZ, UR5 ;  /* 0x00000005ff797e24 */ /* 0x002fc8000f8e00ff */
[----:B------:R1:W2:Y:S03]  /*153c0*/  SYNCS.PHASECHK.TRANS64.TRYWAIT P1, [R121+URZ+0x30830], R0 ;  /* 0x03083000790075a7 */ /* 0x0002a6000802017f */
[----:B--2---:R-:W-:Y:S05]  /*153d0*/  @!P1 NANOSLEEP.SYNCS 0x989680 ;  /* 0x009896800000995d */ /* 0x004fea0003900000 */
[----:B------:R-:W2:Y:S02]  /*153e0*/  @!P1 SYNCS.PHASECHK.TRANS64 P1, [R121+URZ+0x30830], R0 ;  /* 0x03083000790095a7 */ /* 0x000ea4000802007f */
[----:B--2---:R-:W-:Y:S05]  /*153f0*/  @!P1 BRA `(.L_x_1084) ;  /* 0xfffffffc00ec9947 */ /* 0x004fea000383ffff */
[----:B------:R-:W-:Y:S05]  /*15400*/  BRA `(.L_x_1083) ;  /* 0xfffffef4002c7947 */ /* 0x000fea000383ffff */
.L_x_1088:
[----:B-1----:R-:W-:-:S04]  /*15410*/  IMAD.U32 R3, RZ, RZ, UR14 ;  /* 0x0000000eff037e24 */ /* 0x002fc8000f8e00ff */
[----:B------:R1:W2:Y:S03]  /*15420*/  SYNCS.PHASECHK.TRANS64.TRYWAIT P1, [R3+URZ+0x30850], R0 ;  /* 0x03085000030075a7 */ /* 0x0002a6000802017f */
[----:B--2---:R-:W-:Y:S05]  /*15430*/  @!P1 NANOSLEEP.SYNCS 0x989680 ;  /* 0x009896800000995d */ /* 0x004fea0003900000 */
[----:B------:R-:W2:Y:S02]  /*15440*/  @!P1 SYNCS.PHASECHK.TRANS64 P1, [R3+URZ+0x30850], R0 ;  /* 0x03085000030095a7 */ /* 0x000ea4000802007f */
[----:B--2---:R-:W-:Y:S05]  /*15450*/  @!P1 BRA `(.L_x_1088) ;  /* 0xfffffffc00ec9947 */ /* 0x004fea000383ffff */
[----:B------:R-:W-:Y:S05]  /*15460*/  BRA `(.L_x_1087) ;  /* 0xfffffefc00c47947 */ /* 0x000fea000383ffff */
.L_x_1105:
[----:B-1----:R-:W-:-:S04]  /*15470*/  IMAD.U32 R5, RZ, RZ, UR5 ;  /* 0x00000005ff057e24 */ /* 0x002fc8000f8e00ff */
[----:B------:R1:W2:Y:S03]  /*15480*/  SYNCS.PHASECHK.TRANS64.TRYWAIT P1, [R5+URZ+0x30830], R0 ;  /* 0x03083000050075a7 */ /* 0x0002a6000802017f */
[----:B--2---:R-:W-:Y:S05]  /*15490*/  @!P1 NANOSLEEP.SYNCS 0x989680 ;  /* 0x009896800000995d */ /* 0x004fea0003900000 */
[----:B------:R-:W2:Y:S02]  /*154a0*/  @!P1 SYNCS.PHASECHK.TRANS64 P1, [R5+URZ+0x30830], R0 ;  /* 0x03083000050095a7 */ /* 0x000ea4000802007f */
[----:B--2---:R-:W-:Y:S05]  /*154b0*/  @!P1 BRA `(.L_x_1105) ;  /* 0xfffffffc00ec9947 */ /* 0x004fea000383ffff */
[----:B------:R-:W-:Y:S05]  /*154c0*/  BRA `(.L_x_1104) ;  /* 0xffffff2400547947 */ /* 0x000fea000383ffff */
.L_x_1109:
[----:B-1----:R-:W-:-:S04]  /*154d0*/  IMAD.U32 R3, RZ, RZ, UR10 ;  /* 0x0000000aff037e24 */ /* 0x002fc8000f8e00ff */
[----:B------:R1:W2:Y:S03]  /*154e0*/  SYNCS.PHASECHK.TRANS64.TRYWAIT P1, [R3+URZ+0x30850], R0 ;  /* 0x03085000030075a7 */ /* 0x0002a6000802017f */
[----:B--2---:R-:W-:Y:S05]  /*154f0*/  @!P1 NANOSLEEP.SYNCS 0x989680 ;  /* 0x009896800000995d */ /* 0x004fea0003900000 */
[----:B------:R-:W2:Y:S02]  /*15500*/  @!P1 SYNCS.PHASECHK.TRANS64 P1, [R3+URZ+0x30850], R0 ;  /* 0x03085000030095a7 */ /* 0x000ea4000802007f */
[----:B--2---:R-:W-:Y:S05]  /*15510*/  @!P1 BRA `(.L_x_1109) ;  /* 0xfffffffc00ec9947 */ /* 0x004fea000383ffff */
[----:B------:R-:W-:Y:S05]  /*15520*/  BRA `(.L_x_1108) ;  /* 0xffffff2c00ec7947 */ /* 0x000fea000383ffff */
.L_x_1115:
[----:B-1----:R-:W-:-:S04]  /*15530*/  IMAD.U32 R5, RZ, RZ, UR5 ;  /* 0x00000005ff057e24 */ /* 0x002fc8000f8e00ff */
[----:B------:R1:W2:Y:S03]  /*15540*/  SYNCS.PHASECHK.TRANS64.TRYWAIT P1, [R5+URZ+0x30830], R0 ;  /* 0x03083000050075a7 */ /* 0x0002a6000802017f */
[----:B--2---:R-:W-:Y:S05]  /*15550*/  @!P1 NANOSLEEP.SYNCS 0x989680 ;  /* 0x009896800000995d */ /* 0x004fea0003900000 */
[----:B------:R-:W2:Y:S02]  /*15560*/  @!P1 SYNCS.PHASECHK.TRANS64 P1, [R5+URZ+0x30830], R0 ;  /* 0x03083000050095a7 */ /* 0x000ea4000802007f */
[----:B--2---:R-:W-:Y:S05]  /*15570*/  @!P1 BRA `(.L_x_1115) ;  /* 0xfffffffc00ec9947 */ /* 0x004fea000383ffff */
[----:B------:R-:W-:Y:S05]  /*15580*/  BRA `(.L_x_1114) ;  /* 0xffffff4000bc7947 */ /* 0x000fea000383ffff */
.L_x_1119:
[----:B-1----:R-:W-:-:S04]  /*15590*/  IMAD.U32 R3, RZ, RZ, UR10 ;  /* 0x0000000aff037e24 */ /* 0x002fc8000f8e00ff */
[----:B------:R1:W2:Y:S03]  /*155a0*/  SYNCS.PHASECHK.TRANS64.TRYWAIT P1, [R3+URZ+0x30850], R0 ;  /* 0x03085000030075a7 */ /* 0x0002a6000802017f */
[----:B--2---:R-:W-:Y:S05]  /*155b0*/  @!P1 NANOSLEEP.SYNCS 0x989680 ;  /* 0x009896800000995d */ /* 0x004fea0003900000 */
[----:B------:R-:W2:Y:S02]  /*155c0*/  @!P1 SYNCS.PHASECHK.TRANS64 P1, [R3+URZ+0x30850], R0 ;  /* 0x03085000030095a7 */ /* 0x000ea4000802007f */
[----:B--2---:R-:W-:Y:S05]  /*155d0*/  @!P1 BRA `(.L_x_1119) ;  /* 0xfffffffc00ec9947 */ /* 0x004fea000383ffff */
[----:B------:R-:W-:Y:S05]  /*155e0*/  BRA `(.L_x_1118) ;  /* 0xffffff4c00547947 */ /* 0x000fea000383ffff */
.L_x_1132:
[----:B-1----:R-:W-:-:S04]  /*155f0*/  IMAD.U32 R3, RZ, RZ, UR5 ;  /* 0x00000005ff037e24 */ /* 0x002fc8000f8e00ff */
[----:B------:R1:W2:Y:S03]  /*15600*/  SYNCS.PHASECHK.TRANS64.TRYWAIT P0, [R3+URZ+0x30850], R2 ;  /* 0x03085002030075a7 */ /* 0x0002a6000800017f */
[----:B--2---:R-:W-:Y:S05]  /*15610*/  @!P0 NANOSLEEP.SYNCS 0x989680 ;  /* 0x009896800000895d */ /* 0x004fea0003900000 */
[----:B------:R-:W2:Y:S02]  /*15620*/  @!P0 SYNCS.PHASECHK.TRANS64 P0, [R3+URZ+0x30850], R2 ;  /* 0x03085002030085a7 */ /* 0x000ea4000800007f */
[----:B--2---:R-:W-:Y:S05]  /*15630*/  @!P0 BRA `(.L_x_1132) ;  /* 0xfffffffc00ec8947 */ /* 0x004fea000383ffff */
[----:B------:R-:W-:Y:S05]  /*15640*/  BRA `(.L_x_1131) ;  /* 0xffffff7400a87947 */ /* 0x000fea000383ffff */
.L_x_1181:
[----:B------:R-:W1:Y:S01]  /*15650*/  S2R R9, SR_TID.X ;  /* 0x0000000000097919 */ /* 0x000e620000002100 */
[----:B------:R-:W-:Y:S01]  /*15660*/  BSSY B0, `(.L_x_1249) ;  /* 0x000000a000007945 */ /* 0x000fe20003800000 */
[----:B------:R-:W-:Y:S02]  /*15670*/  IMAD.MOV.U32 R12, RZ, RZ, RZ ;  /* 0x000000ffff0c7224 */ /* 0x000fe400078e00ff */
[----:B0-----:R-:W-:Y:S02]  /*15680*/  IMAD.MOV.U32 R11, RZ, RZ, 0x1f ;  /* 0x0000001fff0b7424 */ /* 0x001fe400078e00ff */
[----:B------:R-:W-:Y:S01]  /*15690*/  IMAD.MOV.U32 R15, RZ, RZ, -0x1 ;  /* 0xffffffffff0f7424 */ /* 0x000fe200078e00ff */
[----:B-1----:R-:W-:-:S04]  /*156a0*/  SHF.R.U32.HI R9, RZ, 0x5, R9 ;  /* 0x00000005ff097819 */ /* 0x002fc80000011609 */
[----:B------:R-:W-:-:S05]  /*156b0*/  LOP3.LUT R9, R9, 0x3, RZ, 0xc0, !PT ;  /* 0x0000000309097812 */ /* 0x000fca00078ec0ff */
[----:B------:R-:W-:-:S07]  /*156c0*/  IMAD.MOV.U32 R13, RZ, RZ, R9 ;  /* 0x000000ffff0d7224 */ /* 0x000fce00078e0009 */
[----:B------:R-:W-:Y:S05]  /*156d0*/  WARPSYNC.COLLECTIVE R15, `(.L_x_1250) ;  /* 0x000000000f087348 */ /* 0x000fea0003c00000 */
[----:B------:R0:W1:Y:S02]  /*156e0*/  SHFL.IDX P6, R14, R13, R12, R11 ;  /* 0x0000000c0d0e7389 */ /* 0x00006400000c000b */
[----:B01----:R-:W-:Y:S01]  /*156f0*/  ENDCOLLECTIVE ;  /* 0x000000000000791b */ /* 0x003fe20003800000 */
.L_x_1250:
[----:B------:R-:W-:Y:S05]  /*15700*/  BSYNC B0 ;  /* 0x0000000000007941 */ /* 0x000fea0003800000 */
.L_x_1249:
[----:B------:R-:W-:Y:S05]  /*15710*/  BRA `(.L_x_1251) ;  /* 0xffffffc400047947 */ /* 0x000fea000383ffff */
.L_x_1182:
[----:B------:R-:W-:Y:S01]  /*15720*/  BSSY B0, `(.L_x_1252) ;  /* 0x0000006000007945 */ /* 0x000fe20003800000 */
[----:B------:R-:W-:-:S07]  /*15730*/  IMAD.MOV.U32 R15, RZ, RZ, -0x1 ;  /* 0xffffffffff0f7424 */ /* 0x000fce00078e00ff */
[----:B0-----:R-:W-:Y:S05]  /*15740*/  WARPSYNC.COLLECTIVE R15, `(.L_x_1253) ;  /* 0x000000000f0c7348 */ /* 0x001fea0003c00000 */
[----:B------:R-:W-:Y:S02]  /*15750*/  ELECT P6, UR62, PT ;  /* 0x00000000003e782f */ /* 0x000fe400038c0000 */
[----:B------:R-:W-:Y:S01]  /*15760*/  MOV R14, UR62 ;  /* 0x0000003e000e7c02 */ /* 0x000fe20008000f00 */
[----:B0-----:R-:W-:Y:S10]  /*15770*/  ENDCOLLECTIVE ;  /* 0x000000000000791b */ /* 0x001ff40003800000 */
.L_x_1253:
[----:B------:R-:W-:Y:S05]  /*15780*/  BSYNC B0 ;  /* 0x0000000000007941 */ /* 0x000fea0003800000 */
.L_x_1252:
[----:B------:R-:W-:Y:S05]  /*15790*/  BRA `(.L_x_1254) ;  /* 0xffffffc000f47947 */ /* 0x000fea000383ffff */
.L_x_1185:
[----:B0-----:R0:W1:Y:S02]  /*157a0*/  SYNCS.PHASECHK.TRANS64.TRYWAIT P0, [R9+URZ+0x30840], R10 ;  /* 0x0308400a090075a7 */ /* 0x001064000800017f */
[----:B-1----:R-:W-:Y:S05]  /*157b0*/  @!P0 NANOSLEEP.SYNCS 0x989680 ;  /* 0x009896800000895d */ /* 0x002fea0003900000 */
[----:B------:R-:W1:Y:S02]  /*157c0*/  @!P0 SYNCS.PHASECHK.TRANS64 P0, [R9+URZ+0x30840], R10 ;  /* 0x0308400a090085a7 */ /* 0x000e64000800007f */
[----:B-1----:R-:W-:Y:S05]  /*157d0*/  @!P0 BRA `(.L_x_1185) ;  /* 0xfffffffc00f08947 */ /* 0x002fea000383ffff */
[----:B------:R-:W-:Y:S05]  /*157e0*/  BRA `(.L_x_1255) ;  /* 0xffffffc4005c7947 */ /* 0x000fea000383ffff */
.L_x_1188:
        /* <DEDUP_REMOVED lines=8> */
.L_x_1196:
[----:B0-----:R0:W1:Y:S02]  /*15870*/  SYNCS.PHASECHK.TRANS64.TRYWAIT P0, [R2+URZ+0x30840], R3 ;  /* 0x03084003020075a7 */ /* 0x001064000800017f */
[----:B-1----:R-:W-:Y:S05]  /*15880*/  @!P0 NANOSLEEP.SYNCS 0x989680 ;  /* 0x009896800000895d */ /* 0x002fea0003900000 */
[----:B------:R-:W1:Y:S02]  /*15890*/  @!P0 SYNCS.PHASECHK.TRANS64 P0, [R2+URZ+0x30840], R3 ;  /* 0x03084003020085a7 */ /* 0x000e64000800007f */
[----:B-1----:R-:W-:Y:S05]  /*158a0*/  @!P0 BRA `(.L_x_1196) ;  /* 0xfffffffc00f08947 */ /* 0x002fea000383ffff */
[----:B------:R-:W-:Y:S05]  /*158b0*/  BRA `(.L_x_1257) ;  /* 0xffffffcc00647947 */ /* 0x000fea000383ffff */
.L_x_1198:
[----:B0-----:R0:W1:Y:S02]  /*158c0*/  SYNCS.PHASECHK.TRANS64.TRYWAIT P0, [R3+URZ+0x60], R2 ;  /* 0x00006002030075a7 */ /* 0x001064000800017f */
[----:B-1----:R-:W-:Y:S05]  /*158d0*/  @!P0 NANOSLEEP.SYNCS 0x989680 ;  /* 0x009896800000895d */ /* 0x002fea0003900000 */
[----:B------:R-:W1:Y:S02]  /*158e0*/  @!P0 SYNCS.PHASECHK.TRANS64 P0, [R3+URZ+0x60], R2 ;  /* 0x00006002030085a7 */ /* 0x000e64000800007f */
[----:B-1----:R-:W-:Y:S05]  /*158f0*/  @!P0 BRA `(.L_x_1198) ;  /* 0xfffffffc00f08947 */ /* 0x002fea000383ffff */
[----:B------:R-:W-:Y:S05]  /*15900*/  BRA `(.L_x_1258) ;  /* 0xffffffd000107947 */ /* 0x000fea000383ffff */
.L_x_1203:
[----:B-1----:R1:W2:Y:S02]  /*15910*/  SYNCS.PHASECHK.TRANS64.TRYWAIT P0, [R2+URZ+0x30840], R3 ;  /* 0x03084003020075a7 */ /* 0x0022a4000800017f */
[----:B--2---:R-:W-:Y:S05]  /*15920*/  @!P0 NANOSLEEP.SYNCS 0x989680 ;  /* 0x009896800000895d */ /* 0x004fea0003900000 */
[----:B------:R-:W2:Y:S02]  /*15930*/  @!P0 SYNCS.PHASECHK.TRANS64 P0, [R2+URZ+0x30840], R3 ;  /* 0x03084003020085a7 */ /* 0x000ea4000800007f */
[----:B--2---:R-:W-:Y:S05]  /*15940*/  @!P0 BRA `(.L_x_1203) ;  /* 0xfffffffc00f08947 */ /* 0x004fea000383ffff */
[----:B------:R-:W-:Y:S05]  /*15950*/  BRA `(.L_x_1259) ;  /* 0xffffffd4008c7947 */ /* 0x000fea000383ffff */
.L_x_1205:
[----:B0-----:R0:W1:Y:S02]  /*15960*/  SYNCS.PHASECHK.TRANS64.TRYWAIT P1, [R3+URZ+0x60], R2 ;  /* 0x00006002030075a7 */ /* 0x001064000802017f */
[----:B-1----:R-:W-:Y:S05]  /*15970*/  @!P1 NANOSLEEP.SYNCS 0x989680 ;  /* 0x009896800000995d */ /* 0x002fea0003900000 */
[----:B------:R-:W1:Y:S02]  /*15980*/  @!P1 SYNCS.PHASECHK.TRANS64 P1, [R3+URZ+0x60], R2 ;  /* 0x00006002030095a7 */ /* 0x000e64000802007f */
[----:B-1----:R-:W-:Y:S05]  /*15990*/  @!P1 BRA `(.L_x_1205) ;  /* 0xfffffffc00f09947 */ /* 0x002fea000383ffff */
[----:B------:R-:W-:Y:S05]  /*159a0*/  BRA `(.L_x_1260) ;  /* 0xffffffd800387947 */ /* 0x000fea000383ffff */
.L_x_1210:
[----:B--2---:R2:W3:Y:S02]  /*159b0*/  SYNCS.PHASECHK.TRANS64.TRYWAIT P0, [R2+URZ+0x30840], R3 ;  /* 0x03084003020075a7 */ /* 0x0044e4000800017f */
[----:B---3--:R-:W-:Y:S05]  /*159c0*/  @!P0 NANOSLEEP.SYNCS 0x989680 ;  /* 0x009896800000895d */ /* 0x008fea0003900000 */
[----:B------:R-:W3:Y:S02]  /*159d0*/  @!P0 SYNCS.PHASECHK.TRANS64 P0, [R2+URZ+0x30840], R3 ;  /* 0x03084003020085a7 */ /* 0x000ee4000800007f */
[----:B---3--:R-:W-:Y:S05]  /*159e0*/  @!P0 BRA `(.L_x_1210) ;  /* 0xfffffffc00f08947 */ /* 0x008fea000383ffff */
[----:B------:R-:W-:Y:S05]  /*159f0*/  BRA `(.L_x_1261) ;  /* 0xffffffdc00707947 */ /* 0x000fea000383ffff */
.L_x_1212:
[----:B0-----:R0:W1:Y:S02]  /*15a00*/  SYNCS.PHASECHK.TRANS64.TRYWAIT P1, [R2+URZ+0x60], R9 ;  /* 0x00006009020075a7 */ /* 0x001064000802017f */
[----:B-1----:R-:W-:Y:S05]  /*15a10*/  @!P1 NANOSLEEP.SYNCS 0x989680 ;  /* 0x009896800000995d */ /* 0x002fea0003900000 */
[----:B------:R-:W1:Y:S02]  /*15a20*/  @!P1 SYNCS.PHASECHK.TRANS64 P1, [R2+URZ+0x60], R9 ;  /* 0x00006009020095a7 */ /* 0x000e64000802007f */
[----:B-1----:R-:W-:Y:S05]  /*15a30*/  @!P1 BRA `(.L_x_1212) ;  /* 0xfffffffc00f09947 */ /* 0x002fea000383ffff */
[----:B------:R-:W-:Y:S05]  /*15a40*/  BRA `(.L_x_1262) ;  /* 0xffffffe000207947 */ /* 0x000fea000383ffff */
.L_x_1219:
[----:B-1----:R1:W2:Y:S02]  /*15a50*/  SYNCS.PHASECHK.TRANS64.TRYWAIT P0, [R3+URZ+0x30860], R0 ;  /* 0x03086000030075a7 */ /* 0x0022a4000800017f */
[----:B--2---:R-:W-:Y:S05]  /*15a60*/  @!P0 NANOSLEEP.SYNCS 0x989680 ;  /* 0x009896800000895d */ /* 0x004fea0003900000 */
[----:B------:R-:W2:Y:S02]  /*15a70*/  @!P0 SYNCS.PHASECHK.TRANS64 P0, [R3+URZ+0x30860], R0 ;  /* 0x03086000030085a7 */ /* 0x000ea4000800007f */
[----:B--2---:R-:W-:Y:S05]  /*15a80*/  @!P0 BRA `(.L_x_1219) ;  /* 0xfffffffc00f08947 */ /* 0x004fea000383ffff */
[----:B------:R-:W-:Y:S05]  /*15a90*/  BRA `(.L_x_1263) ;  /* 0xffffffe4003c7947 */ /* 0x000fea000383ffff */
.L_x_1221:
[----:B------:R-:W-:Y:S01]  /*15aa0*/  BSSY B0, `(.L_x_1264) ;  /* 0x0000008000007945 */ /* 0x000fe20003800000 */
[----:B------:R-:W-:Y:S02]  /*15ab0*/  IMAD.MOV.U32 R13, RZ, RZ, R16 ;  /* 0x000000ffff0d7224 */ /* 0x000fe400078e0010 */
[----:B------:R-:W-:Y:S02]  /*15ac0*/  IMAD.MOV.U32 R12, RZ, RZ, RZ ;  /* 0x000000ffff0c7224 */ /* 0x000fe400078e00ff */
[----:B0-----:R-:W-:Y:S02]  /*15ad0*/  IMAD.MOV.U32 R11, RZ, RZ, 0x1f ;  /* 0x0000001fff0b7424 */ /* 0x001fe400078e00ff */
[----:B------:R-:W-:-:S07]  /*15ae0*/  IMAD.MOV.U32 R15, RZ, RZ, -0x1 ;  /* 0xffffffffff0f7424 */ /* 0x000fce00078e00ff */
[----:B-1----:R-:W-:Y:S05]  /*15af0*/  WARPSYNC.COLLECTIVE R15, `(.L_x_1265) ;  /* 0x000000000f087348 */ /* 0x002fea0003c00000 */
[----:B------:R0:W2:Y:S02]  /*15b00*/  SHFL.IDX P6, R14, R13, R12, R11 ;  /* 0x0000000c0d0e7389 */ /* 0x0000a400000c000b */
[----:B012---:R-:W-:Y:S01]  /*15b10*/  ENDCOLLECTIVE ;  /* 0x000000000000791b */ /* 0x007fe20003800000 */
.L_x_1265:
[----:B------:R-:W-:Y:S05]  /*15b20*/  BSYNC B0 ;  /* 0x0000000000007941 */ /* 0x000fea0003800000 */
.L_x_1264:
        /* <DEDUP_REMOVED lines=8> */
.L_x_1266:
[----:B------:R-:W-:Y:S01]  /*15bb0*/  IMAD.MOV.U32 R16, RZ, RZ, R14 ;  /* 0x000000ffff107224 */ /* 0x000fe200078e000e */
[----:B------:R-:W-:Y:S06]  /*15bc0*/  BRA `(.L_x_1267) ;  /* 0xffffffe400dc7947 */ /* 0x000fec000383ffff */
.L_x_1224:
[----:B------:R-:W-:Y:S01]  /*15bd0*/  BSSY B0, `(.L_x_1268) ;  /* 0x0000008000007945 */ /* 0x000fe20003800000 */
[----:B-----5:R-:W-:Y:S02]  /*15be0*/  IMAD.MOV.U32 R13, RZ, RZ, R17 ;  /* 0x000000ffff0d7224 */ /* 0x020fe400078e0011 */
[----:B------:R-:W-:Y:S02]  /*15bf0*/  IMAD.MOV.U32 R12, RZ, RZ, 0x1 ;  /* 0x00000001ff0c7424 */ /* 0x000fe400078e00ff */
[----:B0-----:R-:W-:Y:S02]  /*15c00*/  IMAD.MOV.U32 R11, RZ, RZ, RZ ;  /* 0x000000ffff0b7224 */ /* 0x001fe400078e00ff */
[----:B------:R-:W-:-:S07]  /*15c10*/  IMAD.MOV.U32 R15, RZ, RZ, -0x1 ;  /* 0xffffffffff0f7424 */ /* 0x000fce00078e00ff */
[----:B-1234-:R-:W-:Y:S05]  /*15c20*/  WARPSYNC.COLLECTIVE R15, `(.L_x_1269) ;  /* 0x000000000f087348 */ /* 0x01efea0003c00000 */
[----:B------:R0:W0:Y:S02]  /*15c30*/  SHFL.UP P6, R14, R13, R12, R11 ;  /* 0x0400000c0d0e7389 */ /* 0x00002400000c000b */
[----:B01234-:R-:W-:Y:S01]  /*15c40*/  ENDCOLLECTIVE ;  /* 0x000000000000791b */ /* 0x01ffe20003800000 */
.L_x_1269:
[----:B------:R-:W-:Y:S05]  /*15c50*/  BSYNC B0 ;  /* 0x0000000000007941 */ /* 0x000fea0003800000 */
.L_x_1268:
        /* <DEDUP_REMOVED lines=10> */
.L_x_1270:
        /* <DEDUP_REMOVED lines=8> */
.L_x_1271:
        /* <DEDUP_REMOVED lines=8> */
.L_x_1272:
        /* <DEDUP_REMOVED lines=8> */
.L_x_1273:
        /* <DEDUP_REMOVED lines=8> */
.L_x_1274:
[----:B------:R-:W-:Y:S05]  /*15f00*/  BRA `(.L_x_1275) ;  /* 0xffffffe400a07947 */ /* 0x000fea000383ffff */
.L_x_1229:
[----:B------:R-:W-:Y:S01]  /*15f10*/  BSSY B0, `(.L_x_1276) ;  /* 0x0000008000007945 */ /* 0x000fe20003800000 */
[----:B-----5:R-:W-:Y:S02]  /*15f20*/  IMAD.MOV.U32 R13, RZ, RZ, R17 ;  /* 0x000000ffff0d7224 */ /* 0x020fe400078e0011 */
[----:B------:R-:W-:Y:S02]  /*15f30*/  IMAD.MOV.U32 R12, RZ, RZ, 0x1 ;  /* 0x00000001ff0c7424 */ /* 0x000fe400078e00ff */
[----:B------:R-:W-:Y:S02]  /*15f40*/  IMAD.MOV.U32 R11, RZ, RZ, RZ ;  /* 0x000000ffff0b7224 */ /* 0x000fe400078e00ff */
[----:B------:R-:W-:-:S07]  /*15f50*/  IMAD.MOV.U32 R15, RZ, RZ, -0x1 ;  /* 0xffffffffff0f7424 */ /* 0x000fce00078e00ff */
[----:B0-----:R-:W-:Y:S05]  /*15f60*/  WARPSYNC.COLLECTIVE R15, `(.L_x_1277) ;  /* 0x000000000f087348 */ /* 0x001fea0003c00000 */
[----:B------:R1:W2:Y:S02]  /*15f70*/  SHFL.UP P6, R14, R13, R12, R11 ;  /* 0x0400000c0d0e7389 */ /* 0x0002a400000c000b */
[----:B012---:R-:W-:Y:S01]  /*15f80*/  ENDCOLLECTIVE ;  /* 0x000000000000791b */ /* 0x007fe20003800000 */
.L_x_1277:
[----:B------:R-:W-:Y:S05]  /*15f90*/  BSYNC B0 ;  /* 0x0000000000007941 */ /* 0x000fea0003800000 */
.L_x_1276:
        /* <DEDUP_REMOVED lines=10> */
.L_x_1278:
        /* <DEDUP_REMOVED lines=8> */
.L_x_1279:
        /* <DEDUP_REMOVED lines=8> */
.L_x_1280:
        /* <DEDUP_REMOVED lines=8> */
.L_x_1281:
        /* <DEDUP_REMOVED lines=8> */
.L_x_1282:
[----:B------:R-:W-:Y:S05]  /*16240*/  BRA `(.L_x_1283) ;  /* 0xffffffe400847947 */ /* 0x000fea000383ffff */
.L_x_1231:
[----:B------:R-:W-:Y:S01]  /*16250*/  BSSY B0, `(.L_x_1284) ;  /* 0x0000006000007945 */ /* 0x000fe20003800000 */
[----:B------:R-:W-:Y:S01]  /*16260*/  PLOP3.LUT P6, PT, P6, PT, PT, 0x8, 0x0 ;  /* 0x000000000000781c */ /* 0x000fe200037ce170 */
[----:B------:R-:W-:-:S12]  /*16270*/  IMAD.MOV.U32 R15, RZ, RZ, -0x1 ;  /* 0xffffffffff0f7424 */ /* 0x000fd800078e00ff */
[----:B0-----:R-:W-:Y:S05]  /*16280*/  WARPSYNC.COLLECTIVE R15, `(.L_x_1285) ;  /* 0x000000000f087348 */ /* 0x001fea0003c00000 */
[----:B------:R-:W-:Y:S01]  /*16290*/  VOTE.ANY R14, PT, P6 ;  /* 0x00000000000e7806 */ /* 0x000fe200030e0100 */
[----:B0-----:R-:W-:Y:S06]  /*162a0*/  ENDCOLLECTIVE ;  /* 0x000000000000791b */ /* 0x001fec0003800000 */
.L_x_1285:
[----:B------:R-:W-:Y:S05]  /*162b0*/  BSYNC B0 ;  /* 0x0000000000007941 */ /* 0x000fea0003800000 */
.L_x_1284:
        /* <DEDUP_REMOVED lines=9> */
.L_x_1286:
[----:B------:R-:W-:Y:S01]  /*16350*/  IMAD.MOV.U32 R17, RZ, RZ, R14 ;  /* 0x000000ffff117224 */ /* 0x000fe200078e000e */
[----:B------:R-:W-:Y:S06]  /*16360*/  BRA `(.L_x_1287) ;  /* 0xffffffe400747947 */ /* 0x000fec000383ffff */
.L_x_1233:
[----:B------:R-:W-:Y:S01]  /*16370*/  BSSY B0, `(.L_x_1288) ;  /* 0x0000007000007945 */ /* 0x000fe20003800000 */
[----:B------:R-:W-:Y:S02]  /*16380*/  IMAD.MOV.U32 R13, RZ, RZ, R2 ;  /* 0x000000ffff0d7224 */ /* 0x000fe400078e0002 */
[----:B------:R-:W-:Y:S02]  /*16390*/  IMAD.MOV.U32 R11, RZ, RZ, 0x1f ;  /* 0x0000001fff0b7424 */ /* 0x000fe400078e00ff */
[----:B------:R-:W-:-:S07]  /*163a0*/  IMAD.MOV.U32 R15, RZ, RZ, -0x1 ;  /* 0xffffffffff0f7424 */ /* 0x000fce00078e00ff */
[----:B012---:R-:W-:Y:S05]  /*163b0*/  WARPSYNC.COLLECTIVE R15, `(.L_x_1289) ;  /* 0x000000000f087348 */ /* 0x007fea0003c00000 */
[----:B------:R3:W4:Y:S02]  /*163c0*/  SHFL.IDX P6, R14, R13, R12, R11 ;  /* 0x0000000c0d0e7389 */ /* 0x00072400000c000b */
[----:B01234-:R-:W-:Y:S01]  /*163d0*/  ENDCOLLECTIVE ;  /* 0x000000000000791b */ /* 0x01ffe20003800000 */
.L_x_1289:
[----:B------:R-:W-:Y:S05]  /*163e0*/  BSYNC B0 ;  /* 0x0000000000007941 */ /* 0x000fea0003800000 */
.L_x_1288:
[----:B------:R-:W-:Y:S01]  /*163f0*/  IMAD.MOV.U32 R7, RZ, RZ, R14 ;  /* 0x000000ffff077224 */ /* 0x000fe200078e000e */
[----:B------:R-:W-:Y:S06]  /*16400*/  BRA `(.L_x_1232) ;  /* 0xffffffe400687947 */ /* 0x000fec000383ffff */
.L_x_1237:
[----:B-1----:R1:W2:Y:S02]  /*16410*/  SYNCS.PHASECHK.TRANS64.TRYWAIT P0, [R0+URZ+0x30820], R3 ;  /* 0x03082003000075a7 */ /* 0x0022a4000800017f */
[----:B--2---:R-:W-:Y:S05]  /*16420*/  @!P0 NANOSLEEP.SYNCS 0x989680 ;  /* 0x009896800000895d */ /* 0x004fea0003900000 */
[----:B------:R-:W2:Y:S02]  /*16430*/  @!P0 SYNCS.PHASECHK.TRANS64 P0, [R0+URZ+0x30820], R3 ;  /* 0x03082003000085a7 */ /* 0x000ea4000800007f */
[----:B--2---:R-:W-:Y:S05]  /*16440*/  @!P0 BRA `(.L_x_1237) ;  /* 0xfffffffc00f08947 */ /* 0x004fea000383ffff */
[----:B------:R-:W-:Y:S05]  /*16450*/  BRA `(.L_x_1290) ;  /* 0xffffffe800dc7947 */ /* 0x000fea000383ffff */
.L_x_1238:
[----:B------:R-:W2:Y:S01]  /*16460*/  S2R R2, SR_TID.X ;  /* 0x0000000000027919 */ /* 0x000ea20000002100 */
[----:B------:R-:W-:Y:S01]  /*16470*/  BSSY B0, `(.L_x_1291) ;  /* 0x000000a000007945 */ /* 0x000fe20003800000 */
[----:B------:R-:W-:Y:S02]  /*16480*/  IMAD.MOV.U32 R12, RZ, RZ, RZ ;  /* 0x000000ffff0c7224 */ /* 0x000fe400078e00ff */
[----:B0-----:R-:W-:Y:S02]  /*16490*/  IMAD.MOV.U32 R11, RZ, RZ, 0x1f ;  /* 0x0000001fff0b7424 */ /* 0x001fe400078e00ff */
[----:B------:R-:W-:Y:S01]  /*164a0*/  IMAD.MOV.U32 R15, RZ, RZ, -0x1 ;  /* 0xffffffffff0f7424 */ /* 0x000fe200078e00ff */
[----:B--2---:R-:W-:-:S04]  /*164b0*/  SHF.R.U32.HI R2, RZ, 0x5, R2 ;  /* 0x00000005ff027819 */ /* 0x004fc80000011602 */
[----:B------:R-:W-:-:S05]  /*164c0*/  LOP3.LUT R2, R2, 0x3, RZ, 0xc0, !PT ;  /* 0x0000000302027812 */ /* 0x000fca00078ec0ff */
[----:B------:R-:W-:-:S07]  /*164d0*/  IMAD.MOV.U32 R13, RZ, RZ, R2 ;  /* 0x000000ffff0d7224 */ /* 0x000fce00078e0002 */
[----:B-1----:R-:W-:Y:S05]  /*164e0*/  WARPSYNC.COLLECTIVE R15, `(.L_x_1292) ;  /* 0x000000000f087348 */ /* 0x002fea0003c00000 */
[----:B------:R0:W2:Y:S02]  /*164f0*/  SHFL.IDX P6, R14, R13, R12, R11 ;  /* 0x0000000c0d0e7389 */ /* 0x0000a400000c000b */
[----:B012---:R-:W-:Y:S01]  /*16500*/  ENDCOLLECTIVE ;  /* 0x000000000000791b */ /* 0x007fe20003800000 */
.L_x_1292:
[----:B------:R-:W-:Y:S05]  /*16510*/  BSYNC B0 ;  /* 0x0000000000007941 */ /* 0x000fea0003800000 */
.L_x_1291:
[----:B------:R-:W-:Y:S05]  /*16520*/  BRA `(.L_x_1293) ;  /* 0xffffffe800c47947 */ /* 0x000fea000383ffff */
.L_x_1241:
[----:B------:R-:W-:Y:S01]  /*16530*/  BSSY B1, `(.L_x_1294) ;  /* 0x0000006000017945 */ /* 0x000fe20003800000 */
[----:B------:R-:W-:-:S07]  /*16540*/  IMAD.MOV.U32 R15, RZ, RZ, -0x1 ;  /* 0xffffffffff0f7424 */ /* 0x000fce00078e00ff */
[----:B012---:R-:W-:Y:S05]  /*16550*/  WARPSYNC.COLLECTIVE R15, `(.L_x_1295) ;  /* 0x000000000f0c7348 */ /* 0x007fea0003c00000 */
[----:B------:R-:W-:Y:S02]  /*16560*/  ELECT P6, UR62, PT ;  /* 0x00000000003e782f */ /* 0x000fe400038c0000 */
[----:B------:R-:W-:Y:S01]  /*16570*/  MOV R14, UR62 ;  /* 0x0000003e000e7c02 */ /* 0x000fe20008000f00 */
[----:B012---:R-:W-:Y:S10]  /*16580*/  ENDCOLLECTIVE ;  /* 0x000000000000791b */ /* 0x007ff40003800000 */
.L_x_1295:
[----:B------:R-:W-:Y:S05]  /*16590*/  BSYNC B1 ;  /* 0x0000000000017941 */ /* 0x000fea0003800000 */
.L_x_1294:
[----:B------:R-:W-:Y:S05]  /*165a0*/  BRA `(.L_x_1296) ;  /* 0xffffffe800bc7947 */ /* 0x000fea000383ffff */
.L_x_1243:
[----:B-1----:R1:W2:Y:S02]  /*165b0*/  SYNCS.PHASECHK.TRANS64.TRYWAIT P0, [R6+URZ], R5 ;  /* 0x00000005060075a7 */ /* 0x0022a4000800017f */
[----:B--2---:R-:W-:Y:S05]  /*165c0*/  @!P0 NANOSLEEP.SYNCS 0x989680 ;  /* 0x009896800000895d */ /* 0x004fea0003900000 */
[----:B------:R-:W2:Y:S02]  /*165d0*/  @!P0 SYNCS.PHASECHK.TRANS64 P0, [R6+URZ], R5 ;  /* 0x00000005060085a7 */ /* 0x000ea4000800007f */
[----:B--2---:R-:W-:Y:S05]  /*165e0*/  @!P0 BRA `(.L_x_1243) ;  /* 0xfffffffc00f08947 */ /* 0x004fea000383ffff */
[----:B------:R-:W-:Y:S05]  /*165f0*/  BRA `(.L_x_1297) ;  /* 0xffffffec00007947 */ /* 0x000fea000383ffff */
.L_x_1244:
[----:B--2---:R2:W3:Y:S02]  /*16600*/  SYNCS.PHASECHK.TRANS64.TRYWAIT P0, [R7+URZ], R2 ;  /* 0x00000002070075a7 */ /* 0x0044e4000800017f */
[----:B---3--:R-:W-:Y:S05]  /*16610*/  @!P0 NANOSLEEP.SYNCS 0x989680 ;  /* 0x009896800000895d */ /* 0x008fea0003900000 */
[----:B------:R-:W3:Y:S02]  /*16620*/  @!P0 SYNCS.PHASECHK.TRANS64 P0, [R7+URZ], R2 ;  /* 0x00000002070085a7 */ /* 0x000ee4000800007f */
[----:B---3--:R-:W-:Y:S05]  /*16630*/  @!P0 BRA `(.L_x_1244) ;  /* 0xfffffffc00f08947 */ /* 0x008fea000383ffff */
[----:B------:R-:W-:Y:S05]  /*16640*/  BRA `(.L_x_1298) ;  /* 0xffffffe800f47947 */ /* 0x000fea000383ffff */
.L_x_1246:
[----:B---3--:R3:W4:Y:S02]  /*16650*/  SYNCS.PHASECHK.TRANS64.TRYWAIT P0, [R4+URZ], R5 ;  /* 0x00000005040075a7 */ /* 0x008724000800017f */
[----:B----4-:R-:W-:Y:S05]  /*16660*/  @!P0 NANOSLEEP.SYNCS 0x989680 ;  /* 0x009896800000895d */ /* 0x010fea0003900000 */
[----:B------:R-:W4:Y:S02]  /*16670*/  @!P0 SYNCS.PHASECHK.TRANS64 P0, [R4+URZ], R5 ;  /* 0x00000005040085a7 */ /* 0x000f24000800007f */
[----:B----4-:R-:W-:Y:S05]  /*16680*/  @!P0 BRA `(.L_x_1246) ;  /* 0xfffffffc00f08947 */ /* 0x010fea000383ffff */
[----:B------:R-:W-:Y:S05]  /*16690*/  BRA `(.L_x_1299) ;  /* 0xffffffe800fc7947 */ /* 0x000fea000383ffff */
.L_x_1300:
        /* <DEDUP_REMOVED lines=14> */
.L_x_2660:


//--------------------- .text._ZN7cutlass13device_kernelIN5flash11enable_sm90INS1_16FlashAttnFwdSm90INS1_25CollectiveMainloopFwdSm90ILi2EN4cute5tupleIJNS5_1CILi1EEES8_S8_EEENS6_IJNS7_ILi128EEENS7_ILi96EEENS7_ILi192EEEEEELi192ENS_6half_tEfNS_4arch4Sm90ELb0ELb1ELb0ELb1ELb0ELb1ELb0ELb1ELb1ELb0ELb0ELb0EEENS1_21CollectiveEpilogueFwdINS6_IJSA_SC_SB_EEES9_SE_SG_Li256ELb1ELb0ELb0ELb0EEENS1_36VarlenDynamicPersistentTileSchedulerILi128ELi96ELi256ELi32ELb0ELb0ELb1ELb1ELb0ELb1EEEEEEEEEvNT_6ParamsE --------------------------
	.section	.text._ZN7cutlass13device_kernelIN5flash11enable_sm90INS1_16FlashAttnFwdSm90INS1_25CollectiveMainloopFwdSm90ILi2EN4cute5tupleIJNS5_1CILi1EEES8_S8_EEENS6_IJNS7_ILi128EEENS7_ILi96EEENS7_ILi192EEEEEELi192ENS_6half_tEfNS_4arch4Sm90ELb0ELb1ELb0ELb1ELb0ELb1ELb0ELb1ELb1ELb0ELb0ELb0EEENS1_21CollectiveEpilogueFwdINS6_IJSA_SC_SB_EEES9_SE_SG_Li256ELb1ELb0ELb0ELb0EEENS1_36VarlenDynamicPersistentTileSchedulerILi128ELi96ELi256ELi32ELb0ELb0ELb1ELb1ELb0ELb1EEEEEEEEEvNT_6ParamsE,"ax",@progbits
	.align	128
.text._ZN7cutlass13device_kernelIN5flash11enable_sm90INS1_16FlashAttnFwdSm90INS1_25CollectiveMainloopFwdSm90ILi2EN4cute5tupleIJNS5_1CILi1EEES8_S8_EEENS6_IJNS7_ILi128EEENS7_ILi96EEENS7_ILi192EEEEEELi192ENS_6half_tEfNS_4arch4Sm90ELb0ELb1ELb0ELb1ELb0ELb1ELb0ELb1ELb1ELb0ELb0ELb0EEENS1_21CollectiveEpilogueFwdINS6_IJSA_SC_SB_EEES9_SE_SG_Li256ELb1ELb0ELb0ELb0EEENS1_36VarlenDynamicPersistentTileSchedulerILi128ELi96ELi256ELi32ELb0ELb0ELb1ELb1ELb0ELb1EEEEEEEEEvNT_6ParamsE:
        .type           _ZN7cutlass13device_kernelIN5flash11enable_sm90INS1_16FlashAttnFwdSm90INS1_25CollectiveMainloopFwdSm90ILi2EN4cute5tupleIJNS5_1CILi1EEES8_S8_EEENS6_IJNS7_ILi128EEENS7_ILi96EEENS7_ILi192EEEEEELi192ENS_6half_tEfNS_4arch4Sm90ELb0ELb1ELb0ELb1ELb0ELb1ELb0ELb1ELb1ELb0ELb0ELb0EEENS1_21CollectiveEpilogueFwdINS6_IJSA_SC_SB_EEES9_SE_SG_Li256ELb1ELb0ELb0ELb0EEENS1_36VarlenDynamicPersistentTileSchedulerILi128ELi96ELi256ELi32ELb0ELb0ELb1ELb1ELb0ELb1EEEEEEEEEvNT_6ParamsE,@function
        .size           _ZN7cutlass13device_kernelIN5flash11enable_sm90INS1_16FlashAttnFwdSm90INS1_25CollectiveMainloopFwdSm90ILi2EN4cute5tupleIJNS5_1CILi1EEES8_S8_EEENS6_IJNS7_ILi128EEENS7_ILi96EEENS7_ILi192EEEEEELi192ENS_6half_tEfNS_4arch4Sm90ELb0ELb1ELb0ELb1ELb0ELb1ELb0ELb1ELb1ELb0ELb0ELb0EEENS1_21CollectiveEpilogueFwdINS6_IJSA_SC_SB_EEES9_SE_SG_Li256ELb1ELb0ELb0ELb0EEENS1_36VarlenDynamicPersistentTileSchedulerILi128ELi96ELi256ELi32ELb0ELb0ELb1ELb1ELb0ELb1EEEEEEEEEvNT_6ParamsE,(.L_x_2661 - _ZN7cutlass13device_kernelIN5flash11enable_sm90INS1_16FlashAttnFwdSm90INS1_25CollectiveMainloopFwdSm90ILi2EN4cute5tupleIJNS5_1CILi1EEES8_S8_EEENS6_IJNS7_ILi128EEENS7_ILi96EEENS7_ILi192EEEEEELi192ENS_6half_tEfNS_4arch4Sm90ELb0ELb1ELb0ELb1ELb0ELb1ELb0ELb1ELb1ELb0ELb0ELb0EEENS1_21CollectiveEpilogueFwdINS6_IJSA_SC_SB_EEES9_SE_SG_Li256ELb1ELb0ELb0ELb0EEENS1_36VarlenDynamicPersistentTileSchedulerILi128ELi96ELi256ELi32ELb0ELb0ELb1ELb1ELb0ELb1EEEEEEEEEvNT_6ParamsE)
        .other          _ZN7cutlass13device_kernelIN5flash11enable_sm90INS1_16FlashAttnFwdSm90INS1_25CollectiveMainloopFwdSm90ILi2EN4cute5tupleIJNS5_1CILi1EEES8_S8_EEENS6_IJNS7_ILi128EEENS7_ILi96EEENS7_ILi192EEEEEELi192ENS_6half_tEfNS_4arch4Sm90ELb0ELb1ELb0ELb1ELb0ELb1ELb0ELb1ELb1ELb0ELb0ELb0EEENS1_21CollectiveEpilogueFwdINS6_IJSA_SC_SB_EEES9_SE_SG_Li256ELb1ELb0ELb0ELb0EEENS1_36VarlenDynamicPersistentTileSchedulerILi128ELi96ELi256ELi32ELb0ELb0ELb1ELb1ELb0ELb1EEEEEEEEEvNT_6ParamsE,@"STO_CUDA_ENTRY STV_DEFAULT"
_ZN7cutlass13device_kernelIN5flash11enable_sm90INS1_16FlashAttnFwdSm90INS1_25CollectiveMainloopFwdSm90ILi2EN4cute5tupleIJNS5_1CILi1EEES8_S8_EEENS6_IJNS7_ILi128EEENS7_ILi96EEENS7_ILi192EEEEEELi192ENS_6half_tEfNS_4arch4Sm90ELb0ELb1ELb0ELb1ELb0ELb1ELb0ELb1ELb1ELb0ELb0ELb0EEENS1_21CollectiveEpilogueFwdINS6_IJSA_SC_SB_EEES9_SE_SG_Li256ELb1ELb0ELb0ELb0EEENS1_36VarlenDynamicPersistentTileSchedulerILi128ELi96ELi256ELi32ELb0ELb0ELb1ELb1ELb0ELb1EEEEEEEEEvNT_6ParamsE:
        /* <DEDUP_REMOVED lines=27> */
.L_x_1302:
[----:B------:R-:W-:Y:S05]  /*01b0*/  BSYNC B0 ;  /* 0x0000000000007941 */ /* 0x000fea0003800000 */
.L_x_1301:
        /* <DEDUP_REMOVED lines=41> */
.L_x_1303:
        /* <DEDUP_REMOVED lines=22> */
.L_x_1304:
        /* <DEDUP_REMOVED lines=18> */
.L_x_1305:
        /* <DEDUP_REMOVED lines=22> */
.L_x_1306:
        /* <DEDUP_REMOVED lines=22> */
.L_x_1307:
[----:B------:R-:W-:Y:S01]  /*0990*/  PLOP3.LUT P0, PT, PT, PT, UP0, 0x80, 0x0 ;  /* 0x000000000000781c */ /* 0x000fe20003f0f008 */
[----:B------:R-:W-:Y:S01]  /*09a0*/  UMOV UR60, 0x1 ;  /* 0x00000001003c7882 */ /* 0x000fe20000000000 */
[----:B------:R-:W-:Y:S01]  /*09b0*/  NOP ;  /* 0x0000000000007918 */ /* 0x000fe20000000000 */
[----:B------:R-:W-:Y:S01]  /*09c0*/  USEL UR60, UR60, 0x2, !UP0 ;  /* 0x000000023c3c7887 */ /* 0x000fe2000c000000 */
[----:B------:R-:W-:Y:S01]  /*09d0*/  BSSY B7, `(.L_x_1308) ;  /* 0x00026ed000077945 */ /* 0x000fe20003800000 */
[----:B012-4-:R-:W-:Y:S08]  /*09e0*/  BAR.SYNC.DEFER_BLOCKING 0x0 ;  /* 0x0000000000007b1d */ /* 0x017ff00000010000 */
[----:B------:R-:W-:Y:S05]  /*09f0*/  @!P0 BRA `(.L_x_1309) ;  /* 0x00000204008c8947 */ /* 0x000fea0003800000 */
.L_x_1310:
[----:B------:R-:W-:-:S08]  /*0a00*/  NOP ;  /* 0x0000000000007918 */ /* 0x000fd00000000000 */
[----:B------:R-:W0:Y:S02]  /*0a10*/  USETMAXREG.TRY_ALLOC.CTAPOOL UP0, 0xf0 ;  /* 0x000000f0000079c8 */ /* 0x000e240008000600 */
[----:B0-----:R-:W-:-:S13]  /*0a20*/  PLOP3.LUT P0, PT, PT, PT, UP0, 0x80, 0x0 ;  /* 0x000000000000781c */ /* 0x001fda0003f0f008 */
[----:B------:R-:W-:Y:S05]  /*0a30*/  @!P0 BRA `(.L_x_1310) ;  /* 0xfffffffc00f08947 */ /* 0x000fea000383ffff */
[----:B------:R-:W0:Y:S08]  /*0a40*/  S2UR UR5, SR_CgaCtaId ;  /* 0x00000000000579c3 */ /* 0x000e300000008800 */
[----:B------:R-:W-:Y:S06]  /*0a50*/  BAR.ARV 0x8, 0x120 ;  /* 0x0204800000007b1d */ /* 0x000fec0000002000 */
[----:B------:R-:W-:-:S02]  /*0a60*/  UMOV UR4, 0x400 ;  /* 0x0000040000047882 */ /* 0x000fc40000000000 */
[----:B------:R-:W-:Y:S01]  /*0a70*/  BAR.SYNC.DEFER_BLOCKING 0x5, 0x120 ;  /* 0x0144800000007b1d */ /* 0x000fe20000010000 */
[----:B0-----:R-:W-:-:S06]  /*0a80*/  ULEA UR4, UR5, UR4, 0x18 ;  /* 0x0000000405047291 */ /* 0x001fcc000f8ec03f */
[----:B------:R-:W-:Y:S01]  /*0a90*/  IMAD.U32 R17, RZ, RZ, UR4 ;  /* 0x00000004ff117e24 */ /* 0x000fe2000f8e00ff */
[----:B------:R-:W-:-:S04]  /*0aa0*/  ULDC UR4, c[0x0][0xc14] ;  /* 0x0003050000047ab9 */ /* 0x000fc80000000800 */
[----:B------:R-:W0:Y:S01]  /*0ab0*/  LDS.128 R200, [R17+0x308d0] ;  /* 0x0308d00011c87984 */ /* 0x000e220000000c00 */
[----:B------:R-:W-:Y:S06]  /*0ac0*/  BAR.ARV 0x4, 0x120 ;  /* 0x0104800000007b1d */ /* 0x000fec0000002000 */
[----:B0-----:R-:W-:-:S13]  /*0ad0*/  ISETP.GE.AND P0, PT, R203, UR4, PT ;  /* 0x00000004cb007c0c */ /* 0x001fda000bf06270 */
[----:B------:R-:W-:Y:S05]  /*0ae0*/  @P0 BRA `(.L_x_1311) ;  /* 0x0000026c006c0947 */ /* 0x000fea0003800000 */
[----:B------:R-:W-:Y:S01]  /*0af0*/  VIADD R224, R4, 0xffffff80 ;  /* 0xffffff8004e07836 */ /* 0x000fe20000000000 */
[----:B------:R-:W-:Y:S01]  /*0b00*/  R2UR UR4, R17 ;  /* 0x00000000110472ca */ /* 0x000fe200000e0000 */
[----:B------:R-:W-:Y:S01]  /*0b10*/  ULOP3.LUT UR5, UR60, 0x1, URZ, 0xfc, !UPT ;  /* 0x000000013c057892 */ /* 0x000fe2000f8efc3f */
[----:B------:R-:W-:Y:S01]  /*0b20*/  IMAD.MOV.U32 R220, RZ, RZ, RZ ;  /* 0x000000ffffdc7224 */ /* 0x000fe200078e00ff */
[----:B------:R-:W-:Y:S02]  /*0b30*/  CS2R R22, SRZ ;  /* 0x0000000000167805 */ /* 0x000fe4000001ff00 */
[----:B------:R-:W-:Y:S01]  /*0b40*/  SHF.R.S32.HI R3, RZ, 0x1f, R224 ;  /* 0x0000001fff037819 */ /* 0x000fe200000114e0 */
[----:B------:R-:W-:Y:S02]  /*0b50*/  IMAD.MOV.U32 R204, RZ, RZ, RZ ;  /* 0x000000ffffcc7224 */ /* 0x000fe400078e00ff */
[----:B------:R-:W-:Y:S01]  /*0b60*/  IMAD.MOV.U32 R194, RZ, RZ, RZ ;  /* 0x000000ffffc27224 */ /* 0x000fe200078e00ff */
[----:B------:R-:W-:-:S02]  /*0b70*/  LEA.HI R5, R3, R224, RZ, 0x7 ;  /* 0x000000e003057211 */ /* 0x000fc400078f38ff */
[-C--:B------:R-:W-:Y:S02]  /*0b80*/  LEA.HI R0, R3, R224.reuse, RZ, 0x4 ;  /* 0x000000e003007211 */ /* 0x080fe400078f20ff */
[----:B------:R-:W-:Y:S01]  /*0b90*/  LOP3.LUT R7, R5, 0xffffff80, RZ, 0xc0, !PT ;  /* 0xffffff8005077812 */ /* 0x000fe200078ec0ff */
[----:B------:R-:W-:Y:S01]  /*0ba0*/  UIADD3 UR4, UR4, 0x12400, URZ ;  /* 0x0001240004047890 */ /* 0x000fe2000fffe03f */
[CC--:B------:R-:W-:Y:S02]  /*0bb0*/  LEA.HI R214, R3.reuse, R224.reuse, RZ, 0x3 ;  /* 0x000000e003d67211 */ /* 0x0c0fe400078f18ff */
[----:B------:R-:W-:Y:S01]  /*0bc0*/  LEA.HI R10, R3, R224, RZ, 0x2 ;  /* 0x000000e0030a7211 */ /* 0x000fe200078f10ff */
[----:B------:R-:W-:Y:S01]  /*0bd0*/  IMAD.IADD R226, R224, 0x1, -R7 ;  /* 0x00000001e0e27824 */ /* 0x000fe200078e0a07 */
[----:B------:R-:W-:Y:S02]  /*0be0*/  SHF.R.S32.HI R7, RZ, 0x4, R0 ;  /* 0x00000004ff077819 */ /* 0x000fe40000011400 */
[----:B------:R-:W-:-:S02]  /*0bf0*/  SHF.R.S32.HI R195, RZ, 0x2, R10 ;  /* 0x00000002ffc37819 */ /* 0x000fc4000001140a */
[----:B------:R-:W-:Y:S02]  /*0c00*/  SHF.R.S32.HI R9, RZ, 0x1f, R226 ;  /* 0x0000001fff097819 */ /* 0x000fe400000114e2 */
[----:B------:R-:W-:Y:S01]  /*0c10*/  LEA.HI R2, R0, R7, RZ, 0x1 ;  /* 0x0000000700027211 */ /* 0x000fe200078f08ff */
[----:B------:R-:W-:Y:S01]  /*0c20*/  VIADD R221, R195, 0x40 ;  /* 0x00000040c3dd7836 */ /* 0x000fe20000000000 */
[----:B------:R-:W-:Y:S02]  /*0c30*/  LEA.HI R6, R9, R226, RZ, 0x2 ;  /* 0x000000e209067211 */ /* 0x000fe400078f10ff */
[----:B------:R-:W-:Y:S01]  /*0c40*/  LOP3.LUT R4, R2, 0x1ffffffe, RZ, 0xc0, !PT ;  /* 0x1ffffffe02047812 */ /* 0x000fe200078ec0ff */
[----:B------:R-:W-:Y:S01]  /*0c50*/  IMAD.SHL.U32 R205, R221, 0x40, RZ ;  /* 0x00000040ddcd7824 */ /* 0x000fe200078e00ff */
[--C-:B------:R-:W-:Y:S02]  /*0c60*/  SHF.R.S32.HI R8, RZ, 0x2, R6.reuse ;  /* 0x00000002ff087819 */ /* 0x100fe40000011406 */
[----:B------:R-:W-:Y:S01]  /*0c70*/  SHF.R.S32.HI R11, RZ, 0x1f, R6 ;  /* 0x0000001fff0b7819 */ /* 0x000fe20000011406 */
[----:B------:R-:W-:Y:S01]  /*0c80*/  IMAD.IADD R4, R7, 0x1, -R4 ;  /* 0x0000000107047824 */ /* 0x000fe200078e0a04 */
[----:B------:R-:W-:-:S02]  /*0c90*/  LEA.HI R2, R3, R224, RZ, 0x5 ;  /* 0x000000e003027211 */ /* 0x000fc400078f28ff */
[----:B------:R-:W-:Y:S02]  /*0ca0*/  LEA.HI R11, R11, R8, RZ, 0x3 ;  /* 0x000000080b0b7211 */ /* 0x000fe400078f18ff */
[----:B------:R-:W-:Y:S02]  /*0cb0*/  LOP3.LUT R3, R0, 0x3fffff0, RZ, 0xc0, !PT ;  /* 0x03fffff000037812 */ /* 0x000fe400078ec0ff */
[----:B------:R-:W-:Y:S02]  /*0cc0*/  LOP3.LUT R11, R11, 0xfffffff8, RZ, 0xc0, !PT ;  /* 0xfffffff80b0b7812 */ /* 0x000fe400078ec0ff */
[----:B------:R-:W-:Y:S01]  /*0cd0*/  LOP3.LUT R7, R214, 0x1ffffff8, RZ, 0xc0, !PT ;  /* 0x1ffffff8d6077812 */ /* 0x000fe200078ec0ff */
[----:B------:R-:W-:Y:S01]  /*0ce0*/  IMAD.IADD R3, R224, 0x1, -R3 ;  /* 0x00000001e0037824 */ /* 0x000fe200078e0a03 */
[----:B------:R-:W-:Y:S02]  /*0cf0*/  IADD3 R8, R8, -R11, RZ ;  /* 0x8000000b08087210 */ /* 0x000fe40007ffe0ff */
[----:B------:R-:W-:Y:S01]  /*0d00*/  LOP3.LUT R11, R10, 0xfffffffc, RZ, 0xc0, !PT ;  /* 0xfffffffc0a0b7812 */ /* 0x000fe200078ec0ff */
[----:B------:R-:W-:Y:S01]  /*0d10*/  IMAD.IADD R7, R224, 0x1, -R7 ;  /* 0x00000001e0077824 */ /* 0x000fe200078e0a07 */
[----:B------:R-:W-:-:S02]  /*0d20*/  SHF.R.S32.HI R10, RZ, 0x1f, R10 ;  /* 0x0000001fff0a7819 */ /* 0x000fc4000001140a */
[----:B------:R-:W-:Y:S01]  /*0d30*/  SHF.R.S32.HI R2, RZ, 0x5, R2 ;  /* 0x00000005ff027819 */ /* 0x000fe20000011402 */
[----:B------:R-:W-:Y:S01]  /*0d40*/  IMAD.IADD R224, R224, 0x1, -R11 ;  /* 0x00000001e0e07824 */ /* 0x000fe200078e0a0b */
[----:B------:R-:W-:Y:S01]  /*0d50*/  LEA.HI R10, R10, R195, RZ, 0x3 ;  /* 0x000000c30a0a7211 */ /* 0x000fe200078f18ff */
[----:B------:R-:W-:Y:S01]  /*0d60*/  IMAD.SHL.U32 R213, R7, 0x8, RZ ;  /* 0x0000000807d57824 */ /* 0x000fe200078e00ff */
[----:B------:R-:W-:Y:S01]  /*0d70*/  SHF.R.S32.HI R0, RZ, 0x1f, R221 ;  /* 0x0000001fff007819 */ /* 0x000fe200000114dd */
[----:B------:R-:W-:Y:S01]  /*0d80*/  IMAD.SHL.U32 R192, R224, 0x8, RZ ;  /* 0x00000008e0c07824 */ /* 0x000fe200078e00ff */
[----:B------:R-:W-:Y:S01]  /*0d90*/  LOP3.LUT R10, R10, 0xfffffff8, RZ, 0xc0, !PT ;  /* 0xfffffff80a0a7812 */ /* 0x000fe200078ec0ff */
[----:B------:R-:W-:Y:S01]  /*0da0*/  IMAD R3, R2, 0x10, R3 ;  /* 0x0000001002037824 */ /* 0x000fe200078e0203 */
[----:B------:R-:W-:Y:S01]  /*0db0*/  LEA.HI R0, R0, R221, RZ, 0x3 ;  /* 0x000000dd00007211 */ /* 0x000fe200078f18ff */
[C---:B------:R-:W-:Y:S01]  /*0dc0*/  VIADD R199, R192.reuse, 0x40 ;  /* 0x00000040c0c77836 */ /* 0x040fe20000000000 */
[----:B------:R-:W-:Y:S01]  /*0dd0*/  IADD3 R198, R192, 0x20, RZ ;  /* 0x00000020c0c67810 */ /* 0x000fe20007ffe0ff */
[----:B------:R-:W-:Y:S01]  /*0de0*/  IMAD.IADD R217, R195, 0x1, -R10 ;  /* 0x00000001c3d97824 */ /* 0x000fe200078e0a0a */
[----:B------:R-:W-:Y:S01]  /*0df0*/  LOP3.LUT R205, R205, 0x1c0, RZ, 0xc0, !PT ;  /* 0x000001c0cdcd7812 */ /* 0x000fe200078ec0ff */
[----:B------:R-:W-:Y:S01]  /*0e00*/  IMAD R235, R3, 0x8, R4 ;  /* 0x0000000803eb7824 */ /* 0x000fe200078e0204 */
[----:B------:R-:W-:Y:S01]  /*0e10*/  SHF.R.S32.HI R3, RZ, 0x1f, R198 ;  /* 0x0000001fff037819 */ /* 0x000fe200000114c6 */
[----:B------:R-:W-:Y:S01]  /*0e20*/  IMAD.SHL.U32 R208, R217, 0x40, RZ ;  /* 0x00000040d9d07824 */ /* 0x000fe200078e00ff */
[----:B------:R-:W-:Y:S01]  /*0e30*/  SHF.R.S32.HI R4, RZ, 0x1f, R199 ;  /* 0x0000001fff047819 */ /* 0x000fe200000114c7 */
[----:B------:R-:W-:Y:S01]  /*0e40*/  IMAD.SHL.U32 R210, R2, 0x200, RZ ;  /* 0x0000020002d27824 */ /* 0x000fe200078e00ff */
[CC--:B------:R-:W-:Y:S01]  /*0e50*/  LEA.HI R2, R3.reuse, R198.reuse, RZ, 0x6 ;  /* 0x000000c603027211 */ /* 0x0c0fe200078f30ff */
[----:B------:R-:W-:Y:S01]  /*0e60*/  IMAD.SHL.U32 R0, R0, 0x40, RZ ;  /* 0x0000004000007824 */ /* 0x000fe200078e00ff */
[----:B------:R-:W-:Y:S01]  /*0e70*/  LOP3.LUT R208, R208, 0x1c0, RZ, 0xc0, !PT ;  /* 0x000001c0d0d07812 */ /* 0x000fe200078ec0ff */
[----:B------:R-:W-:Y:S01]  /*0e80*/  IMAD.SHL.U32 R18, R224, 0x4, RZ ;  /* 0x00000004e0127824 */ /* 0x000fe200078e00ff */
[----:B------:R-:W-:Y:S01]  /*0e90*/  LEA.HI R225, R3, R198, RZ, 0x3 ;  /* 0x000000c603e17211 */ /* 0x000fe200078f18ff */
[----:B------:R-:W-:Y:S01]  /*0ea0*/  IMAD.SHL.U32 R3, R2, 0x80, RZ ;  /* 0x0000008002037824 */ /* 0x000fe200078e00ff */
[CC--:B------:R-:W-:Y:S01]  /*0eb0*/  LEA.HI R230, R4.reuse, R199.reuse, RZ, 0x3 ;  /* 0x000000c704e67211 */ /* 0x0c0fe200078f18ff */
[----:B------:R-:W-:Y:S01]  /*0ec0*/  IMAD.SHL.U32 R235, R235, 0x8, RZ ;  /* 0x00000008ebeb7824 */ /* 0x000fe200078e00ff */
[----:B------:R-:W-:-:S02]  /*0ed0*/  LEA.HI R4, R4, R199, RZ, 0x6 ;  /* 0x000000c704047211 */ /* 0x000fc400078f30ff */
[----:B------:R-:W-:Y:S02]  /*0ee0*/  SHF.R.U32.HI R233, RZ, 0x3, R205 ;  /* 0x00000003ffe97819 */ /* 0x000fe400000116cd */
[----:B------:R-:W-:Y:S01]  /*0ef0*/  SHF.R.U32.HI R209, RZ, 0x3, R208 ;  /* 0x00000003ffd17819 */ /* 0x000fe200000116d0 */
[----:B------:R-:W-:Y:S01]  /*0f00*/  IMAD.SHL.U32 R4, R4, 0x80, RZ ;  /* 0x0000008004047824 */ /* 0x000fe200078e00ff */
[--C-:B------:R-:W-:Y:S02]  /*0f10*/  LOP3.LUT R2, R208, 0x38, R225.reuse, 0xf8, !PT ;  /* 0x00000038d0027812 */ /* 0x100fe400078ef8e1 */
[----:B------:R-:W-:Y:S02]  /*0f20*/  LOP3.LUT R10, R205, 0x38, R225, 0xf8, !PT ;  /* 0x00000038cd0a7812 */ /* 0x000fe400078ef8e1 */
[----:B------:R-:W-:Y:S02]  /*0f30*/  LOP3.LUT R211, R0, 0xfffffe00, RZ, 0xc0, !PT ;  /* 0xfffffe0000d37812 */ /* 0x000fe400078ec0ff */
[----:B------:R-:W-:-:S02]  /*0f40*/  LOP3.LUT R3, R3, 0xffffe000, RZ, 0xc0, !PT ;  /* 0xffffe00003037812 */ /* 0x000fc400078ec0ff */
[----:B------:R-:W-:Y:S02]  /*0f50*/  LOP3.LUT R2, R2, R209, RZ, 0x3c, !PT ;  /* 0x000000d102027212 */ /* 0x000fe400078e3cff */
[----:B------:R-:W-:Y:S02]  /*0f60*/  LOP3.LUT R10, R10, R233, RZ, 0x3c, !PT ;  /* 0x000000e90a0a7212 */ /* 0x000fe400078e3cff */
[--C-:B------:R-:W-:Y:S02]  /*0f70*/  LOP3.LUT R0, R208, 0x38, R230.reuse, 0xf8, !PT ;  /* 0x00000038d0007812 */ /* 0x100fe400078ef8e6 */
[----:B------:R-:W-:Y:S02]  /*0f80*/  LOP3.LUT R12, R205, 0x38, R230, 0xf8, !PT ;  /* 0x00000038cd0c7812 */ /* 0x000fe400078ef8e6 */
[-C--:B------:R-:W-:Y:S02]  /*0f90*/  IADD3 R2, R2, R3.reuse, R210 ;  /* 0x0000000302027210 */ /* 0x080fe40007ffe0d2 */
[----:B------:R-:W-:-:S02]  /*0fa0*/  IADD3 R10, R10, R3, R211 ;  /* 0x000000030a0a7210 */ /* 0x000fc40007ffe0d3 */
[----:B------:R-:W-:Y:S02]  /*0fb0*/  LOP3.LUT R4, R4, 0xffffe000, RZ, 0xc0, !PT ;  /* 0xffffe00004047812 */ /* 0x000fe400078ec0ff */
[----:B------:R-:W-:Y:S01]  /*0fc0*/  LOP3.LUT R3, R0, R209, RZ, 0x3c, !PT ;  /* 0x000000d100037212 */ /* 0x000fe200078e3cff */
[----:B------:R-:W-:Y:S01]  /*0fd0*/  IMAD.U32 R0, RZ, RZ, UR5 ;  /* 0x00000005ff007e24 */ /* 0x000fe2000f8e00ff */
[----:B------:R-:W-:Y:S02]  /*0fe0*/  LOP3.LUT R12, R12, R233, RZ, 0x3c, !PT ;  /* 0x000000e90c0c7212 */ /* 0x000fe400078e3cff */
[-C--:B------:R-:W-:Y:S02]  /*0ff0*/  IADD3 R229, R3, R4.reuse, R210 ;  /* 0x0000000403e57210 */ /* 0x080fe40007ffe0d2 */
[----:B------:R-:W-:Y:S02]  /*1000*/  IADD3 R12, R12, R4, R211 ;  /* 0x000000040c0c7210 */ /* 0x000fe40007ffe0d3 */
[----:B------:R-:W-:-:S02]  /*1010*/  MOV R4, UR4 ;  /* 0x0000000400047c02 */ /* 0x000fc40008000f00 */
[----:B------:R-:W-:Y:S02]  /*1020*/  SHF.R.S32.HI R234, RZ, 0x7, R5 ;  /* 0x00000007ffea7819 */ /* 0x000fe40000011405 */
[----:B------:R-:W-:Y:S01]  /*1030*/  LEA.HI R9, R9, R226, RZ, 0x5 ;  /* 0x000000e209097211 */ /* 0x000fe200078f28ff */
[----:B------:R0:W-:Y:S01]  /*1040*/  STL [R1+0x38], R4 ;  /* 0x0000380401007387 */ /* 0x0001e20000100800 */
[----:B------:R-:W-:Y:S02]  /*1050*/  LEA.HI R5, R5, R234, RZ, 0x1 ;  /* 0x000000ea05057211 */ /* 0x000fe400078f08ff */
[----:B------:R-:W-:Y:S02]  /*1060*/  SHF.R.S32.HI R9, RZ, 0x5, R9 ;  /* 0x00000005ff097819 */ /* 0x000fe40000011409 */
[----:B------:R-:W-:Y:S02]  /*1070*/  LOP3.LUT R5, R5, 0x3fffffe, RZ, 0xc0, !PT ;  /* 0x03fffffe05057812 */ /* 0x000fe400078ec0ff */
[----:B------:R-:W-:-:S02]  /*1080*/  LOP3.LUT R0, R205, 0x38, R192, 0xf8, !PT ;  /* 0x00000038cd007812 */ /* 0x000fc400078ef8c0 */
[----:B------:R-:W-:Y:S02]  /*1090*/  LEA R8, R9, R8, 0x4 ;  /* 0x0000000809087211 */ /* 0x000fe400078e20ff */
[----:B------:R-:W-:Y:S02]  /*10a0*/  IADD3 R5, R234, -R5, RZ ;  /* 0x80000005ea057210 */ /* 0x000fe40007ffe0ff */
[----:B------:R-:W-:Y:S02]  /*10b0*/  LOP3.LUT R3, R6, 0x7ffffffc, RZ, 0xc0, !PT ;  /* 0x7ffffffc06037812 */ /* 0x000fe400078ec0ff */
[----:B------:R-:W-:Y:S01]  /*10c0*/  LOP3.LUT R0, R211, R0, R233, 0xf6, !PT ;  /* 0x00000000d3007212 */ /* 0x000fe200078ef6e9 */
[----:B------:R-:W-:Y:S01]  /*10d0*/  IMAD R216, R5, 0x40, R8 ;  /* 0x0000004005d87824 */ /* 0x000fe200078e0208 */
[----:B------:R-:W-:Y:S01]  /*10e0*/  SHF.R.S32.HI R214, RZ, 0x3, R214 ;  /* 0x00000003ffd67819 */ /* 0x000fe200000114d6 */
[----:B------:R-:W-:Y:S01]  /*10f0*/  IMAD.IADD R206, R226, 0x1, -R3 ;  /* 0x00000001e2ce7824 */ /* 0x000fe200078e0a03 */
[----:B------:R-:W-:-:S02]  /*1100*/  SHF.R.S32.HI R222, RZ, 0x1f, R195 ;  /* 0x0000001fffde7819 */ /* 0x000fc400000114c3 */
[----:B------:R-:W-:Y:S02]  /*1110*/  SHF.R.S32.HI R225, RZ, 0x3, R225 ;  /* 0x00000003ffe17819 */ /* 0x000fe400000114e1 */
[----:B------:R-:W-:Y:S02]  /*1120*/  SHF.R.S32.HI R230, RZ, 0x3, R230 ;  /* 0x00000003ffe67819 */ /* 0x000fe400000114e6 */
[----:B------:R-:W-:Y:S02]  /*1130*/  LEA R231, R0, UR4, 0x1 ;  /* 0x0000000400e77c11 */ /* 0x000fe4000f8e08ff */
[----:B------:R-:W-:Y:S02]  /*1140*/  LEA R232, R2, UR4, 0x1 ;  /* 0x0000000402e87c11 */ /* 0x000fe4000f8e08ff */
[----:B------:R-:W-:Y:S02]  /*1150*/  LEA R228, R10, UR4, 0x1 ;  /* 0x000000040ae47c11 */ /* 0x000fe4000f8e08ff */
[----:B------:R-:W-:-:S02]  /*1160*/  LEA R229, R229, UR4, 0x1 ;  /* 0x00000004e5e57c11 */ /* 0x000fc4000f8e08ff */
[----:B0-----:R-:W-:-:S07]  /*1170*/  LEA R227, R12, UR4, 0x1 ;  /* 0x000000040ce37c11 */ /* 0x001fce000f8e08ff */
.L_x_1609:
[----:B------:R-:W-:Y:S01]  /*1180*/  ULDC.64 UR4, c[0x0][0xa28] ;  /* 0x00028a0000047ab9 */ /* 0x000fe20000000a00 */
[----:B0-23-5:R-:W0:Y:S01]  /*1190*/  LDC.64 R4, c[0x0][0xa08] ;  /* 0x00028200ff047b82 */ /* 0x02de220000000a00 */
[----:B------:R-:W-:Y:S01]  /*11a0*/  ISETP.NE.U32.AND P0, PT, RZ, UR4, PT ;  /* 0x00000004ff007c0c */ /* 0x000fe2000bf05070 */
[----:B------:R-:W-:Y:S01]  /*11b0*/  IMAD.MOV.U32 R0, RZ, RZ, RZ ;  /* 0x000000ffff007224 */ /* 0x000fe200078e00ff */
[----:B------:R-:W-:Y:S01]  /*11c0*/  MOV R26, RZ ;  /* 0x000000ff001a7202 */ /* 0x000fe20000000f00 */
[----:B------:R-:W-:Y:S01]  /*11d0*/  ULDC.64 UR6, c[0x0][0x208] ;  /* 0x0000820000067ab9 */ /* 0x000fe20000000a00 */
[----:B------:R-:W-:Y:S01]  /*11e0*/  ISETP.NE.AND.EX P0, PT, RZ, UR5, PT, P0 ;  /* 0x00000005ff007c0c */ /* 0x000fe2000bf05300 */
[----:B------:R-:W-:Y:S02]  /*11f0*/  ULDC.64 UR4, c[0x0][0xa18] ;  /* 0x0002860000047ab9 */ /* 0x000fe40000000a00 */
[----:B------:R-:W-:-:S04]  /*1200*/  ISETP.NE.U32.AND P1, PT, RZ, UR4, PT ;  /* 0x00000004ff007c0c */ /* 0x000fc8000bf25070 */
[----:B------:R-:W-:Y:S01]  /*1210*/  ISETP.NE.AND.EX P1, PT, RZ, UR5, PT, P1 ;  /* 0x00000005ff007c0c */ /* 0x000fe2000bf25310 */
[----:B------:R-:W-:Y:S02]  /*1220*/  ULDC.64 UR4, c[0x0][0xa08] ;  /* 0x0002820000047ab9 */ /* 0x000fe40000000a00 */
[----:B------:R-:W-:-:S03]  /*1230*/  ISETP.NE.U32.AND P3, PT, RZ, UR4, PT ;  /* 0x00000004ff007c0c */ /* 0x000fc6000bf65070 */
[----:B------:R-:W1:Y:S01]  /*1240*/  @P0 LDC.64 R2, c[0x0][0xa28] ;  /* 0x00028a00ff020b82 */ /* 0x000e620000000a00 */
[----:B------:R-:W-:Y:S01]  /*1250*/  ISETP.NE.AND.EX P3, PT, RZ, UR5, PT, P3 ;  /* 0x00000005ff007c0c */ /* 0x000fe2000bf65330 */
[----:B0---4-:R-:W-:-:S06]  /*1260*/  IMAD.WIDE R8, R203, 0x4, R4 ;  /* 0x00000004cb087825 */ /* 0x011fcc00078e0204 */
[----:B------:R-:W0:Y:S01]  /*1270*/  @P1 LDC.64 R6, c[0x0][0xa18] ;  /* 0x00028600ff061b82 */ /* 0x000e220000000a00 */
[----:B------:R-:W-:Y:S02]  /*1280*/  ULDC UR4, c[0x0][0x288] ;  /* 0x0000a20000047ab9 */ /* 0x000fe40000000800 */
[----:B------:R-:W-:Y:S01]  /*1290*/  IMAD.U32 R197, RZ, RZ, UR4 ;  /* 0x00000004ffc57e24 */ /* 0x000fe2000f8e00ff */
[----:B------:R-:W-:Y:S02]  /*12a0*/  ULDC.64 UR4, c[0x0][0x3f8] ;  /* 0x0000fe0000047ab9 */ /* 0x000fe40000000a00 */
[----:B------:R-:W-:Y:S01]  /*12b0*/  UISETP.NE.U32.AND UP0, UPT, UR4, URZ, UPT ;  /* 0x0000003f0400728c */ /* 0x000fe2000bf05070 */
[----:B------:R2:W5:Y:S03]  /*12c0*/  @P3 LDG.E R26, desc[UR6][R8.64] ;  /* 0x00000006081a3981 */ /* 0x000566000c1e1900 */
[----:B------:R-:W-:-:S03]  /*12d0*/  UISETP.NE.AND.EX UP0, UPT, UR5, URZ, UPT, UP0 ;  /* 0x0000003f0500728c */ /* 0x000fc6000bf05300 */
[----:B------:R-:W-:Y:S01]  /*12e0*/  ULDC.64 UR4, c[0x0][0xa20] ;  /* 0x0002880000047ab9 */ /* 0x000fe20000000a00 */
[----:B-1----:R-:W-:Y:S01]  /*12f0*/  @P0 IMAD.WIDE R2, R203, 0x4, R2 ;  /* 0x00000004cb020825 */ /* 0x002fe200078e0202 */
[----:B------:R-:W-:-:S04]  /*1300*/  ISETP.NE.U32.AND P2, PT, RZ, UR4, PT ;  /* 0x00000004ff007c0c */ /* 0x000fc8000bf45070 */
[----:B------:R2:W5:Y:S01]  /*1310*/  @P0 LDG.E R0, desc[UR6][R2.64] ;  /* 0x0000000602000981 */ /* 0x000562000c1e1900 */
[----:B0-----:R-:W-:-:S05]  /*1320*/  @P1 IMAD.WIDE R4, R203, 0x4, R6 ;  /* 0x00000004cb041825 */ /* 0x001fca00078e0206 */
[----:B------:R2:W5:Y:S01]  /*1330*/  @P1 LDG.E R197, desc[UR6][R4.64] ;  /* 0x0000000604c51981 */ /* 0x000562000c1e1900 */
[----:B------:R-:W-:Y:S02]  /*1340*/  ULDC UR6, c[0x0][0x404] ;  /* 0x0001010000067ab9 */ /* 0x000fe40000000800 */
[----:B------:R-:W-:Y:S01]  /*1350*/  USEL UR4, UR6, 0x1, UP0 ;  /* 0x0000000106047887 */ /* 0x000fe20008000000 */
[----:B------:R-:W-:Y:S02]  /*1360*/  ISETP.NE.AND.EX P2, PT, RZ, UR5, PT, P2 ;  /* 0x00000005ff007c0c */ /* 0x000fe4000bf45320 */
[----:B------:R-:W-:Y:S01]  /*1370*/  ULDC UR6, c[0x0][0x2e0] ;  /* 0x0000b80000067ab9 */ /* 0x000fe20000000800 */
[----:B------:R-:W-:Y:S01]  /*1380*/  ULDC UR7, c[0x0][0x338] ;  /* 0x0000ce0000077ab9 */ /* 0x000fe20000000800 */
[----:B------:R-:W-:Y:S01]  /*1390*/  UIMAD UR6, UR4, UR6, URZ ;  /* 0x00000006040672a4 */ /* 0x000fe2000f8e023f */
[----:B------:R-:W-:Y:S02]  /*13a0*/  IMAD.MOV.U32 R223, RZ, RZ, R201 ;  /* 0x000000ffffdf7224 */ /* 0x000fe400078e00c9 */
[----:B------:R-:W-:-:S02]  /*13b0*/  IMAD.MOV.U32 R218, RZ, RZ, R202 ;  /* 0x000000ffffda7224 */ /* 0x000fc400078e00ca */
[----:B------:R-:W-:Y:S01]  /*13c0*/  IMAD.MOV.U32 R219, RZ, RZ, R203 ;  /* 0x000000ffffdb7224 */ /* 0x000fe200078e00cb */
[----:B--2---:R-:W-:Y:S06]  /*13d0*/  @P1 BRA `(.L_x_1312) ;  /* 0x0000000000281947 */ /* 0x004fec0003800000 */
[----:B------:R-:W-:Y:S02]  /*13e0*/  ULDC.64 UR4, c[0x0][0xa00] ;  /* 0x0002800000047ab9 */ /* 0x000fe40000000a00 */
[----:B------:R-:W-:-:S04]  /*13f0*/  ISETP.NE.U32.AND P0, PT, RZ, UR4, PT ;  /* 0x00000004ff007c0c */ /* 0x000fc8000bf05070 */
[----:B------:R-:W-:-:S13]  /*1400*/  ISETP.NE.AND.EX P0, PT, RZ, UR5, PT, P0 ;  /* 0x00000005ff007c0c */ /* 0x000fda000bf05300 */
[----:B------:R-:W-:Y:S05]  /*1410*/  @!P0 BRA `(.L_x_1312) ;  /* 0x0000000000188947 */ /* 0x000fea0003800000 */
[----:B------:R-:W0:Y:S01]  /*1420*/  LDC.64 R2, c[0x0][0xa00] ;  /* 0x00028000ff027b82 */ /* 0x000e220000000a00 */
[----:B------:R-:W-:Y:S01]  /*1430*/  ULDC.64 UR4, c[0x0][0x208] ;  /* 0x0000820000047ab9 */ /* 0x000fe20000000a00 */
[----:B0-----:R-:W-:-:S05]  /*1440*/  IMAD.WIDE R2, R203, 0x4, R2 ;  /* 0x00000004cb027825 */ /* 0x001fca00078e0202 */
[----:B-----5:R-:W2:Y:S04]  /*1450*/  LDG.E R197, desc[UR4][R2.64] ;  /* 0x0000000402c57981 */ /* 0x020ea8000c1e1900 */
[----:B------:R-:W2:Y:S02]  /*1460*/  LDG.E R4, desc[UR4][R2.64+0x4] ;  /* 0x0000040402047981 */ /* 0x000ea4000c1e1900 */
[----:B--2---:R-:W-:-:S07]  /*1470*/  IMAD.IADD R197, R4, 0x1, -R197 ;  /* 0x0000000104c57824 */ /* 0x004fce00078e0ac5 */
.L_x_1312:
[----:B------:R-:W-:Y:S01]  /*1480*/  MOV R24, UR7 ;  /* 0x0000000700187c02 */ /* 0x000fe20008000f00 */
[----:B------:R-:W-:Y:S01]  /*1490*/  IMAD.U32 R25, RZ, RZ, UR6 ;  /* 0x00000006ff197e24 */ /* 0x000fe2000f8e00ff */
[----:B------:R-:W-:Y:S06]  /*14a0*/  @!P2 BRA `(.L_x_1313) ;  /* 0x000000000014a947 */ /* 0x000fec0003800000 */
[----:B------:R-:W0:Y:S01]  /*14b0*/  LDC.64 R2, c[0x0][0xa20] ;  /* 0x00028800ff027b82 */ /* 0x000e220000000a00 */
[----:B------:R-:W-:Y:S01]  /*14c0*/  ULDC.64 UR4, c[0x0][0x208] ;  /* 0x0000820000047ab9 */ /* 0x000fe20000000a00 */
[----:B0-----:R-:W-:-:S05]  /*14d0*/  IMAD.WIDE R2, R203, 0x4, R2 ;  /* 0x00000004cb027825 */ /* 0x001fca00078e0202 */
[----:B------:R0:W5:Y:S01]  /*14e0*/  LDG.E R25, desc[UR4][R2.64] ;  /* 0x0000000402197981 */ /* 0x000162000c1e1900 */
[----:B------:R-:W-:Y:S05]  /*14f0*/  BRA `(.L_x_1314) ;  /* 0x0000000000147947 */ /* 0x000fea0003800000 */
.L_x_1313:
[----:B------:R-:W-:Y:S05]  /*1500*/  @!P3 BRA `(.L_x_1314) ;  /* 0x000000000010b947 */ /* 0x000fea0003800000 */
[----:B------:R-:W-:Y:S02]  /*1510*/  ULDC.64 UR4, c[0x0][0x208] ;  /* 0x0000820000047ab9 */ /* 0x000fe40000000a00 */
[----:B------:R-:W2:Y:S04]  /*1520*/  LDG.E R2, desc[UR4][R8.64] ;  /* 0x0000000408027981 */ /* 0x000ea8000c1e1900 */
[----:B------:R-:W2:Y:S02]  /*1530*/  LDG.E R25, desc[UR4][R8.64+0x4] ;  /* 0x0000040408197981 */ /* 0x000ea4000c1e1900 */
[----:B--2---:R-:W-:-:S07]  /*1540*/  IMAD.IADD R25, R25, 0x1, -R2 ;  /* 0x0000000119197824 */ /* 0x004fce00078e0a02 */
.L_x_1314:
[----:B------:R-:W-:Y:S01]  /*1550*/  ULDC.64 UR4, c[0x0][0xa10] ;  /* 0x0002840000047ab9 */ /* 0x000fe20000000a00 */
[----:B------:R-:W-:Y:S01]  /*1560*/  ULDC.64 UR6, c[0x0][0x208] ;  /* 0x0000820000067ab9 */ /* 0x000fe20000000a00 */
[----:B------:R-:W-:Y:S01]  /*1570*/  ISETP.NE.U32.AND P0, PT, RZ, UR4, PT ;  /* 0x00000004ff007c0c */ /* 0x000fe2000bf05070 */
[----:B------:R-:W1:Y:S03]  /*1580*/  LDC.64 R8, c[0x0][0x9e0] ;  /* 0x00027800ff087b82 */ /* 0x000e660000000a00 */
[----:B------:R-:W-:Y:S01]  /*1590*/  ISETP.NE.AND.EX P0, PT, RZ, UR5, PT, P0 ;  /* 0x00000005ff007c0c */ /* 0x000fe2000bf05300 */
[----:B------:R-:W-:Y:S02]  /*15a0*/  ULDC.64 UR4, c[0x0][0xa30] ;  /* 0x00028c0000047ab9 */ /* 0x000fe40000000a00 */
[----:B------:R-:W-:-:S04]  /*15b0*/  ISETP.NE.U32.AND P1, PT, RZ, UR4, PT ;  /* 0x00000004ff007c0c */ /* 0x000fc8000bf25070 */
[----:B------:R-:W-:-:S06]  /*15c0*/  ISETP.NE.AND.EX P1, PT, RZ, UR5, PT, P1 ;  /* 0x00000005ff007c0c */ /* 0x000fcc000bf25310 */
[----:B0-----:R-:W0:Y:S08]  /*15d0*/  @P0 LDC.64 R2, c[0x0][0xa10] ;  /* 0x00028400ff020b82 */ /* 0x001e300000000a00 */
[----:B------:R-:W2:Y:S01]  /*15e0*/  @P1 LDC.64 R4, c[0x0][0xa30] ;  /* 0x00028c00ff041b82 */ /* 0x000ea20000000a00 */
[----:B0-----:R-:W-:-:S05]  /*15f0*/  @P0 IMAD.WIDE R2, R203, 0x4, R2 ;  /* 0x00000004cb020825 */ /* 0x001fca00078e0202 */
[----:B------:R-:W3:Y:S04]  /*1600*/  @P0 LDG.E R6, desc[UR6][R2.64] ;  /* 0x0000000602060981 */ /* 0x000ee8000c1e1900 */
[----:B------:R-:W3:Y:S01]  /*1610*/  @P0 LDG.E R7, desc[UR6][R2.64+0x4] ;  /* 0x0000040602070981 */ /* 0x000ee2000c1e1900 */
[----:B-----5:R-:W-:Y:S02]  /*1620*/  IMAD.IADD R10, R25, 0x1, -R0 ;  /* 0x00000001190a7824 */ /* 0x020fe400078e0a00 */
[----:B------:R-:W-:Y:S02]  /*1630*/  IMAD.MOV.U32 R144, RZ, RZ, R25 ;  /* 0x000000ffff907224 */ /* 0x000fe400078e0019 */
[----:B--2---:R-:W-:-:S05]  /*1640*/  @P1 IMAD.WIDE R4, R203, 0x4, R4 ;  /* 0x00000004cb041825 */ /* 0x004fca00078e0204 */
[----:B------:R0:W5:Y:S01]  /*1650*/  @P1 LDG.E R144, desc[UR6][R4.64] ;  /* 0x0000000604901981 */ /* 0x000162000c1e1900 */
[----:B-1----:R-:W-:Y:S02]  /*1660*/  ISETP.GE.AND P1, PT, R9, 0x1, PT ;  /* 0x000000010900780c */ /* 0x002fe40003f26270 */
[----:B------:R-:W-:Y:S01]  /*1670*/  LEA R146, R201, 0x80, 0x7 ;  /* 0x00000080c9927811 */ /* 0x000fe200078e38ff */
[----:B---3--:R-:W-:-:S05]  /*1680*/  @P0 IMAD.IADD R24, R7, 0x1, -R6 ;  /* 0x0000000107180824 */ /* 0x008fca00078e0a06 */
[----:B------:R-:W-:-:S04]  /*1690*/  IADD3 R196, R10, R24, RZ ;  /* 0x000000180ac47210 */ /* 0x000fc80007ffe0ff */
[C---:B------:R-:W-:Y:S01]  /*16a0*/  IADD3 R146, R196.reuse, R146, -R197 ;  /* 0x00000092c4927210 */ /* 0x040fe20007ffe8c5 */
[----:B------:R-:W-:-:S04]  /*16b0*/  VIADD R0, R196, 0x5f ;  /* 0x0000005fc4007836 */ /* 0x000fc80000000000 */
[----:B------:R-:W-:-:S05]  /*16c0*/  IMAD.HI R0, R0, 0x2aaaaaab, RZ ;  /* 0x2aaaaaab00007827 */ /* 0x000fca00078e02ff */
[----:B------:R-:W-:-:S04]  /*16d0*/  SHF.R.U32.HI R3, RZ, 0x1f, R0 ;  /* 0x0000001fff037819 */ /* 0x000fc80000011600 */
[----:B------:R-:W-:Y:S01]  /*16e0*/  LEA.HI.SX32 R150, R0, R3, 0x1c ;  /* 0x0000000300967211 */ /* 0x000fe200078fe2ff */
[----:B------:R-:W-:Y:S01]  /*16f0*/  IMAD.IADD R0, R146, 0x1, R8 ;  /* 0x0000000192007824 */ /* 0x000fe200078e0208 */
[----:B0-----:R-:W-:Y:S06]  /*1700*/  @!P1 BRA `(.L_x_1315) ;  /* 0x0000000000489947 */ /* 0x001fec0003800000 */
[C---:B------:R-:W-:Y:S01]  /*1710*/  ISETP.GT.AND P0, PT, R146.reuse, RZ, PT ;  /* 0x000000ff9200720c */ /* 0x040fe20003f04270 */
[----:B------:R-:W-:Y:S01]  /*1720*/  BSSY B0, `(.L_x_1316) ;  /* 0x000000e000007945 */ /* 0x000fe20003800000 */
[----:B------:R-:W-:-:S11]  /*1730*/  VIADD R2, R146, 0xffffffff ;  /* 0xffffffff92027836 */ /* 0x000fd60000000000 */
        /* <DEDUP_REMOVED lines=8> */
.L_x_1317:
[----:B------:R-:W-:-:S13]  /*17c0*/  ISETP.NE.AND P0, PT, R9, 0x1, PT ;  /* 0x000000010900780c */ /* 0x000fda0003f05270 */
[----:B------:R-:W0:Y:S02]  /*17d0*/  @P0 LDC.64 R4, c[0x0][0x9e8] ;  /* 0x00027a00ff040b82 */ /* 0x000e240000000a00 */
[----:B0-----:R-:W-:-:S05]  /*17e0*/  @P0 IMAD.HI.U32 R4, R2, R4, RZ ;  /* 0x0000000402040227 */ /* 0x001fca00078e00ff */
[----:B------:R-:W-:-:S07]  /*17f0*/  @P0 SHF.R.U32.HI R2, RZ, R5, R4 ;  /* 0x00000005ff020219 */ /* 0x000fce0000011604 */
.L_x_1318:
[----:B------:R-:W-:Y:S05]  /*1800*/  BSYNC B0 ;  /* 0x0000000000007941 */ /* 0x000fea0003800000 */
.L_x_1316:
[----:B------:R-:W-:-:S05]  /*1810*/  IMAD R3, R2, R9, R9 ;  /* 0x0000000902037224 */ /* 0x000fca00078e0209 */
[----:B------:R-:W-:-:S07]  /*1820*/  VIMNMX R0, R0, R3, PT ;  /* 0x0000000300007248 */ /* 0x000fce0003fe0100 */
.L_x_1315:
[----:B------:R-:W-:Y:S01]  /*1830*/  IMAD R145, R201, 0x80, -R197 ;  /* 0x00000080c9917824 */ /* 0x000fe200078e0ac5 */
[----:B------:R-:W-:-:S04]  /*1840*/  ULDC UR4, c[0x0][0x9dc] ;  /* 0x0002770000047ab9 */ /* 0x000fc80000000800 */
[----:B------:R-:W-:-:S05]  /*1850*/  IADD3 R145, R196, R145, RZ ;  /* 0x00000091c4917210 */ /* 0x000fca0007ffe0ff */
[----:B------:R-:W-:Y:S01]  /*1860*/  VIADD R2, R145, -UR4 ;  /* 0x8000000491027c36 */ /* 0x000fe20008000000 */
[----:B------:R-:W-:Y:S06]  /*1870*/  @!P1 BRA `(.L_x_1319) ;  /* 0x0000000000489947 */ /* 0x000fec0003800000 */
[----:B------:R-:W-:Y:S01]  /*1880*/  ISETP.GT.AND P0, PT, R145, -0x1, PT ;  /* 0xffffffff9100780c */ /* 0x000fe20003f04270 */
[----:B------:R-:W-:-:S12]  /*1890*/  BSSY B0, `(.L_x_1320) ;  /* 0x000000e000007945 */ /* 0x000fd80003800000 */
        /* <DEDUP_REMOVED lines=8> */
.L_x_1321:
[----:B------:R-:W-:Y:S01]  /*1920*/  ISETP.NE.AND P0, PT, R9, 0x1, PT ;  /* 0x000000010900780c */ /* 0x000fe20003f05270 */
[----:B------:R-:W-:-:S12]  /*1930*/  IMAD.MOV.U32 R4, RZ, RZ, R145 ;  /* 0x000000ffff047224 */ /* 0x000fd800078e0091 */
[----:B------:R-:W0:Y:S02]  /*1940*/  @P0 LDC.64 R6, c[0x0][0x9e8] ;  /* 0x00027a00ff060b82 */ /* 0x000e240000000a00 */
[----:B0-----:R-:W-:-:S05]  /*1950*/  @P0 IMAD.HI.U32 R6, R145, R6, RZ ;  /* 0x0000000691060227 */ /* 0x001fca00078e00ff */
[----:B------:R-:W-:-:S07]  /*1960*/  @P0 SHF.R.U32.HI R4, RZ, R7, R6 ;  /* 0x00000007ff040219 */ /* 0x000fce0000011606 */
.L_x_1322:
[----:B------:R-:W-:Y:S05]  /*1970*/  BSYNC B0 ;  /* 0x0000000000007941 */ /* 0x000fea0003800000 */
.L_x_1320:
[----:B------:R-:W-:-:S05]  /*1980*/  IMAD R3, R4, R9, RZ ;  /* 0x0000000904037224 */ /* 0x000fca00078e02ff */
[----:B------:R-:W-:-:S07]  /*1990*/  VIMNMX R2, R2, R3, !PT ;  /* 0x0000000302027248 */ /* 0x000fce0007fe0100 */
.L_x_1319:
[----:B------:R-:W-:Y:S01]  /*19a0*/  VIADD R0, R0, 0x5f ;  /* 0x0000005f00007836 */ /* 0x000fe20000000000 */
[----:B------:R-:W-:Y:S01]  /*19b0*/  PLOP3.LUT P2, PT, PT, PT, PT, 0x80, 0x0 ;  /* 0x000000000000781c */ /* 0x000fe20003f4f070 */
[----:B------:R-:W-:-:S04]  /*19c0*/  IMAD.HI R2, R2, 0x2aaaaaab, RZ ;  /* 0x2aaaaaab02027827 */ /* 0x000fc800078e02ff */
[----:B------:R-:W-:Y:S01]  /*19d0*/  IMAD.HI R0, R0, 0x2aaaaaab, RZ ;  /* 0x2aaaaaab00007827 */ /* 0x000fe200078e02ff */
[----:B------:R-:W-:-:S04]  /*19e0*/  SHF.R.U32.HI R5, RZ, 0x1f, R2 ;  /* 0x0000001fff057819 */ /* 0x000fc80000011602 */
[----:B------:R-:W-:Y:S02]  /*19f0*/  SHF.R.U32.HI R3, RZ, 0x1f, R0 ;  /* 0x0000001fff037819 */ /* 0x000fe40000011600 */
[----:B------:R-:W-:Y:S02]  /*1a00*/  LEA.HI.SX32 R5, R2, R5, 0x1c ;  /* 0x0000000502057211 */ /* 0x000fe400078fe2ff */
[----:B------:R-:W-:Y:S02]  /*1a10*/  LEA.HI.SX32 R3, R0, R3, 0x1c ;  /* 0x0000000300037211 */ /* 0x000fe400078fe2ff */
[----:B------:R-:W-:Y:S02]  /*1a20*/  VIMNMX R5, RZ, R5, !PT ;  /* 0x00000005ff057248 */ /* 0x000fe40007fe0100 */
[----:B------:R-:W-:-:S03]  /*1a30*/  VIMNMX R3, R150, R3, PT ;  /* 0x0000000396037248 */ /* 0x000fc60003fe0100 */
[--C-:B------:R-:W-:Y:S02]  /*1a40*/  IMAD R5, R5, 0x60, -R10.reuse ;  /* 0x0000006005057824 */ /* 0x100fe400078e0a0a */
[----:B------:R-:W-:-:S03]  /*1a50*/  IMAD R3, R3, 0x60, -R10 ;  /* 0x0000006003037824 */ /* 0x000fc600078e0a0a */
[----:B------:R-:W-:Y:S02]  /*1a60*/  VIMNMX R5, RZ, R5, !PT ;  /* 0x00000005ff057248 */ /* 0x000fe40007fe0100 */
[----:B------:R-:W-:-:S03]  /*1a70*/  VIMNMX R0, R3, R24, PT ;  /* 0x0000001803007248 */ /* 0x000fc60003fe0100 */
[----:B------:R-:W-:Y:S01]  /*1a80*/  IMAD.WIDE.U32 R2, R5, -0x55555555, RZ ;  /* 0xaaaaaaab05027825 */ /* 0x000fe200078e00ff */
[----:B------:R-:W-:-:S04]  /*1a90*/  ISETP.GT.AND P0, PT, R0, R5, PT ;  /* 0x000000050000720c */ /* 0x000fc80003f04270 */
[----:B------:R-:W-:-:S05]  /*1aa0*/  SHF.R.U32.HI R125, RZ, 0x6, R3 ;  /* 0x00000006ff7d7819 */ /* 0x000fca0000011603 */
[----:B------:R-:W-:-:S04]  /*1ab0*/  IMAD.MOV.U32 R2, RZ, RZ, R125 ;  /* 0x000000ffff027224 */ /* 0x000fc800078e007d */
[----:B------:R-:W-:-:S04]  /*1ac0*/  @P0 VIADD R0, R0, 0x5f ;  /* 0x0000005f00000836 */ /* 0x000fc80000000000 */
[----:B------:R-:W-:-:S05]  /*1ad0*/  @P0 IMAD.HI R0, R0, 0x2aaaaaab, RZ ;  /* 0x2aaaaaab00000827 */ /* 0x000fca00078e02ff */
[----:B------:R-:W-:-:S04]  /*1ae0*/  @P0 SHF.R.U32.HI R3, RZ, 0x1f, R0 ;  /* 0x0000001fff030819 */ /* 0x000fc80000011600 */
[----:B------:R-:W-:-:S04]  /*1af0*/  @P0 LEA.HI.SX32 R2, R0, R3, 0x1c ;  /* 0x0000000300020211 */ /* 0x000fc800078fe2ff */
[----:B------:R-:W-:-:S13]  /*1b00*/  ISETP.GT.AND P0, PT, R2, R125, PT ;  /* 0x0000007d0200720c */ /* 0x000fda0003f04270 */
[----:B------:R-:W-:Y:S05]  /*1b10*/  @!P0 BRA `(.L_x_1323) ;  /* 0x0000008800d88947 */ /* 0x000fea0003800000 */
        /* <DEDUP_REMOVED lines=17> */
[----:B0-----:R-:W-:-:S07]  /*1c30*/  IMAD.MOV.U32 R13, RZ, RZ, RZ ;  /* 0x000000ffff0d7224 */ /* 0x001fce00078e00ff */
[----:B------:R-:W-:-:S07]  /*1c40*/  LEPC R20, `(.L_x_1325) ;  /* 0x000000001014794e */ /* 0x000fce0000000000 */
[----:B-1---5:R-:W-:Y:S05]  /*1c50*/  CALL.ABS.NOINC R14 ;  /* 0x000000000e007343 */ /* 0x022fea0003c00000 */
.L_x_1325:
[----:B------:R-:W-:Y:S05]  /*1c60*/  BSYNC B6 ;  /* 0x0000000000067941 */ /* 0x000fea0003800000 */
.L_x_1324:
        /* <DEDUP_REMOVED lines=12> */
[----:B------:R-:W-:Y:S01]  /*1d30*/  MOV R12, 0x1 ;  /* 0x00000001000c7802 */ /* 0x000fe20000000f00 */
[----:B------:R-:W-:Y:S02]  /*1d40*/  IMAD.U32 R6, RZ, RZ, UR4 ;  /* 0x00000004ff067e24 */ /* 0x000fe4000f8e00ff */
[----:B------:R-:W-:-:S02]  /*1d50*/  IMAD.U32 R7, RZ, RZ, UR5 ;  /* 0x00000005ff077e24 */ /* 0x000fc4000f8e00ff */
[----:B------:R-:W-:Y:S02]  /*1d60*/  IMAD.U32 R11, RZ, RZ, UR7 ;  /* 0x00000007ff0b7e24 */ /* 0x000fe4000f8e00ff */
[----:B------:R-:W-:Y:S02]  /*1d70*/  IMAD.MOV.U32 R8, RZ, RZ, 0x70 ;  /* 0x00000070ff087424 */ /* 0x000fe400078e00ff */
[----:B0-----:R-:W-:-:S07]  /*1d80*/  IMAD.MOV.U32 R13, RZ, RZ, RZ ;  /* 0x000000ffff0d7224 */ /* 0x001fce00078e00ff */
[----:B------:R-:W-:-:S07]  /*1d90*/  LEPC R20, `(.L_x_1327) ;  /* 0x000000001014794e */ /* 0x000fce0000000000 */
[----:B-1---5:R-:W-:Y:S05]  /*1da0*/  CALL.ABS.NOINC R14 ;  /* 0x000000000e007343 */ /* 0x022fea0003c00000 */
.L_x_1327:
[----:B------:R-:W-:Y:S05]  /*1db0*/  BSYNC B6 ;  /* 0x0000000000067941 */ /* 0x000fea0003800000 */
.L_x_1326:
[----:B------:R-:W-:Y:S01]  /*1dc0*/  ULDC.64 UR4, c[0x0][0x9f8] ;  /* 0x00027e0000047ab9 */ /* 0x000fe20000000a00 */
[----:B------:R-:W-:Y:S01]  /*1dd0*/  ULDC.64 UR6, c[0x0][0x208] ;  /* 0x0000820000067ab9 */ /* 0x000fe20000000a00 */
[----:B------:R-:W-:Y:S01]  /*1de0*/  ISETP.NE.U32.AND P0, PT, RZ, UR4, PT ;  /* 0x00000004ff007c0c */ /* 0x000fe2000bf05070 */
[----:B------:R-:W0:Y:S01]  /*1df0*/  LDC R0, c[0x0][0x428] ;  /* 0x00010a00ff007b82 */ /* 0x000e220000000800 */
[----:B------:R-:W-:Y:S02]  /*1e00*/  ULDC UR8, c[0x0][0x2e4] ;  /* 0x0000b90000087ab9 */ /* 0x000fe40000000800 */
[----:B------:R-:W-:-:S05]  /*1e10*/  ISETP.NE.AND.EX P0, PT, RZ, UR5, PT, P0 ;  /* 0x00000005ff007c0c */ /* 0x000fca000bf05300 */
[----:B------:R-:W1:Y:S01]  /*1e20*/  LDC.64 R104, c[0x0][0x2f0] ;  /* 0x0000bc00ff687b82 */ /* 0x000e620000000a00 */
[----:B------:R-:W-:Y:S01]  /*1e30*/  ISETP.GE.AND P2, PT, R198, UR8, PT ;  /* 0x00000008c6007c0c */ /* 0x000fe2000bf46270 */
[----:B------:R-:W-:Y:S01]  /*1e40*/  IMAD.IADD R26, R26, 0x1, R25 ;  /* 0x000000011a1a7824 */ /* 0x000fe200078e0219 */
[----:B------:R-:W-:Y:S01]  /*1e50*/  ISETP.GE.AND P1, PT, R192, UR8, PT ;  /* 0x00000008c0007c0c */ /* 0x000fe2000bf26270 */
[----:B------:R-:W-:-:S04]  /*1e60*/  ULDC.64 UR4, c[0x0][0x320] ;  /* 0x0000c80000047ab9 */ /* 0x000fc80000000a00 */
[----:B------:R-:W2:Y:S01]  /*1e70*/  @P0 LDC.64 R4, c[0x0][0x9f8] ;  /* 0x00027e00ff040b82 */ /* 0x000ea20000000a00 */
[----:B------:R-:W-:-:S07]  /*1e80*/  SHF.R.S32.HI R193, RZ, 0x1f, R192 ;  /* 0x0000001fffc17819 */ /* 0x000fce00000114c0 */
[----:B------:R-:W3:Y:S08]  /*1e90*/  LDC.64 R98, c[0x0][0x3e8] ;  /* 0x0000fa00ff627b82 */ /* 0x000ef00000000a00 */
[----:B------:R-:W4:Y:S01]  /*1ea0*/  LDC R35, c[0x0][0x3d4] ;  /* 0x0000f500ff237b82 */ /* 0x000f220000000800 */
[----:B--2---:R-:W-:-:S07]  /*1eb0*/  @P0 IMAD.WIDE R4, R203, 0x4, R4 ;  /* 0x00000004cb040825 */ /* 0x004fce00078e0204 */
[----:B------:R-:W2:Y:S01]  /*1ec0*/  LDC.64 R92, c[0x0][0x3d8] ;  /* 0x0000f600ff5c7b82 */ /* 0x000ea20000000a00 */
[----:B------:R1:W4:Y:S01]  /*1ed0*/  @P0 LDG.E R203, desc[UR6][R4.64] ;  /* 0x0000000604cb0981 */ /* 0x000322000c1e1900 */
[----:B0-----:R-:W-:Y:S01]  /*1ee0*/  ISETP.NE.AND P0, PT, R0, 0x1, PT ;  /* 0x000000010000780c */ /* 0x001fe20003f05270 */
[----:B------:R-:W-:Y:S01]  /*1ef0*/  VIADD R0, R192, 0x60 ;  /* 0x00000060c0007836 */ /* 0x000fe20000000000 */
[----:B------:R-:W-:Y:S01]  /*1f00*/  SEL R6, RZ, 0xffffffff, P2 ;  /* 0xffffffffff067807 */ /* 0x000fe20001000000 */
[----:B------:R-:W-:Y:S01]  /*1f10*/  ULDC.64 UR6, c[0x0][0x2f8] ;  /* 0x0000be0000067ab9 */ /* 0x000fe20000000a00 */
[----:B------:R-:W-:Y:S01]  /*1f20*/  SEL R3, RZ, 0x1, P1 ;  /* 0x00000001ff037807 */ /* 0x000fe20000800000 */
[----:B---3--:R-:W-:Y:S01]  /*1f30*/  IMAD.WIDE.U32 R100, R195, R98, R192 ;  /* 0x00000062c3647225 */ /* 0x008fe200078e00c0 */
[----:B------:R-:W-:Y:S01]  /*1f40*/  ISETP.GE.AND P1, PT, R199, UR8, PT ;  /* 0x00000008c7007c0c */ /* 0x000fe2000bf26270 */
[----:B------:R-:W0:Y:S01]  /*1f50*/  S2R R151, SR_TID.X ;  /* 0x0000000000977919 */ /* 0x000e220000002100 */
[----:B------:R-:W-:Y:S01]  /*1f60*/  ISETP.GE.AND P2, PT, R0, UR8, PT ;  /* 0x0000000800007c0c */ /* 0x000fe2000bf46270 */
[----:B-1----:R-:W-:Y:S01]  /*1f70*/  IMAD.SHL.U32 R4, R6, 0x2, RZ ;  /* 0x0000000206047824 */ /* 0x002fe200078e00ff */
[----:B------:R-:W-:Y:S01]  /*1f80*/  SEL R5, RZ, 0x4, P1 ;  /* 0x00000004ff057807 */ /* 0x000fe20000800000 */
[----:B------:R-:W-:Y:S01]  /*1f90*/  IMAD R27, R99, 0x60, RZ ;  /* 0x00000060631b7824 */ /* 0x000fe200078e02ff */
[----:B------:R-:W-:Y:S01]  /*1fa0*/  SEL R6, RZ, 0x8, P2 ;  /* 0x00000008ff067807 */ /* 0x000fe20001000000 */
[----:B------:R-:W1:Y:S01]  /*1fb0*/  @P0 LDC R7, c[0x0][0x42c] ;  /* 0x00010b00ff070b82 */ /* 0x000e620000000800 */
[----:B------:R-:W-:Y:S01]  /*1fc0*/  LOP3.LUT R4, R4, 0x2, R3, 0xe2, !PT ;  /* 0x0000000204047812 */ /* 0x000fe200078ee203 */
[----:B------:R-:W-:Y:S01]  /*1fd0*/  VIADD R3, R192, 0x80 ;  /* 0x00000080c0037836 */ /* 0x000fe20000000000 */
[----:B------:R-:W-:Y:S01]  /*1fe0*/  SHF.R.S32.HI R25, RZ, 0x1f, R26 ;  /* 0x0000001fff197819 */ /* 0x000fe2000001141a */
[----:B------:R-:W-:Y:S01]  /*1ff0*/  IMAD.SHL.U32 R91, R98, 0x40, RZ ;  /* 0x00000040625b7824 */ /* 0x000fe200078e00ff */
[----:B------:R-:W-:Y:S01]  /*2000*/  LOP3.LUT R5, R6, R4, R5, 0xfe, !PT ;  /* 0x0000000406057212 */ /* 0x000fe200078efe05 */
[----:B--2---:R-:W-:Y:S01]  /*2010*/  IMAD.WIDE.U32 R94, R195, R92, R192 ;  /* 0x0000005cc35e7225 */ /* 0x004fe200078e00c0 */
[----:B------:R-:W-:Y:S01]  /*2020*/  ISETP.GE.AND P1, PT, R3, UR8, PT ;  /* 0x0000000803007c0c */ /* 0x000fe2000bf26270 */
[----:B------:R-:W2:Y:S01]  /*2030*/  @P0 LDC R9, c[0x0][0x430] ;  /* 0x00010c00ff090b82 */ /* 0x000ea20000000800 */
[--C-:B------:R-:W-:Y:S01]  /*2040*/  SHF.R.S32.HI R19, RZ, 0x1f, R18.reuse ;  /* 0x0000001fff137819 */ /* 0x100fe20000011412 */
[----:B------:R-:W-:Y:S01]  /*2050*/  IMAD R133, R93, 0x60, RZ ;  /* 0x000000605d857824 */ /* 0x000fe200078e02ff */
[----:B------:R-:W-:Y:S01]  /*2060*/  SEL R6, RZ, 0x10, P1 ;  /* 0x00000010ff067807 */ /* 0x000fe20000800000 */
[----:B------:R-:W-:Y:S01]  /*2070*/  IMAD.SHL.U32 R111, R92, 0x40, RZ ;  /* 0x000000405c6f7824 */ /* 0x000fe200078e00ff */
[----:B----4-:R-:W-:Y:S01]  /*2080*/  ISETP.GE.AND P1, PT, R198, R35, PT ;  /* 0x00000023c600720c */ /* 0x010fe20003f26270 */
[----:B------:R-:W-:Y:S01]  /*2090*/  IMAD.WIDE.U32 R102, R195, R98, R18 ;  /* 0x00000062c3667225 */ /* 0x000fe200078e0012 */
[----:B------:R-:W-:-:S02]  /*20a0*/  LOP3.LUT R21, R5, R6, RZ, 0xfc, !PT ;  /* 0x0000000605157212 */ /* 0x000fc400078efcff */
[----:B------:R-:W-:Y:S01]  /*20b0*/  ISETP.GE.AND P3, PT, R199, R35, PT ;  /* 0x00000023c700720c */ /* 0x000fe20003f66270 */
[----:B------:R-:W-:Y:S01]  /*20c0*/  IMAD R6, R25, R104, RZ ;  /* 0x0000006819067224 */ /* 0x000fe200078e02ff */
[----:B------:R-:W-:Y:S01]  /*20d0*/  LOP3.LUT P2, RZ, R217, 0x4, RZ, 0xc0, !PT ;  /* 0x00000004d9ff7812 */ /* 0x000fe2000784c0ff */
[----:B------:R-:W-:Y:S01]  /*20e0*/  IMAD.WIDE.U32 R96, R195, R92, R18 ;  /* 0x0000005cc3607225 */ /* 0x000fe200078e0012 */
[----:B------:R-:W-:Y:S02]  /*20f0*/  LOP3.LUT R16, R16, 0xfffffffe, RZ, 0xc0, !PT ;  /* 0xfffffffe10107812 */ /* 0x000fe400078ec0ff */
[----:B------:R-:W-:Y:S01]  /*2100*/  SHF.L.U64.HI R135, R104, 0x6, R105 ;  /* 0x0000000668877819 */ /* 0x000fe20000010269 */
[----:B-1----:R-:W-:Y:S01]  /*2110*/  @P0 IMAD.HI.U32 R4, R202, R7, RZ ;  /* 0x00000007ca040227 */ /* 0x002fe200078e00ff */
[----:B------:R-:W-:Y:S02]  /*2120*/  SHF.L.U32 R136, R104, 0x6, RZ ;  /* 0x0000000668887819 */ /* 0x000fe400000006ff */
[----:B------:R-:W-:Y:S01]  /*2130*/  SHF.L.U64.HI R110, R92, 0x6, R93 ;  /* 0x000000065c6e7819 */ /* 0x000fe2000001025d */
[----:B------:R-:W-:Y:S01]  /*2140*/  IMAD R7, R26, R105, R6 ;  /* 0x000000691a077224 */ /* 0x000fe200078e0206 */
[----:B------:R-:W-:Y:S01]  /*2150*/  SHF.R.S32.HI R148, RZ, 0x1f, R221 ;  /* 0x0000001fff947819 */ /* 0x000fe200000114dd */
[----:B------:R-:W-:Y:S01]  /*2160*/  IMAD.SHL.U32 R124, R35, 0x2, RZ ;  /* 0x00000002237c7824 */ /* 0x000fe200078e00ff */
[----:B------:R-:W-:-:S02]  /*2170*/  @P3 LOP3.LUT R16, R16, 0x1, RZ, 0xfc, !PT ;  /* 0x0000000110103812 */ /* 0x000fc400078efcff */
[----:B--2---:R-:W-:Y:S01]  /*2180*/  @P0 SHF.R.U32.HI R202, RZ, R9, R4 ;  /* 0x00000009ffca0219 */ /* 0x004fe20000011604 */
[----:B------:R-:W-:Y:S01]  /*2190*/  IMAD.WIDE.U32 R4, R26, R104, RZ ;  /* 0x000000681a047225 */ /* 0x000fe200078e00ff */
[----:B------:R-:W-:Y:S02]  /*21a0*/  LOP3.LUT R16, R16, 0xfffffffb, RZ, 0xc0, !PT ;  /* 0xfffffffb10107812 */ /* 0x000fe400078ec0ff */
[----:B------:R-:W-:Y:S02]  /*21b0*/  SHF.R.S32.HI R8, RZ, 0x1f, R202 ;  /* 0x0000001fff087819 */ /* 0x000fe400000114ca */
[----:B------:R-:W-:Y:S01]  /*21c0*/  IADD3 R5, R5, R7, RZ ;  /* 0x0000000705057210 */ /* 0x000fe20007ffe0ff */
[----:B------:R-:W-:Y:S01]  /*21d0*/  IMAD.WIDE.U32 R6, R202, UR4, R192 ;  /* 0x00000004ca067c25 */ /* 0x000fe2000f8e00c0 */
[----:B------:R-:W-:Y:S02]  /*21e0*/  @P2 LOP3.LUT R16, R16, 0x4, RZ, 0xfc, !PT ;  /* 0x0000000410102812 */ /* 0x000fe400078efcff */
[----:B0-----:R-:W-:Y:S01]  /*21f0*/  LEA.HI R151, R151, 0x8, RZ, 0x19 ;  /* 0x0000000897977811 */ /* 0x001fe200078fc8ff */
[----:B------:R-:W-:-:S02]  /*2200*/  IMAD R9, R8, UR4, RZ ;  /* 0x0000000408097c24 */ /* 0x000fc4000f8e02ff */
[----:B------:R-:W-:-:S04]  /*2210*/  IMAD.WIDE.U32 R4, R202, UR6, R4 ;  /* 0x00000006ca047c25 */ /* 0x000fc8000f8e0004 */
[----:B------:R-:W-:Y:S01]  /*2220*/  IMAD R107, R202, UR5, R9 ;  /* 0x00000005ca6b7c24 */ /* 0x000fe2000f8e0209 */
[----:B------:R-:W-:Y:S01]  /*2230*/  ULDC.64 UR4, c[0x0][0xa08] ;  /* 0x0002820000047ab9 */ /* 0x000fe20000000a00 */
[----:B------:R-:W-:Y:S01]  /*2240*/  IMAD R9, R8, UR6, RZ ;  /* 0x0000000608097c24 */ /* 0x000fe2000f8e02ff */
[----:B------:R-:W-:Y:S01]  /*2250*/  ISETP.NE.U32.AND P0, PT, RZ, UR4, PT ;  /* 0x00000004ff007c0c */ /* 0x000fe2000bf05070 */
[----:B------:R-:W-:Y:S02]  /*2260*/  IMAD.IADD R107, R7, 0x1, R107 ;  /* 0x00000001076b7824 */ /* 0x000fe400078e026b */
[----:B------:R-:W-:Y:S01]  /*2270*/  IMAD R9, R202, UR7, R9 ;  /* 0x00000007ca097c24 */ /* 0x000fe2000f8e0209 */
[----:B------:R-:W-:Y:S01]  /*2280*/  ISETP.NE.AND.EX P0, PT, RZ, UR5, PT, P0 ;  /* 0x00000005ff007c0c */ /* 0x000fe2000bf05300 */
[----:B------:R-:W-:Y:S01]  /*2290*/  IMAD.MOV.U32 R106, RZ, RZ, R6 ;  /* 0x000000ffff6a7224 */ /* 0x000fe200078e0006 */
[----:B------:R-:W-:Y:S01]  /*22a0*/  ULDC.64 UR4, c[0x0][0x300] ;  /* 0x0000c00000047ab9 */ /* 0x000fe20000000a00 */
[----:B------:R-:W-:-:S02]  /*22b0*/  IMAD.IADD R5, R5, 0x1, R9 ;  /* 0x0000000105057824 */ /* 0x000fc400078e0209 */
[----:B------:R-:W-:-:S04]  /*22c0*/  IMAD R6, R222, R98, RZ ;  /* 0x00000062de067224 */ /* 0x000fc800078e02ff */
[----:B------:R-:W-:-:S04]  /*22d0*/  IMAD R9, R195, R99, R6 ;  /* 0x00000063c3097224 */ /* 0x000fc800078e0206 */
[----:B------:R-:W-:Y:S01]  /*22e0*/  IMAD.IADD R103, R103, 0x1, R9 ;  /* 0x0000000167677824 */ /* 0x000fe200078e0209 */
[----:B------:R-:W-:Y:S02]  /*22f0*/  IADD3 R101, R9, R101, RZ ;  /* 0x0000006509657210 */ /* 0x000fe40007ffe0ff */
[----:B------:R-:W-:Y:S01]  /*2300*/  SEL R9, R35, RZ, P1 ;  /* 0x000000ff23097207 */ /* 0x000fe20000800000 */
[----:B-----5:R-:W-:-:S04]  /*2310*/  IMAD.WIDE.U32 R102, R144, R98, R102 ;  /* 0x0000006290667225 */ /* 0x020fc800078e0066 */
[----:B------:R-:W-:Y:S02]  /*2320*/  IMAD.IADD R9, R198, 0x1, R9 ;  /* 0x00000001c6097824 */ /* 0x000fe400078e0209 */
[----:B------:R-:W-:Y:S01]  /*2330*/  IMAD.WIDE.U32 R100, R144, R98, R100 ;  /* 0x0000006290647225 */ /* 0x000fe200078e0064 */
[----:B------:R-:W-:Y:S02]  /*2340*/  SHF.R.S32.HI R7, RZ, 0x1f, R203 ;  /* 0x0000001fff077819 */ /* 0x000fe400000114cb */
[----:B------:R-:W-:Y:S02]  /*2350*/  SEL R203, R203, RZ, !P0 ;  /* 0x000000ffcbcb7207 */ /* 0x000fe40004000000 */
[----:B------:R-:W-:Y:S01]  /*2360*/  SEL R8, R7, RZ, !P0 ;  /* 0x000000ff07087207 */ /* 0x000fe20004000000 */
[----:B------:R-:W-:-:S04]  /*2370*/  IMAD.WIDE.U32 R6, R195, R104, R192 ;  /* 0x00000068c3067225 */ /* 0x000fc800078e00c0 */
[----:B------:R-:W-:Y:S02]  /*2380*/  IMAD R10, R8, UR4, RZ ;  /* 0x00000004080a7c24 */ /* 0x000fe4000f8e02ff */
[----:B------:R-:W-:-:S04]  /*2390*/  IMAD.WIDE.U32 R108, R203, UR4, R4 ;  /* 0x00000004cb6c7c25 */ /* 0x000fc8000f8e0004 */
[----:B------:R-:W-:Y:S01]  /*23a0*/  IMAD R4, R222, R104, RZ ;  /* 0x00000068de047224 */ /* 0x000fe200078e02ff */
[----:B------:R-:W-:Y:S01]  /*23b0*/  IADD3 R5, P0, R108, R6, RZ ;  /* 0x000000066c057210 */ /* 0x000fe20007f1e0ff */
[----:B------:R-:W-:Y:S01]  /*23c0*/  IMAD R11, R203, UR5, R10 ;  /* 0x00000005cb0b7c24 */ /* 0x000fe2000f8e020a */
[----:B------:R-:W-:Y:S01]  /*23d0*/  ULDC.64 UR4, c[0x0][0x328] ;  /* 0x0000ca0000047ab9 */ /* 0x000fe20000000a00 */
[----:B------:R-:W-:Y:S01]  /*23e0*/  IMAD R13, R195, R105, R4 ;  /* 0x00000069c30d7224 */ /* 0x000fe200078e0204 */
[----:B------:R-:W-:Y:S01]  /*23f0*/  SHF.R.S32.HI R10, RZ, 0x1f, R9 ;  /* 0x0000001fff0a7819 */ /* 0x000fe20000011409 */
[----:B------:R-:W-:Y:S02]  /*2400*/  IMAD.IADD R4, R109, 0x1, R11 ;  /* 0x000000016d047824 */ /* 0x000fe400078e020b */
[----:B------:R-:W-:Y:S01]  /*2410*/  IMAD R8, R8, UR4, RZ ;  /* 0x0000000408087c24 */ /* 0x000fe2000f8e02ff */
[----:B------:R-:W-:Y:S01]  /*2420*/  LEA.HI R14, R10, R9, RZ, 0x3 ;  /* 0x000000090a0e7211 */ /* 0x000fe200078f18ff */
[----:B------:R-:W-:Y:S01]  /*2430*/  IMAD.WIDE.U32 R106, R203, UR4, R106 ;  /* 0x00000004cb6a7c25 */ /* 0x000fe2000f8e006a */
[----:B------:R-:W-:-:S02]  /*2440*/  IADD3.X R6, R4, R7, R13, P0, !PT ;  /* 0x0000000704067210 */ /* 0x000fc400007fe40d */
[----:B------:R-:W-:Y:S01]  /*2450*/  ISETP.GE.AND P0, PT, R192, R35, PT ;  /* 0x00000023c000720c */ /* 0x000fe20003f06270 */
[----:B------:R-:W-:Y:S01]  /*2460*/  IMAD R33, R203, UR5, R8 ;  /* 0x00000005cb217c24 */ /* 0x000fe2000f8e0208 */
[----:B------:R-:W-:Y:S01]  /*2470*/  SHF.R.S32.HI R116, RZ, 0x3, R14 ;  /* 0x00000003ff747819 */ /* 0x000fe2000001140e */
[----:B------:R-:W-:Y:S01]  /*2480*/  IMAD R8, R222, R92, RZ ;  /* 0x0000005cde087224 */ /* 0x000fe200078e02ff */
[----:B------:R-:W-:-:S03]  /*2490*/  SEL R7, R35, RZ, P0 ;  /* 0x000000ff23077207 */ /* 0x000fc60000000000 */
[----:B------:R-:W-:Y:S01]  /*24a0*/  IMAD R11, R195, R93, R8 ;  /* 0x0000005dc30b7224 */ /* 0x000fe200078e0208 */
[----:B------:R-:W-:Y:S01]  /*24b0*/  SEL R8, R35, RZ, P3 ;  /* 0x000000ff23087207 */ /* 0x000fe20001800000 */
[----:B------:R-:W-:Y:S01]  /*24c0*/  IMAD.IADD R7, R192, 0x1, R7 ;  /* 0x00000001c0077824 */ /* 0x000fe200078e0207 */
[----:B------:R-:W-:Y:S01]  /*24d0*/  IADD3 R122, P3, R195, R26, RZ ;  /* 0x0000001ac37a7210 */ /* 0x000fe20007f7e0ff */
[----:B------:R-:W-:Y:S02]  /*24e0*/  IMAD.IADD R97, R97, 0x1, R11 ;  /* 0x0000000161617824 */ /* 0x000fe400078e020b */
[----:B------:R-:W-:Y:S02]  /*24f0*/  IMAD.IADD R95, R11, 0x1, R95 ;  /* 0x000000010b5f7824 */ /* 0x000fe400078e025f */
[----:B------:R-:W-:Y:S01]  /*2500*/  IMAD.IADD R11, R199, 0x1, R8 ;  /* 0x00000001c70b7824 */ /* 0x000fe200078e0208 */
[----:B------:R-:W-:Y:S01]  /*2510*/  SHF.R.S32.HI R8, RZ, 0x1f, R7 ;  /* 0x0000001fff087819 */ /* 0x000fe20000011407 */
[----:B------:R-:W-:-:S03]  /*2520*/  IMAD.WIDE.U32 R96, R144, R92, R96 ;  /* 0x0000005c90607225 */ /* 0x000fc600078e0060 */
[-C--:B------:R-:W-:Y:S01]  /*2530*/  LEA.HI R13, R8, R7.reuse, RZ, 0x3 ;  /* 0x00000007080d7211 */ /* 0x080fe200078f18ff */
[----:B------:R-:W-:Y:S01]  /*2540*/  IMAD.WIDE.U32 R94, R144, R92, R94 ;  /* 0x0000005c905e7225 */ /* 0x000fe200078e005e */
[----:B------:R-:W-:Y:S02]  /*2550*/  LEA.HI R7, R8, R7, RZ, 0x6 ;  /* 0x0000000708077211 */ /* 0x000fe400078f30ff */
[----:B------:R-:W-:Y:S01]  /*2560*/  LEA.HI R8, R10, R9, RZ, 0x6 ;  /* 0x000000090a087211 */ /* 0x000fe200078f30ff */
[----:B------:R-:W-:Y:S01]  /*2570*/  IMAD.X R123, R222, 0x1, R25, P3 ;  /* 0x00000001de7b7824 */ /* 0x000fe200018e0619 */
[----:B------:R-:W-:Y:S02]  /*2580*/  SHF.R.S32.HI R7, RZ, 0x6, R7 ;  /* 0x00000006ff077819 */ /* 0x000fe40000011407 */
[----:B------:R-:W-:Y:S02]  /*2590*/  SHF.R.S32.HI R9, RZ, 0x6, R8 ;  /* 0x00000006ff097819 */ /* 0x000fe40000011408 */
[----:B------:R-:W-:Y:S01]  /*25a0*/  SHF.R.S32.HI R20, RZ, 0x1f, R11 ;  /* 0x0000001fff147819 */ /* 0x000fe2000001140b */
[C---:B------:R-:W-:Y:S01]  /*25b0*/  IMAD R143, R7.reuse, 0x1800, R210 ;  /* 0x00001800078f7824 */ /* 0x040fe200078e02d2 */
[C---:B------:R-:W-:Y:S01]  /*25c0*/  LOP3.LUT R8, R208.reuse, 0x38, R13, 0xf8, !PT ;  /* 0x00000038d0087812 */ /* 0x040fe200078ef80d */
[--C-:B------:R-:W-:Y:S01]  /*25d0*/  IMAD R141, R7, 0x1800, R211.reuse ;  /* 0x00001800078d7824 */ /* 0x100fe200078e02d3 */
[----:B------:R-:W-:Y:S01]  /*25e0*/  LOP3.LUT R10, R208, 0x38, R14, 0xf8, !PT ;  /* 0x00000038d00a7812 */ /* 0x000fe200078ef80e */
[C---:B------:R-:W-:Y:S01]  /*25f0*/  IMAD R142, R9.reuse, 0x1800, R210 ;  /* 0x00001800098e7824 */ /* 0x040fe200078e02d2 */
[----:B------:R-:W-:Y:S01]  /*2600*/  LEA.HI R15, R20, R11, RZ, 0x3 ;  /* 0x0000000b140f7211 */ /* 0x000fe200078f18ff */
[----:B------:R-:W-:Y:S01]  /*2610*/  IMAD R139, R9, 0x1800, R211 ;  /* 0x00001800098b7824 */ /* 0x000fe200078e02d3 */
[----:B------:R-:W-:-:S02]  /*2620*/  LOP3.LUT R8, R8, R209, RZ, 0x3c, !PT ;  /* 0x000000d108087212 */ /* 0x000fc400078e3cff */
[----:B------:R-:W-:Y:S02]  /*2630*/  LEA.HI R11, R20, R11, RZ, 0x6 ;  /* 0x0000000b140b7211 */ /* 0x000fe400078f30ff */
[----:B------:R-:W-:Y:S02]  /*2640*/  LOP3.LUT R12, R205, 0x38, R13, 0xf8, !PT ;  /* 0x00000038cd0c7812 */ /* 0x000fe400078ef80d */
[----:B------:R-:W-:Y:S02]  /*2650*/  LOP3.LUT R7, R10, R209, RZ, 0x3c, !PT ;  /* 0x000000d10a077212 */ /* 0x000fe400078e3cff */
[----:B------:R-:W-:Y:S02]  /*2660*/  IADD3 R143, R143, R8, RZ ;  /* 0x000000088f8f7210 */ /* 0x000fe40007ffe0ff */
[----:B------:R-:W-:Y:S01]  /*2670*/  SHF.R.S32.HI R11, RZ, 0x6, R11 ;  /* 0x00000006ff0b7819 */ /* 0x000fe2000001140b */
[----:B------:R-:W-:Y:S01]  /*2680*/  IMAD.IADD R142, R142, 0x1, R7 ;  /* 0x000000018e8e7824 */ /* 0x000fe200078e0207 */
[----:B------:R-:W-:-:S02]  /*2690*/  LOP3.LUT R8, R208, 0x38, R15, 0xf8, !PT ;  /* 0x00000038d0087812 */ /* 0x000fc400078ef80f */
[----:B------:R-:W-:Y:S01]  /*26a0*/  LOP3.LUT R12, R12, R233, RZ, 0x3c, !PT ;  /* 0x000000e90c0c7212 */ /* 0x000fe200078e3cff */
[C---:B------:R-:W-:Y:S01]  /*26b0*/  IMAD R140, R11.reuse, 0x1800, R210 ;  /* 0x000018000b8c7824 */ /* 0x040fe200078e02d2 */
[----:B------:R-:W-:Y:S01]  /*26c0*/  LOP3.LUT R7, R8, R209, RZ, 0x3c, !PT ;  /* 0x000000d108077212 */ /* 0x000fe200078e3cff */
[----:B------:R-:W-:Y:S01]  /*26d0*/  IMAD R138, R11, 0x1800, R211 ;  /* 0x000018000b8a7824 */ /* 0x000fe200078e02d3 */
[----:B------:R-:W-:Y:S01]  /*26e0*/  LOP3.LUT R10, R205, 0x38, R14, 0xf8, !PT ;  /* 0x00000038cd0a7812 */ /* 0x000fe200078ef80e */
[----:B------:R-:W-:Y:S01]  /*26f0*/  VIADD R8, R192, 0xa0 ;  /* 0x000000a0c0087836 */ /* 0x000fe20000000000 */
[----:B------:R-:W-:Y:S01]  /*2700*/  SHF.R.S32.HI R11, RZ, 0x1f, R144 ;  /* 0x0000001fff0b7819 */ /* 0x000fe20000011490 */
[----:B------:R-:W-:Y:S01]  /*2710*/  IMAD.IADD R141, R141, 0x1, R12 ;  /* 0x000000018d8d7824 */ /* 0x000fe200078e020c */
[----:B------:R-:W-:Y:S01]  /*2720*/  LOP3.LUT R12, R205, 0x38, R15, 0xf8, !PT ;  /* 0x00000038cd0c7812 */ /* 0x000fe200078ef80f */
[----:B------:R-:W-:Y:S01]  /*2730*/  IMAD.IADD R140, R140, 0x1, R7 ;  /* 0x000000018c8c7824 */ /* 0x000fe200078e0207 */
[-C--:B------:R-:W-:Y:S01]  /*2740*/  LOP3.LUT R10, R10, R233.reuse, RZ, 0x3c, !PT ;  /* 0x000000e90a0a7212 */ /* 0x080fe200078e3cff */
[C---:B------:R-:W-:Y:S01]  /*2750*/  IMAD R7, R11.reuse, R98, RZ ;  /* 0x000000620b077224 */ /* 0x040fe200078e02ff */
[----:B------:R-:W-:Y:S01]  /*2760*/  ISETP.GE.AND P2, PT, R8, UR8, PT ;  /* 0x0000000808007c0c */ /* 0x000fe2000bf46270 */
[----:B------:R-:W-:Y:S01]  /*2770*/  IMAD R11, R11, R92, RZ ;  /* 0x0000005c0b0b7224 */ /* 0x000fe200078e02ff */
[----:B------:R-:W-:Y:S01]  /*2780*/  LOP3.LUT R9, R12, R233, RZ, 0x3c, !PT ;  /* 0x000000e90c097212 */ /* 0x000fe200078e3cff */
[----:B------:R-:W-:Y:S01]  /*2790*/  IMAD.IADD R139, R139, 0x1, R10 ;  /* 0x000000018b8b7824 */ /* 0x000fe200078e020a */
[----:B------:R-:W-:Y:S01]  /*27a0*/  SEL R20, RZ, 0x20, P2 ;  /* 0x00000020ff147807 */ /* 0x000fe20001000000 */
[----:B------:R-:W-:Y:S01]  /*27b0*/  IMAD R31, R144, R99, R7 ;  /* 0x00000063901f7224 */ /* 0x000fe200078e0207 */
[----:B------:R-:W-:Y:S01]  /*27c0*/  LOP3.LUT R10, R208, 0x18, R192, 0xf8, !PT ;  /* 0x00000018d00a7812 */ /* 0x000fe200078ef8c0 */
[----:B------:R-:W-:Y:S01]  /*27d0*/  IMAD.IADD R138, R138, 0x1, R9 ;  /* 0x000000018a8a7824 */ /* 0x000fe200078e0209 */
[C---:B------:R-:W-:Y:S01]  /*27e0*/  SHF.L.U64.HI R7, R98.reuse, 0x6, R99 ;  /* 0x0000000662077819 */ /* 0x040fe20000010263 */
[----:B------:R-:W-:Y:S01]  /*27f0*/  IMAD R9, R105, 0x60, RZ ;  /* 0x0000006069097824 */ /* 0x000fe200078e02ff */
[----:B------:R-:W-:Y:S01]  /*2800*/  SHF.R.S32.HI R117, RZ, 0x3, R13 ;  /* 0x00000003ff757819 */ /* 0x000fe2000001140d */
[----:B------:R-:W-:Y:S01]  /*2810*/  IMAD.WIDE.U32 R98, R98, 0x60, RZ ;  /* 0x0000006062627825 */ /* 0x000fe200078e00ff */
[----:B------:R-:W-:-:S02]  /*2820*/  SHF.R.S32.HI R115, RZ, 0x3, R15 ;  /* 0x00000003ff737819 */ /* 0x000fc4000001140f */
[----:B------:R-:W-:Y:S01]  /*2830*/  LOP3.LUT R28, R21, R20, RZ, 0xfc, !PT ;  /* 0x00000014151c7212 */ /* 0x000fe200078efcff */
[----:B------:R-:W-:Y:S01]  /*2840*/  IMAD R29, R144, R93, R11 ;  /* 0x0000005d901d7224 */ /* 0x000fe200078e020b */
[----:B------:R-:W-:Y:S01]  /*2850*/  LOP3.LUT R137, R10, R209, RZ, 0x3c, !PT ;  /* 0x000000d10a897212 */ /* 0x000fe200078e3cff */
[----:B------:R-:W-:Y:S01]  /*2860*/  IMAD.WIDE.U32 R104, R104, 0x60, RZ ;  /* 0x0000006068687825 */ /* 0x000fe200078e00ff */
[----:B------:R-:W-:Y:S02]  /*2870*/  LOP3.LUT R13, R13, 0xfffffff8, RZ, 0xc0, !PT ;  /* 0xfffffff80d0d7812 */ /* 0x000fe400078ec0ff */
[----:B------:R-:W-:Y:S01]  /*2880*/  LOP3.LUT R14, R14, 0xfffffff8, RZ, 0xc0, !PT ;  /* 0xfffffff80e0e7812 */ /* 0x000fe200078ec0ff */
[----:B------:R-:W-:Y:S01]  /*2890*/  IMAD.WIDE.U32 R92, R92, 0x60, RZ ;  /* 0x000000605c5c7825 */ /* 0x000fe200078e00ff */
[----:B------:R-:W-:Y:S02]  /*28a0*/  LOP3.LUT R15, R15, 0xfffffff8, RZ, 0xc0, !PT ;  /* 0xfffffff80f0f7812 */ /* 0x000fe400078ec0ff */
[----:B------:R-:W-:Y:S01]  /*28b0*/  LOP3.LUT R20, R21, 0x1, RZ, 0xc0, !PT ;  /* 0x0000000115147812 */ /* 0x000fe200078ec0ff */
[----:B------:R-:W-:Y:S01]  /*28c0*/  IMAD.IADD R134, R99, 0x1, R27 ;  /* 0x0000000163867824 */ /* 0x000fe200078e021b */
[----:B------:R-:W-:Y:S01]  /*28d0*/  IADD3 R11, R97, R29, RZ ;  /* 0x0000001d610b7210 */ /* 0x000fe20007ffe0ff */
[----:B------:R-:W-:Y:S01]  /*28e0*/  IMAD.IADD R132, R105, 0x1, R9 ;  /* 0x0000000169847824 */ /* 0x000fe200078e0209 */
[C---:B------:R-:W-:Y:S01]  /*28f0*/  LOP3.LUT R21, R28.reuse, 0x2, RZ, 0xc0, !PT ;  /* 0x000000021c157812 */ /* 0x040fe200078ec0ff */
[----:B------:R-:W-:Y:S01]  /*2900*/  IMAD.IADD R12, R29, 0x1, R95 ;  /* 0x000000011d0c7824 */ /* 0x000fe200078e025f */
[C---:B------:R-:W-:Y:S01]  /*2910*/  LOP3.LUT R25, R28.reuse, 0x4, RZ, 0xc0, !PT ;  /* 0x000000041c197812 */ /* 0x040fe200078ec0ff */
[----:B------:R-:W-:Y:S01]  /*2920*/  IMAD.IADD R133, R93, 0x1, R133 ;  /* 0x000000015d857824 */ /* 0x000fe200078e0285 */
[C---:B------:R-:W-:Y:S01]  /*2930*/  LOP3.LUT R26, R28.reuse, 0x8, RZ, 0xc0, !PT ;  /* 0x000000081c1a7812 */ /* 0x040fe200078ec0ff */
[----:B------:R-:W-:Y:S01]  /*2940*/  IMAD.IADD R9, R103, 0x1, R31 ;  /* 0x0000000167097824 */ /* 0x000fe200078e021f */
[----:B------:R-:W-:Y:S01]  /*2950*/  LOP3.LUT R27, R28, 0x10, RZ, 0xc0, !PT ;  /* 0x000000101c1b7812 */ /* 0x000fe200078ec0ff */
[----:B------:R-:W-:Y:S01]  /*2960*/  IMAD.IADD R10, R31, 0x1, R101 ;  /* 0x000000011f0a7824 */ /* 0x000fe200078e0265 */
[----:B------:R-:W-:Y:S01]  /*2970*/  IADD3 R137, R210, R137, RZ ;  /* 0x00000089d2897210 */ /* 0x000fe20007ffe0ff */
[----:B------:R-:W-:Y:S01]  /*2980*/  IMAD.IADD R29, R107, 0x1, R33 ;  /* 0x000000016b1d7824 */ /* 0x000fe200078e0221 */
[----:B------:R-:W-:-:S02]  /*2990*/  SHF.R.S32.HI R114, RZ, 0x1f, R13 ;  /* 0x0000001fff727819 */ /* 0x000fc4000001140d */
[----:B------:R-:W-:Y:S02]  /*29a0*/  SHF.R.S32.HI R113, RZ, 0x1f, R14 ;  /* 0x0000001fff717819 */ /* 0x000fe4000001140e */
[----:B------:R-:W-:Y:S02]  /*29b0*/  SHF.R.S32.HI R112, RZ, 0x1f, R15 ;  /* 0x0000001fff707819 */ /* 0x000fe4000001140f */
[----:B------:R-:W-:-:S07]  /*29c0*/  LOP3.LUT R28, R28, 0x20, RZ, 0xc0, !PT ;  /* 0x000000201c1c7812 */ /* 0x000fce00078ec0ff */
.L_x_1427:
[----:B0-----:R-:W0:Y:S01]  /*29d0*/  LDC.64 R120, c[0x0][0x2d8] ;  /* 0x0000b600ff787b82 */ /* 0x001e220000000a00 */
[----:B------:R-:W-:Y:S01]  /*29e0*/  VIADD R41, R2, 0xffffffff ;  /* 0xffffffff02297836 */ /* 0x000fe20000000000 */
[----:B------:R-:W-:Y:S01]  /*29f0*/  LOP3.LUT P5, RZ, R217, 0x4, RZ, 0xc0, !PT ;  /* 0x00000004d9ff7812 */ /* 0x000fe200078ac0ff */
[----:B------:R-:W-:Y:S05]  /*2a00*/  YIELD ;  /* 0x0000000000007946 */ /* 0x000fea0003800000 */
[----:B------:R-:W1:Y:S01]  /*2a10*/  LDC R119, c[0x0][0x3d4] ;  /* 0x0000f500ff777b82 */ /* 0x000e620000000800 */
[----:B--23--:R-:W-:Y:S01]  /*2a20*/  SHF.R.S32.HI R34, RZ, 0x1f, R41 ;  /* 0x0000001fff227819 */ /* 0x00cfe20000011429 */
[-C--:B------:R-:W-:Y:S01]  /*2a30*/  IMAD R31, R132, R41.reuse, RZ ;  /* 0x00000029841f7224 */ /* 0x080fe200078e02ff */
[----:B------:R-:W-:Y:S01]  /*2a40*/  LOP3.LUT R16, R16, 0xfffffffd, RZ, 0xc0, !PT ;  /* 0xfffffffd10107812 */ /* 0x000fe200078ec0ff */
[----:B------:R-:W-:Y:S01]  /*2a50*/  IMAD.WIDE.U32 R128, R104, R41, RZ ;  /* 0x0000002968807225 */ /* 0x000fe200078e00ff */
[----:B------:R-:W-:Y:S03]  /*2a60*/  BSSY B0, `(.L_x_1328) ;  /* 0x0000755000007945 */ /* 0x000fe60003800000 */
[----:B------:R-:W-:Y:S01]  /*2a70*/  IMAD R31, R34, R104, R31 ;  /* 0x00000068221f7224 */ /* 0x000fe200078e021f */
[----:B------:R-:W-:-:S02]  /*2a80*/  IADD3 R2, P2, P3, R5, R128, R136 ;  /* 0x0000008005027210 */ /* 0x000fc40007b5e088 */
[----:B------:R-:W-:Y:S01]  /*2a90*/  IADD3 R32, P4, R5, R128, RZ ;  /* 0x0000008005207210 */ /* 0x000fe20007f9e0ff */
[----:B------:R-:W-:Y:S02]  /*2aa0*/  IMAD.IADD R85, R129, 0x1, R31 ;  /* 0x0000000181557824 */ /* 0x000fe400078e021f */
[----:B------:R-:W-:Y:S02]  /*2ab0*/  IMAD R31, R22, 0x4800, R137 ;  /* 0x00004800161f7824 */ /* 0x000fe400078e0289 */
[----:B------:R-:W-:Y:S01]  /*2ac0*/  IMAD.X R33, R85, 0x1, R6, P4 ;  /* 0x0000000155217824 */ /* 0x000fe200020e0606 */
[----:B------:R-:W-:Y:S02]  /*2ad0*/  IADD3.X R30, R6, R85, R135, P2, P3 ;  /* 0x00000055061e7210 */ /* 0x000fe400017e6487 */
[----:B0-----:R-:W-:Y:S02]  /*2ae0*/  LEA R36, P2, R2, R120, 0x1 ;  /* 0x0000007802247211 */ /* 0x001fe400078408ff */
[----:B------:R-:W-:-:S02]  /*2af0*/  ISETP.GT.AND P3, PT, R41, R125, PT ;  /* 0x0000007d2900720c */ /* 0x000fc40003f64270 */
[----:B------:R-:W-:Y:S01]  /*2b00*/  LEA.HI.X R37, R2, R121, R30, 0x1, P2 ;  /* 0x0000007902257211 */ /* 0x000fe200010f0c1e */
[----:B------:R-:W-:Y:S01]  /*2b10*/  IMAD R30, R31, 0x2, R118 ;  /* 0x000000021f1e7824 */ /* 0x000fe200078e0276 */
[----:B-1----:R-:W-:Y:S01]  /*2b20*/  ISETP.GE.AND P2, PT, R119, 0x1, PT ;  /* 0x000000017700780c */ /* 0x002fe20003f46270 */
[----:B------:R-:W-:Y:S01]  /*2b30*/  IMAD.MOV.U32 R2, RZ, RZ, R41 ;  /* 0x000000ffff027224 */ /* 0x000fe200078e0029 */
[----:B------:R-:W-:-:S04]  /*2b40*/  LEA R38, P4, R32, R120, 0x1 ;  /* 0x0000007820267211 */ /* 0x000fc800078808ff */
[----:B------:R-:W-:Y:S02]  /*2b50*/  LEA.HI.X R39, R32, R121, R33, 0x1, P4 ;  /* 0x0000007920277211 */ /* 0x000fe400020f0c21 */
[C---:B------:R-:W-:Y:S01]  /*2b60*/  IADD3 R33, R31.reuse, 0x20, RZ ;  /* 0x000000201f217810 */ /* 0x040fe20007ffe0ff */
[----:B------:R-:W-:Y:S01]  /*2b70*/  @P5 VIADD R33, R31, 0xffffffe0 ;  /* 0xffffffe01f215836 */ /* 0x000fe20000000000 */
[----:B------:R-:W-:-:S03]  /*2b80*/  @P3 LOP3.LUT R16, R16, 0x2, RZ, 0xfc, !PT ;  /* 0x0000000210103812 */ /* 0x000fc600078efcff */
[----:B------:R-:W-:Y:S01]  /*2b90*/  IMAD R31, R33, 0x2, R118 ;  /* 0x00000002211f7824 */ /* 0x000fe200078e0276 */
[----:B------:R-:W-:Y:S06]  /*2ba0*/  @!P2 BRA `(.L_x_1329) ;  /* 0x00000070001ca947 */ /* 0x000fec0003800000 */
        /* <DEDUP_REMOVED lines=33> */
[----:B------:R-:W-:Y:S01]  /*2dc0*/  ULDC.64 UR6, c[0x0][0x208] ;  /* 0x0000820000067ab9 */ /* 0x000fe20000000a00 */
[----:B------:R-:W-:Y:S01]  /*2dd0*/  IMAD.X R34, R89, 0x1, R11, P2 ;  /* 0x0000000159227824 */ /* 0x000fe200010e060b */
[----:B------:R-:W-:-:S04]  /*2de0*/  LEA R32, P2, R33, UR4, 0x1 ;  /* 0x0000000421207c11 */ /* 0x000fc8000f8408ff */
[----:B------:R-:W-:Y:S01]  /*2df0*/  LEA.HI.X R33, R33, UR5, R34, 0x1, P2 ;  /* 0x0000000521217c11 */ /* 0x000fe200090f0c22 */
[----:B------:R-:W-:Y:S01]  /*2e00*/  ULDC.64 UR4, c[0x0][0x3e0] ;  /* 0x0000f80000047ab9 */ /* 0x000fe20000000a00 */
[----:B------:R-:W-:-:S05]  /*2e10*/  IADD3 R35, P2, R102, R80, RZ ;  /* 0x0000005066237210 */ /* 0x000fca0007f5e0ff */
[----:B------:R-:W-:Y:S01]  /*2e20*/  IMAD.X R42, R90, 0x1, R9, P2 ;  /* 0x000000015a2a7824 */ /* 0x000fe200010e0609 */
[----:B------:R-:W-:-:S04]  /*2e30*/  LEA R34, P2, R35, UR4, 0x1 ;  /* 0x0000000423227c11 */ /* 0x000fc8000f8408ff */
[----:B------:R-:W-:Y:S01]  /*2e40*/  LEA.HI.X R35, R35, UR5, R42, 0x1, P2 ;  /* 0x0000000523237c11 */ /* 0x000fe200090f0c2a */
[C---:B------:R-:W-:Y:S01]  /*2e50*/  VIADD R42, R18.reuse, 0x10 ;  /* 0x00000010122a7836 */ /* 0x040fe20000000000 */
[----:B------:R-:W-:Y:S02]  /*2e60*/  ISETP.GE.AND P2, PT, R18, R119, PT ;  /* 0x000000771200720c */ /* 0x000fe40003f46270 */
        /* <DEDUP_REMOVED lines=31> */
.L_x_1332:
[----:B------:R-:W-:Y:S05]  /*3060*/  BSYNC B1 ;  /* 0x0000000000017941 */ /* 0x000fea0003800000 */
.L_x_1331:
        /* <DEDUP_REMOVED lines=13> */
[----:B------:R-:W-:Y:S01]  /*3140*/  CS2R R62, SRZ ;  /* 0x00000000003e7805 */ /* 0x000fe2000001ff00 */
[----:B------:R-:W-:Y:S01]  /*3150*/  IMAD.MOV.U32 R129, RZ, RZ, R65 ;  /* 0x000000ffff817224 */ /* 0x000fe200078e0041 */
[----:B------:R-:W-:Y:S06]  /*3160*/  @P4 BRA `(.L_x_1334) ;  /* 0x0000000000b84947 */ /* 0x000fec0003800000 */
[----:B------:R-:W-:Y:S01]  /*3170*/  IADD3 R82, P2, P5, R96, R82, R111 ;  /* 0x0000005260527210 */ /* 0x000fe20007d5e06f */
[----:B------:R-:W-:Y:S01]  /*3180*/  ULDC.64 UR4, c[0x0][0x3c8] ;  /* 0x0000f20000047ab9 */ /* 0x000fe20000000a00 */
[----:B------:R-:W-:Y:S02]  /*3190*/  CS2R R60, SRZ ;  /* 0x00000000003c7805 */ /* 0x000fe4000001ff00 */
[----:B------:R-:W-:Y:S02]  /*31a0*/  CS2R R62, SRZ ;  /* 0x00000000003e7805 */ /* 0x000fe4000001ff00 */
[----:B------:R-:W-:Y:S01]  /*31b0*/  IADD3.X R89, R11, R89, R110, P2, P5 ;  /* 0x000000590b597210 */ /* 0x000fe200017ea46e */
[----:B------:R-:W-:Y:S01]  /*31c0*/  ULDC.64 UR6, c[0x0][0x208] ;  /* 0x0000820000067ab9 */ /* 0x000fe20000000a00 */
[----:B------:R-:W-:-:S04]  /*31d0*/  IADD3 R80, P2, P5, R102, R80, R91 ;  /* 0x0000005066507210 */ /* 0x000fc80007d5e05b */
[----:B0-----:R-:W-:Y:S02]  /*31e0*/  IADD3.X R35, R9, R90, R7, P2, P5 ;  /* 0x0000005a09237210 */ /* 0x001fe400017ea407 */
        /* <DEDUP_REMOVED lines=38> */
.L_x_1334:
[----:B------:R-:W-:Y:S05]  /*3450*/  BSYNC B1 ;  /* 0x0000000000017941 */ /* 0x000fea0003800000 */
.L_x_1333:
[----:B01----:R-:W-:Y:S01]  /*3460*/  IMAD.MOV.U32 R32, RZ, RZ, R68 ;  /* 0x000000ffff207224 */ /* 0x003fe200078e0044 */
[----:B------:R-:W-:Y:S01]  /*3470*/  PRMT R154, R128, 0x5410, R129 ;  /* 0x00005410809a7816 */ /* 0x000fe20000000081 */
[----:B------:R-:W-:Y:S01]  /*3480*/  IMAD.MOV.U32 R33, RZ, RZ, R69 ;  /* 0x000000ffff217224 */ /* 0x000fe200078e0045 */
[----:B------:R-:W-:Y:S01]  /*3490*/  ULOP3.LUT UR4, UR60, 0x1, URZ, 0xfc, !UPT ;  /* 0x000000013c047892 */ /* 0x000fe2000f8efc3f */
[----:B------:R-:W-:Y:S02]  /*34a0*/  IMAD.MOV.U32 R34, RZ, RZ, R76 ;  /* 0x000000ffff227224 */ /* 0x000fe400078e004c */
        /* <DEDUP_REMOVED lines=11> */
[----:B------:R-:W-:-:S02]  /*3560*/  PLOP3.LUT P2, PT, PT, PT, UP0, 0x80, 0x0 ;  /* 0x000000000000781c */ /* 0x000fc40003f4f008 */
[----:B------:R-:W-:Y:S01]  /*3570*/  PRMT R163, R34, 0x5410, R35 ;  /* 0x0000541022a37816 */ /* 0x000fe20000000023 */
[----:B------:R-:W-:Y:S01]  /*3580*/  IMAD.MOV.U32 R34, RZ, RZ, R70 ;  /* 0x000000ffff227224 */ /* 0x000fe200078e0046 */
[----:B------:R-:W-:Y:S01]  /*3590*/  PRMT R167, R32, 0x5410, R33 ;  /* 0x0000541020a77816 */ /* 0x000fe20000000021 */
[----:B------:R-:W-:Y:S02]  /*35a0*/  IMAD.MOV.U32 R32, RZ, RZ, R66 ;  /* 0x000000ffff207224 */ /* 0x000fe400078e0042 */
[----:B------:R-:W-:Y:S02]  /*35b0*/  IMAD.MOV.U32 R33, RZ, RZ, R67 ;  /* 0x000000ffff217224 */ /* 0x000fe400078e0043 */
        /* <DEDUP_REMOVED lines=14> */
[----:B-----5:R-:W-:Y:S01]  /*36a0*/  IMAD.MOV.U32 R32, RZ, RZ, R40 ;  /* 0x000000ffff207224 */ /* 0x020fe200078e0028 */
[----:B------:R-:W-:Y:S01]  /*36b0*/  PRMT R165, R34, 0x5410, R35 ;  /* 0x0000541022a57816 */ /* 0x000fe20000000023 */
[----:B------:R-:W-:Y:S02]  /*36c0*/  IMAD.MOV.U32 R33, RZ, RZ, R41 ;  /* 0x000000ffff217224 */ /* 0x000fe400078e0029 */
[----:B------:R-:W-:Y:S02]  /*36d0*/  IMAD.MOV.U32 R34, RZ, RZ, R44 ;  /* 0x000000ffff227224 */ /* 0x000fe400078e002c */
[----:B------:R-:W-:Y:S01]  /*36e0*/  IMAD.MOV.U32 R35, RZ, RZ, R45 ;  /* 0x000000ffff237224 */ /* 0x000fe200078e002d */
[----:B------:R-:W-:Y:S01]  /*36f0*/  PRMT R80, R33, 0x5410, R32 ;  /* 0x0000541021507816 */ /* 0x000fe20000000020 */
[----:B------:R-:W-:Y:S01]  /*3700*/  IMAD.MOV.U32 R32, RZ, RZ, R48 ;  /* 0x000000ffff207224 */ /* 0x000fe200078e0030 */
[----:B------:R-:W-:-:S02]  /*3710*/  MOV R33, R49 ;  /* 0x0000003100217202 */ /* 0x000fc40000000f00 */
[----:B------:R-:W-:Y:S01]  /*3720*/  PRMT R82, R35, 0x5410, R34 ;  /* 0x0000541023527816 */ /* 0x000fe20000000022 */
[----:B------:R-:W-:Y:S01]  /*3730*/  IMAD.MOV.U32 R34, RZ, RZ, R52 ;  /* 0x000000ffff227224 */ /* 0x000fe200078e0034 */
        /* <DEDUP_REMOVED lines=14> */
[----:B------:R-:W-:Y:S02]  /*3820*/  IMAD.MOV.U32 R33, RZ, RZ, R50 ;  /* 0x000000ffff217224 */ /* 0x000fe400078e0032 */
        /* <DEDUP_REMOVED lines=14> */
.L_x_1335:
[----:B------:R-:W-:Y:S01]  /*3910*/  IMAD R89, R22, 0x8, R17 ;  /* 0x0000000816597824 */ /* 0x000fe200078e0211 */
[----:B------:R-:W-:Y:S01]  /*3920*/  SHF.L.U32 R90, R204, 0x1f, RZ ;  /* 0x0000001fcc5a7819 */ /* 0x000fe200000006ff */
[----:B------:R-:W-:Y:S03]  /*3930*/  BSSY B1, `(.L_x_1336) ;  /* 0x0000003000017945 */ /* 0x000fe60003800000 */
[----:B------:R-:W0:Y:S02]  /*3940*/  SYNCS.PHASECHK.TRANS64.TRYWAIT P5, [R89+URZ+0x30890], R90 ;  /* 0x0308905a590075a7 */ /* 0x000e2400080a017f */
[----:B0-----:R-:W-:Y:S05]  /*3950*/  @!P5 BRA `(.L_x_1337) ;  /* 0x0000023c00d8d947 */ /* 0x001fea0003800000 */
.L_x_1730:
[----:B------:R-:W-:Y:S05]  /*3960*/  BSYNC B1 ;  /* 0x0000000000017941 */ /* 0x000fea0003800000 */
.L_x_1336:
        /* <DEDUP_REMOVED lines=9> */
[--C-:B------:R-:W-:Y:S01]  /*3a00*/  SHF.R.U64 R159, R120, 0x10, R121.reuse ;  /* 0x00000010789f7819 */ /* 0x100fe20000001279 */
[--C-:B--2---:R-:W-:Y:S01]  /*3a10*/  HADD2.F32 R160, -RZ, R33.reuse.H1_H1 ;  /* 0x30000021ffa07230 */ /* 0x104fe20000004100 */
[----:B------:R-:W-:Y:S01]  /*3a20*/  SHF.R.U32.HI R120, RZ, 0x10, R121 ;  /* 0x00000010ff787819 */ /* 0x000fe20000011679 */
[----:B------:R-:W-:Y:S01]  /*3a30*/  HADD2.F32 R164, -RZ, R33.H0_H0 ;  /* 0x20000021ffa47230 */ /* 0x000fe20000004100 */
[--C-:B------:R-:W-:Y:S01]  /*3a40*/  SHF.R.U64 R121, R126, 0x10, R127.reuse ;  /* 0x000000107e797819 */ /* 0x100fe2000000127f */
[--C-:B------:R-:W-:Y:S01]  /*3a50*/  HADD2.F32 R126, -RZ, R35.reuse.H1_H1 ;  /* 0x30000023ff7e7230 */ /* 0x100fe20000004100 */
[----:B------:R-:W-:Y:S01]  /*3a60*/  SHF.R.U32.HI R127, RZ, 0x10, R127 ;  /* 0x00000010ff7f7819 */ /* 0x000fe2000001167f */
[----:B------:R-:W-:Y:S02]  /*3a70*/  HADD2.F32 R162, -RZ, R35.H0_H0 ;  /* 0x20000023ffa27230 */ /* 0x000fe40000004100 */
[----:B------:R-:W-:Y:S02]  /*3a80*/  HADD2.F32 R161, -RZ, R121.H0_H0 ;  /* 0x20000079ffa17230 */ /* 0x000fe40000004100 */
[----:B------:R-:W-:-:S02]  /*3a90*/  HADD2.F32 R127, -RZ, R127.H0_H0 ;  /* 0x2000007fff7f7230 */ /* 0x000fc40000004100 */
[----:B------:R-:W-:Y:S02]  /*3aa0*/  HADD2.F32 R159, -RZ, R159.H0_H0 ;  /* 0x2000009fff9f7230 */ /* 0x000fe40000004100 */
[----:B------:R-:W-:Y:S01]  /*3ab0*/  FMUL.FTZ R33, R160, R161 ;  /* 0x000000a1a0217220 */ /* 0x000fe20000410000 */
[----:B------:R-:W-:Y:S02]  /*3ac0*/  HADD2.F32 R121, -RZ, R120.H0_H0 ;  /* 0x20000078ff797230 */ /* 0x000fe40000004100 */
[----:B------:R-:W-:Y:S01]  /*3ad0*/  FMUL.FTZ R35, R126, R127 ;  /* 0x0000007f7e237220 */ /* 0x000fe20000410000 */
[----:B------:R-:W-:Y:S01]  /*3ae0*/  FMUL.FTZ R161, R164, R161 ;  /* 0x000000a1a4a17220 */ /* 0x000fe20000410000 */
[----:B------:R-:W-:Y:S01]  /*3af0*/  FMUL.FTZ R127, R162, R127 ;  /* 0x0000007fa27f7220 */ /* 0x000fe20000410000 */
[----:B------:R-:W-:Y:S01]  /*3b00*/  FFMA.FTZ R33, R164, R159, -R33 ;  /* 0x0000009fa4217223 */ /* 0x000fe20000010821 */
[----:B------:R-:W-:Y:S01]  /*3b10*/  FFMA.FTZ R35, R162, R121, -R35 ;  /* 0x00000079a2237223 */ /* 0x000fe20000010823 */
[----:B------:R-:W-:Y:S01]  /*3b20*/  FFMA.FTZ R120, R160, R159, R161 ;  /* 0x0000009fa0787223 */ /* 0x000fe200000100a1 */
[----:B------:R-:W-:Y:S01]  /*3b30*/  FFMA.FTZ R126, R126, R121, R127 ;  /* 0x000000797e7e7223 */ /* 0x000fe2000001007f */
[----:B------:R-:W-:-:S02]  /*3b40*/  HADD2.F32 R127, -RZ, R165.H0_H0 ;  /* 0x200000a5ff7f7230 */ /* 0x000fc40000004100 */
[--C-:B------:R-:W-:Y:S01]  /*3b50*/  HADD2.F32 R160, -RZ, R32.reuse.H1_H1 ;  /* 0x30000020ffa07230 */ /* 0x100fe20000004100 */
[----:B------:R-:W-:Y:S01]  /*3b60*/  F2FP.F16.F32.PACK_AB R33, R120, R33 ;  /* 0x000000217821723e */ /* 0x000fe200000000ff */
[----:B------:R-:W-:Y:S01]  /*3b70*/  HADD2.F32 R162, -RZ, R32.H0_H0 ;  /* 0x20000020ffa27230 */ /* 0x000fe20000004100 */
[----:B------:R-:W-:Y:S01]  /*3b80*/  F2FP.F16.F32.PACK_AB R35, R126, R35 ;  /* 0x000000237e23723e */ /* 0x000fe200000000ff */
[----:B------:R-:W-:Y:S02]  /*3b90*/  HADD2.F32 R121, -RZ, R165.H1_H1 ;  /* 0x300000a5ff797230 */ /* 0x000fe40000004100 */
[-C--:B------:R-:W-:Y:S01]  /*3ba0*/  FMUL.FTZ R161, R160, R127.reuse ;  /* 0x0000007fa0a17220 */ /* 0x080fe20000410000 */
[----:B------:R-:W-:Y:S02]  /*3bb0*/  HADD2.F32 R32, -RZ, R34.H1_H1 ;  /* 0x30000022ff207230 */ /* 0x000fe40000004100 */
[----:B------:R-:W-:Y:S01]  /*3bc0*/  FMUL.FTZ R165, R162, R127 ;  /* 0x0000007fa2a57220 */ /* 0x000fe20000410000 */
[----:B------:R-:W-:-:S02]  /*3bd0*/  HADD2.F32 R159, -RZ, R163.H0_H0 ;  /* 0x200000a3ff9f7230 */ /* 0x000fc40000004100 */
[----:B------:R-:W-:Y:S02]  /*3be0*/  HADD2.F32 R34, -RZ, R34.H0_H0 ;  /* 0x20000022ff227230 */ /* 0x000fe40000004100 */
[----:B------:R-:W-:Y:S01]  /*3bf0*/  FMUL.FTZ R127, R32, R121 ;  /* 0x00000079207f7220 */ /* 0x000fe20000410000 */
[----:B------:R-:W-:Y:S02]  /*3c00*/  HADD2.F32 R163, -RZ, R163.H1_H1 ;  /* 0x300000a3ffa37230 */ /* 0x000fe40000004100 */
        /* <DEDUP_REMOVED lines=8> */
.L_x_1343:
[----:B------:R-:W-:Y:S05]  /*3c90*/  BSYNC B3 ;  /* 0x0000000000037941 */ /* 0x000fea0003800000 */
.L_x_1342:
[----:B------:R-:W-:Y:S02]  /*3ca0*/  ULDC.64 UR4, c[0x0][0x208] ;  /* 0x0000820000047ab9 */ /* 0x000fe40000000a00 */
[----:B--2---:R1:W-:Y:S03]  /*3cb0*/  STG.E.128 desc[UR4][R38.64], R32 ;  /* 0x0000002026007986 */ /* 0x0043e6000c101d04 */
.L_x_1341:
[----:B------:R-:W-:Y:S05]  /*3cc0*/  BSYNC B2 ;  /* 0x0000000000027941 */ /* 0x000fea0003800000 */
.L_x_1340:
[----:B------:R-:W-:Y:S01]  /*3cd0*/  ISETP.NE.AND P3, PT, R21, RZ, PT ;  /* 0x000000ff1500720c */ /* 0x000fe20003f65270 */
[----:B------:R-:W-:-:S12]  /*3ce0*/  BSSY B2, `(.L_x_1344) ;  /* 0x0000032000027945 */ /* 0x000fd80003800000 */
[----:B------:R-:W-:Y:S05]  /*3cf0*/  @!P3 BRA `(.L_x_1345) ;  /* 0x0000000000c0b947 */ /* 0x000fea0003800000 */
[----:B-1----:R1:W2:Y:S01]  /*3d00*/  LDS.128 R32, [R31+0x1e000] ;  /* 0x01e000001f207984 */ /* 0x0022a20000000c00 */
        /* <DEDUP_REMOVED lines=44> */
.L_x_1347:
[----:B------:R-:W-:Y:S05]  /*3fd0*/  BSYNC B3 ;  /* 0x0000000000037941 */ /* 0x000fea0003800000 */
.L_x_1346:
[----:B------:R-:W-:Y:S02]  /*3fe0*/  ULDC.64 UR4, c[0x0][0x208] ;  /* 0x0000820000047ab9 */ /* 0x000fe40000000a00 */
[----:B--2---:R2:W-:Y:S03]  /*3ff0*/  STG.E.128 desc[UR4][R38.64+0x40], R32 ;  /* 0x0000402026007986 */ /* 0x0045e6000c101d04 */
.L_x_1345:
[----:B------:R-:W-:Y:S05]  /*4000*/  BSYNC B2 ;  /* 0x0000000000027941 */ /* 0x000fea0003800000 */
.L_x_1344:
        /* <DEDUP_REMOVED lines=8> */
[----:B------:R-:W-:Y:S01]  /*4090*/  SHF.R.U64 R120, R78, 0x10, R79 ;  /* 0x000000104e787819 */ /* 0x000fe2000000124f */
        /* <DEDUP_REMOVED lines=8> */
[----:B------:R-:W-:-:S02]  /*4120*/  HADD2.F32 R78, -RZ, R86.H1_H1 ;  /* 0x30000056ff4e7230 */ /* 0x000fc40000004100 */
[----:B------:R-:W-:Y:S02]  /*4130*/  HADD2.F32 R84, -RZ, R84.H0_H0 ;  /* 0x20000054ff547230 */ /* 0x000fe40000004100 */
[----:B------:R-:W-:Y:S02]  /*4140*/  HADD2.F32 R77, -RZ, R76.H0_H0 ;  /* 0x2000004cff4d7230 */ /* 0x000fe40000004100 */
[-C--:B------:R-:W-:Y:S01]  /*4150*/  FMUL.FTZ R76, R35, R120.reuse ;  /* 0x00000078234c7220 */ /* 0x080fe20000410000 */
[----:B------:R-:W-:Y:S02]  /*4160*/  HADD2.F32 R86, -RZ, R86.H0_H0 ;  /* 0x20000056ff567230 */ /* 0x000fe40000004100 */
[C---:B------:R-:W-:Y:S01]  /*4170*/  FMUL.FTZ R120, R33.reuse, R120 ;  /* 0x0000007821787220 */ /* 0x040fe20000410000 */
[-C--:B------:R-:W-:Y:S01]  /*4180*/  FMUL.FTZ R85, R78, R79.reuse ;  /* 0x0000004f4e557220 */ /* 0x080fe20000410000 */
[-C--:B------:R-:W-:Y:S02]  /*4190*/  FFMA.FTZ R33, R33, R84.reuse, -R76 ;  /* 0x0000005421217223 */ /* 0x080fe4000001084c */
[----:B------:R-:W-:Y:S01]  /*41a0*/  FFMA.FTZ R76, R35, R84, R120 ;  /* 0x00000054234c7223 */ /* 0x000fe20000010078 */
[C---:B------:R-:W-:Y:S01]  /*41b0*/  FMUL.FTZ R79, R86.reuse, R79 ;  /* 0x0000004f564f7220 */ /* 0x040fe20000410000 */
[----:B------:R-:W-:Y:S01]  /*41c0*/  FFMA.FTZ R35, R86, R77, -R85 ;  /* 0x0000004d56237223 */ /* 0x000fe20000010855 */
[----:B------:R-:W-:-:S02]  /*41d0*/  HADD2.F32 R85, -RZ, R169.H0_H0 ;  /* 0x200000a9ff557230 */ /* 0x000fc40000004100 */
[--C-:B------:R-:W-:Y:S02]  /*41e0*/  HADD2.F32 R86, -RZ, R32.reuse.H1_H1 ;  /* 0x30000020ff567230 */ /* 0x100fe40000004100 */
[----:B------:R-:W-:Y:S01]  /*41f0*/  FFMA.FTZ R78, R78, R77, R79 ;  /* 0x0000004d4e4e7223 */ /* 0x000fe2000001004f */
[----:B------:R-:W-:Y:S01]  /*4200*/  HADD2.F32 R84, -RZ, R32.H0_H0 ;  /* 0x20000020ff547230 */ /* 0x000fe20000004100 */
[----:B------:R-:W-:Y:S01]  /*4210*/  F2FP.F16.F32.PACK_AB R33, R76, R33 ;  /* 0x000000214c21723e */ /* 0x000fe200000000ff */
        /* <DEDUP_REMOVED lines=13> */
[----:B------:R-:W-:-:S03]  /*42f0*/  FFMA.FTZ R32, R32, R79, R169 ;  /* 0x0000004f20207223 */ /* 0x000fc600000100a9 */
[----:B------:R-:W-:Y:S02]  /*4300*/  F2FP.F16.F32.PACK_AB R86, R86, R87 ;  /* 0x000000575656723e */ /* 0x000fe400000000ff */
[----:B------:R-:W-:Y:S02]  /*4310*/  F2FP.F16.F32.PACK_AB R34, R32, R121 ;  /* 0x000000792022723e */ /* 0x000fe400000000ff */
[----:B------:R-:W-:-:S07]  /*4320*/  MOV R32, R86 ;  /* 0x0000005600207202 */ /* 0x000fce0000000f00 */
.L_x_1351:
[----:B------:R-:W-:Y:S05]  /*4330*/  BSYNC B3 ;  /* 0x0000000000037941 */ /* 0x000fea0003800000 */
.L_x_1350:
[----:B------:R-:W-:Y:S02]  /*4340*/  ULDC.64 UR4, c[0x0][0x208] ;  /* 0x0000820000047ab9 */ /* 0x000fe40000000a00 */
[----:B--2---:R3:W-:Y:S03]  /*4350*/  STG.E.128 desc[UR4][R38.64+0x80], R32 ;  /* 0x0000802026007986 */ /* 0x0047e6000c101d04 */
.L_x_1349:
[----:B------:R-:W-:Y:S05]  /*4360*/  BSYNC B2 ;  /* 0x0000000000027941 */ /* 0x000fea0003800000 */
.L_x_1348:
[----:B------:R-:W-:Y:S01]  /*4370*/  ISETP.NE.AND P3, PT, R26, RZ, PT ;  /* 0x000000ff1a00720c */ /* 0x000fe20003f65270 */
[----:B------:R-:W-:-:S12]  /*4380*/  BSSY B2, `(.L_x_1352) ;  /* 0x0000034000027945 */ /* 0x000fd80003800000 */
[----:B------:R-:W-:Y:S05]  /*4390*/  @!P3 BRA `(.L_x_1353) ;  /* 0x0000000000c8b947 */ /* 0x000fea0003800000 */
[----:B-123--:R1:W2:Y:S01]  /*43a0*/  LDS.128 R32, [R31+0x21000] ;  /* 0x021000001f207984 */ /* 0x00e2a20000000c00 */
[----:B------:R-:W-:Y:S01]  /*43b0*/  VIADD R76, R18, 0x30 ;  /* 0x00000030124c7836 */ /* 0x000fe20000000000 */
[----:B------:R-:W-:Y:S04]  /*43c0*/  BSSY B3, `(.L_x_1354) ;  /* 0x000002d000037945 */ /* 0x000fe80003800000 */
[----:B------:R-:W-:-:S13]  /*43d0*/  ISETP.GE.AND P3, PT, R76, R119, PT ;  /* 0x000000774c00720c */ /* 0x000fda0003f66270 */
[----:B-1----:R-:W-:Y:S05]  /*43e0*/  @P3 BRA `(.L_x_1355) ;  /* 0x0000000000a83947 */ /* 0x002fea0003800000 */
[--C-:B------:R-:W-:Y:S01]  /*43f0*/  SHF.R.U64 R79, R72, 0x10, R73.reuse ;  /* 0x00000010484f7819 */ /* 0x100fe20000001249 */
[----:B--2---:R-:W-:Y:S01]  /*4400*/  IMAD.MOV.U32 R72, RZ, RZ, R32 ;  /* 0x000000ffff487224 */ /* 0x004fe200078e0020 */
[----:B------:R-:W-:Y:S01]  /*4410*/  SHF.R.U32.HI R76, RZ, 0x10, R73 ;  /* 0x00000010ff4c7819 */ /* 0x000fe20000011649 */
[----:B------:R-:W-:Y:S01]  /*4420*/  IMAD.MOV.U32 R73, RZ, RZ, R35 ;  /* 0x000000ffff497224 */ /* 0x000fe200078e0023 */
[--C-:B------:R-:W-:Y:S01]  /*4430*/  SHF.R.U64 R77, R74, 0x10, R75.reuse ;  /* 0x000000104a4d7819 */ /* 0x100fe2000000124b */
[--C-:B------:R-:W-:Y:S01]  /*4440*/  HADD2.F32 R35, -RZ, R33.reuse.H1_H1 ;  /* 0x30000021ff237230 */ /* 0x100fe20000004100 */
[----:B------:R-:W-:Y:S01]  /*4450*/  SHF.R.U32.HI R78, RZ, 0x10, R75 ;  /* 0x00000010ff4e7819 */ /* 0x000fe2000001164b */
[----:B------:R-:W-:Y:S02]  /*4460*/  HADD2.F32 R32, -RZ, R33.H0_H0 ;  /* 0x20000021ff207230 */ /* 0x000fe40000004100 */
[----:B------:R-:W-:Y:S02]  /*4470*/  HADD2.F32 R77, -RZ, R77.H0_H0 ;  /* 0x2000004dff4d7230 */ /* 0x000fe40000004100 */
[----:B------:R-:W-:-:S02]  /*4480*/  HADD2.F32 R74, -RZ, R73.H1_H1 ;  /* 0x30000049ff4a7230 */ /* 0x000fc40000004100 */
[----:B------:R-:W-:Y:S02]  /*4490*/  HADD2.F32 R78, -RZ, R78.H0_H0 ;  /* 0x2000004eff4e7230 */ /* 0x000fe40000004100 */
[-C--:B------:R-:W-:Y:S01]  /*44a0*/  FMUL.FTZ R33, R35, R77.reuse ;  /* 0x0000004d23217220 */ /* 0x080fe20000410000 */
[----:B------:R-:W-:Y:S02]  /*44b0*/  HADD2.F32 R73, -RZ, R73.H0_H0 ;  /* 0x20000049ff497230 */ /* 0x000fe40000004100 */
[----:B------:R-:W-:Y:S01]  /*44c0*/  FMUL.FTZ R84, R32, R77 ;  /* 0x0000004d20547220 */ /* 0x000fe20000410000 */
[----:B------:R-:W-:Y:S02]  /*44d0*/  HADD2.F32 R75, -RZ, R79.H0_H0 ;  /* 0x2000004fff4b7230 */ /* 0x000fe40000004100 */
[-C--:B------:R-:W-:Y:S01]  /*44e0*/  FMUL.FTZ R86, R74, R78.reuse ;  /* 0x0000004e4a567220 */ /* 0x080fe20000410000 */
[----:B------:R-:W-:Y:S02]  /*44f0*/  HADD2.F32 R76, -RZ, R76.H0_H0 ;  /* 0x2000004cff4c7230 */ /* 0x000fe40000004100 */
[----:B------:R-:W-:Y:S01]  /*4500*/  FMUL.FTZ R77, R73, R78 ;  /* 0x0000004e494d7220 */ /* 0x000fe20000410000 */
[----:B------:R-:W-:-:S02]  /*4510*/  HADD2.F32 R79, -RZ, R168.H1_H1 ;  /* 0x300000a8ff4f7230 */ /* 0x000fc40000004100 */
[-C--:B------:R-:W-:Y:S01]  /*4520*/  FFMA.FTZ R32, R32, R75.reuse, -R33 ;  /* 0x0000004b20207223 */ /* 0x080fe20000010821 */
[----:B------:R-:W-:Y:S01]  /*4530*/  FFMA.FTZ R33, R35, R75, R84 ;  /* 0x0000004b23217223 */ /* 0x000fe20000010054 */
[-C--:B------:R-:W-:Y:S01]  /*4540*/  FFMA.FTZ R35, R73, R76.reuse, -R86 ;  /* 0x0000004c49237223 */ /* 0x080fe20000010856 */
[----:B------:R-:W-:Y:S01]  /*4550*/  FFMA.FTZ R78, R74, R76, R77 ;  /* 0x0000004c4a4e7223 */ /* 0x000fe2000001004d */
[----:B------:R-:W-:Y:S02]  /*4560*/  HADD2.F32 R76, -RZ, R168.H0_H0 ;  /* 0x200000a8ff4c7230 */ /* 0x000fe40000004100 */
[----:B------:R-:W-:Y:S01]  /*4570*/  HADD2.F32 R73, -RZ, R72.H1_H1 ;  /* 0x30000048ff497230 */ /* 0x000fe20000004100 */
[----:B------:R-:W-:Y:S01]  /*4580*/  F2FP.F16.F32.PACK_AB R33, R33, R32 ;  /* 0x000000202121723e */ /* 0x000fe200000000ff */
[----:B------:R-:W-:Y:S01]  /*4590*/  HADD2.F32 R74, -RZ, R34.H1_H1 ;  /* 0x30000022ff4a7230 */ /* 0x000fe20000004100 */
[----:B------:R-:W-:Y:S01]  /*45a0*/  F2FP.F16.F32.PACK_AB R35, R78, R35 ;  /* 0x000000234e23723e */ /* 0x000fe200000000ff */
[----:B------:R-:W-:-:S02]  /*45b0*/  HADD2.F32 R72, -RZ, R72.H0_H0 ;  /* 0x20000048ff487230 */ /* 0x000fc40000004100 */
[CC--:B------:R-:W-:Y:S01]  /*45c0*/  FMUL.FTZ R85, R73.reuse, R76.reuse ;  /* 0x0000004c49557220 */ /* 0x0c0fe20000410000 */
[----:B------:R-:W-:Y:S02]  /*45d0*/  HADD2.F32 R34, -RZ, R34.H0_H0 ;  /* 0x20000022ff227230 */ /* 0x000fe40000004100 */
        /* <DEDUP_REMOVED lines=11> */
.L_x_1355:
[----:B------:R-:W-:Y:S05]  /*4690*/  BSYNC B3 ;  /* 0x0000000000037941 */ /* 0x000fea0003800000 */
.L_x_1354:
[----:B------:R-:W-:Y:S02]  /*46a0*/  ULDC.64 UR4, c[0x0][0x208] ;  /* 0x0000820000047ab9 */ /* 0x000fe40000000a00 */
[----:B--2---:R4:W-:Y:S03]  /*46b0*/  STG.E.128 desc[UR4][R38.64+0xc0], R32 ;  /* 0x0000c02026007986 */ /* 0x0049e6000c101d04 */
.L_x_1353:
[----:B------:R-:W-:Y:S05]  /*46c0*/  BSYNC B2 ;  /* 0x0000000000027941 */ /* 0x000fea0003800000 */
.L_x_1352:
        /* <DEDUP_REMOVED lines=49> */
.L_x_1359:
[----:B------:R-:W-:Y:S05]  /*49e0*/  BSYNC B3 ;  /* 0x0000000000037941 */ /* 0x000fea0003800000 */
.L_x_1358:
[----:B------:R-:W-:Y:S02]  /*49f0*/  ULDC.64 UR4, c[0x0][0x208] ;  /* 0x0000820000047ab9 */ /* 0x000fe40000000a00 */
[----:B--2---:R1:W-:Y:S03]  /*4a00*/  STG.E.128 desc[UR4][R38.64+0x100], R32 ;  /* 0x0001002026007986 */ /* 0x0043e6000c101d04 */
.L_x_1357:
[----:B------:R-:W-:Y:S05]  /*4a10*/  BSYNC B2 ;  /* 0x0000000000027941 */ /* 0x000fea0003800000 */
.L_x_1356:
[----:B------:R-:W-:-:S13]  /*4a20*/  ISETP.NE.AND P3, PT, R28, RZ, PT ;  /* 0x000000ff1c00720c */ /* 0x000fda0003f65270 */
        /* <DEDUP_REMOVED lines=47> */
.L_x_1361:
[----:B------:R-:W-:Y:S05]  /*4d20*/  BSYNC B2 ;  /* 0x0000000000027941 */ /* 0x000fea0003800000 */
.L_x_1360:
[----:B------:R-:W-:Y:S02]  /*4d30*/  ULDC.64 UR4, c[0x0][0x208] ;  /* 0x0000820000047ab9 */ /* 0x000fe40000000a00 */
[----:B--2---:R1:W-:Y:S03]  /*4d40*/  STG.E.128 desc[UR4][R38.64+0x140], R32 ;  /* 0x0001402026007986 */ /* 0x0043e6000c101d04 */
.L_x_1339:
[----:B------:R-:W-:Y:S05]  /*4d50*/  BSYNC B1 ;  /* 0x0000000000017941 */ /* 0x000fea0003800000 */
.L_x_1338:
        /* <DEDUP_REMOVED lines=49> */
.L_x_1366:
[----:B------:R-:W-:Y:S05]  /*5070*/  BSYNC B2 ;  /* 0x0000000000027941 */ /* 0x000fea0003800000 */
.L_x_1365:
[----:B------:R-:W-:Y:S02]  /*5080*/  ULDC.64 UR4, c[0x0][0x208] ;  /* 0x0000820000047ab9 */ /* 0x000fe40000000a00 */
[----:B--2---:R1:W-:Y:S03]  /*5090*/  STG.E.128 desc[UR4][R36.64], R32 ;  /* 0x0000002024007986 */ /* 0x0043e6000c101d04 */
.L_x_1364:
[----:B------:R-:W-:Y:S05]  /*50a0*/  BSYNC B1 ;  /* 0x0000000000017941 */ /* 0x000fea0003800000 */
.L_x_1363:
        /* <DEDUP_REMOVED lines=29> */
[--C-:B------:R-:W-:Y:S02]  /*5280*/  HADD2.F32 R39, -RZ, R149.reuse.H0_H0 ;  /* 0x20000095ff277230 */ /* 0x100fe40000004100 */
[----:B------:R-:W-:Y:S01]  /*5290*/  FFMA.FTZ R64, R35, R58, -R64 ;  /* 0x0000003a23407223 */ /* 0x000fe20000010840 */
[----:B------:R-:W-:Y:S02]  /*52a0*/  HADD2.F32 R32, -RZ, R32.H0_H0 ;  /* 0x20000020ff207230 */ /* 0x000fe40000004100 */
[----:B------:R-:W-:Y:S02]  /*52b0*/  HADD2.F32 R149, -RZ, R149.H1_H1 ;  /* 0x30000095ff957230 */ /* 0x000fe40000004100 */
[----:B------:R-:W-:Y:S01]  /*52c0*/  FMUL.FTZ R57, R33, R39 ;  /* 0x0000002721397220 */ /* 0x000fe20000410000 */
[----:B------:R-:W-:-:S02]  /*52d0*/  HADD2.F32 R34, -RZ, R38.H1_H1 ;  /* 0x30000026ff227230 */ /* 0x000fc40000004100 */
        /* <DEDUP_REMOVED lines=14> */
.L_x_1370:
[----:B------:R-:W-:Y:S05]  /*53c0*/  BSYNC B2 ;  /* 0x0000000000027941 */ /* 0x000fea0003800000 */
.L_x_1369:
[----:B------:R-:W-:Y:S02]  /*53d0*/  ULDC.64 UR4, c[0x0][0x208] ;  /* 0x0000820000047ab9 */ /* 0x000fe40000000a00 */
[----:B--2---:R1:W-:Y:S03]  /*53e0*/  STG.E.128 desc[UR4][R36.64+0x40], R32 ;  /* 0x0000402024007986 */ /* 0x0043e6000c101d04 */
.L_x_1368:
[----:B------:R-:W-:Y:S05]  /*53f0*/  BSYNC B1 ;  /* 0x0000000000017941 */ /* 0x000fea0003800000 */
.L_x_1367:
        /* <DEDUP_REMOVED lines=49> */
.L_x_1374:
[----:B------:R-:W-:Y:S05]  /*5710*/  BSYNC B2 ;  /* 0x0000000000027941 */ /* 0x000fea0003800000 */
.L_x_1373:
[----:B------:R-:W-:Y:S02]  /*5720*/  ULDC.64 UR4, c[0x0][0x208] ;  /* 0x0000820000047ab9 */ /* 0x000fe40000000a00 */
[----:B--2---:R1:W-:Y:S03]  /*5730*/  STG.E.128 desc[UR4][R36.64+0x80], R32 ;  /* 0x0000802024007986 */ /* 0x0043e6000c101d04 */
.L_x_1372:
[----:B------:R-:W-:Y:S05]  /*5740*/  BSYNC B1 ;  /* 0x0000000000017941 */ /* 0x000fea0003800000 */
.L_x_1371:
        /* <DEDUP_REMOVED lines=49> */
.L_x_1378:
[----:B------:R-:W-:Y:S05]  /*5a60*/  BSYNC B2 ;  /* 0x0000000000027941 */ /* 0x000fea0003800000 */
.L_x_1377:
[----:B------:R-:W-:Y:S02]  /*5a70*/  ULDC.64 UR4, c[0x0][0x208] ;  /* 0x0000820000047ab9 */ /* 0x000fe40000000a00 */
[----:B--2---:R1:W-:Y:S03]  /*5a80*/  STG.E.128 desc[UR4][R36.64+0xc0], R32 ;  /* 0x0000c02024007986 */ /* 0x0043e6000c101d04 */
.L_x_1376:
[----:B------:R-:W-:Y:S05]  /*5a90*/  BSYNC B1 ;  /* 0x0000000000017941 */ /* 0x000fea0003800000 */
.L_x_1375:
        /* <DEDUP_REMOVED lines=37> */
[--C-:B------:R-:W-:Y:S02]  /*5cf0*/  HADD2.F32 R35, -RZ, R82.reuse.H1_H1 ;  /* 0x30000052ff237230 */ /* 0x100fe40000004100 */
[----:B------:R-:W-:Y:S01]  /*5d00*/  FMUL.FTZ R44, R32, R44 ;  /* 0x0000002c202c7220 */ /* 0x000fe20000410000 */
        /* <DEDUP_REMOVED lines=10> */
.L_x_1382:
[----:B------:R-:W-:Y:S05]  /*5db0*/  BSYNC B2 ;  /* 0x0000000000027941 */ /* 0x000fea0003800000 */
.L_x_1381:
[----:B------:R-:W-:Y:S02]  /*5dc0*/  ULDC.64 UR4, c[0x0][0x208] ;  /* 0x0000820000047ab9 */ /* 0x000fe40000000a00 */
[----:B--2---:R1:W-:Y:S03]  /*5dd0*/  STG.E.128 desc[UR4][R36.64+0x100], R32 ;  /* 0x0001002024007986 */ /* 0x0043e6000c101d04 */
.L_x_1380:
[----:B------:R-:W-:Y:S05]  /*5de0*/  BSYNC B1 ;  /* 0x0000000000017941 */ /* 0x000fea0003800000 */
.L_x_1379:
        /* <DEDUP_REMOVED lines=13> */
[----:B------:R-:W-:Y:S01]  /*5ec0*/  MOV R38, R34 ;  /* 0x0000002200267202 */ /* 0x000fe20000000f00 */
[----:B------:R-:W-:Y:S01]  /*5ed0*/  HADD2.F32 R34, -RZ, R33.H1_H1 ;  /* 0x30000021ff227230 */ /* 0x000fe20000004100 */
[----:B------:R-:W-:Y:S01]  /*5ee0*/  SHF.R.U32.HI R44, RZ, 0x10, R43 ;  /* 0x00000010ff2c7819 */ /* 0x000fe2000001162b */
[----:B------:R-:W-:Y:S02]  /*5ef0*/  HADD2.F32 R41, -RZ, R41.H0_H0 ;  /* 0x20000029ff297230 */ /* 0x000fe40000004100 */
[----:B------:R-:W-:-:S02]  /*5f00*/  HADD2.F32 R33, -RZ, R33.H0_H0 ;  /* 0x20000021ff217230 */ /* 0x000fc40000004100 */
[----:B------:R-:W-:Y:S02]  /*5f10*/  HADD2.F32 R44, -RZ, R44.H0_H0 ;  /* 0x2000002cff2c7230 */ /* 0x000fe40000004100 */
[CC--:B------:R-:W-:Y:S01]  /*5f20*/  FMUL.FTZ R46, R34.reuse, R41.reuse ;  /* 0x00000029222e7220 */ /* 0x0c0fe20000410000 */
[----:B------:R-:W-:Y:S02]  /*5f30*/  HADD2.F32 R42, -RZ, R45.H0_H0 ;  /* 0x2000002dff2a7230 */ /* 0x000fe40000004100 */
[C---:B------:R-:W-:Y:S01]  /*5f40*/  FMUL.FTZ R41, R33.reuse, R41 ;  /* 0x0000002921297220 */ /* 0x040fe20000410000 */
[----:B------:R-:W-:Y:S01]  /*5f50*/  FFMA.FTZ R46, R33, R40, -R46 ;  /* 0x00000028212e7223 */ /* 0x000fe2000001082e */
[----:B------:R-:W-:Y:S02]  /*5f60*/  FMUL.FTZ R48, R39, R44 ;  /* 0x0000002c27307220 */ /* 0x000fe40000410000 */
[----:B------:R-:W-:Y:S01]  /*5f70*/  FFMA.FTZ R43, R34, R40, R41 ;  /* 0x00000028222b7223 */ /* 0x000fe20000010029 */
        /* <DEDUP_REMOVED lines=23> */
.L_x_1384:
[----:B------:R-:W-:Y:S05]  /*60f0*/  BSYNC B1 ;  /* 0x0000000000017941 */ /* 0x000fea0003800000 */
.L_x_1383:
[----:B------:R-:W-:Y:S02]  /*6100*/  ULDC.64 UR4, c[0x0][0x208] ;  /* 0x0000820000047ab9 */ /* 0x000fe40000000a00 */
[----:B--2---:R1:W-:Y:S01]  /*6110*/  STG.E.128 desc[UR4][R36.64+0x140], R32 ;  /* 0x0001402024007986 */ /* 0x0043e2000c101d04 */
[----:B------:R-:W-:Y:S05]  /*6120*/  BRA `(.L_x_1362) ;  /* 0x0000003c00a07947 */ /* 0x000fea0003800000 */
.L_x_1330:
        /* <DEDUP_REMOVED lines=20> */
[----:B------:R-:W-:Y:S01]  /*6270*/  CS2R R54, SRZ ;  /* 0x0000000000367805 */ /* 0x000fe2000001ff00 */
[----:B------:R-:W-:Y:S01]  /*6280*/  IMAD.X R33, R89, 0x1, R12, P2 ;  /* 0x0000000159217824 */ /* 0x000fe200010e060c */
[C---:B------:R-:W-:Y:S02]  /*6290*/  LEA R56, P2, R32.reuse, UR4, 0x1 ;  /* 0x0000000420387c11 */ /* 0x040fe4000f8408ff */
[----:B------:R-:W-:Y:S01]  /*62a0*/  CS2R R52, SRZ ;  /* 0x0000000000347805 */ /* 0x000fe2000001ff00 */
[----:B------:R-:W-:Y:S01]  /*62b0*/  ULDC.64 UR6, c[0x0][0x208] ;  /* 0x0000820000067ab9 */ /* 0x000fe20000000a00 */
        /* <DEDUP_REMOVED lines=23> */
.L_x_1386:
[----:B------:R-:W-:Y:S05]  /*6430*/  BSYNC B1 ;  /* 0x0000000000017941 */ /* 0x000fea0003800000 */
.L_x_1385:
        /* <DEDUP_REMOVED lines=23> */
[----:B------:R-:W-:Y:S01]  /*65b0*/  CS2R R76, SRZ ;  /* 0x00000000004c7805 */ /* 0x000fe2000001ff00 */
[----:B------:R-:W-:Y:S01]  /*65c0*/  ULDC.64 UR6, c[0x0][0x208] ;  /* 0x0000820000067ab9 */ /* 0x000fe20000000a00 */
        /* <DEDUP_REMOVED lines=23> */
.L_x_1388:
[----:B------:R-:W-:Y:S05]  /*6740*/  BSYNC B1 ;  /* 0x0000000000017941 */ /* 0x000fea0003800000 */
.L_x_1387:
[----:B0-----:R-:W-:Y:S01]  /*6750*/  IMAD.MOV.U32 R80, RZ, RZ, R32 ;  /* 0x000000ffff507224 */ /* 0x001fe200078e0020 */
[----:B------:R-:W-:Y:S01]  /*6760*/  MOV R81, R33 ;  /* 0x0000002100517202 */ /* 0x000fe20000000f00 */
[----:B------:R-:W-:Y:S01]  /*6770*/  IMAD.MOV.U32 R82, RZ, RZ, R36 ;  /* 0x000000ffff527224 */ /* 0x000fe200078e0024 */
[----:B------:R-:W-:Y:S01]  /*6780*/  ULOP3.LUT UR4, UR60, 0x1, URZ, 0xfc, !UPT ;  /* 0x000000013c047892 */ /* 0x000fe2000f8efc3f */
[----:B------:R-:W-:Y:S01]  /*6790*/  IMAD.MOV.U32 R83, RZ, RZ, R37 ;  /* 0x000000ffff537224 */ /* 0x000fe200078e0025 */
        /* <DEDUP_REMOVED lines=10> */
[----:B------:R-:W-:-:S02]  /*6840*/  MOV R81, R43 ;  /* 0x0000002b00517202 */ /* 0x000fc40000000f00 */
[----:B------:R-:W-:Y:S01]  /*6850*/  PRMT R183, R82, 0x7610, R183 ;  /* 0x0000761052b77816 */ /* 0x000fe200000000b7 */
[----:B------:R-:W-:Y:S01]  /*6860*/  IMAD.MOV.U32 R82, RZ, RZ, R44 ;  /* 0x000000ffff527224 */ /* 0x000fe200078e002c */
[----:B------:R-:W-:Y:S01]  /*6870*/  PRMT R171, R80, 0x5410, R81 ;  /* 0x0000541050ab7816 */ /* 0x000fe20000000051 */
[----:B------:R-:W-:Y:S01]  /*6880*/  IMAD.MOV.U32 R80, RZ, RZ, R46 ;  /* 0x000000ffff507224 */ /* 0x000fe200078e002e */
[----:B------:R-:W-:Y:S01]  /*6890*/  PRMT R167, R83, 0x7610, R167 ;  /* 0x0000761053a77816 */ /* 0x000fe200000000a7 */
[----:B------:R-:W-:Y:S01]  /*68a0*/  IMAD.MOV.U32 R81, RZ, RZ, R47 ;  /* 0x000000ffff517224 */ /* 0x000fe200078e002f */
[----:B------:R-:W-:Y:S02]  /*68b0*/  MOV R83, R45 ;  /* 0x0000002d00537202 */ /* 0x000fe40000000f00 */
[----:B------:R-:W-:Y:S02]  /*68c0*/  PLOP3.LUT P2, PT, PT, PT, UP0, 0x80, 0x0 ;  /* 0x000000000000781c */ /* 0x000fe40003f4f008 */
[----:B------:R-:W-:Y:S01]  /*68d0*/  PRMT R178, R80, 0x5410, R81 ;  /* 0x0000541050b27816 */ /* 0x000fe20000000051 */
[----:B------:R-:W-:Y:S01]  /*68e0*/  IMAD.MOV.U32 R80, RZ, RZ, R50 ;  /* 0x000000ffff507224 */ /* 0x000fe200078e0032 */
        /* <DEDUP_REMOVED lines=13> */
[----:B------:R-:W-:Y:S01]  /*69c0*/  PRMT R184, R184, 0x5410, R80 ;  /* 0x00005410b8b87816 */ /* 0x000fe20000000050 */
[----:B-----5:R-:W-:Y:S01]  /*69d0*/  IMAD.MOV.U32 R80, RZ, RZ, R58 ;  /* 0x000000ffff507224 */ /* 0x020fe200078e003a */
[----:B------:R-:W-:Y:S01]  /*69e0*/  PRMT R172, R81, 0x7610, R172 ;  /* 0x0000761051ac7816 */ /* 0x000fe200000000ac */
[----:B------:R-:W-:Y:S01]  /*69f0*/  IMAD.MOV.U32 R81, RZ, RZ, R59 ;  /* 0x000000ffff517224 */ /* 0x000fe200078e003b */
[----:B------:R-:W-:Y:S01]  /*6a00*/  PRMT R185, R82, 0x7610, R185 ;  /* 0x0000761052b97816 */ /* 0x000fe200000000b9 */
[----:B------:R-:W-:Y:S01]  /*6a10*/  IMAD.MOV.U32 R82, RZ, RZ, R56 ;  /* 0x000000ffff527224 */ /* 0x000fe200078e0038 */
[----:B------:R-:W-:Y:S02]  /*6a20*/  PRMT R167, R167, 0x5410, R83 ;  /* 0x00005410a7a77816 */ /* 0x000fe40000000053 */
[----:B------:R-:W-:Y:S02]  /*6a30*/  MOV R83, R57 ;  /* 0x0000003900537202 */ /* 0x000fe40000000f00 */
[----:B------:R-:W-:Y:S01]  /*6a40*/  PRMT R152, R80, 0x5410, R81 ;  /* 0x0000541050987816 */ /* 0x000fe20000000051 */
[----:B------:R-:W-:Y:S01]  /*6a50*/  IMAD.MOV.U32 R80, RZ, RZ, R62 ;  /* 0x000000ffff507224 */ /* 0x000fe200078e003e */
[----:B------:R-:W-:Y:S01]  /*6a60*/  PRMT R153, R82, 0x5410, R83 ;  /* 0x0000541052997816 */ /* 0x000fe20000000053 */
[----:B------:R-:W-:-:S02]  /*6a70*/  IMAD.MOV.U32 R81, RZ, RZ, R63 ;  /* 0x000000ffff517224 */ /* 0x000fc400078e003f */
[----:B------:R-:W-:Y:S02]  /*6a80*/  IMAD.MOV.U32 R82, RZ, RZ, R60 ;  /* 0x000000ffff527224 */ /* 0x000fe400078e003c */
[----:B------:R-:W-:Y:S01]  /*6a90*/  IMAD.MOV.U32 R83, RZ, RZ, R61 ;  /* 0x000000ffff537224 */ /* 0x000fe200078e003d */
[----:B------:R-:W-:Y:S01]  /*6aa0*/  PRMT R157, R80, 0x5410, R81 ;  /* 0x00005410509d7816 */ /* 0x000fe20000000051 */
[----:B------:R-:W-:Y:S01]  /*6ab0*/  IMAD.MOV.U32 R80, RZ, RZ, R66 ;  /* 0x000000ffff507224 */ /* 0x000fe200078e0042 */
        /* <DEDUP_REMOVED lines=26> */
.L_x_1389:
[----:B------:R-:W-:Y:S01]  /*6c60*/  IMAD R89, R22, 0x8, R17 ;  /* 0x0000000816597824 */ /* 0x000fe200078e0211 */
[----:B------:R-:W-:Y:S01]  /*6c70*/  SHF.L.U32 R90, R204, 0x1f, RZ ;  /* 0x0000001fcc5a7819 */ /* 0x000fe200000006ff */
[----:B------:R-:W0:Y:S01]  /*6c80*/  LDC R147, c[0x0][0x2e4] ;  /* 0x0000b900ff937b82 */ /* 0x000e220000000800 */
[----:B------:R-:W-:Y:S02]  /*6c90*/  BSSY B1, `(.L_x_1390) ;  /* 0x0000004000017945 */ /* 0x000fe40003800000 */
[----:B------:R-:W1:Y:S05]  /*6ca0*/  SYNCS.PHASECHK.TRANS64.TRYWAIT P5, [R89+URZ+0x30890], R90 ;  /* 0x0308905a590075a7 */ /* 0x000e6a00080a017f */
[----:B------:R-:W2:Y:S01]  /*6cb0*/  LDC.64 R126, c[0x0][0x2f0] ;  /* 0x0000bc00ff7e7b82 */ /* 0x000ea20000000a00 */
[----:B-1----:R-:W-:Y:S05]  /*6cc0*/  @!P5 BRA `(.L_x_1391) ;  /* 0x0000020c0010d947 */ /* 0x002fea0003800000 */
.L_x_1731:
[----:B------:R-:W-:Y:S05]  /*6cd0*/  BSYNC B1 ;  /* 0x0000000000017941 */ /* 0x000fea0003800000 */
.L_x_1390:
[----:B------:R-:W-:Y:S01]  /*6ce0*/  BSSY B1, `(.L_x_1392) ;  /* 0x0000175000017945 */ /* 0x000fe20003800000 */
[----:B0-----:R-:W-:Y:S02]  /*6cf0*/  IMAD.IADD R149, R147, 0x1, -R124 ;  /* 0x0000000193957824 */ /* 0x001fe400078e0a7c */
[----:B------:R-:W-:Y:S01]  /*6d00*/  IMAD.MOV.U32 R129, RZ, RZ, R85 ;  /* 0x000000ffff817224 */ /* 0x000fe200078e0055 */
[----:B------:R-:W-:Y:S06]  /*6d10*/  @P4 BRA `(.L_x_1393) ;  /* 0x0000001400c44947 */ /* 0x000fec0003800000 */
[----:B------:R-:W-:Y:S01]  /*6d20*/  ISETP.NE.AND P4, PT, R20, RZ, PT ;  /* 0x000000ff1400720c */ /* 0x000fe20003f85270 */
[-C--:B--2---:R-:W-:Y:S01]  /*6d30*/  IMAD R80, R222, R126.reuse, RZ ;  /* 0x0000007ede507224 */ /* 0x084fe200078e02ff */
[----:B------:R-:W-:Y:S01]  /*6d40*/  BSSY B2, `(.L_x_1394) ;  /* 0x000007b000027945 */ /* 0x000fe20003800000 */
[----:B------:R-:W-:-:S04]  /*6d50*/  IMAD.WIDE.U32 R130, R195, R126, R128 ;  /* 0x0000007ec3827225 */ /* 0x000fc800078e0080 */
[----:B------:R-:W-:-:S05]  /*6d60*/  IMAD R155, R195, R127, R80 ;  /* 0x0000007fc39b7224 */ /* 0x000fca00078e0250 */
[----:B------:R-:W-:Y:S01]  /*6d70*/  IADD3 R155, R155, R131, RZ ;  /* 0x000000839b9b7210 */ /* 0x000fe20007ffe0ff */
[----:B------:R-:W-:Y:S06]  /*6d80*/  @!P4 BRA `(.L_x_1395) ;  /* 0x0000000400d8c947 */ /* 0x000fec0003800000 */
        /* <DEDUP_REMOVED lines=9> */
[----:B------:R-:W-:Y:S01]  /*6e20*/  LEA.HI R81, R80, R165, RZ, 0x3 ;  /* 0x000000a550517211 */ /* 0x000fe200078f18ff */
[----:B------:R-:W-:-:S03]  /*6e30*/  IMAD.SHL.U32 R165, R165, 0x8, RZ ;  /* 0x00000008a5a57824 */ /* 0x000fc600078e00ff */
[----:B------:R-:W-:Y:S02]  /*6e40*/  SHF.R.S32.HI R81, RZ, 0x3, R81 ;  /* 0x00000003ff517819 */ /* 0x000fe40000011451 */
[----:B------:R-:W-:-:S03]  /*6e50*/  LOP3.LUT R80, R208, 0x38, R165, 0xf8, !PT ;  /* 0x00000038d0507812 */ /* 0x000fc600078ef8a5 */
[----:B------:R-:W-:Y:S01]  /*6e60*/  IMAD R81, R81, 0x1800, R210 ;  /* 0x0000180051517824 */ /* 0x000fe200078e02d2 */
[----:B------:R-:W-:-:S05]  /*6e70*/  LOP3.LUT R80, R80, R209, RZ, 0x3c, !PT ;  /* 0x000000d150507212 */ /* 0x000fca00078e3cff */
[----:B------:R-:W-:Y:S02]  /*6e80*/  IMAD.IADD R81, R81, 0x1, R80 ;  /* 0x0000000151517824 */ /* 0x000fe400078e0250 */
[C---:B------:R-:W-:Y:S02]  /*6e90*/  IMAD R80, R22.reuse, 0x4800, R143 ;  /* 0x0000480016507824 */ /* 0x040fe400078e028f */
[----:B------:R-:W-:Y:S02]  /*6ea0*/  IMAD R84, R22, 0x4800, R81 ;  /* 0x0000480016547824 */ /* 0x000fe400078e0251 */
[--C-:B------:R-:W-:Y:S02]  /*6eb0*/  IMAD R80, R80, 0x2, R17.reuse ;  /* 0x0000000250507824 */ /* 0x100fe400078e0211 */
[----:B------:R-:W-:-:S04]  /*6ec0*/  IMAD R84, R84, 0x2, R17 ;  /* 0x0000000254547824 */ /* 0x000fc800078e0211 */
[----:B------:R-:W0:Y:S04]  /*6ed0*/  LDS.128 R80, [R80+0x1e400] ;  /* 0x01e4000050507984 */ /* 0x000e280000000c00 */
[----:B------:R-:W2:Y:S01]  /*6ee0*/  LDS.128 R84, [R84+0x1e400] ;  /* 0x01e4000054547984 */ /* 0x000ea20000000c00 */
[----:B------:R-:W-:Y:S05]  /*6ef0*/  @P4 BRA `(.L_x_1397) ;  /* 0x00000004004c4947 */ /* 0x000fea0003800000 */
[--C-:B------:R-:W-:Y:S01]  /*6f00*/  SHF.R.U64 R40, R40, 0x10, R41.reuse ;  /* 0x0000001028287819 */ /* 0x100fe20000001229 */
[----:B--2---:R-:W-:Y:S01]  /*6f10*/  HADD2.F32 R168, -RZ, R85.H0_H0 ;  /* 0x20000055ffa87230 */ /* 0x004fe20000004100 */
[----:B------:R-:W-:Y:S01]  /*6f20*/  SHF.R.U32.HI R166, RZ, 0x10, R41 ;  /* 0x00000010ffa67819 */ /* 0x000fe20000011629 */
[----:B0-----:R-:W-:Y:S01]  /*6f30*/  HADD2.F32 R170, -RZ, R81.H0_H0 ;  /* 0x20000051ffaa7230 */ /* 0x001fe20000004100 */
[--C-:B------:R-:W-:Y:S01]  /*6f40*/  SHF.R.U64 R41, R52, 0x10, R53.reuse ;  /* 0x0000001034297819 */ /* 0x100fe20000001235 */
[----:B------:R-:W-:Y:S01]  /*6f50*/  HADD2.F32 R169, -RZ, R85.H1_H1 ;  /* 0x30000055ffa97230 */ /* 0x000fe20000004100 */
[----:B------:R-:W-:Y:S01]  /*6f60*/  SHF.R.U32.HI R52, RZ, 0x10, R53 ;  /* 0x00000010ff347819 */ /* 0x000fe20000011635 */
[----:B------:R-:W-:Y:S01]  /*6f70*/  HADD2.F32 R81, -RZ, R81.H1_H1 ;  /* 0x30000051ff517230 */ /* 0x000fe20000004100 */
[--C-:B------:R-:W-:Y:S01]  /*6f80*/  SHF.R.U64 R53, R54, 0x10, R55.reuse ;  /* 0x0000001036357819 */ /* 0x100fe20000001237 */
[----:B------:R-:W-:Y:S01]  /*6f90*/  HADD2.F32 R166, -RZ, R166.H0_H0 ;  /* 0x200000a6ffa67230 */ /* 0x000fe20000004100 */
[----:B------:R-:W-:Y:S01]  /*6fa0*/  SHF.R.U32.HI R54, RZ, 0x10, R55 ;  /* 0x00000010ff367819 */ /* 0x000fe20000011637 */
[--C-:B------:R-:W-:Y:S01]  /*6fb0*/  HADD2.F32 R55, -RZ, R167.reuse.H1_H1 ;  /* 0x300000a7ff377230 */ /* 0x100fe20000004100 */
[--C-:B------:R-:W-:Y:S01]  /*6fc0*/  SHF.R.U64 R42, R42, 0x10, R43.reuse ;  /* 0x000000102a2a7819 */ /* 0x100fe2000000122b */
[----:B------:R-:W-:Y:S01]  /*6fd0*/  HADD2.F32 R167, -RZ, R167.H0_H0 ;  /* 0x200000a7ffa77230 */ /* 0x000fe20000004100 */
[----:B------:R-:W-:Y:S01]  /*6fe0*/  SHF.R.U32.HI R43, RZ, 0x10, R43 ;  /* 0x00000010ff2b7819 */ /* 0x000fe2000001162b */
[----:B------:R-:W-:-:S02]  /*6ff0*/  HADD2.F32 R52, -RZ, R52.H0_H0 ;  /* 0x20000034ff347230 */ /* 0x000fc40000004100 */
[-C--:B------:R-:W-:Y:S01]  /*7000*/  FMUL.FTZ R85, R168, R55.reuse ;  /* 0x00000037a8557220 */ /* 0x080fe20000410000 */
[C---:B------:R-:W-:Y:S01]  /*7010*/  FMUL.FTZ R55, R170.reuse, R55 ;  /* 0x00000037aa377220 */ /* 0x040fe20000410000 */
[----:B------:R-:W-:Y:S02]  /*7020*/  HADD2.F32 R41, -RZ, R41.H0_H0 ;  /* 0x20000029ff297230 */ /* 0x000fe40000004100 */
[-C--:B------:R-:W-:Y:S01]  /*7030*/  FFMA.FTZ R85, R170, R167.reuse, -R85 ;  /* 0x000000a7aa557223 */ /* 0x080fe20000010855 */
[-C--:B------:R-:W-:Y:S01]  /*7040*/  FMUL.FTZ R170, R169, R52.reuse ;  /* 0x00000034a9aa7220 */ /* 0x080fe20000410000 */
[C---:B------:R-:W-:Y:S01]  /*7050*/  FMUL.FTZ R52, R81.reuse, R52 ;  /* 0x0000003451347220 */ /* 0x040fe20000410000 */
[----:B------:R-:W-:Y:S01]  /*7060*/  FFMA.FTZ R55, R168, R167, R55 ;  /* 0x000000a7a8377223 */ /* 0x000fe20000010037 */
[--C-:B------:R-:W-:Y:S02]  /*7070*/  HADD2.F32 R167, -RZ, R87.reuse.H0_H0 ;  /* 0x20000057ffa77230 */ /* 0x100fe40000004100 */
[----:B------:R-:W-:Y:S01]  /*7080*/  FFMA.FTZ R170, R81, R166, -R170 ;  /* 0x000000a651aa7223 */ /* 0x000fe200000108aa */
[----:B------:R-:W-:-:S02]  /*7090*/  HADD2.F32 R168, -RZ, R87.H1_H1 ;  /* 0x30000057ffa87230 */ /* 0x000fc40000004100 */
[----:B------:R-:W-:Y:S01]  /*70a0*/  FFMA.FTZ R52, R169, R166, R52 ;  /* 0x000000a6a9347223 */ /* 0x000fe20000010034 */
[----:B------:R-:W-:Y:S02]  /*70b0*/  HADD2.F32 R81, -RZ, R172.H0_H0 ;  /* 0x200000acff517230 */ /* 0x000fe40000004100 */
[--C-:B------:R-:W-:Y:S01]  /*70c0*/  HADD2.F32 R87, -RZ, R83.reuse.H0_H0 ;  /* 0x20000053ff577230 */ /* 0x100fe20000004100 */
[----:B------:R-:W-:Y:S01]  /*70d0*/  F2FP.F16.F32.PACK_AB R85, R170, R85 ;  /* 0x00000055aa55723e */ /* 0x000fe200000000ff */
[----:B------:R-:W-:Y:S02]  /*70e0*/  HADD2.F32 R169, -RZ, R54.H0_H0 ;  /* 0x20000036ffa97230 */ /* 0x000fe40000004100 */
[-C--:B------:R-:W-:Y:S01]  /*70f0*/  FMUL.FTZ R172, R167, R81.reuse ;  /* 0x00000051a7ac7220 */ /* 0x080fe20000410000 */
[----:B------:R-:W-:Y:S02]  /*7100*/  HADD2.F32 R54, -RZ, R83.H1_H1 ;  /* 0x30000053ff367230 */ /* 0x000fe40000004100 */
[----:B------:R-:W-:Y:S01]  /*7110*/  FMUL.FTZ R174, R87, R81 ;  /* 0x0000005157ae7220 */ /* 0x000fe20000410000 */
[----:B------:R-:W-:-:S02]  /*7120*/  HADD2.F32 R166, -RZ, R171.H1_H1 ;  /* 0x300000abffa67230 */ /* 0x000fc40000004100 */
[-C--:B------:R-:W-:Y:S01]  /*7130*/  FMUL.FTZ R81, R168, R169.reuse ;  /* 0x000000a9a8517220 */ /* 0x080fe20000410000 */
[----:B------:R-:W-:Y:S02]  /*7140*/  HADD2.F32 R43, -RZ, R43.H0_H0 ;  /* 0x2000002bff2b7230 */ /* 0x000fe40000004100 */
[C---:B------:R-:W-:Y:S01]  /*7150*/  FMUL.FTZ R169, R54.reuse, R169 ;  /* 0x000000a936a97220 */ /* 0x040fe20000410000 */
[----:B------:R-:W-:Y:S02]  /*7160*/  HADD2.F32 R83, -RZ, R80.H0_H0 ;  /* 0x20000050ff537230 */ /* 0x000fe40000004100 */
[----:B------:R-:W-:Y:S01]  /*7170*/  FFMA.FTZ R172, R87, R166, -R172 ;  /* 0x000000a657ac7223 */ /* 0x000fe200000108ac */
[----:B------:R-:W-:Y:S02]  /*7180*/  HADD2.F32 R87, -RZ, R84.H0_H0 ;  /* 0x20000054ff577230 */ /* 0x000fe40000004100 */
[-C--:B------:R-:W-:Y:S01]  /*7190*/  FFMA.FTZ R81, R54, R43.reuse, -R81 ;  /* 0x0000002b36517223 */ /* 0x080fe20000010851 */
[----:B------:R-:W-:Y:S01]  /*71a0*/  FFMA.FTZ R169, R168, R43, R169 ;  /* 0x0000002ba8a97223 */ /* 0x000fe200000100a9 */
[----:B------:R-:W-:-:S02]  /*71b0*/  HADD2.F32 R43, -RZ, R185.H0_H0 ;  /* 0x200000b9ff2b7230 */ /* 0x000fc40000004100 */
[----:B------:R-:W-:Y:S01]  /*71c0*/  FFMA.FTZ R174, R167, R166, R174 ;  /* 0x000000a6a7ae7223 */ /* 0x000fe200000100ae */
[----:B------:R-:W-:Y:S01]  /*71d0*/  HADD2.F32 R84, -RZ, R84.H1_H1 ;  /* 0x30000054ff547230 */ /* 0x000fe20000004100 */
[----:B------:R-:W-:Y:S01]  /*71e0*/  F2FP.F16.F32.PACK_AB R52, R52, R55 ;  /* 0x000000373434723e */ /* 0x000fe200000000ff */
[----:B------:R-:W-:Y:S02]  /*71f0*/  HADD2.F32 R80, -RZ, R80.H1_H1 ;  /* 0x30000050ff507230 */ /* 0x000fe40000004100 */
[-C--:B------:R-:W-:Y:S01]  /*7200*/  FMUL.FTZ R166, R83, R43.reuse ;  /* 0x0000002b53a67220 */ /* 0x080fe20000410000 */
[----:B------:R-:W-:Y:S02]  /*7210*/  HADD2.F32 R167, -RZ, R40.H0_H0 ;  /* 0x20000028ffa77230 */ /* 0x000fe40000004100 */
[----:B------:R-:W-:Y:S01]  /*7220*/  FMUL.FTZ R40, R87, R43 ;  /* 0x0000002b57287220 */ /* 0x000fe20000410000 */
[----:B------:R-:W-:Y:S02]  /*7230*/  HADD2.F32 R54, -RZ, R183.H0_H0 ;  /* 0x200000b7ff367230 */ /* 0x000fe40000004100 */
[-C--:B------:R-:W-:Y:S01]  /*7240*/  FMUL.FTZ R43, R84, R41.reuse ;  /* 0x00000029542b7220 */ /* 0x080fe20000410000 */
[C---:B------:R-:W-:Y:S01]  /*7250*/  FMUL.FTZ R41, R80.reuse, R41 ;  /* 0x0000002950297220 */ /* 0x040fe20000410000 */
[----:B------:R-:W-:Y:S01]  /*7260*/  HADD2.F32 R53, -RZ, R53.H0_H0 ;  /* 0x20000035ff357230 */ /* 0x000fe20000004100 */
[----:B------:R-:W-:Y:S01]  /*7270*/  F2FP.F16.F32.PACK_AB R169, R169, R174 ;  /* 0x000000aea9a9723e */ /* 0x000fe200000000ff */
[-C--:B------:R-:W-:Y:S01]  /*7280*/  FFMA.FTZ R43, R80, R167.reuse, -R43 ;  /* 0x000000a7502b7223 */ /* 0x080fe2000001082b */
[----:B------:R-:W-:Y:S01]  /*7290*/  FFMA.FTZ R40, R83, R54, -R40 ;  /* 0x0000003653287223 */ /* 0x000fe20000010828 */
[----:B------:R-:W-:Y:S01]  /*72a0*/  FFMA.FTZ R167, R84, R167, R41 ;  /* 0x000000a754a77223 */ /* 0x000fe20000010029 */
[----:B------:R-:W-:-:S02]  /*72b0*/  HADD2.F32 R41, -RZ, R184.H1_H1 ;  /* 0x300000b8ff297230 */ /* 0x000fc40000004100 */
[----:B------:R-:W-:Y:S01]  /*72c0*/  FFMA.FTZ R166, R87, R54, R166 ;  /* 0x0000003657a67223 */ /* 0x000fe200000100a6 */
[----:B------:R-:W-:Y:S02]  /*72d0*/  HADD2.F32 R83, -RZ, R86.H0_H0 ;  /* 0x20000056ff537230 */ /* 0x000fe40000004100 */
[----:B------:R-:W-:Y:S02]  /*72e0*/  HADD2.F32 R80, -RZ, R82.H0_H0 ;  /* 0x20000052ff507230 */ /* 0x000fe40000004100 */
[----:B------:R-:W-:Y:S02]  /*72f0*/  HADD2.F32 R86, -RZ, R86.H1_H1 ;  /* 0x30000056ff567230 */ /* 0x000fe40000004100 */
[----:B------:R-:W-:Y:S01]  /*7300*/  FMUL.FTZ R87, R83, R41 ;  /* 0x0000002953577220 */ /* 0x000fe20000410000 */
[----:B------:R-:W-:Y:S01]  /*7310*/  HADD2.F32 R82, -RZ, R82.H1_H1 ;  /* 0x30000052ff527230 */ /* 0x000fe20000004100 */
[----:B------:R-:W-:Y:S01]  /*7320*/  F2FP.F16.F32.PACK_AB R84, R167, R166 ;  /* 0x000000a6a754723e */ /* 0x000fe200000000ff */
[----:B------:R-:W-:-:S02]  /*7330*/  HADD2.F32 R54, -RZ, R171.H0_H0 ;  /* 0x200000abff367230 */ /* 0x000fc40000004100 */
[----:B------:R-:W-:Y:S02]  /*7340*/  HADD2.F32 R171, -RZ, R42.H0_H0 ;  /* 0x2000002affab7230 */ /* 0x000fe40000004100 */
[----:B------:R-:W-:Y:S01]  /*7350*/  FMUL.FTZ R42, R80, R41 ;  /* 0x00000029502a7220 */ /* 0x000fe20000410000 */
[-C--:B------:R-:W-:Y:S01]  /*7360*/  FMUL.FTZ R41, R86, R53.reuse ;  /* 0x0000003556297220 */ /* 0x080fe20000410000 */
[----:B------:R-:W-:Y:S01]  /*7370*/  FMUL.FTZ R53, R82, R53 ;  /* 0x0000003552357220 */ /* 0x000fe20000410000 */
[-C--:B------:R-:W-:Y:S01]  /*7380*/  FFMA.FTZ R87, R80, R54.reuse, -R87 ;  /* 0x0000003650577223 */ /* 0x080fe20000010857 */
[----:B------:R-:W-:Y:S01]  /*7390*/  FFMA.FTZ R42, R83, R54, R42 ;  /* 0x00000036532a7223 */ /* 0x000fe2000001002a */
[-C--:B------:R-:W-:Y:S01]  /*73a0*/  FFMA.FTZ R82, R82, R171.reuse, -R41 ;  /* 0x000000ab52527223 */ /* 0x080fe20000010829 */
[----:B------:R-:W-:Y:S01]  /*73b0*/  FFMA.FTZ R53, R86, R171, R53 ;  /* 0x000000ab56357223 */ /* 0x000fe20000010035 */
[----:B------:R-:W-:Y:S01]  /*73c0*/  F2FP.F16.F32.PACK_AB R83, R81, R172 ;  /* 0x000000ac5153723e */ /* 0x000fe200000000ff */
[----:B------:R-:W-:Y:S01]  /*73d0*/  IMAD.MOV.U32 R81, RZ, RZ, R85 ;  /* 0x000000ffff517224 */ /* 0x000fe200078e0055 */
[----:B------:R-:W-:-:S02]  /*73e0*/  F2FP.F16.F32.PACK_AB R80, R43, R40 ;  /* 0x000000282b50723e */ /* 0x000fc400000000ff */
[----:B------:R-:W-:Y:S01]  /*73f0*/  F2FP.F16.F32.PACK_AB R82, R82, R87 ;  /* 0x000000575252723e */ /* 0x000fe200000000ff */
[----:B------:R-:W-:Y:S01]  /*7400*/  IMAD.MOV.U32 R87, RZ, RZ, R169 ;  /* 0x000000ffff577224 */ /* 0x000fe200078e00a9 */
[----:B------:R-:W-:Y:S02]  /*7410*/  F2FP.F16.F32.PACK_AB R86, R53, R42 ;  /* 0x0000002a3556723e */ /* 0x000fe400000000ff */
[----:B------:R-:W-:-:S07]  /*7420*/  MOV R85, R52 ;  /* 0x0000003400557202 */ /* 0x000fce0000000f00 */
.L_x_1397:
[----:B------:R-:W-:Y:S05]  /*7430*/  BSYNC B3 ;  /* 0x0000000000037941 */ /* 0x000fea0003800000 */
.L_x_1396:
[----:B------:R-:W-:Y:S01]  /*7440*/  ISETP.GE.AND P4, PT, R165, R147, PT ;  /* 0x00000093a500720c */ /* 0x000fe20003f86270 */
[----:B------:R-:W-:-:S12]  /*7450*/  ULDC.64 UR4, c[0x0][0x208] ;  /* 0x0000820000047ab9 */ /* 0x000fd80000000a00 */
        /* <DEDUP_REMOVED lines=9> */
.L_x_1395:
[----:B------:R-:W-:Y:S05]  /*74f0*/  BSYNC B2 ;  /* 0x0000000000027941 */ /* 0x000fea0003800000 */
.L_x_1394:
[----:B------:R-:W-:Y:S01]  /*7500*/  ISETP.NE.AND P4, PT, R21, RZ, PT ;  /* 0x000000ff1500720c */ /* 0x000fe20003f85270 */
[----:B------:R-:W-:-:S12]  /*7510*/  BSSY B2, `(.L_x_1398) ;  /* 0x0000077000027945 */ /* 0x000fd80003800000 */
[----:B------:R-:W-:Y:S05]  /*7520*/  @!P4 BRA `(.L_x_1399) ;  /* 0x0000000400d4c947 */ /* 0x000fea0003800000 */
[----:B0-----:R-:W-:Y:S01]  /*7530*/  SEL R40, R124, R149, !P1 ;  /* 0x000000957c287207 */ /* 0x001fe20004800000 */
[----:B------:R-:W-:Y:S01]  /*7540*/  BSSY B3, `(.L_x_1400) ;  /* 0x0000068000037945 */ /* 0x000fe20003800000 */
[----:B------:R-:W-:Y:S02]  /*7550*/  IADD3 R80, P4, P5, R108, R130, R14 ;  /* 0x000000826c507210 */ /* 0x000fe40007d9e00e */
[----:B------:R-:W-:Y:S02]  /*7560*/  SHF.R.S32.HI R41, RZ, 0x1f, R40 ;  /* 0x0000001fff297819 */ /* 0x000fe40000011428 */
[----:B------:R-:W-:Y:S02]  /*7570*/  IADD3.X R81, R4, R155, R113, P4, P5 ;  /* 0x0000009b04517210 */ /* 0x000fe400027ea471 */
[----:B------:R-:W-:Y:S02]  /*7580*/  LEA.HI R41, R41, R40, RZ, 0x4 ;  /* 0x0000002829297211 */ /* 0x000fe400078f20ff */
[----:B------:R-:W-:-:S02]  /*7590*/  ISETP.GE.AND P4, PT, R198, R119, PT ;  /* 0x00000077c600720c */ /* 0x000fc40003f86270 */
[----:B------:R-:W-:-:S04]  /*75a0*/  LEA.HI.SX32 R41, R41, R116, 0x1c ;  /* 0x0000007429297211 */ /* 0x000fc800078fe2ff */
        /* <DEDUP_REMOVED lines=20> */
[----:B0-----:R-:W-:Y:S01]  /*76f0*/  HADD2.F32 R53, -RZ, R41.H0_H0 ;  /* 0x20000029ff357230 */ /* 0x001fe20000004100 */
[----:B------:R-:W-:Y:S01]  /*7700*/  SHF.R.U32.HI R48, RZ, 0x10, R49 ;  /* 0x00000010ff307819 */ /* 0x000fe20000011631 */
[----:B------:R-:W-:Y:S01]  /*7710*/  HADD2.F32 R84, -RZ, R182.H1_H1 ;  /* 0x300000b6ff547230 */ /* 0x000fe20000004100 */
[--C-:B------:R-:W-:Y:S01]  /*7720*/  SHF.R.U64 R49, R50, 0x10, R51.reuse ;  /* 0x0000001032317819 */ /* 0x100fe20000001233 */
[----:B------:R-:W-:Y:S01]  /*7730*/  HADD2.F32 R37, -RZ, R37.H0_H0 ;  /* 0x20000025ff257230 */ /* 0x000fe20000004100 */
[----:B------:R-:W-:Y:S01]  /*7740*/  SHF.R.U32.HI R50, RZ, 0x10, R51 ;  /* 0x00000010ff327819 */ /* 0x000fe20000011633 */
[----:B------:R-:W-:Y:S01]  /*7750*/  HADD2.F32 R51, -RZ, R184.H0_H0 ;  /* 0x200000b8ff337230 */ /* 0x000fe20000004100 */
[--C-:B------:R-:W-:Y:S01]  /*7760*/  SHF.R.U64 R38, R38, 0x10, R39.reuse ;  /* 0x0000001026267819 */ /* 0x100fe20000001227 */
[----:B------:R-:W-:Y:S01]  /*7770*/  HADD2.F32 R87, -RZ, R48.H0_H0 ;  /* 0x20000030ff577230 */ /* 0x000fe20000004100 */
[----:B------:R-:W-:Y:S01]  /*7780*/  SHF.R.U32.HI R39, RZ, 0x10, R39 ;  /* 0x00000010ff277819 */ /* 0x000fe20000011627 */
[----:B------:R-:W-:-:S02]  /*7790*/  HADD2.F32 R48, -RZ, R41.H1_H1 ;  /* 0x30000029ff307230 */ /* 0x000fc40000004100 */
[-C--:B------:R-:W-:Y:S01]  /*77a0*/  FMUL.FTZ R164, R53, R51.reuse ;  /* 0x0000003335a47220 */ /* 0x080fe20000410000 */
[----:B------:R-:W-:Y:S02]  /*77b0*/  HADD2.F32 R41, -RZ, R82.H0_H0 ;  /* 0x20000052ff297230 */ /* 0x000fe40000004100 */
[C---:B------:R-:W-:Y:S01]  /*77c0*/  FMUL.FTZ R82, R85.reuse, R51 ;  /* 0x0000003355527220 */ /* 0x040fe20000410000 */
[-C--:B------:R-:W-:Y:S01]  /*77d0*/  FMUL.FTZ R51, R86, R87.reuse ;  /* 0x0000005756337220 */ /* 0x080fe20000410000 */
[C---:B------:R-:W-:Y:S01]  /*77e0*/  FMUL.FTZ R87, R48.reuse, R87 ;  /* 0x0000005730577220 */ /* 0x040fe20000410000 */
[-C--:B------:R-:W-:Y:S01]  /*77f0*/  FFMA.FTZ R164, R85, R84.reuse, R164 ;  /* 0x0000005455a47223 */ /* 0x080fe200000100a4 */
[----:B------:R-:W-:Y:S01]  /*7800*/  FFMA.FTZ R82, R53, R84, -R82 ;  /* 0x0000005435527223 */ /* 0x000fe20000010852 */
[-C--:B------:R-:W-:Y:S01]  /*7810*/  FFMA.FTZ R51, R48, R41.reuse, -R51 ;  /* 0x0000002930337223 */ /* 0x080fe20000010833 */
[----:B------:R-:W-:Y:S01]  /*7820*/  FFMA.FTZ R87, R86, R41, R87 ;  /* 0x0000002956577223 */ /* 0x000fe20000010057 */
[----:B------:R-:W-:-:S02]  /*7830*/  HADD2.F32 R53, -RZ, R55.H0_H0 ;  /* 0x20000037ff357230 */ /* 0x000fc40000004100 */
[----:B------:R-:W-:Y:S01]  /*7840*/  HADD2.F32 R84, -RZ, R55.H1_H1 ;  /* 0x30000037ff547230 */ /* 0x000fe20000004100 */
[----:B------:R-:W-:Y:S01]  /*7850*/  F2FP.F16.F32.PACK_AB R51, R51, R82 ;  /* 0x000000523333723e */ /* 0x000fe200000000ff */
[----:B------:R-:W-:Y:S01]  /*7860*/  HADD2.F32 R41, -RZ, R183.H1_H1 ;  /* 0x300000b7ff297230 */ /* 0x000fe20000004100 */
[----:B------:R-:W-:Y:S01]  /*7870*/  F2FP.F16.F32.PACK_AB R87, R87, R164 ;  /* 0x000000a45757723e */ /* 0x000fe200000000ff */
[--C-:B------:R-:W-:Y:S02]  /*7880*/  HADD2.F32 R55, -RZ, R43.reuse.H0_H0 ;  /* 0x2000002bff377230 */ /* 0x100fe40000004100 */
[----:B------:R-:W-:Y:S02]  /*7890*/  HADD2.F32 R85, -RZ, R50.H0_H0 ;  /* 0x20000032ff557230 */ /* 0x000fe40000004100 */
[-C--:B------:R-:W-:Y:S01]  /*78a0*/  FMUL.FTZ R86, R53, R41.reuse ;  /* 0x0000002935567220 */ /* 0x080fe20000410000 */
[----:B------:R-:W-:Y:S02]  /*78b0*/  HADD2.F32 R50, -RZ, R43.H1_H1 ;  /* 0x3000002bff327230 */ /* 0x000fe40000004100 */
[----:B------:R-:W-:Y:S01]  /*78c0*/  FMUL.FTZ R166, R55, R41 ;  /* 0x0000002937a67220 */ /* 0x000fe20000410000 */
[----:B------:R-:W-:-:S02]  /*78d0*/  HADD2.F32 R48, -RZ, R182.H0_H0 ;  /* 0x200000b6ff307230 */ /* 0x000fc40000004100 */
[-C--:B------:R-:W-:Y:S01]  /*78e0*/  FMUL.FTZ R41, R84, R85.reuse ;  /* 0x0000005554297220 */ /* 0x080fe20000410000 */
[----:B------:R-:W-:Y:S02]  /*78f0*/  HADD2.F32 R39, -RZ, R39.H0_H0 ;  /* 0x20000027ff277230 */ /* 0x000fe40000004100 */
[C---:B------:R-:W-:Y:S01]  /*7900*/  FMUL.FTZ R85, R50.reuse, R85 ;  /* 0x0000005532557220 */ /* 0x040fe20000410000 */
[--C-:B------:R-:W-:Y:S02]  /*7910*/  HADD2.F32 R43, -RZ, R181.reuse.H0_H0 ;  /* 0x200000b5ff2b7230 */ /* 0x100fe40000004100 */
[-C--:B------:R-:W-:Y:S01]  /*7920*/  FFMA.FTZ R86, R55, R48.reuse, -R86 ;  /* 0x0000003037567223 */ /* 0x080fe20000010856 */
[----:B------:R-:W-:Y:S01]  /*7930*/  FFMA.FTZ R166, R53, R48, R166 ;  /* 0x0000003035a67223 */ /* 0x000fe200000100a6 */
[-C--:B------:R-:W-:Y:S01]  /*7940*/  FFMA.FTZ R41, R50, R39.reuse, -R41 ;  /* 0x0000002732297223 */ /* 0x080fe20000010829 */
[----:B------:R-:W-:Y:S01]  /*7950*/  FFMA.FTZ R85, R84, R39, R85 ;  /* 0x0000002754557223 */ /* 0x000fe20000010055 */
[----:B------:R-:W-:-:S02]  /*7960*/  HADD2.F32 R39, -RZ, R181.H1_H1 ;  /* 0x300000b5ff277230 */ /* 0x000fc40000004100 */
[----:B------:R-:W-:Y:S02]  /*7970*/  HADD2.F32 R50, -RZ, R52.H0_H0 ;  /* 0x20000034ff327230 */ /* 0x000fe40000004100 */
[----:B------:R-:W-:Y:S02]  /*7980*/  HADD2.F32 R48, -RZ, R40.H0_H0 ;  /* 0x20000028ff307230 */ /* 0x000fe40000004100 */
[----:B------:R-:W-:Y:S02]  /*7990*/  HADD2.F32 R52, -RZ, R52.H1_H1 ;  /* 0x30000034ff347230 */ /* 0x000fe40000004100 */
[-C--:B------:R-:W-:Y:S01]  /*79a0*/  FMUL.FTZ R53, R50, R39.reuse ;  /* 0x0000002732357220 */ /* 0x080fe20000410000 */
[----:B------:R-:W-:Y:S02]  /*79b0*/  HADD2.F32 R40, -RZ, R40.H1_H1 ;  /* 0x30000028ff287230 */ /* 0x000fe40000004100 */
[----:B------:R-:W-:Y:S01]  /*79c0*/  FMUL.FTZ R163, R48, R39 ;  /* 0x0000002730a37220 */ /* 0x000fe20000410000 */
[----:B------:R-:W-:-:S02]  /*79d0*/  HADD2.F32 R55, -RZ, R36.H0_H0 ;  /* 0x20000024ff377230 */ /* 0x000fc40000004100 */
[----:B------:R-:W-:Y:S01]  /*79e0*/  FMUL.FTZ R39, R52, R37 ;  /* 0x0000002534277220 */ /* 0x000fe20000410000 */
[----:B------:R-:W-:Y:S01]  /*79f0*/  FFMA.FTZ R53, R48, R43, -R53 ;  /* 0x0000002b30357223 */ /* 0x000fe20000010835 */
[----:B------:R-:W-:Y:S01]  /*7a00*/  FMUL.FTZ R37, R40, R37 ;  /* 0x0000002528257220 */ /* 0x000fe20000410000 */
[----:B------:R-:W-:Y:S01]  /*7a10*/  FFMA.FTZ R163, R50, R43, R163 ;  /* 0x0000002b32a37223 */ /* 0x000fe200000100a3 */
[-C--:B------:R-:W-:Y:S01]  /*7a20*/  FFMA.FTZ R40, R40, R55.reuse, -R39 ;  /* 0x0000003728287223 */ /* 0x080fe20000010827 */
[----:B------:R-:W-:Y:S02]  /*7a30*/  HADD2.F32 R43, -RZ, R54.H0_H0 ;  /* 0x20000036ff2b7230 */ /* 0x000fe40000004100 */
[----:B------:R-:W-:Y:S01]  /*7a40*/  FFMA.FTZ R52, R52, R55, R37 ;  /* 0x0000003734347223 */ /* 0x000fe20000010025 */
[----:B------:R-:W-:Y:S02]  /*7a50*/  HADD2.F32 R36, -RZ, R180.H1_H1 ;  /* 0x300000b4ff247230 */ /* 0x000fe40000004100 */
        /* <DEDUP_REMOVED lines=10> */
[----:B------:R-:W-:Y:S01]  /*7b00*/  FMUL.FTZ R36, R39, R36 ;  /* 0x0000002427247220 */ /* 0x000fe20000410000 */
[----:B------:R-:W-:Y:S01]  /*7b10*/  FMUL.FTZ R49, R42, R49 ;  /* 0x000000312a317220 */ /* 0x000fe20000410000 */
[----:B------:R-:W-:-:S02]  /*7b20*/  IMAD.MOV.U32 R53, RZ, RZ, R87 ;  /* 0x000000ffff357224 */ /* 0x000fc400078e0057 */
[-C--:B------:R-:W-:Y:S01]  /*7b30*/  FFMA.FTZ R38, R39, R37.reuse, -R38 ;  /* 0x0000002527267223 */ /* 0x080fe20000010826 */
[----:B------:R-:W-:Y:S01]  /*7b40*/  FFMA.FTZ R36, R43, R37, R36 ;  /* 0x000000252b247223 */ /* 0x000fe20000010024 */
[-C--:B------:R-:W-:Y:S01]  /*7b50*/  FFMA.FTZ R165, R42, R55.reuse, -R165 ;  /* 0x000000372aa57223 */ /* 0x080fe200000108a5 */
[----:B------:R-:W-:Y:S01]  /*7b60*/  FFMA.FTZ R49, R54, R55, R49 ;  /* 0x0000003736317223 */ /* 0x000fe20000010031 */
[----:B------:R-:W-:Y:S02]  /*7b70*/  F2FP.F16.F32.PACK_AB R43, R41, R86 ;  /* 0x00000056292b723e */ /* 0x000fe400000000ff */
[----:B------:R-:W-:Y:S02]  /*7b80*/  F2FP.F16.F32.PACK_AB R55, R85, R166 ;  /* 0x000000a65537723e */ /* 0x000fe400000000ff */
[----:B------:R-:W-:Y:S02]  /*7b90*/  F2FP.F16.F32.PACK_AB R42, R165, R38 ;  /* 0x00000026a52a723e */ /* 0x000fe400000000ff */
[----:B------:R-:W-:-:S02]  /*7ba0*/  F2FP.F16.F32.PACK_AB R54, R49, R36 ;  /* 0x000000243136723e */ /* 0x000fc400000000ff */
[----:B------:R-:W-:-:S07]  /*7bb0*/  MOV R41, R51 ;  /* 0x0000003300297202 */ /* 0x000fce0000000f00 */
.L_x_1401:
[----:B------:R-:W-:Y:S05]  /*7bc0*/  BSYNC B3 ;  /* 0x0000000000037941 */ /* 0x000fea0003800000 */
.L_x_1400:
        /* <DEDUP_REMOVED lines=11> */
.L_x_1399:
[----:B------:R-:W-:Y:S05]  /*7c80*/  BSYNC B2 ;  /* 0x0000000000027941 */ /* 0x000fea0003800000 */
.L_x_1398:
[----:B------:R-:W-:-:S13]  /*7c90*/  ISETP.NE.AND P4, PT, R25, RZ, PT ;  /* 0x000000ff1900720c */ /* 0x000fda0003f85270 */
[----:B------:R-:W-:Y:S05]  /*7ca0*/  @!P4 BRA `(.L_x_1393) ;  /* 0x0000000400e0c947 */ /* 0x000fea0003800000 */
[----:B------:R-:W-:Y:S01]  /*7cb0*/  LOP3.LUT P6, RZ, R16, 0x1, RZ, 0xc0, !PT ;  /* 0x0000000110ff7812 */ /* 0x000fe200078cc0ff */
        /* <DEDUP_REMOVED lines=8> */
[----:B------:R-:W-:Y:S01]  /*7d40*/  SHF.R.S32.HI R37, RZ, 0x1f, R36 ;  /* 0x0000001fff257819 */ /* 0x000fe20000011424 */
[----:B------:R-:W-:-:S03]  /*7d50*/  IMAD.SHL.U32 R51, R36, 0x8, RZ ;  /* 0x0000000824337824 */ /* 0x000fc600078e00ff */
        /* <DEDUP_REMOVED lines=8> */
[--C-:B------:R-:W-:Y:S02]  /*7de0*/  IMAD R36, R36, 0x2, R17.reuse ;  /* 0x0000000224247824 */ /* 0x100fe400078e0211 */
[----:B0-----:R-:W-:-:S04]  /*7df0*/  IMAD R40, R38, 0x2, R17 ;  /* 0x0000000226287824 */ /* 0x001fc800078e0211 */
[----:B------:R-:W0:Y:S04]  /*7e00*/  LDS.128 R36, [R36+0x1e400] ;  /* 0x01e4000024247984 */ /* 0x000e280000000c00 */
[----:B------:R-:W2:Y:S01]  /*7e10*/  LDS.128 R40, [R40+0x1e400] ;  /* 0x01e4000028287984 */ /* 0x000ea20000000c00 */
[----:B------:R-:W-:Y:S05]  /*7e20*/  @P4 BRA `(.L_x_1403) ;  /* 0x0000000400504947 */ /* 0x000fea0003800000 */
[--C-:B------:R-:W-:Y:S01]  /*7e30*/  SHF.R.U64 R32, R32, 0x10, R33.reuse ;  /* 0x0000001020207819 */ /* 0x100fe20000001221 */
[----:B------:R-:W-:Y:S01]  /*7e40*/  HADD2.F32 R53, -RZ, R179.H1_H1 ;  /* 0x300000b3ff357230 */ /* 0x000fe20000004100 */
[----:B------:R-:W-:Y:S01]  /*7e50*/  SHF.R.U32.HI R50, RZ, 0x10, R33 ;  /* 0x00000010ff327819 */ /* 0x000fe20000011621 */
[----:B0-----:R-:W-:Y:S01]  /*7e60*/  HADD2.F32 R80, -RZ, R37.H0_H0 ;  /* 0x20000025ff507230 */ /* 0x001fe20000004100 */
[--C-:B------:R-:W-:Y:S01]  /*7e70*/  SHF.R.U64 R33, R44, 0x10, R45.reuse ;  /* 0x000000102c217819 */ /* 0x100fe2000000122d */
[----:B------:R-:W-:Y:S01]  /*7e80*/  HADD2.F32 R82, -RZ, R178.H1_H1 ;  /* 0x300000b2ff527230 */ /* 0x000fe20000004100 */
[----:B--2---:R-:W-:Y:S01]  /*7e90*/  MOV R52, R41 ;  /* 0x0000002900347202 */ /* 0x004fe20000000f00 */
[----:B------:R-:W-:Y:S01]  /*7ea0*/  HADD2.F32 R41, -RZ, R177.H1_H1 ;  /* 0x300000b1ff297230 */ /* 0x000fe20000004100 */
[----:B------:R-:W-:Y:S02]  /*7eb0*/  SHF.R.U32.HI R45, RZ, 0x10, R45 ;  /* 0x00000010ff2d7819 */ /* 0x000fe4000001162d */
[--C-:B------:R-:W-:Y:S01]  /*7ec0*/  SHF.R.U64 R44, R46, 0x10, R47.reuse ;  /* 0x000000102e2c7819 */ /* 0x100fe2000000122f */
[--C-:B------:R-:W-:Y:S01]  /*7ed0*/  HADD2.F32 R54, -RZ, R52.reuse.H0_H0 ;  /* 0x20000034ff367230 */ /* 0x100fe20000004100 */
[----:B------:R-:W-:Y:S01]  /*7ee0*/  SHF.R.U32.HI R46, RZ, 0x10, R47 ;  /* 0x00000010ff2e7819 */ /* 0x000fe2000001162f */
[----:B------:R-:W-:Y:S01]  /*7ef0*/  HADD2.F32 R52, -RZ, R52.H1_H1 ;  /* 0x30000034ff347230 */ /* 0x000fe20000004100 */
[--C-:B------:R-:W-:Y:S01]  /*7f00*/  SHF.R.U64 R34, R34, 0x10, R35.reuse ;  /* 0x0000001022227819 */ /* 0x100fe20000001223 */
[----:B------:R-:W-:Y:S01]  /*7f10*/  HADD2.F32 R55, -RZ, R45.H0_H0 ;  /* 0x2000002dff377230 */ /* 0x000fe20000004100 */
[----:B------:R-:W-:Y:S01]  /*7f20*/  SHF.R.U32.HI R35, RZ, 0x10, R35 ;  /* 0x00000010ff237819 */ /* 0x000fe20000011623 */
[----:B------:R-:W-:-:S02]  /*7f30*/  HADD2.F32 R45, -RZ, R37.H1_H1 ;  /* 0x30000025ff2d7230 */ /* 0x000fc40000004100 */
[-C--:B------:R-:W-:Y:S01]  /*7f40*/  FMUL.FTZ R37, R54, R53.reuse ;  /* 0x0000003536257220 */ /* 0x080fe20000410000 */
[----:B------:R-:W-:Y:S02]  /*7f50*/  HADD2.F32 R47, -RZ, R50.H0_H0 ;  /* 0x20000032ff2f7230 */ /* 0x000fe40000004100 */
[----:B------:R-:W-:Y:S01]  /*7f60*/  FMUL.FTZ R53, R80, R53 ;  /* 0x0000003550357220 */ /* 0x000fe20000410000 */
[----:B------:R-:W-:Y:S01]  /*7f70*/  FMUL.FTZ R50, R52, R55 ;  /* 0x0000003734327220 */ /* 0x000fe20000410000 */
[----:B------:R-:W-:Y:S01]  /*7f80*/  FFMA.FTZ R37, R80, R41, -R37 ;  /* 0x0000002950257223 */ /* 0x000fe20000010825 */
[C---:B------:R-:W-:Y:S01]  /*7f90*/  FMUL.FTZ R55, R45.reuse, R55 ;  /* 0x000000372d377220 */ /* 0x040fe20000410000 */
[----:B------:R-:W-:Y:S01]  /*7fa0*/  FFMA.FTZ R41, R54, R41, R53 ;  /* 0x0000002936297223 */ /* 0x000fe20000010035 */
[-C--:B------:R-:W-:Y:S01]  /*7fb0*/  FFMA.FTZ R50, R45, R47.reuse, -R50 ;  /* 0x0000002f2d327223 */ /* 0x080fe20000010832 */
[--C-:B------:R-:W-:Y:S02]  /*7fc0*/  HADD2.F32 R45, -RZ, R43.reuse.H0_H0 ;  /* 0x2000002bff2d7230 */ /* 0x100fe40000004100 */
[----:B------:R-:W-:Y:S01]  /*7fd0*/  FFMA.FTZ R52, R52, R47, R55 ;  /* 0x0000002f34347223 */ /* 0x000fe20000010037 */
[----:B------:R-:W-:-:S02]  /*7fe0*/  HADD2.F32 R54, -RZ, R43.H1_H1 ;  /* 0x3000002bff367230 */ /* 0x000fc40000004100 */
[----:B------:R-:W-:Y:S02]  /*7ff0*/  HADD2.F32 R53, -RZ, R46.H0_H0 ;  /* 0x2000002eff357230 */ /* 0x000fe40000004100 */
[-C--:B------:R-:W-:Y:S01]  /*8000*/  FMUL.FTZ R84, R45, R82.reuse ;  /* 0x000000522d547220 */ /* 0x080fe20000410000 */
[--C-:B------:R-:W-:Y:S01]  /*8010*/  HADD2.F32 R43, -RZ, R39.reuse.H0_H0 ;  /* 0x20000027ff2b7230 */ /* 0x100fe20000004100 */
[----:B------:R-:W-:Y:S01]  /*8020*/  F2FP.F16.F32.PACK_AB R37, R50, R37 ;  /* 0x000000253225723e */ /* 0x000fe200000000ff */
[----:B------:R-:W-:Y:S02]  /*8030*/  HADD2.F32 R46, -RZ, R39.H1_H1 ;  /* 0x30000027ff2e7230 */ /* 0x000fe40000004100 */
[----:B------:R-:W-:Y:S01]  /*8040*/  FMUL.FTZ R55, R54, R53 ;  /* 0x0000003536377220 */ /* 0x000fe20000410000 */
[----:B------:R-:W-:Y:S02]  /*8050*/  HADD2.F32 R80, -RZ, R176.H1_H1 ;  /* 0x300000b0ff507230 */ /* 0x000fe40000004100 */
        /* <DEDUP_REMOVED lines=8> */
[----:B------:R-:W-:Y:S02]  /*80e0*/  HADD2.F32 R82, -RZ, R179.H0_H0 ;  /* 0x200000b3ff527230 */ /* 0x000fe40000004100 */
[----:B------:R-:W-:Y:S01]  /*80f0*/  HADD2.F32 R47, -RZ, R33.H0_H0 ;  /* 0x20000021ff2f7230 */ /* 0x000fe20000004100 */
[----:B------:R-:W-:Y:S01]  /*8100*/  F2FP.F16.F32.PACK_AB R35, R46, R35 ;  /* 0x000000232e23723e */ /* 0x000fe200000000ff */
[----:B------:R-:W-:Y:S01]  /*8110*/  HADD2.F32 R43, -RZ, R40.H0_H0 ;  /* 0x20000028ff2b7230 */ /* 0x000fe20000004100 */
[----:B------:R-:W-:Y:S01]  /*8120*/  F2FP.F16.F32.PACK_AB R54, R54, R39 ;  /* 0x000000273636723e */ /* 0x000fe200000000ff */
[----:B------:R-:W-:-:S02]  /*8130*/  HADD2.F32 R33, -RZ, R36.H0_H0 ;  /* 0x20000024ff217230 */ /* 0x000fc40000004100 */
[----:B------:R-:W-:Y:S02]  /*8140*/  HADD2.F32 R40, -RZ, R40.H1_H1 ;  /* 0x30000028ff287230 */ /* 0x000fe40000004100 */
[----:B------:R-:W-:Y:S02]  /*8150*/  HADD2.F32 R36, -RZ, R36.H1_H1 ;  /* 0x30000024ff247230 */ /* 0x000fe40000004100 */
[----:B------:R-:W-:Y:S02]  /*8160*/  HADD2.F32 R80, -RZ, R177.H0_H0 ;  /* 0x200000b1ff507230 */ /* 0x000fe40000004100 */
[-C--:B------:R-:W-:Y:S01]  /*8170*/  FMUL.FTZ R53, R40, R47.reuse ;  /* 0x0000002f28357220 */ /* 0x080fe20000410000 */
[----:B------:R-:W-:Y:S02]  /*8180*/  HADD2.F32 R45, -RZ, R32.H0_H0 ;  /* 0x20000020ff2d7230 */ /* 0x000fe40000004100 */
[-C--:B------:R-:W-:Y:S01]  /*8190*/  FMUL.FTZ R32, R43, R82.reuse ;  /* 0x000000522b207220 */ /* 0x080fe20000410000 */
[----:B------:R-:W-:Y:S01]  /*81a0*/  FMUL.FTZ R82, R33, R82 ;  /* 0x0000005221527220 */ /* 0x000fe20000410000 */
[----:B------:R-:W-:Y:S01]  /*81b0*/  FMUL.FTZ R47, R36, R47 ;  /* 0x0000002f242f7220 */ /* 0x000fe20000410000 */
[----:B------:R-:W-:-:S02]  /*81c0*/  HADD2.F32 R55, -RZ, R44.H0_H0 ;  /* 0x2000002cff377230 */ /* 0x000fc40000004100 */
[-C--:B------:R-:W-:Y:S01]  /*81d0*/  FFMA.FTZ R32, R33, R80.reuse, -R32 ;  /* 0x0000005021207223 */ /* 0x080fe20000010820 */
[----:B------:R-:W-:Y:S01]  /*81e0*/  FFMA.FTZ R33, R43, R80, R82 ;  /* 0x000000502b217223 */ /* 0x000fe20000010052 */
[-C--:B------:R-:W-:Y:S01]  /*81f0*/  FFMA.FTZ R43, R36, R45.reuse, -R53 ;  /* 0x0000002d242b7223 */ /* 0x080fe20000010835 */
[----:B------:R-:W-:Y:S01]  /*8200*/  FFMA.FTZ R36, R40, R45, R47 ;  /* 0x0000002d28247223 */ /* 0x000fe2000001002f */
[----:B------:R-:W-:Y:S02]  /*8210*/  HADD2.F32 R44, -RZ, R42.H0_H0 ;  /* 0x2000002aff2c7230 */ /* 0x000fe40000004100 */
[----:B------:R-:W-:Y:S01]  /*8220*/  HADD2.F32 R53, -RZ, R178.H0_H0 ;  /* 0x200000b2ff357230 */ /* 0x000fe20000004100 */
[----:B------:R-:W-:Y:S01]  /*8230*/  F2FP.F16.F32.PACK_AB R32, R43, R32 ;  /* 0x000000202b20723e */ /* 0x000fe200000000ff */
[----:B------:R-:W-:Y:S02]  /*8240*/  HADD2.F32 R40, -RZ, R38.H0_H0 ;  /* 0x20000026ff287230 */ /* 0x000fe40000004100 */
[----:B------:R-:W-:-:S02]  /*8250*/  HADD2.F32 R42, -RZ, R42.H1_H1 ;  /* 0x3000002aff2a7230 */ /* 0x000fc40000004100 */
[-C--:B------:R-:W-:Y:S01]  /*8260*/  FMUL.FTZ R81, R44, R53.reuse ;  /* 0x000000352c517220 */ /* 0x080fe20000410000 */
[----:B------:R-:W-:Y:S02]  /*8270*/  HADD2.F32 R38, -RZ, R38.H1_H1 ;  /* 0x30000026ff267230 */ /* 0x000fe40000004100 */
[----:B------:R-:W-:Y:S01]  /*8280*/  FMUL.FTZ R53, R40, R53 ;  /* 0x0000003528357220 */ /* 0x000fe20000410000 */
[----:B------:R-:W-:Y:S02]  /*8290*/  HADD2.F32 R45, -RZ, R176.H0_H0 ;  /* 0x200000b0ff2d7230 */ /* 0x000fe40000004100 */
[-C--:B------:R-:W-:Y:S01]  /*82a0*/  FMUL.FTZ R83, R42, R55.reuse ;  /* 0x000000372a537220 */ /* 0x080fe20000410000 */
[----:B------:R-:W-:Y:S02]  /*82b0*/  HADD2.F32 R47, -RZ, R34.H0_H0 ;  /* 0x20000022ff2f7230 */ /* 0x000fe40000004100 */
[----:B------:R-:W-:Y:S01]  /*82c0*/  FMUL.FTZ R55, R38, R55 ;  /* 0x0000003726377220 */ /* 0x000fe20000410000 */
[----:B------:R-:W-:-:S02]  /*82d0*/  IMAD.MOV.U32 R39, RZ, RZ, R35 ;  /* 0x000000ffff277224 */ /* 0x000fc400078e0023 */
[-C--:B------:R-:W-:Y:S01]  /*82e0*/  FFMA.FTZ R81, R40, R45.reuse, -R81 ;  /* 0x0000002d28517223 */ /* 0x080fe20000010851 */
[----:B------:R-:W-:Y:S01]  /*82f0*/  FFMA.FTZ R53, R44, R45, R53 ;  /* 0x0000002d2c357223 */ /* 0x000fe20000010035 */
[-C--:B------:R-:W-:Y:S01]  /*8300*/  FFMA.FTZ R38, R38, R47.reuse, -R83 ;  /* 0x0000002f26267223 */ /* 0x080fe20000010853 */
[----:B------:R-:W-:Y:S01]  /*8310*/  FFMA.FTZ R42, R42, R47, R55 ;  /* 0x0000002f2a2a7223 */ /* 0x000fe20000010037 */
[----:B------:R-:W-:Y:S01]  /*8320*/  F2FP.F16.F32.PACK_AB R40, R36, R33 ;  /* 0x000000212428723e */ /* 0x000fe200000000ff */
[----:B------:R-:W-:Y:S02]  /*8330*/  IMAD.MOV.U32 R36, RZ, RZ, R32 ;  /* 0x000000ffff247224 */ /* 0x000fe400078e0020 */
[----:B------:R-:W-:Y:S01]  /*8340*/  F2FP.F16.F32.PACK_AB R38, R38, R81 ;  /* 0x000000512626723e */ /* 0x000fe200000000ff */
[----:B------:R-:W-:Y:S01]  /*8350*/  IMAD.MOV.U32 R43, RZ, RZ, R54 ;  /* 0x000000ffff2b7224 */ /* 0x000fe200078e0036 */
[----:B------:R-:W-:-:S07]  /*8360*/  F2FP.F16.F32.PACK_AB R42, R42, R53 ;  /* 0x000000352a2a723e */ /* 0x000fce00000000ff */
.L_x_1403:
[----:B------:R-:W-:Y:S05]  /*8370*/  BSYNC B2 ;  /* 0x0000000000027941 */ /* 0x000fea0003800000 */
.L_x_1402:
        /* <DEDUP_REMOVED lines=11> */
.L_x_1393:
[----:B------:R-:W-:Y:S05]  /*8430*/  BSYNC B1 ;  /* 0x0000000000017941 */ /* 0x000fea0003800000 */
.L_x_1392:
        /* <DEDUP_REMOVED lines=39> */
[----:B--2---:R-:W-:Y:S01]  /*86b0*/  IMAD.MOV.U32 R49, RZ, RZ, R37 ;  /* 0x000000ffff317224 */ /* 0x004fe200078e0025 */
[----:B------:R-:W-:Y:S01]  /*86c0*/  SHF.R.U32.HI R55, RZ, 0x10, R77 ;  /* 0x00000010ff377819 */ /* 0x000fe2000001164d */
[----:B------:R-:W-:Y:S01]  /*86d0*/  IMAD.MOV.U32 R51, RZ, RZ, R39 ;  /* 0x000000ffff337224 */ /* 0x000fe200078e0027 */
[----:B------:R-:W-:Y:S01]  /*86e0*/  SHF.R.U32.HI R53, RZ, 0x10, R65 ;  /* 0x00000010ff357819 */ /* 0x000fe20000011641 */
[----:B0-----:R-:W-:Y:S01]  /*86f0*/  IMAD.MOV.U32 R37, RZ, RZ, R35 ;  /* 0x000000ffff257224 */ /* 0x001fe200078e0023 */
[----:B------:R-:W-:Y:S01]  /*8700*/  SHF.R.U64 R44, R64, 0x10, R65 ;  /* 0x00000010402c7819 */ /* 0x000fe20000001241 */
[----:B------:R-:W-:Y:S01]  /*8710*/  HADD2.F32 R54, -RZ, R175.H1_H1 ;  /* 0x300000afff367230 */ /* 0x000fe20000004100 */
[----:B------:R-:W-:Y:S01]  /*8720*/  SHF.R.U64 R48, R76, 0x10, R77 ;  /* 0x000000104c307819 */ /* 0x000fe2000000124d */
        /* <DEDUP_REMOVED lines=8> */
[----:B------:R-:W-:Y:S01]  /*87b0*/  HADD2.F32 R52, -RZ, R162.H1_H1 ;  /* 0x300000a2ff347230 */ /* 0x000fe20000004100 */
[----:B------:R-:W-:Y:S01]  /*87c0*/  SHF.R.U64 R46, R66, 0x10, R67 ;  /* 0x00000010422e7819 */ /* 0x000fe20000001243 */
[----:B------:R-:W-:Y:S02]  /*87d0*/  HADD2.F32 R49, -RZ, R49.H1_H1 ;  /* 0x30000031ff317230 */ /* 0x000fe40000004100 */
[-C--:B------:R-:W-:Y:S01]  /*87e0*/  FMUL.FTZ R76, R50, R55.reuse ;  /* 0x00000037324c7220 */ /* 0x080fe20000410000 */
[----:B------:R-:W-:Y:S02]  /*87f0*/  HADD2.F32 R53, -RZ, R53.H0_H0 ;  /* 0x20000035ff357230 */ /* 0x000fe40000004100 */
[-C--:B------:R-:W-:Y:S01]  /*8800*/  FFMA.FTZ R33, R35, R52.reuse, -R64 ;  /* 0x0000003423217223 */ /* 0x080fe20000010840 */
[----:B------:R-:W-:Y:S01]  /*8810*/  FFMA.FTZ R35, R39, R52, R54 ;  /* 0x0000003427237223 */ /* 0x000fe20000010036 */
[----:B------:R-:W-:Y:S01]  /*8820*/  FMUL.FTZ R65, R49, R55 ;  /* 0x0000003731417220 */ /* 0x000fe20000410000 */
[----:B------:R-:W-:-:S02]  /*8830*/  HADD2.F32 R39, -RZ, R37.H0_H0 ;  /* 0x20000025ff277230 */ /* 0x000fc40000004100 */
[-C--:B------:R-:W-:Y:S01]  /*8840*/  FFMA.FTZ R52, R49, R53.reuse, R76 ;  /* 0x0000003531347223 */ /* 0x080fe2000001004c */
[----:B------:R-:W-:Y:S02]  /*8850*/  HADD2.F32 R76, -RZ, R173.H1_H1 ;  /* 0x300000adff4c7230 */ /* 0x000fe40000004100 */
[----:B------:R-:W-:Y:S01]  /*8860*/  FFMA.FTZ R50, R50, R53, -R65 ;  /* 0x0000003532327223 */ /* 0x000fe20000010841 */
[----:B------:R-:W-:Y:S01]  /*8870*/  HADD2.F32 R49, -RZ, R51.H0_H0 ;  /* 0x20000033ff317230 */ /* 0x000fe20000004100 */
[----:B------:R-:W-:Y:S01]  /*8880*/  SHF.R.U32.HI R66, RZ, 0x10, R67 ;  /* 0x00000010ff427819 */ /* 0x000fe20000011643 */
[----:B------:R-:W-:Y:S02]  /*8890*/  HADD2.F32 R64, -RZ, R161.H1_H1 ;  /* 0x300000a1ff407230 */ /* 0x000fe40000004100 */
[----:B------:R-:W-:Y:S02]  /*88a0*/  HADD2.F32 R53, -RZ, R78.H0_H0 ;  /* 0x2000004eff357230 */ /* 0x000fe40000004100 */
[----:B------:R-:W-:Y:S01]  /*88b0*/  FMUL.FTZ R78, R49, R76 ;  /* 0x0000004c314e7220 */ /* 0x000fe20000410000 */
[----:B------:R-:W-:-:S02]  /*88c0*/  HADD2.F32 R51, -RZ, R51.H1_H1 ;  /* 0x30000033ff337230 */ /* 0x000fc40000004100 */
[C---:B------:R-:W-:Y:S01]  /*88d0*/  FMUL.FTZ R76, R39.reuse, R76 ;  /* 0x0000004c274c7220 */ /* 0x040fe20000410000 */
[----:B------:R-:W-:Y:S02]  /*88e0*/  HADD2.F32 R54, -RZ, R37.H1_H1 ;  /* 0x30000025ff367230 */ /* 0x000fe40000004100 */
[-C--:B------:R-:W-:Y:S01]  /*88f0*/  FFMA.FTZ R37, R39, R64.reuse, -R78 ;  /* 0x0000004027257223 */ /* 0x080fe2000001084e */
[----:B------:R-:W-:Y:S02]  /*8900*/  HADD2.F32 R66, -RZ, R66.H0_H0 ;  /* 0x20000042ff427230 */ /* 0x000fe40000004100 */
[-C--:B------:R-:W-:Y:S01]  /*8910*/  FMUL.FTZ R55, R51, R53.reuse ;  /* 0x0000003533377220 */ /* 0x080fe20000410000 */
[----:B------:R-:W-:Y:S01]  /*8920*/  FFMA.FTZ R39, R49, R64, R76 ;  /* 0x0000004031277223 */ /* 0x000fe2000001004c */
[C---:B------:R-:W-:Y:S01]  /*8930*/  FMUL.FTZ R80, R54.reuse, R53 ;  /* 0x0000003536507220 */ /* 0x040fe20000410000 */
[----:B------:R-:W-:Y:S02]  /*8940*/  HADD2.F32 R53, -RZ, R48.H0_H0 ;  /* 0x20000030ff357230 */ /* 0x000fe40000004100 */
[----:B------:R-:W-:Y:S01]  /*8950*/  FFMA.FTZ R54, R54, R66, -R55 ;  /* 0x0000004236367223 */ /* 0x000fe20000010837 */
[----:B------:R-:W-:-:S02]  /*8960*/  HADD2.F32 R49, -RZ, R36.H0_H0 ;  /* 0x20000024ff317230 */ /* 0x000fc40000004100 */
[----:B------:R-:W-:Y:S01]  /*8970*/  FFMA.FTZ R64, R51, R66, R80 ;  /* 0x0000004233407223 */ /* 0x000fe20000010050 */
[----:B------:R-:W-:Y:S01]  /*8980*/  HADD2.F32 R48, -RZ, R32.H0_H0 ;  /* 0x20000020ff307230 */ /* 0x000fe20000004100 */
[----:B------:R-:W-:Y:S01]  /*8990*/  F2FP.F16.F32.PACK_AB R33, R50, R33 ;  /* 0x000000213221723e */ /* 0x000fe200000000ff */
[----:B------:R-:W-:Y:S01]  /*89a0*/  HADD2.F32 R36, -RZ, R36.H1_H1 ;  /* 0x30000024ff247230 */ /* 0x000fe20000004100 */
[----:B------:R-:W-:Y:S01]  /*89b0*/  F2FP.F16.F32.PACK_AB R54, R54, R37 ;  /* 0x000000253636723e */ /* 0x000fe200000000ff */
[----:B------:R-:W-:Y:S01]  /*89c0*/  HADD2.F32 R175, -RZ, R175.H0_H0 ;  /* 0x200000afffaf7230 */ /* 0x000fe20000004100 */
[----:B------:R-:W-:Y:S01]  /*89d0*/  F2FP.F16.F32.PACK_AB R37, R52, R35 ;  /* 0x000000233425723e */ /* 0x000fe200000000ff */
[----:B------:R-:W-:Y:S02]  /*89e0*/  HADD2.F32 R32, -RZ, R32.H1_H1 ;  /* 0x30000020ff207230 */ /* 0x000fe40000004100 */
[----:B------:R-:W-:Y:S01]  /*89f0*/  FMUL.FTZ R65, R36, R53 ;  /* 0x0000003524417220 */ /* 0x000fe20000410000 */
[----:B------:R-:W-:-:S02]  /*8a00*/  HADD2.F32 R162, -RZ, R162.H0_H0 ;  /* 0x200000a2ffa27230 */ /* 0x000fc40000004100 */
[C---:B------:R-:W-:Y:S01]  /*8a10*/  FMUL.FTZ R55, R49.reuse, R175 ;  /* 0x000000af31377220 */ /* 0x040fe20000410000 */
[----:B------:R-:W-:Y:S02]  /*8a20*/  HADD2.F32 R51, -RZ, R44.H0_H0 ;  /* 0x2000002cff337230 */ /* 0x000fe40000004100 */
[----:B------:R-:W-:Y:S01]  /*8a30*/  FMUL.FTZ R53, R32, R53 ;  /* 0x0000003520357220 */ /* 0x000fe20000410000 */
[C---:B------:R-:W-:Y:S01]  /*8a40*/  FMUL.FTZ R44, R48.reuse, R175 ;  /* 0x000000af302c7220 */ /* 0x040fe20000410000 */
[-C--:B------:R-:W-:Y:S01]  /*8a50*/  FFMA.FTZ R55, R48, R162.reuse, -R55 ;  /* 0x000000a230377223 */ /* 0x080fe20000010837 */
[----:B------:R-:W-:Y:S02]  /*8a60*/  HADD2.F32 R173, -RZ, R173.H0_H0 ;  /* 0x200000adffad7230 */ /* 0x000fe40000004100 */
[-C--:B------:R-:W-:Y:S01]  /*8a70*/  FFMA.FTZ R53, R36, R51.reuse, R53 ;  /* 0x0000003324357223 */ /* 0x080fe20000010035 */
[----:B------:R-:W-:Y:S01]  /*8a80*/  FFMA.FTZ R44, R49, R162, R44 ;  /* 0x000000a2312c7223 */ /* 0x000fe2000001002c */
[----:B------:R-:W-:Y:S01]  /*8a90*/  FFMA.FTZ R48, R32, R51, -R65 ;  /* 0x0000003320307223 */ /* 0x000fe20000010841 */
[----:B------:R-:W-:Y:S01]  /*8aa0*/  HADD2.F32 R36, -RZ, R38.H0_H0 ;  /* 0x20000026ff247230 */ /* 0x000fe20000004100 */
[----:B------:R-:W-:Y:S01]  /*8ab0*/  F2FP.F16.F32.PACK_AB R39, R64, R39 ;  /* 0x000000274027723e */ /* 0x000fe200000000ff */
[----:B------:R-:W-:Y:S01]  /*8ac0*/  HADD2.F32 R49, -RZ, R47.H0_H0 ;  /* 0x2000002fff317230 */ /* 0x000fe20000004100 */
[----:B------:R-:W-:Y:S01]  /*8ad0*/  MOV R35, R54 ;  /* 0x0000003600237202 */ /* 0x000fe20000000f00 */
[----:B------:R-:W-:-:S02]  /*8ae0*/  HADD2.F32 R32, -RZ, R34.H0_H0 ;  /* 0x20000022ff207230 */ /* 0x000fc40000004100 */
[-C--:B------:R-:W-:Y:S01]  /*8af0*/  FMUL.FTZ R51, R36, R173.reuse ;  /* 0x000000ad24337220 */ /* 0x080fe20000410000 */
[----:B------:R-:W-:Y:S02]  /*8b00*/  HADD2.F32 R38, -RZ, R38.H1_H1 ;  /* 0x30000026ff267230 */ /* 0x000fe40000004100 */
[----:B------:R-:W-:Y:S02]  /*8b10*/  HADD2.F32 R34, -RZ, R34.H1_H1 ;  /* 0x30000022ff227230 */ /* 0x000fe40000004100 */
[----:B------:R-:W-:Y:S01]  /*8b20*/  FMUL.FTZ R173, R32, R173 ;  /* 0x000000ad20ad7220 */ /* 0x000fe20000410000 */
[----:B------:R-:W-:Y:S02]  /*8b30*/  HADD2.F32 R161, -RZ, R161.H0_H0 ;  /* 0x200000a1ffa17230 */ /* 0x000fe40000004100 */
        /* <DEDUP_REMOVED lines=11> */
.L_x_1407:
[----:B------:R-:W-:Y:S05]  /*8bf0*/  BSYNC B2 ;  /* 0x0000000000027941 */ /* 0x000fea0003800000 */
.L_x_1406:
[----:B------:R-:W-:Y:S02]  /*8c00*/  ULDC.64 UR4, c[0x0][0x208] ;  /* 0x0000820000047ab9 */ /* 0x000fe40000000a00 */
[----:B0-----:R4:W-:Y:S04]  /*8c10*/  STG.E.128 desc[UR4][R40.64], R32 ;  /* 0x0000002028007986 */ /* 0x0019e8000c101d04 */
[----:B--2---:R4:W-:Y:S02]  /*8c20*/  @!P3 STG.E.128 desc[UR4][R42.64], R36 ;  /* 0x000000242a00b986 */ /* 0x0049e4000c101d04 */
.L_x_1405:
[----:B------:R-:W-:Y:S05]  /*8c30*/  BSYNC B1 ;  /* 0x0000000000017941 */ /* 0x000fea0003800000 */
.L_x_1404:
        /* <DEDUP_REMOVED lines=34> */
[----:B0-----:R-:W-:Y:S01]  /*8e60*/  IMAD.MOV.U32 R49, RZ, RZ, R32 ;  /* 0x000000ffff317224 */ /* 0x001fe200078e0020 */
[----:B--2---:R-:W-:Y:S01]  /*8e70*/  MOV R32, R37 ;  /* 0x0000002500207202 */ /* 0x004fe20000000f00 */
[----:B------:R-:W-:Y:S01]  /*8e80*/  IMAD.MOV.U32 R50, RZ, RZ, R36 ;  /* 0x000000ffff327224 */ /* 0x000fe200078e0024 */
[----:B------:R-:W-:Y:S01]  /*8e90*/  SHF.R.U32.HI R54, RZ, 0x10, R73 ;  /* 0x00000010ff367819 */ /* 0x000fe20000011649 */
[----:B------:R-:W-:Y:S01]  /*8ea0*/  IMAD.MOV.U32 R51, RZ, RZ, R39 ;  /* 0x000000ffff337224 */ /* 0x000fe200078e0027 */
[--C-:B------:R-:W-:Y:S01]  /*8eb0*/  SHF.R.U32.HI R52, RZ, 0x10, R61.reuse ;  /* 0x00000010ff347819 */ /* 0x100fe2000001163d */
[----:B------:R-:W-:Y:S01]  /*8ec0*/  HADD2.F32 R55, -RZ, R160.H1_H1 ;  /* 0x300000a0ff377230 */ /* 0x000fe20000004100 */
[----:B------:R-:W-:Y:S01]  /*8ed0*/  SHF.R.U64 R47, R60, 0x10, R61 ;  /* 0x000000103c2f7819 */ /* 0x000fe2000000123d */
[--C-:B------:R-:W-:Y:S01]  /*8ee0*/  HADD2.F32 R36, -RZ, R32.reuse.H0_H0 ;  /* 0x20000020ff247230 */ /* 0x100fe20000004100 */
[--C-:B------:R-:W-:Y:S01]  /*8ef0*/  SHF.R.U64 R46, R74, 0x10, R75.reuse ;  /* 0x000000104a2e7819 */ /* 0x100fe2000000124b */
[----:B------:R-:W-:Y:S01]  /*8f00*/  HADD2.F32 R39, -RZ, R32.H1_H1 ;  /* 0x30000020ff277230 */ /* 0x000fe20000004100 */
[----:B------:R-:W-:Y:S01]  /*8f10*/  SHF.R.U32.HI R74, RZ, 0x10, R75 ;  /* 0x00000010ff4a7819 */ /* 0x000fe2000001164b */
[----:B------:R-:W-:Y:S01]  /*8f20*/  IMAD.MOV.U32 R37, RZ, RZ, R35 ;  /* 0x000000ffff257224 */ /* 0x000fe200078e0023 */
[--C-:B------:R-:W-:Y:S01]  /*8f30*/  SHF.R.U64 R44, R62, 0x10, R63.reuse ;  /* 0x000000103e2c7819 */ /* 0x100fe2000000123f */
[--C-:B------:R-:W-:Y:S01]  /*8f40*/  HADD2.F32 R32, -RZ, R33.reuse.H0_H0 ;  /* 0x20000021ff207230 */ /* 0x100fe20000004100 */
[----:B------:R-:W-:Y:S01]  /*8f50*/  SHF.R.U32.HI R62, RZ, 0x10, R63 ;  /* 0x00000010ff3e7819 */ /* 0x000fe2000001163f */
[----:B------:R-:W-:Y:S01]  /*8f60*/  HADD2.F32 R54, -RZ, R54.H0_H0 ;  /* 0x20000036ff367230 */ /* 0x000fe20000004100 */
[----:B------:R-:W-:Y:S01]  /*8f70*/  SHF.R.U64 R48, R72, 0x10, R73 ;  /* 0x0000001048307819 */ /* 0x000fe20000001249 */
        /* <DEDUP_REMOVED lines=11> */
[----:B------:R-:W-:-:S02]  /*9030*/  HADD2.F32 R55, -RZ, R159.H1_H1 ;  /* 0x3000009fff377230 */ /* 0x000fc40000004100 */
[--C-:B------:R-:W-:Y:S01]  /*9040*/  HADD2.F32 R52, -RZ, R51.reuse.H0_H0 ;  /* 0x20000033ff347230 */ /* 0x100fe20000004100 */
[----:B------:R-:W-:Y:S01]  /*9050*/  F2FP.F16.F32.PACK_AB R35, R35, R32 ;  /* 0x000000202323723e */ /* 0x000fe200000000ff */
[----:B------:R-:W-:Y:S02]  /*9060*/  HADD2.F32 R51, -RZ, R51.H1_H1 ;  /* 0x30000033ff337230 */ /* 0x000fe40000004100 */
[----:B------:R-:W-:Y:S02]  /*9070*/  HADD2.F32 R60, -RZ, R74.H0_H0 ;  /* 0x2000004aff3c7230 */ /* 0x000fe40000004100 */
[----:B------:R-:W-:Y:S02]  /*9080*/  HADD2.F32 R53, -RZ, R157.H1_H1 ;  /* 0x3000009dff357230 */ /* 0x000fe40000004100 */
[----:B------:R-:W-:Y:S02]  /*9090*/  HADD2.F32 R39, -RZ, R37.H0_H0 ;  /* 0x20000025ff277230 */ /* 0x000fe40000004100 */
[----:B------:R-:W-:Y:S01]  /*90a0*/  FMUL.FTZ R64, R51, R60 ;  /* 0x0000003c33407220 */ /* 0x000fe20000410000 */
[----:B------:R-:W-:-:S02]  /*90b0*/  HADD2.F32 R54, -RZ, R62.H0_H0 ;  /* 0x2000003eff367230 */ /* 0x000fc40000004100 */
[-C--:B------:R-:W-:Y:S01]  /*90c0*/  FMUL.FTZ R62, R52, R55.reuse ;  /* 0x00000037343e7220 */ /* 0x080fe20000410000 */
[----:B------:R-:W-:Y:S02]  /*90d0*/  HADD2.F32 R37, -RZ, R37.H1_H1 ;  /* 0x30000025ff257230 */ /* 0x000fe40000004100 */
[C---:B------:R-:W-:Y:S01]  /*90e0*/  FMUL.FTZ R55, R39.reuse, R55 ;  /* 0x0000003727377220 */ /* 0x040fe20000410000 */
[----:B------:R-:W-:Y:S02]  /*90f0*/  HADD2.F32 R160, -RZ, R160.H0_H0 ;  /* 0x200000a0ffa07230 */ /* 0x000fe40000004100 */
[----:B------:R-:W-:Y:S01]  /*9100*/  FFMA.FTZ R62, R39, R53, -R62 ;  /* 0x00000035273e7223 */ /* 0x000fe2000001083e */
[----:B------:R-:W-:Y:S02]  /*9110*/  HADD2.F32 R39, -RZ, R50.H0_H0 ;  /* 0x20000032ff277230 */ /* 0x000fe40000004100 */
[C---:B------:R-:W-:Y:S01]  /*9120*/  FMUL.FTZ R66, R37.reuse, R60 ;  /* 0x0000003c25427220 */ /* 0x040fe20000410000 */
[----:B------:R-:W-:Y:S01]  /*9130*/  FFMA.FTZ R61, R37, R54, -R64 ;  /* 0x00000036253d7223 */ /* 0x000fe20000010840 */
[----:B------:R-:W-:-:S02]  /*9140*/  HADD2.F32 R37, -RZ, R49.H0_H0 ;  /* 0x20000031ff257230 */ /* 0x000fc40000004100 */
[----:B------:R-:W-:Y:S01]  /*9150*/  FFMA.FTZ R60, R52, R53, R55 ;  /* 0x00000035343c7223 */ /* 0x000fe20000010037 */
[----:B------:R-:W-:Y:S02]  /*9160*/  HADD2.F32 R48, -RZ, R48.H0_H0 ;  /* 0x20000030ff307230 */ /* 0x000fe40000004100 */
[----:B------:R-:W-:Y:S01]  /*9170*/  FMUL.FTZ R52, R39, R160 ;  /* 0x000000a027347220 */ /* 0x000fe20000410000 */
[----:B------:R-:W-:Y:S02]  /*9180*/  HADD2.F32 R50, -RZ, R50.H1_H1 ;  /* 0x30000032ff327230 */ /* 0x000fe40000004100 */
[----:B------:R-:W-:Y:S01]  /*9190*/  FFMA.FTZ R63, R51, R54, R66 ;  /* 0x00000036333f7223 */ /* 0x000fe20000010042 */
[----:B------:R-:W-:Y:S02]  /*91a0*/  HADD2.F32 R49, -RZ, R49.H1_H1 ;  /* 0x30000031ff317230 */ /* 0x000fe40000004100 */
[----:B------:R-:W-:Y:S01]  /*91b0*/  FMUL.FTZ R160, R37, R160 ;  /* 0x000000a025a07220 */ /* 0x000fe20000410000 */
[----:B------:R-:W-:-:S02]  /*91c0*/  HADD2.F32 R158, -RZ, R158.H0_H0 ;  /* 0x2000009eff9e7230 */ /* 0x000fc40000004100 */
[CC--:B------:R-:W-:Y:S01]  /*91d0*/  FMUL.FTZ R54, R50.reuse, R48.reuse ;  /* 0x0000003032367220 */ /* 0x0c0fe20000410000 */
[----:B------:R-:W-:Y:S02]  /*91e0*/  HADD2.F32 R47, -RZ, R47.H0_H0 ;  /* 0x2000002fff2f7230 */ /* 0x000fe40000004100 */
[----:B------:R-:W-:Y:S01]  /*91f0*/  FMUL.FTZ R53, R49, R48 ;  /* 0x0000003031357220 */ /* 0x000fe20000410000 */
[----:B------:R-:W-:Y:S02]  /*9200*/  HADD2.F32 R48, -RZ, R157.H0_H0 ;  /* 0x2000009dff307230 */ /* 0x000fe40000004100 */
[-C--:B------:R-:W-:Y:S01]  /*9210*/  FFMA.FTZ R160, R39, R158.reuse, R160 ;  /* 0x0000009e27a07223 */ /* 0x080fe200000100a0 */
[----:B------:R-:W-:Y:S01]  /*9220*/  FFMA.FTZ R52, R37, R158, -R52 ;  /* 0x0000009e25347223 */ /* 0x000fe20000010834 */
[-C--:B------:R-:W-:Y:S01]  /*9230*/  FFMA.FTZ R51, R49, R47.reuse, -R54 ;  /* 0x0000002f31337223 */ /* 0x080fe20000010836 */
[----:B------:R-:W-:Y:S01]  /*9240*/  FFMA.FTZ R53, R50, R47, R53 ;  /* 0x0000002f32357223 */ /* 0x000fe20000010035 */
[----:B------:R-:W-:Y:S01]  /*9250*/  HADD2.F32 R39, -RZ, R38.H0_H0 ;  /* 0x20000026ff277230 */ /* 0x000fe20000004100 */
[----:B------:R-:W-:Y:S01]  /*9260*/  F2FP.F16.F32.PACK_AB R61, R61, R62 ;  /* 0x0000003e3d3d723e */ /* 0x000fe200000000ff */
[----:B------:R-:W-:Y:S01]  /*9270*/  HADD2.F32 R50, -RZ, R159.H0_H0 ;  /* 0x2000009fff327230 */ /* 0x000fe20000004100 */
[----:B------:R-:W-:Y:S01]  /*9280*/  F2FP.F16.F32.PACK_AB R32, R51, R52 ;  /* 0x000000343320723e */ /* 0x000fe200000000ff */
[----:B------:R-:W-:-:S02]  /*9290*/  HADD2.F32 R49, -RZ, R46.H0_H0 ;  /* 0x2000002eff317230 */ /* 0x000fc40000004100 */
[----:B------:R-:W-:Y:S02]  /*92a0*/  HADD2.F32 R37, -RZ, R34.H0_H0 ;  /* 0x20000022ff257230 */ /* 0x000fe40000004100 */
[----:B------:R-:W-:Y:S02]  /*92b0*/  HADD2.F32 R38, -RZ, R38.H1_H1 ;  /* 0x30000026ff267230 */ /* 0x000fe40000004100 */
        /* <DEDUP_REMOVED lines=14> */
[----:B------:R-:W-:-:S02]  /*93a0*/  F2FP.F16.F32.PACK_AB R36, R53, R160 ;  /* 0x000000a03524723e */ /* 0x000fc400000000ff */
[----:B------:R-:W-:Y:S02]  /*93b0*/  F2FP.F16.F32.PACK_AB R34, R55, R44 ;  /* 0x0000002c3722723e */ /* 0x000fe400000000ff */
[----:B------:R-:W-:-:S07]  /*93c0*/  F2FP.F16.F32.PACK_AB R38, R49, R50 ;  /* 0x000000323126723e */ /* 0x000fce00000000ff */
.L_x_1411:
[----:B------:R-:W-:Y:S05]  /*93d0*/  BSYNC B2 ;  /* 0x0000000000027941 */ /* 0x000fea0003800000 */
.L_x_1410:
[----:B------:R-:W-:Y:S02]  /*93e0*/  ULDC.64 UR4, c[0x0][0x208] ;  /* 0x0000820000047ab9 */ /* 0x000fe40000000a00 */
[----:B0-----:R0:W-:Y:S04]  /*93f0*/  STG.E.128 desc[UR4][R40.64], R32 ;  /* 0x0000002028007986 */ /* 0x0011e8000c101d04 */
[----:B--2---:R0:W-:Y:S02]  /*9400*/  @!P3 STG.E.128 desc[UR4][R42.64], R36 ;  /* 0x000000242a00b986 */ /* 0x0041e4000c101d04 */
.L_x_1409:
[----:B------:R-:W-:Y:S05]  /*9410*/  BSYNC B1 ;  /* 0x0000000000017941 */ /* 0x000fea0003800000 */
.L_x_1408:
[----:B------:R-:W-:-:S13]  /*9420*/  ISETP.NE.AND P3, PT, R25, RZ, PT ;  /* 0x000000ff1900720c */ /* 0x000fda0003f65270 */
[----:B------:R-:W-:Y:S05]  /*9430*/  @!P3 BRA `(.L_x_1362) ;  /* 0x0000000800dcb947 */ /* 0x000fea0003800000 */
[----:B------:R-:W-:Y:S01]  /*9440*/  LOP3.LUT P5, RZ, R16, 0x1, RZ, 0xc0, !PT ;  /* 0x0000000110ff7812 */ /* 0x000fe200078ac0ff */
        /* <DEDUP_REMOVED lines=10> */
[----:B------:R-:W-:Y:S02]  /*94f0*/  SHF.R.S32.HI R33, RZ, 0x1f, R32 ;  /* 0x0000001fff217819 */ /* 0x000fe40000011420 */
[----:B------:R-:W-:-:S02]  /*9500*/  SHF.L.U32 R42, R32, 0x3, RZ ;  /* 0x00000003202a7819 */ /* 0x000fc400000006ff */
        /* <DEDUP_REMOVED lines=13> */
[----:B------:R-:W-:Y:S01]  /*95e0*/  SHF.R.U32.HI R50, RZ, 0x10, R69 ;  /* 0x00000010ff327819 */ /* 0x000fe20000011645 */
[----:B--2---:R-:W-:Y:S01]  /*95f0*/  IMAD.MOV.U32 R44, RZ, RZ, R36 ;  /* 0x000000ffff2c7224 */ /* 0x004fe200078e0024 */
[----:B------:R-:W-:Y:S01]  /*9600*/  MOV R46, R38 ;  /* 0x00000026002e7202 */ /* 0x000fe20000000f00 */
[----:B0-----:R-:W-:Y:S01]  /*9610*/  IMAD.MOV.U32 R36, RZ, RZ, R34 ;  /* 0x000000ffff247224 */ /* 0x001fe200078e0022 */
[----:B------:R-:W-:Y:S01]  /*9620*/  SHF.R.U32.HI R48, RZ, 0x10, R57 ;  /* 0x00000010ff307819 */ /* 0x000fe20000011639 */
[----:B------:R-:W-:Y:S01]  /*9630*/  HADD2.F32 R49, -RZ, R156.H1_H1 ;  /* 0x3000009cff317230 */ /* 0x000fe20000004100 */
[--C-:B------:R-:W-:Y:S01]  /*9640*/  SHF.R.U64 R53, R70, 0x10, R71.reuse ;  /* 0x0000001046357819 */ /* 0x100fe20000001247 */
[----:B------:R-:W-:Y:S01]  /*9650*/  HADD2.F32 R38, -RZ, R37.H0_H0 ;  /* 0x20000025ff267230 */ /* 0x000fe20000004100 */
[----:B------:R-:W-:Y:S01]  /*9660*/  SHF.R.U32.HI R70, RZ, 0x10, R71 ;  /* 0x00000010ff467819 */ /* 0x000fe20000011647 */
[----:B------:R-:W-:Y:S01]  /*9670*/  HADD2.F32 R34, -RZ, R33.H0_H0 ;  /* 0x20000021ff227230 */ /* 0x000fe20000004100 */
[----:B------:R-:W-:Y:S01]  /*9680*/  SHF.R.U64 R43, R58, 0x10, R59 ;  /* 0x000000103a2b7819 */ /* 0x000fe2000000123b */
[----:B------:R-:W-:-:S02]  /*9690*/  HADD2.F32 R37, -RZ, R37.H1_H1 ;  /* 0x30000025ff257230 */ /* 0x000fc40000004100 */
[-C--:B------:R-:W-:Y:S01]  /*96a0*/  FMUL.FTZ R51, R38, R49.reuse ;  /* 0x0000003126337220 */ /* 0x080fe20000410000 */
[----:B------:R-:W-:Y:S02]  /*96b0*/  HADD2.F32 R50, -RZ, R50.H0_H0 ;  /* 0x20000032ff327230 */ /* 0x000fe40000004100 */
[C---:B------:R-:W-:Y:S01]  /*96c0*/  FMUL.FTZ R49, R34.reuse, R49 ;  /* 0x0000003122317220 */ /* 0x040fe20000410000 */
[----:B------:R-:W-:Y:S01]  /*96d0*/  HADD2.F32 R47, -RZ, R153.H1_H1 ;  /* 0x30000099ff2f7230 */ /* 0x000fe20000004100 */
[----:B------:R-:W-:Y:S01]  /*96e0*/  SHF.R.U32.HI R58, RZ, 0x10, R59 ;  /* 0x00000010ff3a7819 */ /* 0x000fe2000001163b */
[----:B------:R-:W-:Y:S02]  /*96f0*/  HADD2.F32 R33, -RZ, R33.H1_H1 ;  /* 0x30000021ff217230 */ /* 0x000fe40000004100 */
[-C--:B------:R-:W-:Y:S01]  /*9700*/  FMUL.FTZ R52, R37, R50.reuse ;  /* 0x0000003225347220 */ /* 0x080fe20000410000 */
[----:B------:R-:W-:Y:S02]  /*9710*/  HADD2.F32 R48, -RZ, R48.H0_H0 ;  /* 0x20000030ff307230 */ /* 0x000fe40000004100 */
[-C--:B------:R-:W-:Y:S01]  /*9720*/  FFMA.FTZ R51, R34, R47.reuse, -R51 ;  /* 0x0000002f22337223 */ /* 0x080fe20000010833 */
[----:B------:R-:W-:Y:S01]  /*9730*/  FFMA.FTZ R49, R38, R47, R49 ;  /* 0x0000002f26317223 */ /* 0x000fe20000010031 */
[----:B------:R-:W-:Y:S01]  /*9740*/  FMUL.FTZ R50, R33, R50 ;  /* 0x0000003221327220 */ /* 0x000fe20000410000 */
        /* <DEDUP_REMOVED lines=8> */
[----:B------:R-:W-:Y:S02]  /*97d0*/  HADD2.F32 R48, -RZ, R70.H0_H0 ;  /* 0x20000046ff307230 */ /* 0x000fe40000004100 */
[----:B------:R-:W-:Y:S01]  /*97e0*/  FMUL.FTZ R47, R33, R47 ;  /* 0x0000002f212f7220 */ /* 0x000fe20000410000 */
[----:B------:R-:W-:Y:S01]  /*97f0*/  HADD2.F32 R35, -RZ, R35.H1_H1 ;  /* 0x30000023ff237230 */ /* 0x000fe20000004100 */
[----:B------:R-:W-:Y:S01]  /*9800*/  SHF.R.U64 R61, R56, 0x10, R57 ;  /* 0x00000010383d7819 */ /* 0x000fe20000001239 */
[----:B------:R-:W-:-:S02]  /*9810*/  HADD2.F32 R37, -RZ, R152.H1_H1 ;  /* 0x30000098ff257230 */ /* 0x000fc40000004100 */
[-C--:B------:R-:W-:Y:S01]  /*9820*/  FMUL.FTZ R56, R39, R48.reuse ;  /* 0x0000003027387220 */ /* 0x080fe20000410000 */
[----:B------:R-:W-:Y:S02]  /*9830*/  HADD2.F32 R38, -RZ, R58.H0_H0 ;  /* 0x2000003aff267230 */ /* 0x000fe40000004100 */
[----:B------:R-:W-:Y:S01]  /*9840*/  FMUL.FTZ R58, R35, R48 ;  /* 0x00000030233a7220 */ /* 0x000fe20000410000 */
[----:B------:R-:W-:Y:S02]  /*9850*/  HADD2.F32 R156, -RZ, R156.H0_H0 ;  /* 0x2000009cff9c7230 */ /* 0x000fe40000004100 */
[-C--:B------:R-:W-:Y:S01]  /*9860*/  FFMA.FTZ R48, R34, R37.reuse, R47 ;  /* 0x0000002522307223 */ /* 0x080fe2000001002f */
[----:B------:R-:W-:Y:S01]  /*9870*/  FFMA.FTZ R54, R33, R37, -R54 ;  /* 0x0000002521367223 */ /* 0x000fe20000010836 */
[----:B------:R-:W-:Y:S02]  /*9880*/  HADD2.F32 R34, -RZ, R44.H0_H0 ;  /* 0x2000002cff227230 */ /* 0x000fe40000004100 */
[----:B------:R-:W-:Y:S01]  /*9890*/  FFMA.FTZ R55, R35, R38, -R56 ;  /* 0x0000002623377223 */ /* 0x000fe20000010838 */
[----:B------:R-:W-:-:S02]  /*98a0*/  HADD2.F32 R37, -RZ, R60.H0_H0 ;  /* 0x2000003cff257230 */ /* 0x000fc40000004100 */
[----:B------:R-:W-:Y:S01]  /*98b0*/  FFMA.FTZ R57, R39, R38, R58 ;  /* 0x0000002627397223 */ /* 0x000fe2000001003a */
[----:B------:R-:W-:Y:S02]  /*98c0*/  HADD2.F32 R33, -RZ, R32.H0_H0 ;  /* 0x20000020ff217230 */ /* 0x000fe40000004100 */
[----:B------:R-:W-:Y:S01]  /*98d0*/  FMUL.FTZ R38, R34, R156 ;  /* 0x0000009c22267220 */ /* 0x000fe20000410000 */
[----:B------:R-:W-:Y:S01]  /*98e0*/  HADD2.F32 R44, -RZ, R44.H1_H1 ;  /* 0x3000002cff2c7230 */ /* 0x000fe20000004100 */
[----:B------:R-:W-:Y:S01]  /*98f0*/  F2FP.F16.F32.PACK_AB R54, R55, R54 ;  /* 0x000000363736723e */ /* 0x000fe200000000ff */
[----:B------:R-:W-:Y:S02]  /*9900*/  HADD2.F32 R32, -RZ, R32.H1_H1 ;  /* 0x30000020ff207230 */ /* 0x000fe40000004100 */
[----:B------:R-:W-:Y:S01]  /*9910*/  FMUL.FTZ R39, R33, R156 ;  /* 0x0000009c21277220 */ /* 0x000fe20000410000 */
[----:B------:R-:W-:Y:S02]  /*9920*/  HADD2.F32 R153, -RZ, R153.H0_H0 ;  /* 0x20000099ff997230 */ /* 0x000fe40000004100 */
[----:B------:R-:W-:Y:S01]  /*9930*/  FMUL.FTZ R47, R44, R37 ;  /* 0x000000252c2f7220 */ /* 0x000fe20000410000 */
[----:B------:R-:W-:-:S02]  /*9940*/  HADD2.F32 R35, -RZ, R61.H0_H0 ;  /* 0x2000003dff237230 */ /* 0x000fc40000004100 */
[C---:B------:R-:W-:Y:S01]  /*9950*/  FMUL.FTZ R37, R32.reuse, R37 ;  /* 0x0000002520257220 */ /* 0x040fe20000410000 */
[----:B------:R-:W-:Y:S02]  /*9960*/  HADD2.F32 R154, -RZ, R154.H0_H0 ;  /* 0x2000009aff9a7230 */ /* 0x000fe40000004100 */
[----:B------:R-:W-:Y:S01]  /*9970*/  FFMA.FTZ R38, R33, R153, -R38 ;  /* 0x0000009921267223 */ /* 0x000fe20000010826 */
[----:B------:R-:W-:Y:S02]  /*9980*/  HADD2.F32 R33, -RZ, R46.H0_H0 ;  /* 0x2000002eff217230 */ /* 0x000fe40000004100 */
[-C--:B------:R-:W-:Y:S01]  /*9990*/  FFMA.FTZ R47, R32, R35.reuse, -R47 ;  /* 0x00000023202f7223 */ /* 0x080fe2000001082f */
[----:B------:R-:W-:Y:S01]  /*99a0*/  FFMA.FTZ R44, R44, R35, R37 ;  /* 0x000000232c2c7223 */ /* 0x000fe20000010025 */
        /* <DEDUP_REMOVED lines=22> */
[----:B------:R-:W-:Y:S01]  /*9b10*/  F2FP.F16.F32.PACK_AB R38, R35, R154 ;  /* 0x0000009a2326723e */ /* 0x000fe200000000ff */
[----:B------:R-:W-:Y:S01]  /*9b20*/  IMAD.MOV.U32 R37, RZ, RZ, R49 ;  /* 0x000000ffff257224 */ /* 0x000fe200078e0031 */
[----:B------:R-:W-:Y:S01]  /*9b30*/  F2FP.F16.F32.PACK_AB R33, R52, R51 ;  /* 0x000000333421723e */ /* 0x000fe200000000ff */
[----:B------:R-:W-:-:S07]  /*9b40*/  IMAD.MOV.U32 R35, RZ, RZ, R54 ;  /* 0x000000ffff237224 */ /* 0x000fce00078e0036 */
.L_x_1413:
[----:B------:R-:W-:Y:S05]  /*9b50*/  BSYNC B1 ;  /* 0x0000000000017941 */ /* 0x000fea0003800000 */
.L_x_1412:
[----:B------:R-:W-:Y:S01]  /*9b60*/  ISETP.GE.AND P3, PT, R42, R147, PT ;  /* 0x000000932a00720c */ /* 0x000fe20003f66270 */
[----:B------:R-:W-:Y:S02]  /*9b70*/  ULDC.64 UR4, c[0x0][0x208] ;  /* 0x0000820000047ab9 */ /* 0x000fe40000000a00 */
[----:B0-----:R0:W-:Y:S10]  /*9b80*/  STG.E.128 desc[UR4][R40.64], R32 ;  /* 0x0000002028007986 */ /* 0x0011f4000c101d04 */
[----:B------:R-:W-:Y:S05]  /*9b90*/  @P3 BRA `(.L_x_1362) ;  /* 0x0000000400043947 */ /* 0x000fea0003800000 */
[--C-:B0-----:R-:W-:Y:S01]  /*9ba0*/  SHF.R.S32.HI R32, RZ, 0x1f, R42.reuse ;  /* 0x0000001fff207819 */ /* 0x101fe2000001142a */
[----:B------:R-:W-:Y:S01]  /*9bb0*/  ULDC.64 UR4, c[0x0][0x208] ;  /* 0x0000820000047ab9 */ /* 0x000fe20000000a00 */
[----:B------:R-:W-:-:S04]  /*9bc0*/  IADD3 R42, P3, P4, R108, R128, R42 ;  /* 0x000000806c2a7210 */ /* 0x000fc80007c7e02a */
[----:B------:R-:W-:Y:S02]  /*9bd0*/  IADD3.X R45, R4, R45, R32, P3, P4 ;  /* 0x0000002d042d7210 */ /* 0x000fe40001fe8420 */
[----:B------:R-:W-:-:S04]  /*9be0*/  LEA R120, P3, R42, R120, 0x1 ;  /* 0x000000782a787211 */ /* 0x000fc800078608ff */
[----:B------:R-:W-:-:S05]  /*9bf0*/  LEA.HI.X R121, R42, R121, R45, 0x1, P3 ;  /* 0x000000792a797211 */ /* 0x000fca00018f0c2d */
[----:B--2---:R0:W-:Y:S01]  /*9c00*/  STG.E.128 desc[UR4][R120.64], R36 ;  /* 0x0000002478007986 */ /* 0x0041e2000c101d04 */
[----:B------:R-:W-:Y:S05]  /*9c10*/  BRA `(.L_x_1362) ;  /* 0x0000000000e47947 */ /* 0x000fea0003800000 */
.L_x_1329:
[----:B------:R-:W-:-:S04]  /*9c20*/  ULOP3.LUT UR4, UR60, 0x1, URZ, 0xfc, !UPT ;  /* 0x000000013c047892 */ /* 0x000fc8000f8efc3f */
[----:B------:R-:W-:-:S06]  /*9c30*/  UISETP.NE.AND UP0, UPT, UR4, 0x3, UPT ;  /* 0x000000030400788c */ /* 0x000fcc000bf05270 */
[----:B------:R-:W-:-:S13]  /*9c40*/  PLOP3.LUT P2, PT, PT, PT, UP0, 0x80, 0x0 ;  /* 0x000000000000781c */ /* 0x000fda0003f4f008 */
[----:B------:R-:W-:Y:S05]  /*9c50*/  @!P2 BRA `(.L_x_1414) ;  /* 0x000000000004a947 */ /* 0x000fea0003800000 */
[----:B------:R-:W-:Y:S01]  /*9c60*/  BPT.TRAP 0x1 ;  /* 0x000000040000795c */ /* 0x000fe20000300000 */
.L_x_1414:
[----:B------:R-:W-:Y:S01]  /*9c70*/  IMAD R89, R22, 0x8, R17 ;  /* 0x0000000816597824 */ /* 0x000fe200078e0211 */
[----:B------:R-:W-:Y:S01]  /*9c80*/  SHF.L.U32 R90, R204, 0x1f, RZ ;  /* 0x0000001fcc5a7819 */ /* 0x000fe200000006ff */
[----:B------:R-:W-:Y:S01]  /*9c90*/  IMAD R88, R2, -0x60, R24 ;  /* 0xffffffa002587824 */ /* 0x000fe200078e0218 */
[----:B------:R-:W-:Y:S02]  /*9ca0*/  BSSY B1, `(.L_x_1415) ;  /* 0x0000004000017945 */ /* 0x000fe40003800000 */
[----:B------:R-:W0:Y:S02]  /*9cb0*/  SYNCS.PHASECHK.TRANS64.TRYWAIT P3, [R89+URZ+0x30890], R90 ;  /* 0x0308905a590075a7 */ /* 0x000e24000806017f */
[----:B------:R-:W-:Y:S01]  /*9cc0*/  VIMNMX R88, R88, 0x60, PT ;  /* 0x0000006058587848 */ /* 0x000fe20003fe0100 */
[----:B0-----:R-:W-:Y:S06]  /*9cd0*/  @!P3 BRA `(.L_x_1416) ;  /* 0x000001dc0020b947 */ /* 0x001fec0003800000 */
.L_x_1732:
[----:B------:R-:W-:Y:S05]  /*9ce0*/  BSYNC B1 ;  /* 0x0000000000017941 */ /* 0x000fea0003800000 */
.L_x_1415:
[----:B------:R-:W-:Y:S01]  /*9cf0*/  ISETP.GE.AND P3, PT, R195, R88, PT ;  /* 0x00000058c300720c */ /* 0x000fe20003f66270 */
[----:B------:R-:W-:-:S12]  /*9d00*/  BSSY B1, `(.L_x_1417) ;  /* 0x0000015000017945 */ /* 0x000fd80003800000 */
[----:B------:R-:W-:Y:S05]  /*9d10*/  @P3 BRA `(.L_x_1418) ;  /* 0x00000000004c3947 */ /* 0x000fea0003800000 */
[----:B------:R-:W-:Y:S01]  /*9d20*/  ISETP.NE.AND P3, PT, R20, RZ, PT ;  /* 0x000000ff1400720c */ /* 0x000fe20003f65270 */
[----:B------:R-:W-:-:S12]  /*9d30*/  ULDC.64 UR4, c[0x0][0x208] ;  /* 0x0000820000047ab9 */ /* 0x000fd80000000a00 */
        /* <DEDUP_REMOVED lines=17> */
.L_x_1418:
[----:B------:R-:W-:Y:S05]  /*9e50*/  BSYNC B1 ;  /* 0x0000000000017941 */ /* 0x000fea0003800000 */
.L_x_1417:
[----:B------:R-:W-:-:S13]  /*9e60*/  ISETP.GE.AND P3, PT, R221, R88, PT ;  /* 0x00000058dd00720c */ /* 0x000fda0003f66270 */
[----:B------:R-:W-:Y:S05]  /*9e70*/  @P3 BRA `(.L_x_1362) ;  /* 0x00000000004c3947 */ /* 0x000fea0003800000 */
[----:B------:R-:W-:Y:S01]  /*9e80*/  ISETP.NE.AND P3, PT, R20, RZ, PT ;  /* 0x000000ff1400720c */ /* 0x000fe20003f65270 */
[----:B------:R-:W-:-:S12]  /*9e90*/  ULDC.64 UR4, c[0x0][0x208] ;  /* 0x0000820000047ab9 */ /* 0x000fd80000000a00 */
        /* <DEDUP_REMOVED lines=17> */
.L_x_1362:
[----:B------:R-:W-:Y:S05]  /*9fb0*/  BSYNC B0 ;  /* 0x0000000000007941 */ /* 0x000fea0003800000 */
.L_x_1328:
        /* <DEDUP_REMOVED lines=12> */
[----:B------:R-:W-:-:S04]  /*a080*/  @!P3 IADD3 R32, R89, 0x308a0, RZ ;  /* 0x000308a05920b810 */ /* 0x000fc80007ffe0ff */
[----:B------:R-:W-:-:S04]  /*a090*/  @!P3 PRMT R32, RZ, 0x654, R32 ;  /* 0x00000654ff20b816 */ /* 0x000fc80000000020 */
[----:B------:R0:W-:Y:S01]  /*a0a0*/  @!P3 SYNCS.ARRIVE.TRANS64.RED.A1T0 RZ, [R32+URZ], RZ ;  /* 0x000000ff20ffb9a7 */ /* 0x0001e2000810043f */
[----:B------:R-:W-:Y:S05]  /*a0b0*/  @!P2 BRA `(.L_x_1420) ;  /* 0x000000000004a947 */ /* 0x000fea0003800000 */
[----:B------:R-:W-:Y:S01]  /*a0c0*/  BPT.TRAP 0x1 ;  /* 0x000000040000795c */ /* 0x000fe20000300000 */
.L_x_1420:
[----:B------:R-:W-:Y:S05]  /*a0d0*/  BSYNC B0 ;  /* 0x0000000000007941 */ /* 0x000fea0003800000 */
.L_x_1419:
[----:B------:R-:W1:Y:S01]  /*a0e0*/  SYNCS.PHASECHK.TRANS64.TRYWAIT P2, [R89+URZ+0x308b0], R90 ;  /* 0x0308b05a590075a7 */ /* 0x000e62000804017f */
[----:B------:R-:W-:Y:S01]  /*a0f0*/  ULDC UR61, c[0x0][0x2e4] ;  /* 0x0000b900003d7ab9 */ /* 0x000fe20000000800 */
[----:B------:R-:W-:Y:S01]  /*a100*/  ULDC.64 UR56, c[0x0][0x318] ;  /* 0x0000c60000387ab9 */ /* 0x000fe20000000a00 */
[----:B------:R-:W-:Y:S01]  /*a110*/  ULDC.64 UR58, c[0x0][0x308] ;  /* 0x0000c200003a7ab9 */ /* 0x000fe20000000a00 */
[----:B------:R-:W-:Y:S04]  /*a120*/  BSSY B0, `(.L_x_1421) ;  /* 0x0000002000007945 */ /* 0x000fe80003800000 */
[----:B-1----:R-:W-:Y:S05]  /*a130*/  @!P2 BRA `(.L_x_1422) ;  /* 0x000001d8001ca947 */ /* 0x002fea0003800000 */
.L_x_1733:
[----:B------:R-:W-:Y:S05]  /*a140*/  BSYNC B0 ;  /* 0x0000000000007941 */ /* 0x000fea0003800000 */
.L_x_1421:
[----:B------:R-:W-:Y:S01]  /*a150*/  ISETP.GE.AND P2, PT, R195, R88, PT ;  /* 0x00000058c300720c */ /* 0x000fe20003f46270 */
[----:B------:R-:W-:Y:S01]  /*a160*/  BSSY B0, `(.L_x_1423) ;  /* 0x000001e000007945 */ /* 0x000fe20003800000 */
[----:B------:R-:W-:-:S11]  /*a170*/  IMAD.WIDE R36, R2, 0x60, R122 ;  /* 0x0000006002247825 */ /* 0x000fd600078e027a */
[----:B------:R-:W-:Y:S05]  /*a180*/  @P2 BRA `(.L_x_1424) ;  /* 0x00000000006c2947 */ /* 0x000fea0003800000 */
[----:B------:R-:W-:Y:S01]  /*a190*/  IMAD R35, R37, UR56, RZ ;  /* 0x0000003825237c24 */ /* 0x000fe2000f8e02ff */
[----:B------:R-:W-:Y:S01]  /*a1a0*/  ULDC.64 UR4, c[0x0][0x208] ;  /* 0x0000820000047ab9 */ /* 0x000fe20000000a00 */
[----:B0-----:R-:W-:Y:S02]  /*a1b0*/  IMAD.MOV.U32 R32, RZ, RZ, R106 ;  /* 0x000000ffff207224 */ /* 0x001fe400078e006a */
[----:B------:R-:W-:Y:S02]  /*a1c0*/  IMAD.MOV.U32 R33, RZ, RZ, R29 ;  /* 0x000000ffff217224 */ /* 0x000fe400078e001d */
[C---:B------:R-:W-:Y:S02]  /*a1d0*/  IMAD R35, R36.reuse, UR57, R35 ;  /* 0x0000003924237c24 */ /* 0x040fe4000f8e0223 */
[----:B------:R-:W-:-:S04]  /*a1e0*/  IMAD.WIDE.U32 R32, R36, UR56, R32 ;  /* 0x0000003824207c25 */ /* 0x000fc8000f8e0020 */
[----:B------:R-:W-:Y:S01]  /*a1f0*/  IMAD.IADD R33, R33, 0x1, R35 ;  /* 0x0000000121217824 */ /* 0x000fe200078e0223 */
[----:B------:R-:W-:-:S04]  /*a200*/  LEA R38, P2, R32, UR58, 0x1 ;  /* 0x0000003a20267c11 */ /* 0x000fc8000f8408ff */
[----:B------:R-:W-:Y:S02]  /*a210*/  LEA.HI.X R39, R32, UR59, R33, 0x1, P2 ;  /* 0x0000003b20277c11 */ /* 0x000fe400090f0c21 */
[----:B------:R-:W-:-:S13]  /*a220*/  ISETP.GE.AND P2, PT, R192, UR61, PT ;  /* 0x0000003dc0007c0c */ /* 0x000fda000bf46270 */
[----:B------:R-:W0:Y:S04]  /*a230*/  @!P2 LDS.128 R32, [R30] ;  /* 0x000000001e20a984 */ /* 0x000e280000000c00 */
[----:B0-----:R-:W-:Y:S01]  /*a240*/  @!P2 STG.E.128 desc[UR4][R38.64], R32 ;  /* 0x000000202600a986 */ /* 0x001fe2000c101d04 */
[----:B------:R-:W-:-:S13]  /*a250*/  ISETP.GE.AND P2, PT, R198, UR61, PT ;  /* 0x0000003dc6007c0c */ /* 0x000fda000bf46270 */
[----:B------:R-:W0:Y:S04]  /*a260*/  @!P2 LDS.128 R32, [R31] ;  /* 0x000000001f20a984 */ /* 0x000e280000000c00 */
[----:B0-----:R-:W-:Y:S01]  /*a270*/  @!P2 STG.E.128 desc[UR4][R38.64+0x40], R32 ;  /* 0x000040202600a986 */ /* 0x001fe2000c101d04 */
[----:B------:R-:W-:-:S13]  /*a280*/  ISETP.GE.AND P2, PT, R199, UR61, PT ;  /* 0x0000003dc7007c0c */ /* 0x000fda000bf46270 */
[----:B------:R-:W0:Y:S04]  /*a290*/  @!P2 LDS.128 R32, [R30+0x3000] ;  /* 0x003000001e20a984 */ /* 0x000e280000000c00 */
        /* <DEDUP_REMOVED lines=9> */
[----:B0-----:R2:W-:Y:S02]  /*a330*/  @!P2 STG.E.128 desc[UR4][R38.64+0x140], R32 ;  /* 0x000140202600a986 */ /* 0x0015e4000c101d04 */
.L_x_1424:
[----:B------:R-:W-:Y:S05]  /*a340*/  BSYNC B0 ;  /* 0x0000000000007941 */ /* 0x000fea0003800000 */
.L_x_1423:
[----:B------:R-:W-:Y:S01]  /*a350*/  ISETP.GE.AND P2, PT, R221, R88, PT ;  /* 0x00000058dd00720c */ /* 0x000fe20003f46270 */
[----:B------:R-:W-:-:S12]  /*a360*/  BSSY B0, `(.L_x_1425) ;  /* 0x000001f000007945 */ /* 0x000fd80003800000 */
[----:B------:R-:W-:Y:S05]  /*a370*/  @P2 BRA `(.L_x_1426) ;  /* 0x0000000000742947 */ /* 0x000fea0003800000 */
[----:B--2---:R-:W-:Y:S01]  /*a380*/  IADD3 R35, P2, R36, 0x40, RZ ;  /* 0x0000004024237810 */ /* 0x004fe20007f5e0ff */
[----:B0-----:R-:W-:Y:S01]  /*a390*/  IMAD.MOV.U32 R32, RZ, RZ, R106 ;  /* 0x000000ffff207224 */ /* 0x001fe200078e006a */
[----:B------:R-:W-:Y:S01]  /*a3a0*/  MOV R33, R29 ;  /* 0x0000001d00217202 */ /* 0x000fe20000000f00 */
[----:B------:R-:W-:Y:S02]  /*a3b0*/  ULDC.64 UR4, c[0x0][0x208] ;  /* 0x0000820000047ab9 */ /* 0x000fe40000000a00 */
[----:B------:R-:W-:Y:S02]  /*a3c0*/  IMAD.X R36, RZ, RZ, R37, P2 ;  /* 0x000000ffff247224 */ /* 0x000fe400010e0625 */
[----:B------:R-:W-:-:S04]  /*a3d0*/  IMAD.WIDE.U32 R32, R35, UR56, R32 ;  /* 0x0000003823207c25 */ /* 0x000fc8000f8e0020 */
[----:B------:R-:W-:-:S04]  /*a3e0*/  IMAD R36, R36, UR56, RZ ;  /* 0x0000003824247c24 */ /* 0x000fc8000f8e02ff */
[----:B------:R-:W-:Y:S01]  /*a3f0*/  IMAD R35, R35, UR57, R36 ;  /* 0x0000003923237c24 */ /* 0x000fe2000f8e0224 */
[----:B------:R-:W-:-:S03]  /*a400*/  LEA R36, P2, R32, UR58, 0x1 ;  /* 0x0000003a20247c11 */ /* 0x000fc6000f8408ff */
[----:B------:R-:W-:-:S05]  /*a410*/  IMAD.IADD R33, R33, 0x1, R35 ;  /* 0x0000000121217824 */ /* 0x000fca00078e0223 */
[----:B------:R-:W-:Y:S02]  /*a420*/  LEA.HI.X R37, R32, UR59, R33, 0x1, P2 ;  /* 0x0000003b20257c11 */ /* 0x000fe400090f0c21 */
        /* <DEDUP_REMOVED lines=18> */
.L_x_1426:
[----:B------:R-:W-:Y:S05]  /*a550*/  BSYNC B0 ;  /* 0x0000000000007941 */ /* 0x000fea0003800000 */
.L_x_1425:
[----:B------:R-:W-:Y:S01]  /*a560*/  @!PT LDS RZ, [RZ] ;  /* 0x00000000fffff984 */ /* 0x000fe20000000800 */
[----:B------:R-:W-:Y:S01]  /*a570*/  @!PT LDS RZ, [RZ] ;  /* 0x00000000fffff984 */ /* 0x000fe20000000800 */
[----:B------:R-:W-:Y:S01]  /*a580*/  @!PT LDS RZ, [RZ] ;  /* 0x00000000fffff984 */ /* 0x000fe20000000800 */
[----:B------:R-:W-:Y:S01]  /*a590*/  @!PT LDS RZ, [RZ] ;  /* 0x00000000fffff984 */ /* 0x000fe20000000800 */
[----:B------:R4:W-:Y:S06]  /*a5a0*/  MEMBAR.ALL.CTA ;  /* 0x0000000000007992 */ /* 0x0009ec0000008000 */
[----:B----4-:R-:W4:Y:S01]  /*a5b0*/  FENCE.VIEW.ASYNC.S ;  /* 0x00000000000073c6 */ /* 0x010f220000000000 */
[----:B-1----:R-:W-:Y:S01]  /*a5c0*/  @!P3 VIADD R89, R89, 0x308c0 ;  /* 0x000308c05959b836 */ /* 0x002fe20000000000 */
[----:B----4-:R1:W-:Y:S01]  /*a5d0*/  BAR.SYNC.DEFER_BLOCKING R151, 0x80 ;  /* 0x000200970000751d */ /* 0x0103e20000010000 */
[----:B------:R-:W-:Y:S01]  /*a5e0*/  LOP3.LUT P4, RZ, R16, 0x2, RZ, 0xc0, !PT ;  /* 0x0000000210ff7812 */ /* 0x000fe2000788c0ff */
        /* <DEDUP_REMOVED lines=8> */
[----:B-1----:R-:W-:Y:S06]  /*a670*/  @P4 BRA `(.L_x_1427) ;  /* 0xffffff8000d44947 */ /* 0x002fec000383ffff */
.L_x_1323:
[----:B------:R-:W1:Y:S01]  /*a680*/  LDC.64 R4, c[0x0][0x9e0] ;  /* 0x00027800ff047b82 */ /* 0x000e620000000a00 */
[----:B------:R-:W-:Y:S01]  /*a690*/  BSSY B0, `(.L_x_1428) ;  /* 0x0000005000007945 */ /* 0x000fe20003800000 */
[----:B-1----:R-:W-:-:S03]  /*a6a0*/  ISETP.GE.AND P0, PT, R5, 0x1, PT ;  /* 0x000000010500780c */ /* 0x002fc60003f06270 */
[----:B------:R-:W-:Y:S10]  /*a6b0*/  @P2 BRA `(.L_x_1429) ;  /* 0x0000000000082947 */ /* 0x000ff40003800000 */
[----:B------:R-:W1:Y:S02]  /*a6c0*/  FENCE.VIEW.ASYNC.G ;  /* 0x00000000000073c6 */ /* 0x000e640000000100 */
[----:B-1----:R-:W-:Y:S06]  /*a6d0*/  BAR.ARV 0xc, 0x120 ;  /* 0x0304800000007b1d */ /* 0x002fec0000002000 */
.L_x_1429:
[----:B------:R-:W-:Y:S05]  /*a6e0*/  BSYNC B0 ;  /* 0x0000000000007941 */ /* 0x000fea0003800000 */
.L_x_1428:
[----:B------:R-:W-:Y:S01]  /*a6f0*/  IMAD.IADD R0, R146, 0x1, R4 ;  /* 0x0000000192007824 */ /* 0x000fe200078e0204 */
[----:B------:R-:W-:Y:S06]  /*a700*/  @!P0 BRA `(.L_x_1430) ;  /* 0x0000000000488947 */ /* 0x000fec0003800000 */
[C---:B------:R-:W-:Y:S01]  /*a710*/  ISETP.GT.AND P1, PT, R146.reuse, RZ, PT ;  /* 0x000000ff9200720c */ /* 0x040fe20003f24270 */
[----:B------:R-:W-:Y:S01]  /*a720*/  BSSY B0, `(.L_x_1431) ;  /* 0x000000e000007945 */ /* 0x000fe20003800000 */
[----:B------:R-:W-:-:S11]  /*a730*/  VIADD R2, R146, 0xffffffff ;  /* 0xffffffff92027836 */ /* 0x000fd60000000000 */
[----:B------:R-:W-:Y:S05]  /*a740*/  @P1 BRA `(.L_x_1432) ;  /* 0x00000000001c1947 */ /* 0x000fea0003800000 */
[----:B------:R-:W-:Y:S02]  /*a750*/  ISETP.NE.AND P1, PT, R5, 0x1, PT ;  /* 0x000000010500780c */ /* 0x000fe40003f25270 */
[----:B------:R-:W-:-:S11]  /*a760*/  IADD3 R3, -R146, RZ, RZ ;  /* 0x000000ff92037210 */ /* 0x000fd60007ffe1ff */
[----:B------:R-:W1:Y:S02]  /*a770*/  @P1 LDC.64 R6, c[0x0][0x9e8] ;  /* 0x00027a00ff061b82 */ /* 0x000e640000000a00 */
[----:B-1----:R-:W-:-:S05]  /*a780*/  @P1 IMAD.HI.U32 R2, R3, R6, RZ ;  /* 0x0000000603021227 */ /* 0x002fca00078e00ff */
[----:B------:R-:W-:-:S04]  /*a790*/  @P1 SHF.R.U32.HI R3, RZ, R7, R2 ;  /* 0x00000007ff031219 */ /* 0x000fc80000011602 */
[----:B------:R-:W-:Y:S01]  /*a7a0*/  LOP3.LUT R2, RZ, R3, RZ, 0x33, !PT ;  /* 0x00000003ff027212 */ /* 0x000fe200078e33ff */
[----:B------:R-:W-:Y:S06]  /*a7b0*/  BRA `(.L_x_1433) ;  /* 0x0000000000107947 */ /* 0x000fec0003800000 */
.L_x_1432:
[----:B------:R-:W-:-:S13]  /*a7c0*/  ISETP.NE.AND P1, PT, R5, 0x1, PT ;  /* 0x000000010500780c */ /* 0x000fda0003f25270 */
[----:B------:R-:W1:Y:S02]  /*a7d0*/  @P1 LDC.64 R6, c[0x0][0x9e8] ;  /* 0x00027a00ff061b82 */ /* 0x000e640000000a00 */
[----:B-1----:R-:W-:-:S05]  /*a7e0*/  @P1 IMAD.HI.U32 R4, R2, R6, RZ ;  /* 0x0000000602041227 */ /* 0x002fca00078e00ff */
[----:B------:R-:W-:-:S07]  /*a7f0*/  @P1 SHF.R.U32.HI R2, RZ, R7, R4 ;  /* 0x00000007ff021219 */ /* 0x000fce0000011604 */
.L_x_1433:
[----:B------:R-:W-:Y:S05]  /*a800*/  BSYNC B0 ;  /* 0x0000000000007941 */ /* 0x000fea0003800000 */
.L_x_1431:
[----:B------:R-:W-:-:S05]  /*a810*/  IMAD R3, R2, R5, R5 ;  /* 0x0000000502037224 */ /* 0x000fca00078e0205 */
[----:B------:R-:W-:-:S07]  /*a820*/  VIMNMX R0, R0, R3, PT ;  /* 0x0000000300007248 */ /* 0x000fce0003fe0100 */
.L_x_1430:
[----:B------:R-:W-:Y:S01]  /*a830*/  VIADD R0, R0, 0x5f ;  /* 0x0000005f00007836 */ /* 0x000fe20000000000 */
[----:B------:R-:W-:-:S03]  /*a840*/  ULDC UR4, c[0x0][0x9dc] ;  /* 0x0002770000047ab9 */ /* 0x000fc60000000800 */
[----:B------:R-:W-:-:S05]  /*a850*/  IMAD.HI R0, R0, 0x2aaaaaab, RZ ;  /* 0x2aaaaaab00007827 */ /* 0x000fca00078e02ff */
[----:B------:R-:W-:-:S04]  /*a860*/  SHF.R.U32.HI R3, RZ, 0x1f, R0 ;  /* 0x0000001fff037819 */ /* 0x000fc80000011600 */
[----:B------:R-:W-:Y:S01]  /*a870*/  LEA.HI.SX32 R3, R0, R3, 0x1c ;  /* 0x0000000300037211 */ /* 0x000fe200078fe2ff */
[----:B------:R-:W-:-:S03]  /*a880*/  VIADD R0, R145, -UR4 ;  /* 0x8000000491007c36 */ /* 0x000fc60008000000 */
[----:B------:R-:W-:Y:S01]  /*a890*/  VIMNMX R150, R150, R3, PT ;  /* 0x0000000396967248 */ /* 0x000fe20003fe0100 */
[----:B------:R-:W-:Y:S06]  /*a8a0*/  @!P0 BRA `(.L_x_1434) ;  /* 0x0000000000448947 */ /* 0x000fec0003800000 */
[----:B------:R-:W-:Y:S01]  /*a8b0*/  ISETP.GT.AND P0, PT, R145, -0x1, PT ;  /* 0xffffffff9100780c */ /* 0x000fe20003f04270 */
[----:B------:R-:W-:-:S12]  /*a8c0*/  BSSY B0, `(.L_x_1435) ;  /* 0x000000d000007945 */ /* 0x000fd80003800000 */
        /* <DEDUP_REMOVED lines=8> */
.L_x_1436:
[----:B------:R-:W-:-:S13]  /*a950*/  ISETP.NE.AND P0, PT, R5, 0x1, PT ;  /* 0x000000010500780c */ /* 0x000fda0003f05270 */
[----:B------:R-:W1:Y:S02]  /*a960*/  @P0 LDC.64 R2, c[0x0][0x9e8] ;  /* 0x00027a00ff020b82 */ /* 0x000e640000000a00 */
[----:B-1----:R-:W-:-:S05]  /*a970*/  @P0 IMAD.HI.U32 R2, R145, R2, RZ ;  /* 0x0000000291020227 */ /* 0x002fca00078e00ff */
[----:B------:R-:W-:-:S07]  /*a980*/  @P0 SHF.R.U32.HI R145, RZ, R3, R2 ;  /* 0x00000003ff910219 */ /* 0x000fce0000011602 */
.L_x_1437:
[----:B------:R-:W-:Y:S05]  /*a990*/  BSYNC B0 ;  /* 0x0000000000007941 */ /* 0x000fea0003800000 */
.L_x_1435:
[----:B------:R-:W-:-:S05]  /*a9a0*/  IMAD R145, R145, R5, RZ ;  /* 0x0000000591917224 */ /* 0x000fca00078e02ff */
[----:B------:R-:W-:-:S07]  /*a9b0*/  VIMNMX R0, R0, R145, !PT ;  /* 0x0000009100007248 */ /* 0x000fce0007fe0100 */
.L_x_1434:
[----:B------:R-:W-:Y:S01]  /*a9c0*/  IMAD.HI R0, R0, 0x2aaaaaab, RZ ;  /* 0x2aaaaaab00007827 */ /* 0x000fe200078e02ff */
[----:B------:R-:W-:Y:S02]  /*a9d0*/  PLOP3.LUT P0, PT, PT, PT, PT, 0x80, 0x0 ;  /* 0x000000000000781c */ /* 0x000fe40003f0f070 */
[----:B------:R-:W-:Y:S02]  /*a9e0*/  CS2R R118, SRZ ;  /* 0x0000000000767805 */ /* 0x000fe4000001ff00 */
[----:B------:R-:W-:Y:S02]  /*a9f0*/  CS2R R116, SRZ ;  /* 0x0000000000747805 */ /* 0x000fe4000001ff00 */
[----:B------:R-:W-:Y:S02]  /*aa00*/  CS2R R114, SRZ ;  /* 0x0000000000727805 */ /* 0x000fe4000001ff00 */
[----:B------:R-:W-:Y:S02]  /*aa10*/  SHF.R.U32.HI R3, RZ, 0x1f, R0 ;  /* 0x0000001fff037819 */ /* 0x000fe40000011600 */
[----:B------:R-:W-:-:S02]  /*aa20*/  CS2R R112, SRZ ;  /* 0x0000000000707805 */ /* 0x000fc4000001ff00 */
[----:B------:R-:W-:Y:S01]  /*aa30*/  CS2R R106, SRZ ;  /* 0x00000000006a7805 */ /* 0x000fe2000001ff00 */
[----:B------:R-:W-:Y:S01]  /*aa40*/  IMAD.MOV.U32 R110, RZ, RZ, RZ ;  /* 0x000000ffff6e7224 */ /* 0x000fe200078e00ff */
[----:B------:R-:W-:Y:S02]  /*aa50*/  LEA.HI.SX32 R212, R0, R3, 0x1c ;  /* 0x0000000300d47211 */ /* 0x000fe400078fe2ff */
[----:B------:R-:W-:Y:S02]  /*aa60*/  CS2R R2, SRZ ;  /* 0x0000000000027805 */ /* 0x000fe4000001ff00 */
[----:B------:R-:W-:Y:S02]  /*aa70*/  CS2R R108, SRZ ;  /* 0x00000000006c7805 */ /* 0x000fe4000001ff00 */
[----:B------:R-:W-:Y:S02]  /*aa80*/  CS2R R54, SRZ ;  /* 0x0000000000367805 */ /* 0x000fe4000001ff00 */
[----:B------:R-:W-:-:S02]  /*aa90*/  VIMNMX R212, RZ, R212, !PT ;  /* 0x000000d4ffd47248 */ /* 0x000fc40007fe0100 */
[----:B------:R-:W-:Y:S01]  /*aaa0*/  CS2R R104, SRZ ;  /* 0x0000000000687805 */ /* 0x000fe2000001ff00 */
[----:B------:R-:W-:Y:S01]  /*aab0*/  IMAD.MOV.U32 R103, RZ, RZ, RZ ;  /* 0x000000ffff677224 */ /* 0x000fe200078e00ff */
[----:B------:R-:W-:Y:S02]  /*aac0*/  CS2R R98, SRZ ;  /* 0x0000000000627805 */ /* 0x000fe4000001ff00 */
[----:B------:R-:W-:Y:S02]  /*aad0*/  ISETP.GT.AND P1, PT, R150, R212, PT ;  /* 0x000000d49600720c */ /* 0x000fe40003f24270 */
[----:B------:R-:W-:Y:S02]  /*aae0*/  CS2R R100, SRZ ;  /* 0x0000000000647805 */ /* 0x000fe4000001ff00 */
[----:B------:R-:W-:Y:S01]  /*aaf0*/  CS2R R96, SRZ ;  /* 0x0000000000607805 */ /* 0x000fe2000001ff00 */
[----:B------:R-:W-:Y:S01]  /*ab00*/  IMAD.MOV.U32 R95, RZ, RZ, RZ ;  /* 0x000000ffff5f7224 */ /* 0x000fe200078e00ff */
[----:B------:R-:W-:-:S02]  /*ab10*/  CS2R R90, SRZ ;  /* 0x00000000005a7805 */ /* 0x000fc4000001ff00 */
[----:B------:R-:W-:Y:S02]  /*ab20*/  CS2R R92, SRZ ;  /* 0x00000000005c7805 */ /* 0x000fe4000001ff00 */
[----:B------:R-:W-:Y:S02]  /*ab30*/  CS2R R62, SRZ ;  /* 0x00000000003e7805 */ /* 0x000fe4000001ff00 */
[----:B------:R-:W-:Y:S02]  /*ab40*/  CS2R R88, SRZ ;  /* 0x0000000000587805 */ /* 0x000fe4000001ff00 */
[----:B------:R-:W-:Y:S02]  /*ab50*/  MOV R87, RZ ;  /* 0x000000ff00577202 */ /* 0x000fe40000000f00 */
        /* <DEDUP_REMOVED lines=21> */
[----:B------:R-:W-:Y:S01]  /*acb0*/  IMAD.MOV.U32 R0, RZ, RZ, RZ ;  /* 0x000000ffff007224 */ /* 0x000fe200078e00ff */
[----:B------:R-:W-:-:S02]  /*acc0*/  CS2R R44, SRZ ;  /* 0x00000000002c7805 */ /* 0x000fc4000001ff00 */
[----:B------:R-:W-:Y:S02]  /*acd0*/  CS2R R120, SRZ ;  /* 0x0000000000787805 */ /* 0x000fe4000001ff00 */
[----:B------:R-:W-:Y:S02]  /*ace0*/  CS2R R40, SRZ ;  /* 0x0000000000287805 */ /* 0x000fe4000001ff00 */
[----:B------:R-:W-:Y:S02]  /*acf0*/  CS2R R132, SRZ ;  /* 0x0000000000847805 */ /* 0x000fe4000001ff00 */
[----:B---3--:R-:W-:Y:S02]  /*ad00*/  CS2R R36, SRZ ;  /* 0x0000000000247805 */ /* 0x008fe4000001ff00 */
[----:B------:R-:W-:Y:S02]  /*ad10*/  CS2R R122, SRZ ;  /* 0x00000000007a7805 */ /* 0x000fe4000001ff00 */
[----:B0-2---:R-:W-:-:S02]  /*ad20*/  CS2R R32, SRZ ;  /* 0x0000000000207805 */ /* 0x005fc4000001ff00 */
[----:B------:R-:W-:Y:S02]  /*ad30*/  CS2R R134, SRZ ;  /* 0x0000000000867805 */ /* 0x000fe4000001ff00 */
[----:B------:R-:W-:Y:S02]  /*ad40*/  CS2R R28, SRZ ;  /* 0x00000000001c7805 */ /* 0x000fe4000001ff00 */
[----:B------:R-:W-:Y:S01]  /*ad50*/  CS2R R24, SRZ ;  /* 0x0000000000187805 */ /* 0x000fe2000001ff00 */
[----:B------:R-:W-:Y:S06]  /*ad60*/  @!P1 BRA `(.L_x_1438) ;  /* 0x0000013c00849947 */ /* 0x000fec0003800000 */
[----:B------:R-:W2:Y:S04]  /*ad70*/  LDL R4, [R1+0x38] ;  /* 0x0000380001047983 */ /* 0x000ea80000100800 */
[----:B------:R-:W0:Y:S02]  /*ad80*/  SHFL.IDX PT, R0, R234, RZ, 0x1f ;  /* 0x00001fffea007589 */ /* 0x000e2400000e0000 */
[----:B0-----:R-:W-:-:S04]  /*ad90*/  LEA.HI R2, R0, R0, RZ, 0x1 ;  /* 0x0000000000027211 */ /* 0x001fc800078f08ff */
[----:B------:R-:W-:-:S05]  /*ada0*/  LOP3.LUT R3, R2, 0x1e, RZ, 0xc0, !PT ;  /* 0x0000001e02037812 */ /* 0x000fca00078ec0ff */
[----:B------:R-:W-:Y:S01]  /*adb0*/  IMAD.IADD R3, R0, 0x1, -R3 ;  /* 0x0000000100037824 */ /* 0x000fe200078e0a03 */
[----:B--2---:R-:W-:-:S13]  /*adc0*/  R2UR UR4, R4 ;  /* 0x00000000040472ca */ /* 0x004fda00000e0000 */
[----:B------:R-:W-:Y:S02]  /*add0*/  ULOP3.LUT UP0, URZ, UR4, 0x1bf, URZ, 0xc0, !UPT ;  /* 0x000001bf043f7892 */ /* 0x000fe4000f80c03f */
[----:B------:R-:W-:-:S04]  /*ade0*/  LEA R3, R3, UR4, 0xd ;  /* 0x0000000403037c11 */ /* 0x000fc8000f8e68ff */
[----:B------:R-:W-:Y:S02]  /*adf0*/  SHF.R.U32.HI R3, RZ, 0x4, R3 ;  /* 0x00000004ff037819 */ /* 0x000fe40000011603 */
[----:B------:R-:W-:Y:S02]  /*ae00*/  PLOP3.LUT P0, PT, PT, PT, UP0, 0x80, 0x0 ;  /* 0x000000000000781c */ /* 0x000fe40003f0f008 */
[----:B------:R-:W-:-:S11]  /*ae10*/  LOP3.LUT R68, R3, 0x3fff, RZ, 0xc0, !PT ;  /* 0x00003fff03447812 */ /* 0x000fd600078ec0ff */
        /* <DEDUP_REMOVED lines=11> */
[----:B------:R-:W-:Y:S01]  /*aed0*/  MOV R13, RZ ;  /* 0x000000ff000d7202 */ /* 0x000fe20000000f00 */
[----:B------:R-:W-:-:S02]  /*aee0*/  IMAD.U32 R11, RZ, RZ, UR7 ;  /* 0x00000007ff0b7e24 */ /* 0x000fc4000f8e00ff */
[----:B------:R-:W-:Y:S02]  /*aef0*/  IMAD.MOV.U32 R8, RZ, RZ, 0x70 ;  /* 0x00000070ff087424 */ /* 0x000fe400078e00ff */
[----:B0-----:R-:W-:-:S07]  /*af00*/  IMAD.MOV.U32 R12, RZ, RZ, 0x1 ;  /* 0x00000001ff0c7424 */ /* 0x001fce00078e00ff */
[----:B------:R-:W-:-:S07]  /*af10*/  LEPC R20, `(.L_x_1439) ;  /* 0x000000001014794e */ /* 0x000fce0000000000 */
[----:B-1---5:R-:W-:Y:S05]  /*af20*/  CALL.ABS.NOINC R2 ;  /* 0x0000000002007343 */ /* 0x022fea0003c00000 */
.L_x_1439:
        /* <DEDUP_REMOVED lines=12> */
.L_x_1443:
[----:B-1----:R1:W2:Y:S02]  /*aff0*/  SYNCS.PHASECHK.TRANS64.TRYWAIT P0, [R17+URZ+0x30800], R0 ;  /* 0x03080000110075a7 */ /* 0x0022a4000800017f */
[----:B--2---:R-:W-:Y:S05]  /*b000*/  @!P0 NANOSLEEP.SYNCS 0x989680 ;  /* 0x009896800000895d */ /* 0x004fea0003900000 */
[----:B------:R-:W2:Y:S02]  /*b010*/  @!P0 SYNCS.PHASECHK.TRANS64 P0, [R17+URZ+0x30800], R0 ;  /* 0x03080000110085a7 */ /* 0x000ea4000800007f */
[----:B--2---:R-:W-:Y:S05]  /*b020*/  @!P0 BRA `(.L_x_1443) ;  /* 0xfffffffc00f08947 */ /* 0x004fea000383ffff */
.L_x_1442:
[----:B------:R-:W-:Y:S05]  /*b030*/  BSYNC B0 ;  /* 0x0000000000007941 */ /* 0x000fea0003800000 */
.L_x_1441:
[----:B------:R-:W-:Y:S05]  /*b040*/  BRA `(.L_x_1444) ;  /* 0x0000006c00247947 */ /* 0x000fea0003800000 */
.L_x_1440:
[----:B------:R-:W2:Y:S01]  /*b050*/  LDL R0, [R1+0x38] ;  /* 0x0000380001007983 */ /* 0x000ea20000100800 */
[----:B------:R-:W0:Y:S01]  /*b060*/  LDC.64 R10, c[0x0][0x3d8] ;  /* 0x0000f600ff0a7b82 */ /* 0x000e220000000a00 */
[----:B-----5:R-:W-:Y:S01]  /*b070*/  SHF.R.S32.HI R9, RZ, 0x1f, R144 ;  /* 0x0000001fff097819 */ /* 0x020fe20000011490 */
[--C-:B------:R-:W-:Y:S01]  /*b080*/  IMAD.MOV.U32 R2, RZ, RZ, R18.reuse ;  /* 0x000000ffff027224 */ /* 0x100fe200078e0012 */
[----:B------:R-:W-:Y:S02]  /*b090*/  SHF.R.S32.HI R3, RZ, 0x1f, R18 ;  /* 0x0000001fff037819 */ /* 0x000fe40000011412 */
[----:B------:R-:W-:-:S03]  /*b0a0*/  SHF.R.S32.HI R7, RZ, 0x1f, R192 ;  /* 0x0000001fff077819 */ /* 0x000fc600000114c0 */
[----:B------:R-:W1:Y:S01]  /*b0b0*/  LDC.64 R12, c[0x0][0x3e8] ;  /* 0x0000fa00ff0c7b82 */ /* 0x000e620000000a00 */
[-C--:B0-----:R-:W-:Y:S01]  /*b0c0*/  IMAD R6, R222, R10.reuse, RZ ;  /* 0x0000000ade067224 */ /* 0x081fe200078e02ff */
[----:B------:R-:W-:Y:S01]  /*b0d0*/  SHF.L.U64.HI R74, R10, 0x6, R11 ;  /* 0x000000060a4a7819 */ /* 0x000fe2000001020b */
[----:B------:R-:W-:Y:S01]  /*b0e0*/  IMAD.WIDE.U32 R72, R144, R10, RZ ;  /* 0x0000000a90487225 */ /* 0x000fe200078e00ff */
[----:B------:R-:W-:-:S03]  /*b0f0*/  SHF.L.U32 R76, R10, 0x6, RZ ;  /* 0x000000060a4c7819 */ /* 0x000fc600000006ff */
[----:B------:R-:W-:Y:S01]  /*b100*/  IMAD.WIDE.U32 R4, R195, R10, R2 ;  /* 0x0000000ac3047225 */ /* 0x000fe200078e0002 */
[----:B-1----:R-:W-:-:S03]  /*b110*/  SHF.L.U64.HI R69, R12, 0x6, R13 ;  /* 0x000000060c457819 */ /* 0x002fc6000001020d */
[C---:B------:R-:W-:Y:S01]  /*b120*/  IMAD R83, R195.reuse, R11, R6 ;  /* 0x0000000bc3537224 */ /* 0x040fe200078e0206 */
[----:B------:R-:W-:Y:S01]  /*b130*/  IADD3 R79, P0, R4, R72, RZ ;  /* 0x00000048044f7210 */ /* 0x000fe20007f1e0ff */
[----:B------:R-:W-:Y:S02]  /*b140*/  IMAD.MOV.U32 R6, RZ, RZ, R192 ;  /* 0x000000ffff067224 */ /* 0x000fe400078e00c0 */
[----:B------:R-:W-:-:S04]  /*b150*/  IMAD.WIDE.U32 R2, R195, R12, R2 ;  /* 0x0000000cc3027225 */ /* 0x000fc800078e0002 */
[----:B------:R-:W-:Y:S01]  /*b160*/  IMAD.SHL.U32 R75, R12, 0x40, RZ ;  /* 0x000000400c4b7824 */ /* 0x000fe200078e00ff */
[----:B--2---:R-:W-:Y:S01]  /*b170*/  R2UR UR4, R0 ;  /* 0x00000000000472ca */ /* 0x004fe200000e0000 */
[C---:B------:R-:W-:Y:S02]  /*b180*/  IMAD R0, R9.reuse, R10, RZ ;  /* 0x0000000a09007224 */ /* 0x040fe400078e02ff */
[----:B------:R-:W-:Y:S02]  /*b190*/  IMAD R9, R9, R12, RZ ;  /* 0x0000000c09097224 */ /* 0x000fe400078e02ff */
[C---:B------:R-:W-:Y:S02]  /*b1a0*/  IMAD R61, R144.reuse, R11, R0 ;  /* 0x0000000b903d7224 */ /* 0x040fe400078e0200 */
[----:B------:R-:W-:Y:S02]  /*b1b0*/  IMAD R9, R144, R13, R9 ;  /* 0x0000000d90097224 */ /* 0x000fe400078e0209 */
[----:B------:R-:W-:-:S02]  /*b1c0*/  IMAD.IADD R61, R61, 0x1, R73 ;  /* 0x000000013d3d7824 */ /* 0x000fc400078e0249 */
[----:B------:R-:W-:Y:S02]  /*b1d0*/  IMAD R0, R222, R12, RZ ;  /* 0x0000000cde007224 */ /* 0x000fe400078e02ff */
[----:B------:R-:W-:Y:S01]  /*b1e0*/  ULOP3.LUT UP0, URZ, UR4, 0x3ff, URZ, 0xc0, !UPT ;  /* 0x000003ff043f7892 */ /* 0x000fe2000f80c03f */
[----:B------:R-:W-:Y:S01]  /*b1f0*/  IADD3.X R81, R61, R5, R83, P0, !PT ;  /* 0x000000053d517210 */ /* 0x000fe200007fe453 */
[----:B------:R-:W-:-:S04]  /*b200*/  IMAD.WIDE.U32 R4, R195, R10, R6 ;  /* 0x0000000ac3047225 */ /* 0x000fc800078e0006 */
[----:B------:R-:W-:Y:S01]  /*b210*/  IMAD.WIDE.U32 R144, R144, R12, RZ ;  /* 0x0000000c90907225 */ /* 0x000fe200078e00ff */
[----:B------:R-:W-:-:S03]  /*b220*/  IADD3 R71, P1, R4, R72, RZ ;  /* 0x0000004804477210 */ /* 0x000fc60007f3e0ff */
[----:B------:R-:W-:Y:S01]  /*b230*/  IMAD.WIDE.U32 R6, R195, R12, R6 ;  /* 0x0000000cc3067225 */ /* 0x000fe200078e0006 */
[----:B------:R-:W-:Y:S02]  /*b240*/  IADD3.X R83, R61, R83, R5, P1, !PT ;  /* 0x000000533d537210 */ /* 0x000fe40000ffe405 */
[----:B------:R-:W-:Y:S01]  /*b250*/  PLOP3.LUT P1, PT, PT, PT, UP0, 0x80, 0x0 ;  /* 0x000000000000781c */ /* 0x000fe20003f2f008 */
[----:B------:R-:W-:Y:S01]  /*b260*/  IMAD R0, R195, R13, R0 ;  /* 0x0000000dc3007224 */ /* 0x000fe200078e0200 */
[-C--:B------:R-:W-:Y:S01]  /*b270*/  IADD3 R60, P0, R2, R144.reuse, RZ ;  /* 0x00000090023c7210 */ /* 0x080fe20007f1e0ff */
[----:B------:R-:W-:Y:S01]  /*b280*/  IMAD.IADD R77, R9, 0x1, R145 ;  /* 0x00000001094d7824 */ /* 0x000fe200078e0291 */
[----:B------:R-:W-:-:S04]  /*b290*/  IADD3 R70, P2, R6, R144, RZ ;  /* 0x0000009006467210 */ /* 0x000fc80007f5e0ff */
[C---:B------:R-:W-:Y:S02]  /*b2a0*/  IADD3.X R78, R77.reuse, R3, R0, P0, !PT ;  /* 0x000000034d4e7210 */ /* 0x040fe400007fe400 */
[----:B------:R-:W-:-:S03]  /*b2b0*/  IADD3.X R80, R77, R0, R7, P2, !PT ;  /* 0x000000004d507210 */ /* 0x000fc600017fe407 */
        /* <DEDUP_REMOVED lines=17> */
.L_x_1445:
[----:B------:R-:W0:Y:S01]  /*b3d0*/  LDC.64 R12, c[0x0][0x3d8] ;  /* 0x0000f600ff0c7b82 */ /* 0x000e220000000a00 */
[----:B------:R-:W-:Y:S01]  /*b3e0*/  SHF.R.S32.HI R5, RZ, 0x1f, R201 ;  /* 0x0000001fff057819 */ /* 0x000fe200000114c9 */
[----:B------:R-:W-:Y:S01]  /*b3f0*/  ULDC.U8 UR4, c[0x0][0x3f0] ;  /* 0x0000fc0000047ab9 */ /* 0x000fe20000000000 */
[----:B------:R-:W-:Y:S01]  /*b400*/  BSSY B0, `(.L_x_1446) ;  /* 0x0000685000007945 */ /* 0x000fe20003800000 */
[----:B------:R-:W-:-:S04]  /*b410*/  ISETP.NE.AND P0, PT, RZ, UR4, PT ;  /* 0x00000004ff007c0c */ /* 0x000fc8000bf05270 */
[----:B------:R-:W1:Y:S01]  /*b420*/  LDC.64 R2, c[0x0][0x3e8] ;  /* 0x0000fa00ff027b82 */ /* 0x000e620000000a00 */
[----:B0-----:R-:W-:-:S04]  /*b430*/  IMAD R0, R5, R12, RZ ;  /* 0x0000000c05007224 */ /* 0x001fc800078e02ff */
[C---:B------:R-:W-:Y:S02]  /*b440*/  IMAD R9, R201.reuse, R13, R0 ;  /* 0x0000000dc9097224 */ /* 0x040fe400078e0200 */
[----:B------:R-:W-:Y:S02]  /*b450*/  IMAD R0, R201, -0x80, R197 ;  /* 0xffffff80c9007824 */ /* 0x000fe400078e02c5 */
[----:B-1----:R-:W-:Y:S02]  /*b460*/  IMAD R8, R5, R2, RZ ;  /* 0x0000000205087224 */ /* 0x002fe400078e02ff */
[----:B------:R-:W-:-:S04]  /*b470*/  IMAD.WIDE.U32 R4, R201, R12, RZ ;  /* 0x0000000cc9047225 */ /* 0x000fc800078e00ff */
[----:B------:R-:W-:-:S04]  /*b480*/  IMAD.WIDE.U32 R6, R201, R2, RZ ;  /* 0x00000002c9067225 */ /* 0x000fc800078e00ff */
[----:B------:R-:W-:Y:S01]  /*b490*/  IMAD R11, R201, R3, R8 ;  /* 0x00000003c90b7224 */ /* 0x000fe200078e0208 */
[----:B------:R-:W-:Y:S01]  /*b4a0*/  VIMNMX R8, R0, 0x80, PT ;  /* 0x0000008000087848 */ /* 0x000fe20003fe0100 */
[----:B------:R-:W-:Y:S02]  /*b4b0*/  IMAD.IADD R9, R5, 0x1, R9 ;  /* 0x0000000105097824 */ /* 0x000fe400078e0209 */
[----:B------:R-:W-:Y:S01]  /*b4c0*/  IMAD.SHL.U32 R84, R4, 0x80, RZ ;  /* 0x0000008004547824 */ /* 0x000fe200078e00ff */
[----:B------:R-:W-:Y:S01]  /*b4d0*/  IADD3 R5, R7, R11, RZ ;  /* 0x0000000b07057210 */ /* 0x000fe20007ffe0ff */
[----:B------:R-:W-:Y:S01]  /*b4e0*/  IMAD.SHL.U32 R87, R6, 0x80, RZ ;  /* 0x0000008006577824 */ /* 0x000fe200078e00ff */
[----:B------:R-:W-:Y:S02]  /*b4f0*/  SHF.L.U64.HI R82, R4, 0x7, R9 ;  /* 0x0000000704527819 */ /* 0x000fe40000010209 */
[----:B------:R-:W-:Y:S01]  /*b500*/  SHF.L.U64.HI R85, R6, 0x7, R5 ;  /* 0x0000000706557819 */ /* 0x000fe20000010205 */
[----:B------:R-:W-:Y:S06]  /*b510*/  @!P0 BRA `(.L_x_1447) ;  /* 0x0000003000f48947 */ /* 0x000fec0003800000 */
[----:B------:R-:W0:Y:S01]  /*b520*/  LDC R80, c[0x0][0x428] ;  /* 0x00010a00ff507b82 */ /* 0x000e220000000800 */
        /* <DEDUP_REMOVED lines=18> */
[----:B------:R-:W-:Y:S01]  /*b650*/  VIADD R7, R18, 0x20 ;  /* 0x0000002012077836 */ /* 0x000fe20000000000 */
[----:B------:R-:W-:Y:S01]  /*b660*/  ULDC UR6, c[0x0][0x3d4] ;  /* 0x0000f50000067ab9 */ /* 0x000fe20000000800 */
[----:B------:R-:W-:Y:S01]  /*b670*/  LEA R4, P3, R0, UR4, 0x1 ;  /* 0x0000000400047c11 */ /* 0x000fe2000f8608ff */
[----:B------:R-:W-:Y:S01]  /*b680*/  IMAD.X R5, R82, 0x1, R81, P1 ;  /* 0x0000000152057824 */ /* 0x000fe200008e0651 */
[C---:B------:R-:W-:Y:S01]  /*b690*/  IADD3 R9, R18.reuse, 0x30, RZ ;  /* 0x0000003012097810 */ /* 0x040fe20007ffe0ff */
[C---:B------:R-:W-:Y:S01]  /*b6a0*/  VIADD R6, R18.reuse, 0x10 ;  /* 0x0000001012067836 */ /* 0x040fe20000000000 */
[----:B------:R-:W-:Y:S01]  /*b6b0*/  ISETP.GE.AND P1, PT, R7, UR6, PT ;  /* 0x0000000607007c0c */ /* 0x000fe2000bf26270 */
[----:B------:R-:W-:Y:S01]  /*b6c0*/  VIADD R10, R18, 0x40 ;  /* 0x00000040120a7836 */ /* 0x000fe20000000000 */
[----:B------:R-:W-:Y:S01]  /*b6d0*/  LEA.HI.X R5, R0, UR5, R5, 0x1, P3 ;  /* 0x0000000500057c11 */ /* 0x000fe200098f0c05 */
[----:B------:R-:W-:Y:S01]  /*b6e0*/  ULDC.64 UR4, c[0x0][0x3e0] ;  /* 0x0000f80000047ab9 */ /* 0x000fe20000000a00 */
[----:B------:R-:W-:Y:S01]  /*b6f0*/  IADD3 R0, P4, R87, R60, RZ ;  /* 0x0000003c57007210 */ /* 0x000fe20007f9e0ff */
[----:B------:R-:W-:Y:S01]  /*b700*/  VIADD R11, R18, 0x50 ;  /* 0x00000050120b7836 */ /* 0x000fe20000000000 */
[----:B------:R-:W-:-:S02]  /*b710*/  ISETP.GE.AND P2, PT, R6, UR6, PT ;  /* 0x0000000606007c0c */ /* 0x000fc4000bf46270 */
[----:B------:R-:W-:Y:S02]  /*b720*/  CS2R R66, SRZ ;  /* 0x0000000000427805 */ /* 0x000fe4000001ff00 */
[----:B------:R-:W-:Y:S01]  /*b730*/  LEA R6, P6, R0, UR4, 0x1 ;  /* 0x0000000400067c11 */ /* 0x000fe2000f8c08ff */
[----:B------:R-:W-:Y:S01]  /*b740*/  IMAD.X R7, R85, 0x1, R78, P4 ;  /* 0x0000000155077824 */ /* 0x000fe200020e064e */
[----:B------:R-:W-:Y:S02]  /*b750*/  ISETP.GE.AND P3, PT, R18, UR6, PT ;  /* 0x0000000612007c0c */ /* 0x000fe4000bf66270 */
[----:B------:R-:W-:Y:S02]  /*b760*/  CS2R R62, SRZ ;  /* 0x00000000003e7805 */ /* 0x000fe4000001ff00 */
[----:B------:R-:W-:Y:S02]  /*b770*/  ISETP.GE.AND P5, PT, R9, UR6, PT ;  /* 0x0000000609007c0c */ /* 0x000fe4000bfa6270 */
[----:B------:R-:W-:-:S02]  /*b780*/  CS2R R56, SRZ ;  /* 0x0000000000387805 */ /* 0x000fc4000001ff00 */
[----:B------:R-:W-:Y:S02]  /*b790*/  LEA.HI.X R7, R0, UR5, R7, 0x1, P6 ;  /* 0x0000000500077c11 */ /* 0x000fe4000b0f0c07 */
[----:B------:R-:W-:Y:S02]  /*b7a0*/  CS2R R52, SRZ ;  /* 0x0000000000347805 */ /* 0x000fe4000001ff00 */
[----:B------:R-:W-:Y:S02]  /*b7b0*/  ISETP.GE.AND P4, PT, R10, UR6, PT ;  /* 0x000000060a007c0c */ /* 0x000fe4000bf86270 */
        /* <DEDUP_REMOVED lines=8> */
[----:B------:R-:W-:Y:S01]  /*b840*/  CS2R R44, SRZ ;  /* 0x00000000002c7805 */ /* 0x000fe2000001ff00 */
[----:B------:R-:W-:-:S02]  /*b850*/  ULDC.64 UR8, c[0x0][0x208] ;  /* 0x0000820000087ab9 */ /* 0x000fc40000000a00 */
        /* <DEDUP_REMOVED lines=12> */
.L_x_1449:
[----:B------:R-:W-:Y:S05]  /*b920*/  BSYNC B1 ;  /* 0x0000000000017941 */ /* 0x000fea0003800000 */
.L_x_1448:
[----:B------:R-:W-:Y:S01]  /*b930*/  ISETP.GE.AND P1, PT, R221, R8, PT ;  /* 0x00000008dd00720c */ /* 0x000fe20003f26270 */
[----:B------:R-:W-:Y:S01]  /*b940*/  BSSY B1, `(.L_x_1450) ;  /* 0x000003e000017945 */ /* 0x000fe20003800000 */
[----:B------:R-:W-:Y:S02]  /*b950*/  LOP3.LUT R0, R208, 0x18, R192, 0xf8, !PT ;  /* 0x00000018d0007812 */ /* 0x000fe400078ef8c0 */
        /* <DEDUP_REMOVED lines=10> */
[----:B------:R-:W-:Y:S02]  /*ba00*/  LOP3.LUT R11, R0, R209, RZ, 0x3c, !PT ;  /* 0x000000d1000b7212 */ /* 0x000fe400078e3cff */
[----:B------:R-:W-:Y:S01]  /*ba10*/  CS2R R20, SRZ ;  /* 0x0000000000147805 */ /* 0x000fe2000001ff00 */
[----:B------:R-:W-:Y:S06]  /*ba20*/  @P1 BRA `(.L_x_1451) ;  /* 0x0000000000bc1947 */ /* 0x000fec0003800000 */
[----:B------:R-:W-:Y:S01]  /*ba30*/  IADD3 R75, P4, P5, R60, R75, R87 ;  /* 0x0000004b3c4b7210 */ /* 0x000fe20007d9e057 */
[C---:B-1----:R-:W-:Y:S01]  /*ba40*/  VIADD R4, R18.reuse, 0x10 ;  /* 0x0000001012047836 */ /* 0x042fe20000000000 */
[----:B------:R-:W-:Y:S01]  /*ba50*/  IADD3 R76, P2, P3, R79, R76, R84 ;  /* 0x0000004c4f4c7210 */ /* 0x000fe20007b5e054 */
[----:B------:R-:W-:Y:S01]  /*ba60*/  VIADD R6, R18, 0x20 ;  /* 0x0000002012067836 */ /* 0x000fe20000000000 */
[----:B------:R-:W-:Y:S01]  /*ba70*/  ULDC UR8, c[0x0][0x3d4] ;  /* 0x0000f50000087ab9 */ /* 0x000fe20000000800 */
[----:B------:R-:W-:Y:S01]  /*ba80*/  IADD3.X R0, R78, R69, R85, P4, P5 ;  /* 0x000000454e007210 */ /* 0x000fe200027ea455 */
[----:B------:R-:W-:Y:S01]  /*ba90*/  ULDC.64 UR4, c[0x0][0x3c8] ;  /* 0x0000f20000047ab9 */ /* 0x000fe20000000a00 */
[----:B------:R-:W-:Y:S01]  /*baa0*/  IADD3.X R5, R81, R74, R82, P2, P3 ;  /* 0x0000004a51057210 */ /* 0x000fe200017e6452 */
[----:B------:R-:W-:Y:S01]  /*bab0*/  ULDC.64 UR6, c[0x0][0x3e0] ;  /* 0x0000f80000067ab9 */ /* 0x000fe20000000a00 */
[----:B------:R-:W-:Y:S02]  /*bac0*/  ISETP.GE.AND P5, PT, R18, UR8, PT ;  /* 0x0000000812007c0c */ /* 0x000fe4000bfa6270 */
[----:B------:R-:W-:-:S02]  /*bad0*/  CS2R R40, SRZ ;  /* 0x0000000000287805 */ /* 0x000fc4000001ff00 */
[----:B------:R-:W-:Y:S02]  /*bae0*/  ISETP.GE.AND P2, PT, R4, UR8, PT ;  /* 0x0000000804007c0c */ /* 0x000fe4000bf46270 */
[----:B------:R-:W-:Y:S02]  /*baf0*/  CS2R R42, SRZ ;  /* 0x00000000002a7805 */ /* 0x000fe4000001ff00 */
[----:B------:R-:W-:Y:S01]  /*bb00*/  LEA R4, P3, R76, UR4, 0x1 ;  /* 0x000000044c047c11 */ /* 0x000fe2000f8608ff */
[----:B------:R-:W-:Y:S01]  /*bb10*/  VIADD R8, R18, 0x40 ;  /* 0x0000004012087836 */ /* 0x000fe20000000000 */
[----:B------:R-:W-:Y:S01]  /*bb20*/  ISETP.GE.AND P4, PT, R6, UR8, PT ;  /* 0x0000000806007c0c */ /* 0x000fe2000bf86270 */
[----:B------:R-:W-:Y:S01]  /*bb30*/  ULDC.64 UR10, c[0x0][0x208] ;  /* 0x00008200000a7ab9 */ /* 0x000fe20000000a00 */
[----:B------:R-:W-:Y:S02]  /*bb40*/  IADD3 R7, R18, 0x30, RZ ;  /* 0x0000003012077810 */ /* 0x000fe40007ffe0ff */
[----:B------:R-:W-:-:S02]  /*bb50*/  LEA R6, P6, R75, UR6, 0x1 ;  /* 0x000000064b067c11 */ /* 0x000fc4000f8c08ff */
[----:B------:R-:W-:Y:S02]  /*bb60*/  LEA.HI.X R5, R76, UR5, R5, 0x1, P3 ;  /* 0x000000054c057c11 */ /* 0x000fe400098f0c05 */
[----:B------:R-:W-:Y:S02]  /*bb70*/  ISETP.GE.AND P3, PT, R7, UR8, PT ;  /* 0x0000000807007c0c */ /* 0x000fe4000bf66270 */
[----:B------:R-:W-:Y:S01]  /*bb80*/  LEA.HI.X R7, R75, UR7, R0, 0x1, P6 ;  /* 0x000000074b077c11 */ /* 0x000fe2000b0f0c00 */
[----:B------:R-:W-:Y:S01]  /*bb90*/  VIADD R0, R18, 0x50 ;  /* 0x0000005012007836 */ /* 0x000fe20000000000 */
[----:B------:R2:W5:Y:S01]  /*bba0*/  @!P5 LDG.E.64 R40, desc[UR10][R4.64] ;  /* 0x0000000a0428d981 */ /* 0x000562000c1e1b00 */
[----:B------:R-:W-:-:S03]  /*bbb0*/  ISETP.GE.AND P6, PT, R8, UR8, PT ;  /* 0x0000000808007c0c */ /* 0x000fc6000bfc6270 */
[----:B------:R2:W5:Y:S01]  /*bbc0*/  @!P5 LDG.E.64 R42, desc[UR10][R6.64] ;  /* 0x0000000a062ad981 */ /* 0x000562000c1e1b00 */
[----:B------:R-:W-:Y:S02]  /*bbd0*/  ISETP.GE.AND P5, PT, R0, UR8, PT ;  /* 0x0000000800007c0c */ /* 0x000fe4000bfa6270 */
        /* <DEDUP_REMOVED lines=20> */
.L_x_1451:
[----:B------:R-:W-:Y:S05]  /*bd20*/  BSYNC B1 ;  /* 0x0000000000017941 */ /* 0x000fea0003800000 */
.L_x_1450:
[----:B------:R-:W-:Y:S01]  /*bd30*/  LOP3.LUT P2, RZ, R217, 0x4, RZ, 0xc0, !PT ;  /* 0x00000004d9ff7812 */ /* 0x000fe2000784c0ff */
[----:B------:R-:W-:Y:S01]  /*bd40*/  IMAD.IADD R60, R210, 0x1, R11 ;  /* 0x00000001d23c7824 */ /* 0x000fe200078e020b */
[----:B-12---:R-:W-:Y:S01]  /*bd50*/  MOV R4, R72 ;  /* 0x0000004800047202 */ /* 0x006fe20000000f00 */
[----:B-----5:R-:W-:Y:S01]  /*bd60*/  IMAD.MOV.U32 R11, RZ, RZ, R71 ;  /* 0x000000ffff0b7224 */ /* 0x020fe200078e0047 */
[----:B------:R-:W-:Y:S01]  /*bd70*/  ULDC.64 UR4, c[0x0][0x3c8] ;  /* 0x0000f20000047ab9 */ /* 0x000fe20000000a00 */
[----:B------:R-:W-:Y:S01]  /*bd80*/  IMAD.MOV.U32 R14, RZ, RZ, R64 ;  /* 0x000000ffff0e7224 */ /* 0x000fe200078e0040 */
[----:B------:R-:W-:Y:S01]  /*bd90*/  ULDC.64 UR6, c[0x0][0x3e0] ;  /* 0x0000f80000067ab9 */ /* 0x000fe20000000a00 */
[----:B------:R-:W-:Y:S01]  /*bda0*/  IMAD R60, R60, 0x2, R17 ;  /* 0x000000023c3c7824 */ /* 0x000fe200078e0211 */
[----:B------:R-:W-:Y:S01]  /*bdb0*/  PRMT R84, R11, 0x7610, R84 ;  /* 0x000076100b547816 */ /* 0x000fe20000000054 */
[----:B------:R-:W-:Y:S01]  /*bdc0*/  IMAD.MOV.U32 R0, RZ, RZ, R70 ;  /* 0x000000ffff007224 */ /* 0x000fe200078e0046 */
[----:B------:R-:W-:Y:S01]  /*bdd0*/  PRMT R83, R14, 0x7610, R83 ;  /* 0x000076100e537816 */ /* 0x000fe20000000053 */
[C---:B------:R-:W-:Y:S01]  /*bde0*/  VIADD R15, R60.reuse, 0x12400 ;  /* 0x000124003c0f7836 */ /* 0x040fe20000000000 */
[----:B------:R-:W-:Y:S01]  /*bdf0*/  IADD3 R10, R60, 0x12440, RZ ;  /* 0x000124403c0a7810 */ /* 0x000fe20007ffe0ff */
[----:B------:R-:W-:Y:S01]  /*be00*/  IMAD.MOV.U32 R11, RZ, RZ, R58 ;  /* 0x000000ffff0b7224 */ /* 0x000fe200078e003a */
[----:B------:R-:W-:Y:S01]  /*be10*/  PRMT R85, R0, 0x7610, R85 ;  /* 0x0000761000557816 */ /* 0x000fe20000000055 */
[----:B------:R-:W-:Y:S01]  /*be20*/  IMAD.MOV.U32 R14, RZ, RZ, R59 ;  /* 0x000000ffff0e7224 */ /* 0x000fe200078e003b */
[----:B------:R-:W-:Y:S01]  /*be30*/  MOV R0, R65 ;  /* 0x0000004100007202 */ /* 0x000fe20000000f00 */
[----:B------:R-:W-:Y:S01]  /*be40*/  @P2 VIADD R10, R15, 0xffffffc0 ;  /* 0xffffffc00f0a2836 */ /* 0x000fe20000000000 */
[----:B0-----:R-:W-:Y:S01]  /*be50*/  ISETP.NE.AND P2, PT, R80, 0x1, PT ;  /* 0x000000015000780c */ /* 0x001fe20003f45270 */
[----:B------:R-:W-:Y:S01]  /*be60*/  IMAD.MOV.U32 R7, RZ, RZ, R77 ;  /* 0x000000ffff077224 */ /* 0x000fe200078e004d */
        /* <DEDUP_REMOVED lines=8> */
[----:B------:R-:W-:Y:S01]  /*bef0*/  MOV R0, R50 ;  /* 0x0000003200007202 */ /* 0x000fe20000000f00 */
[----:B------:R-:W0:Y:S01]  /*bf00*/  @P2 LDC R15, c[0x0][0x430] ;  /* 0x00010c00ff0f2b82 */ /* 0x000e220000000800 */
[----:B------:R-:W-:Y:S01]  /*bf10*/  MOV R61, R67 ;  /* 0x00000043003d7202 */ /* 0x000fe20000000f00 */
[----:B------:R-:W-:Y:S01]  /*bf20*/  IMAD.MOV.U32 R69, RZ, RZ, R53 ;  /* 0x000000ffff457224 */ /* 0x000fe200078e0035 */
[----:B------:R-:W-:Y:S01]  /*bf30*/  PRMT R75, R0, 0x5410, R14 ;  /* 0x00005410004b7816 */ /* 0x000fe2000000000e */
[----:B------:R-:W-:Y:S01]  /*bf40*/  IMAD.MOV.U32 R14, RZ, RZ, R66 ;  /* 0x000000ffff0e7224 */ /* 0x000fe200078e0042 */
[----:B------:R-:W-:Y:S01]  /*bf50*/  PRMT R73, R11, 0x7610, R73 ;  /* 0x000076100b497816 */ /* 0x000fe20000000049 */
[----:B------:R-:W-:Y:S01]  /*bf60*/  IMAD.MOV.U32 R11, RZ, RZ, R45 ;  /* 0x000000ffff0b7224 */ /* 0x000fe200078e002d */
[----:B------:R-:W-:Y:S01]  /*bf70*/  PRMT R84, R84, 0x5410, R61 ;  /* 0x0000541054547816 */ /* 0x000fe2000000003d */
[----:B------:R-:W1:Y:S01]  /*bf80*/  @P2 LDC R0, c[0x0][0x42c] ;  /* 0x00010b00ff002b82 */ /* 0x000e620000000800 */
[----:B------:R-:W-:Y:S01]  /*bf90*/  PRMT R85, R85, 0x5410, R14 ;  /* 0x0000541055557816 */ /* 0x000fe2000000000e */
[----:B------:R-:W-:Y:S01]  /*bfa0*/  IMAD.MOV.U32 R14, RZ, RZ, R63 ;  /* 0x000000ffff0e7224 */ /* 0x000fe200078e003f */
[----:B------:R-:W-:Y:S01]  /*bfb0*/  PRMT R73, R73, 0x5410, R11 ;  /* 0x0000541049497816 */ /* 0x000fe2000000000b */
[----:B------:R-:W-:-:S02]  /*bfc0*/  IMAD.MOV.U32 R11, RZ, RZ, R62 ;  /* 0x000000ffff0b7224 */ /* 0x000fc400078e003e */
[----:B------:R-:W-:Y:S01]  /*bfd0*/  IMAD.MOV.U32 R61, RZ, RZ, R56 ;  /* 0x000000ffff3d7224 */ /* 0x000fe200078e0038 */
[----:B------:R-:W-:Y:S01]  /*bfe0*/  PRMT R82, R14, 0x7610, R82 ;  /* 0x000076100e527816 */ /* 0x000fe20000000052 */
[----:B------:R-:W-:Y:S01]  /*bff0*/  IMAD.MOV.U32 R6, RZ, RZ, R144 ;  /* 0x000000ffff067224 */ /* 0x000fe200078e0090 */
[----:B------:R-:W-:Y:S01]  /*c000*/  PRMT R83, R83, 0x5410, R11 ;  /* 0x0000541053537816 */ /* 0x000fe2000000000b */
[----:B------:R-:W-:Y:S01]  /*c010*/  IMAD R11, R201, 0x80, R195 ;  /* 0x00000080c90b7824 */ /* 0x000fe200078e02c3 */
[----:B------:R-:W-:Y:S01]  /*c020*/  PRMT R81, R61, 0x7610, R81 ;  /* 0x000076103d517816 */ /* 0x000fe20000000051 */
[----:B------:R-:W-:Y:S01]  /*c030*/  IMAD.MOV.U32 R61, RZ, RZ, R52 ;  /* 0x000000ffff3d7224 */ /* 0x000fe200078e0034 */
[----:B------:R-:W-:Y:S01]  /*c040*/  MOV R14, R57 ;  /* 0x00000039000e7202 */ /* 0x000fe20000000f00 */
[----:B------:R-:W-:-:S03]  /*c050*/  IMAD R11, R224, 0x40, R11 ;  /* 0x00000040e00b7824 */ /* 0x000fc600078e020b */
[----:B------:R-:W-:Y:S01]  /*c060*/  PRMT R81, R81, 0x5410, R14 ;  /* 0x0000541051517816 */ /* 0x000fe2000000000e */
[----:B------:R-:W-:Y:S01]  /*c070*/  IMAD.MOV.U32 R14, RZ, RZ, R48 ;  /* 0x000000ffff0e7224 */ /* 0x000fe200078e0030 */
[----:B------:R-:W-:Y:S01]  /*c080*/  PRMT R79, R61, 0x5410, R69 ;  /* 0x000054103d4f7816 */ /* 0x000fe20000000045 */
[----:B------:R-:W-:Y:S02]  /*c090*/  IMAD.MOV.U32 R61, RZ, RZ, R46 ;  /* 0x000000ffff3d7224 */ /* 0x000fe400078e002e */
[----:B------:R-:W-:Y:S01]  /*c0a0*/  IMAD.MOV.U32 R69, RZ, RZ, R47 ;  /* 0x000000ffff457224 */ /* 0x000fe200078e002f */
[----:B------:R-:W-:Y:S01]  /*c0b0*/  PRMT R76, R14, 0x7610, R76 ;  /* 0x000076100e4c7816 */ /* 0x000fe2000000004c */
[----:B-1----:R-:W-:Y:S01]  /*c0c0*/  @P2 IMAD.HI.U32 R0, R11, R0, RZ ;  /* 0x000000000b002227 */ /* 0x002fe200078e00ff */
[----:B------:R-:W-:Y:S02]  /*c0d0*/  MOV R14, R49 ;  /* 0x00000031000e7202 */ /* 0x000fe40000000f00 */
[----:B------:R-:W-:Y:S01]  /*c0e0*/  PRMT R74, R61, 0x5410, R69 ;  /* 0x000054103d4a7816 */ /* 0x000fe20000000045 */
[----:B------:R-:W-:Y:S01]  /*c0f0*/  IMAD.MOV.U32 R69, RZ, RZ, R37 ;  /* 0x000000ffff457224 */ /* 0x000fe200078e0025 */
[----:B0-----:R-:W-:Y:S01]  /*c100*/  @P2 SHF.R.U32.HI R11, RZ, R15, R0 ;  /* 0x0000000fff0b2219 */ /* 0x001fe20000011600 */
[----:B------:R-:W-:Y:S01]  /*c110*/  IMAD.MOV.U32 R0, RZ, RZ, R42 ;  /* 0x000000ffff007224 */ /* 0x000fe200078e002a */
[----:B------:R-:W-:Y:S01]  /*c120*/  PRMT R76, R76, 0x5410, R14 ;  /* 0x000054104c4c7816 */ /* 0x000fe2000000000e */
[----:B------:R-:W-:Y:S01]  /*c130*/  IMAD.MOV.U32 R14, RZ, RZ, R43 ;  /* 0x000000ffff0e7224 */ /* 0x000fe200078e002b */
[----:B------:R-:W-:Y:S01]  /*c140*/  SHF.R.S32.HI R15, RZ, 0x1f, R11 ;  /* 0x0000001fff0f7819 */ /* 0x000fe2000001140b */
[----:B------:R-:W-:Y:S01]  /*c150*/  IMAD.WIDE.U32 R4, R11, R12, R4 ;  /* 0x0000000c0b047225 */ /* 0x000fe200078e0004 */
[----:B------:R-:W-:-:S02]  /*c160*/  MOV R61, R36 ;  /* 0x00000024003d7202 */ /* 0x000fc40000000f00 */
[----:B------:R-:W-:Y:S01]  /*c170*/  PRMT R72, R0, 0x5410, R14 ;  /* 0x0000541000487816 */ /* 0x000fe2000000000e */
[----:B------:R-:W-:Y:S01]  /*c180*/  IMAD R0, R15, R12, RZ ;  /* 0x0000000c0f007224 */ /* 0x000fe200078e02ff */
[----:B------:R-:W-:Y:S01]  /*c190*/  PRMT R61, R61, 0x5410, R69 ;  /* 0x000054103d3d7816 */ /* 0x000fe20000000045 */
[-C--:B------:R-:W-:Y:S02]  /*c1a0*/  IMAD R14, R15, R2.reuse, RZ ;  /* 0x000000020f0e7224 */ /* 0x080fe400078e02ff */
[----:B------:R-:W-:-:S04]  /*c1b0*/  IMAD.WIDE.U32 R6, R11, R2, R6 ;  /* 0x000000020b067225 */ /* 0x000fc800078e0006 */
[C---:B------:R-:W-:Y:S01]  /*c1c0*/  IMAD R13, R11.reuse, R13, R0 ;  /* 0x0000000d0b0d7224 */ /* 0x040fe200078e0200 */
[----:B------:R-:W-:Y:S01]  /*c1d0*/  LEA R0, P3, R6, UR6, 0x1 ;  /* 0x0000000606007c11 */ /* 0x000fe2000f8608ff */
[----:B------:R-:W-:Y:S01]  /*c1e0*/  IMAD R15, R11, R3, R14 ;  /* 0x000000030b0f7224 */ /* 0x000fe200078e020e */
[----:B------:R-:W-:Y:S01]  /*c1f0*/  LEA R3, P2, R4, UR4, 0x1 ;  /* 0x0000000404037c11 */ /* 0x000fe2000f8408ff */
[----:B------:R-:W-:Y:S01]  /*c200*/  IMAD.MOV.U32 R2, RZ, RZ, R34 ;  /* 0x000000ffff027224 */ /* 0x000fe200078e0022 */
[----:B------:R-:W-:Y:S01]  /*c210*/  UMOV UR4, 0xffffffff ;  /* 0xffffffff00047882 */ /* 0x000fe20000000000 */
[----:B------:R-:W-:Y:S02]  /*c220*/  IMAD.MOV.U32 R12, RZ, RZ, R35 ;  /* 0x000000ffff0c7224 */ /* 0x000fe400078e0023 */
[----:B------:R-:W-:Y:S01]  /*c230*/  IMAD.IADD R11, R5, 0x1, R13 ;  /* 0x00000001050b7824 */ /* 0x000fe200078e020d */
[----:B------:R-:W-:Y:S02]  /*c240*/  IADD3 R5, R7, R15, RZ ;  /* 0x0000000f07057210 */ /* 0x000fe40007ffe0ff */
[----:B------:R-:W-:-:S02]  /*c250*/  PRMT R69, R2, 0x5410, R12 ;  /* 0x0000541002457816 */ /* 0x000fc4000000000c */
[----:B------:R-:W-:Y:S02]  /*c260*/  LEA.HI.X R4, R4, UR5, R11, 0x1, P2 ;  /* 0x0000000504047c11 */ /* 0x000fe400090f0c0b */
[----:B------:R-:W-:Y:S02]  /*c270*/  LEA.HI.X R2, R6, UR7, R5, 0x1, P3 ;  /* 0x0000000706027c11 */ /* 0x000fe400098f0c05 */
[----:B------:R-:W-:Y:S01]  /*c280*/  LEA.HI R5, R220, R220, RZ, 0x1 ;  /* 0x000000dcdc057211 */ /* 0x000fe200078f08ff */
[----:B------:R-:W-:Y:S06]  /*c290*/  BRA.DIV UR4, `(.L_x_1452) ;  /* 0x000001b604d87947 */ /* 0x000fec000b800000 */
.L_x_1736:
[----:B------:R-:W-:-:S03]  /*c2a0*/  UMOV UR4, 0xffffffff ;  /* 0xffffffff00047882 */ /* 0x000fc60000000000 */
[----:B------:R-:W-:Y:S05]  /*c2b0*/  BRA.DIV UR4, `(.L_x_1453) ;  /* 0x000001b604f87947 */ /* 0x000fea000b800000 */
.L_x_1739:
[----:B------:R-:W-:-:S03]  /*c2c0*/  UMOV UR4, 0xffffffff ;  /* 0xffffffff00047882 */ /* 0x000fc60000000000 */
[----:B------:R-:W-:Y:S05]  /*c2d0*/  BRA.DIV UR4, `(.L_x_1454) ;  /* 0x000001ba04187947 */ /* 0x000fea000b800000 */
.L_x_1742:
[----:B------:R-:W-:-:S03]  /*c2e0*/  UMOV UR4, 0xffffffff ;  /* 0xffffffff00047882 */ /* 0x000fc60000000000 */
[----:B------:R-:W-:Y:S05]  /*c2f0*/  BRA.DIV UR4, `(.L_x_1455) ;  /* 0x000001ba04387947 */ /* 0x000fea000b800000 */
.L_x_1745:
[----:B------:R-:W-:-:S03]  /*c300*/  UMOV UR4, 0xffffffff ;  /* 0xffffffff00047882 */ /* 0x000fc60000000000 */
[----:B------:R-:W-:Y:S05]  /*c310*/  BRA.DIV UR4, `(.L_x_1456) ;  /* 0x000001ba04587947 */ /* 0x000fea000b800000 */
.L_x_1748:
[----:B------:R-:W-:Y:S01]  /*c320*/  UMOV UR4, 0xffffffff ;  /* 0xffffffff00047882 */ /* 0x000fe20000000000 */
[----:B------:R-:W-:Y:S02]  /*c330*/  LOP3.LUT R5, R5, 0xfffffffe, RZ, 0xc0, !PT ;  /* 0xfffffffe05057812 */ /* 0x000fe400078ec0ff */
[----:B------:R-:W-:Y:S05]  /*c340*/  BRA.DIV UR4, `(.L_x_1457) ;  /* 0x000001ba04747947 */ /* 0x000fea000b800000 */
.L_x_1751:
[----:B------:R-:W-:Y:S01]  /*c350*/  UMOV UR4, 0xffffffff ;  /* 0xffffffff00047882 */ /* 0x000fe20000000000 */
[----:B------:R-:W-:Y:S02]  /*c360*/  IMAD.IADD R5, R220, 0x1, -R5 ;  /* 0x00000001dc057824 */ /* 0x000fe400078e0a05 */
[----:B------:R-:W-:Y:S05]  /*c370*/  BRA.DIV UR4, `(.L_x_1458) ;  /* 0x000001ba04907947 */ /* 0x000fea000b800000 */
.L_x_1754:
[----:B------:R-:W-:Y:S01]  /*c380*/  UMOV UR4, 0xffffffff ;  /* 0xffffffff00047882 */ /* 0x000fe20000000000 */
[----:B------:R-:W-:Y:S02]  /*c390*/  SHF.L.U32 R2, R5, 0x1f, RZ ;  /* 0x0000001f05027819 */ /* 0x000fe400000006ff */
[----:B------:R-:W-:Y:S05]  /*c3a0*/  BRA.DIV UR4, `(.L_x_1459) ;  /* 0x000001ba04ac7947 */ /* 0x000fea000b800000 */
.L_x_1757:
[----:B------:R-:W0:Y:S01]  /*c3b0*/  SYNCS.PHASECHK.TRANS64.TRYWAIT P2, [R17+URZ+0x30800], R2 ;  /* 0x03080002110075a7 */ /* 0x000e22000804017f */
[----:B------:R-:W-:Y:S01]  /*c3c0*/  IMAD.MOV.U32 R0, RZ, RZ, R28 ;  /* 0x000000ffff007224 */ /* 0x000fe200078e001c */
[----:B------:R-:W-:Y:S01]  /*c3d0*/  MOV R5, R25 ;  /* 0x0000001900057202 */ /* 0x000fe20000000f00 */
[----:B------:R-:W-:Y:S01]  /*c3e0*/  IMAD.MOV.U32 R3, RZ, RZ, R29 ;  /* 0x000000ffff037224 */ /* 0x000fe200078e001d */
[----:B------:R-:W-:Y:S01]  /*c3f0*/  BSSY B1, `(.L_x_1460) ;  /* 0x0000019000017945 */ /* 0x000fe20003800000 */
[----:B------:R-:W-:Y:S02]  /*c400*/  IMAD.MOV.U32 R4, RZ, RZ, R24 ;  /* 0x000000ffff047224 */ /* 0x000fe400078e0018 */
        /* <DEDUP_REMOVED lines=22> */
[----:B0-----:R-:W-:Y:S06]  /*c570*/  @!P2 BRA `(.L_x_1461) ;  /* 0x000001b80060a947 */ /* 0x001fec0003800000 */
.L_x_1758:
[----:B------:R-:W-:Y:S05]  /*c580*/  BSYNC B1 ;  /* 0x0000000000017941 */ /* 0x000fea0003800000 */
.L_x_1460:
[----:B------:R-:W-:Y:S01]  /*c590*/  BSSY B1, `(.L_x_1462) ;  /* 0x000011b000017945 */ /* 0x000fe20003800000 */
[----:B0-----:R-:W-:-:S03]  /*c5a0*/  PRMT R2, R4, 0x5410, R5 ;  /* 0x0000541004027816 */ /* 0x001fc60000000005 */
[----:B------:R-:W-:Y:S05]  /*c5b0*/  @P0 BRA `(.L_x_1463) ;  /* 0x0000001000600947 */ /* 0x000fea0003800000 */
[----:B------:R-:W0:Y:S01]  /*c5c0*/  LDC R5, c[0x0][0x3d4] ;  /* 0x0000f500ff057b82 */ /* 0x000e220000000800 */
        /* <DEDUP_REMOVED lines=14> */
[----:B------:R-:W-:Y:S01]  /*c6b0*/  SHF.R.U64 R93, R66, 0x10, R67 ;  /* 0x00000010425d7819 */ /* 0x000fe20000001243 */
[--C-:B------:R-:W-:Y:S01]  /*c6c0*/  HADD2.F32 R86, -RZ, R85.reuse.H1_H1 ;  /* 0x30000055ff567230 */ /* 0x100fe20000004100 */
[----:B------:R-:W-:Y:S01]  /*c6d0*/  SHF.R.U32.HI R88, RZ, 0x10, R71 ;  /* 0x00000010ff587819 */ /* 0x000fe20000011647 */
[----:B------:R-:W-:Y:S01]  /*c6e0*/  HADD2.F32 R87, -RZ, R85.H0_H0 ;  /* 0x20000055ff577230 */ /* 0x000fe20000004100 */
[----:B------:R-:W-:Y:S02]  /*c6f0*/  SHF.R.U32.HI R66, RZ, 0x10, R67 ;  /* 0x00000010ff427819 */ /* 0x000fe40000011643 */
[----:B------:R-:W-:Y:S01]  /*c700*/  SHF.R.U64 R91, R70, 0x10, R71 ;  /* 0x00000010465b7819 */ /* 0x000fe20000001247 */
[----:B------:R-:W-:Y:S02]  /*c710*/  HADD2.F32 R88, -RZ, R88.H0_H0 ;  /* 0x20000058ff587230 */ /* 0x000fe40000004100 */
[----:B------:R-:W-:-:S02]  /*c720*/  HADD2.F32 R85, -RZ, R66.H0_H0 ;  /* 0x20000042ff557230 */ /* 0x000fc40000004100 */
[--C-:B0-----:R-:W-:Y:S02]  /*c730*/  HADD2.F32 R71, -RZ, R7.reuse.H1_H1 ;  /* 0x30000007ff477230 */ /* 0x101fe40000004100 */
[----:B------:R-:W-:Y:S02]  /*c740*/  HADD2.F32 R70, -RZ, R7.H0_H0 ;  /* 0x20000007ff467230 */ /* 0x000fe40000004100 */
[--C-:B------:R-:W-:Y:S02]  /*c750*/  HADD2.F32 R7, -RZ, R4.reuse.H0_H0 ;  /* 0x20000004ff077230 */ /* 0x100fe40000004100 */
[C---:B------:R-:W-:Y:S01]  /*c760*/  FMUL.FTZ R89, R71.reuse, R88 ;  /* 0x0000005847597220 */ /* 0x040fe20000410000 */
[----:B------:R-:W-:Y:S01]  /*c770*/  FMUL.FTZ R71, R71, R85 ;  /* 0x0000005547477220 */ /* 0x000fe20000410000 */
[----:B------:R-:W-:Y:S02]  /*c780*/  HADD2.F32 R4, -RZ, R4.H1_H1 ;  /* 0x30000004ff047230 */ /* 0x000fe40000004100 */
[----:B------:R-:W-:-:S02]  /*c790*/  HADD2.F32 R66, -RZ, R6.H0_H0 ;  /* 0x20000006ff427230 */ /* 0x000fc40000004100 */
[----:B------:R-:W-:Y:S01]  /*c7a0*/  FFMA.FTZ R92, R70, R88, R71 ;  /* 0x00000058465c7223 */ /* 0x000fe20000010047 */
[----:B------:R-:W-:Y:S02]  /*c7b0*/  HADD2.F32 R67, -RZ, R6.H1_H1 ;  /* 0x30000006ff437230 */ /* 0x000fe40000004100 */
[----:B------:R-:W-:Y:S01]  /*c7c0*/  FMUL.FTZ R90, R4, R87 ;  /* 0x00000057045a7220 */ /* 0x000fe20000410000 */
[--C-:B------:R-:W-:Y:S02]  /*c7d0*/  HADD2.F32 R71, -RZ, R84.reuse.H0_H0 ;  /* 0x20000054ff477230 */ /* 0x100fe40000004100 */
[----:B------:R-:W-:Y:S01]  /*c7e0*/  FFMA.FTZ R89, R70, R85, -R89 ;  /* 0x0000005546597223 */ /* 0x000fe20000010859 */
[----:B------:R-:W-:Y:S02]  /*c7f0*/  HADD2.F32 R6, -RZ, R5.H0_H0 ;  /* 0x20000005ff067230 */ /* 0x000fe40000004100 */
[----:B------:R-:W-:Y:S01]  /*c800*/  FMUL.FTZ R88, R4, R86 ;  /* 0x0000005604587220 */ /* 0x000fe20000410000 */
[----:B------:R-:W-:-:S02]  /*c810*/  HADD2.F32 R84, -RZ, R84.H1_H1 ;  /* 0x30000054ff547230 */ /* 0x000fc40000004100 */
[C---:B------:R-:W-:Y:S01]  /*c820*/  FFMA.FTZ R90, R7.reuse, R86, -R90 ;  /* 0x00000056075a7223 */ /* 0x040fe2000001085a */
[----:B------:R-:W-:Y:S02]  /*c830*/  HADD2.F32 R5, -RZ, R5.H1_H1 ;  /* 0x30000005ff057230 */ /* 0x000fe40000004100 */
[----:B------:R-:W-:Y:S01]  /*c840*/  FFMA.FTZ R87, R7, R87, R88 ;  /* 0x0000005707577223 */ /* 0x000fe20000010058 */
[----:B------:R-:W-:Y:S02]  /*c850*/  HADD2.F32 R70, -RZ, R91.H0_H0 ;  /* 0x2000005bff467230 */ /* 0x000fe40000004100 */
[CC--:B------:R-:W-:Y:S01]  /*c860*/  FMUL.FTZ R85, R67.reuse, R71.reuse ;  /* 0x0000004743557220 */ /* 0x0c0fe20000410000 */
[----:B------:R-:W-:Y:S02]  /*c870*/  HADD2.F32 R4, -RZ, R93.H0_H0 ;  /* 0x2000005dff047230 */ /* 0x000fe40000004100 */
[----:B------:R-:W-:Y:S01]  /*c880*/  FMUL.FTZ R86, R67, R84 ;  /* 0x0000005443567220 */ /* 0x000fe20000410000 */
[C---:B------:R-:W-:Y:S01]  /*c890*/  FMUL.FTZ R7, R5.reuse, R70 ;  /* 0x0000004605077220 */ /* 0x040fe20000410000 */
[C---:B------:R-:W-:Y:S01]  /*c8a0*/  FFMA.FTZ R85, R66.reuse, R84, -R85 ;  /* 0x0000005442557223 */ /* 0x040fe20000010855 */
[-C--:B------:R-:W-:Y:S01]  /*c8b0*/  FMUL.FTZ R67, R5, R4.reuse ;  /* 0x0000000405437220 */ /* 0x080fe20000410000 */
[----:B------:R-:W-:Y:S01]  /*c8c0*/  FFMA.FTZ R86, R66, R71, R86 ;  /* 0x0000004742567223 */ /* 0x000fe20000010056 */
[----:B------:R-:W-:Y:S01]  /*c8d0*/  FFMA.FTZ R5, R6, R4, -R7 ;  /* 0x0000000406057223 */ /* 0x000fe20000010807 */
[----:B------:R-:W-:Y:S01]  /*c8e0*/  F2FP.F16.F32.PACK_AB R7, R92, R89 ;  /* 0x000000595c07723e */ /* 0x000fe200000000ff */
[----:B------:R-:W-:Y:S01]  /*c8f0*/  FFMA.FTZ R70, R6, R70, R67 ;  /* 0x0000004606467223 */ /* 0x000fe20000010043 */
[----:B------:R-:W-:-:S02]  /*c900*/  F2FP.F16.F32.PACK_AB R4, R87, R90 ;  /* 0x0000005a5704723e */ /* 0x000fc400000000ff */
[----:B------:R-:W-:Y:S02]  /*c910*/  F2FP.F16.F32.PACK_AB R6, R86, R85 ;  /* 0x000000555606723e */ /* 0x000fe400000000ff */
[----:B------:R-:W-:-:S05]  /*c920*/  F2FP.F16.F32.PACK_AB R5, R70, R5 ;  /* 0x000000054605723e */ /* 0x000fca00000000ff */
[----:B------:R0:W-:Y:S02]  /*c930*/  STS.128 [R60+0x12400], R4 ;  /* 0x012400043c007388 */ /* 0x0001e40000000c00 */
.L_x_1465:
[----:B------:R-:W-:Y:S05]  /*c940*/  BSYNC B2 ;  /* 0x0000000000027941 */ /* 0x000fea0003800000 */
.L_x_1464:
[----:B------:R-:W-:Y:S04]  /*c950*/  BSSY B2, `(.L_x_1466) ;  /* 0x000002c000027945 */ /* 0x000fe80003800000 */
[----:B------:R-:W-:Y:S05]  /*c960*/  @P2 BRA `(.L_x_1467) ;  /* 0x0000000000a82947 */ /* 0x000fea0003800000 */
[----:B0-----:R-:W0:Y:S01]  /*c970*/  LDS.128 R4, [R10] ;  /* 0x000000000a047984 */ /* 0x001e220000000c00 */
[----:B------:R-:W-:Y:S01]  /*c980*/  SHF.R.U32.HI R70, RZ, 0x10, R65 ;  /* 0x00000010ff467819 */ /* 0x000fe20000011641 */
[--C-:B------:R-:W-:Y:S01]  /*c990*/  HADD2.F32 R66, -RZ, R83.reuse.H1_H1 ;  /* 0x30000053ff427230 */ /* 0x100fe20000004100 */
[----:B------:R-:W-:Y:S01]  /*c9a0*/  SHF.R.U32.HI R67, RZ, 0x10, R63 ;  /* 0x00000010ff437819 */ /* 0x000fe2000001163f */
[----:B------:R-:W-:Y:S01]  /*c9b0*/  HADD2.F32 R83, -RZ, R83.H0_H0 ;  /* 0x20000053ff537230 */ /* 0x000fe20000004100 */
[----:B------:R-:W-:Y:S01]  /*c9c0*/  SHF.R.U64 R85, R64, 0x10, R65 ;  /* 0x0000001040557819 */ /* 0x000fe20000001241 */
[----:B------:R-:W-:Y:S01]  /*c9d0*/  HADD2.F32 R70, -RZ, R70.H0_H0 ;  /* 0x20000046ff467230 */ /* 0x000fe20000004100 */
[----:B------:R-:W-:Y:S01]  /*c9e0*/  SHF.R.U64 R87, R62, 0x10, R63 ;  /* 0x000000103e577819 */ /* 0x000fe2000000123f */
[----:B------:R-:W-:Y:S02]  /*c9f0*/  HADD2.F32 R67, -RZ, R67.H0_H0 ;  /* 0x20000043ff437230 */ /* 0x000fe40000004100 */
[----:B0-----:R-:W-:-:S02]  /*ca00*/  HADD2.F32 R65, -RZ, R7.H1_H1 ;  /* 0x30000007ff417230 */ /* 0x001fc40000004100 */
[----:B------:R-:W-:Y:S02]  /*ca10*/  HADD2.F32 R64, -RZ, R7.H0_H0 ;  /* 0x20000007ff407230 */ /* 0x000fe40000004100 */
[--C-:B------:R-:W-:Y:S02]  /*ca20*/  HADD2.F32 R7, -RZ, R4.reuse.H0_H0 ;  /* 0x20000004ff077230 */ /* 0x100fe40000004100 */
[CC--:B------:R-:W-:Y:S01]  /*ca30*/  FMUL.FTZ R71, R65.reuse, R70.reuse ;  /* 0x0000004641477220 */ /* 0x0c0fe20000410000 */
[----:B------:R-:W-:Y:S01]  /*ca40*/  FMUL.FTZ R65, R65, R67 ;  /* 0x0000004341417220 */ /* 0x000fe20000410000 */
[----:B------:R-:W-:Y:S02]  /*ca50*/  HADD2.F32 R4, -RZ, R4.H1_H1 ;  /* 0x30000004ff047230 */ /* 0x000fe40000004100 */
[--C-:B------:R-:W-:Y:S02]  /*ca60*/  HADD2.F32 R62, -RZ, R6.reuse.H0_H0 ;  /* 0x20000006ff3e7230 */ /* 0x100fe40000004100 */
[----:B------:R-:W-:Y:S01]  /*ca70*/  FFMA.FTZ R86, R64, R70, R65 ;  /* 0x0000004640567223 */ /* 0x000fe20000010041 */
[----:B------:R-:W-:-:S02]  /*ca80*/  HADD2.F32 R63, -RZ, R6.H1_H1 ;  /* 0x30000006ff3f7230 */ /* 0x000fc40000004100 */
[----:B------:R-:W-:Y:S01]  /*ca90*/  FMUL.FTZ R84, R4, R83 ;  /* 0x0000005304547220 */ /* 0x000fe20000410000 */
[--C-:B------:R-:W-:Y:S02]  /*caa0*/  HADD2.F32 R65, -RZ, R82.reuse.H1_H1 ;  /* 0x30000052ff417230 */ /* 0x100fe40000004100 */
[----:B------:R-:W-:Y:S01]  /*cab0*/  FFMA.FTZ R71, R64, R67, -R71 ;  /* 0x0000004340477223 */ /* 0x000fe20000010847 */
[--C-:B------:R-:W-:Y:S02]  /*cac0*/  HADD2.F32 R6, -RZ, R5.reuse.H0_H0 ;  /* 0x20000005ff067230 */ /* 0x100fe40000004100 */
[-C--:B------:R-:W-:Y:S01]  /*cad0*/  FMUL.FTZ R70, R4, R66.reuse ;  /* 0x0000004204467220 */ /* 0x080fe20000410000 */
[----:B------:R-:W-:Y:S02]  /*cae0*/  HADD2.F32 R82, -RZ, R82.H0_H0 ;  /* 0x20000052ff527230 */ /* 0x000fe40000004100 */
[----:B------:R-:W-:Y:S01]  /*caf0*/  FFMA.FTZ R84, R7, R66, -R84 ;  /* 0x0000004207547223 */ /* 0x000fe20000010854 */
[----:B------:R-:W-:-:S02]  /*cb00*/  HADD2.F32 R5, -RZ, R5.H1_H1 ;  /* 0x30000005ff057230 */ /* 0x000fc40000004100 */
        /* <DEDUP_REMOVED lines=15> */
[----:B------:R1:W-:Y:S02]  /*cc00*/  STS.128 [R10], R4 ;  /* 0x000000040a007388 */ /* 0x0003e40000000c00 */
.L_x_1467:
[----:B------:R-:W-:Y:S05]  /*cc10*/  BSYNC B2 ;  /* 0x0000000000027941 */ /* 0x000fea0003800000 */
.L_x_1466:
[----:B------:R-:W-:Y:S04]  /*cc20*/  BSSY B2, `(.L_x_1468) ;  /* 0x000002c000027945 */ /* 0x000fe80003800000 */
[----:B------:R-:W-:Y:S05]  /*cc30*/  @P3 BRA `(.L_x_1469) ;  /* 0x0000000000a83947 */ /* 0x000fea0003800000 */
[----:B01----:R-:W0:Y:S01]  /*cc40*/  LDS.128 R4, [R60+0x16400] ;  /* 0x016400003c047984 */ /* 0x003e220000000c00 */
[----:B------:R-:W-:Y:S01]  /*cc50*/  SHF.R.U32.HI R63, RZ, 0x10, R57 ;  /* 0x00000010ff3f7819 */ /* 0x000fe20000011639 */
[----:B------:R-:W-:Y:S01]  /*cc60*/  HADD2.F32 R62, -RZ, R81.H0_H0 ;  /* 0x20000051ff3e7230 */ /* 0x000fe20000004100 */
[--C-:B------:R-:W-:Y:S01]  /*cc70*/  SHF.R.U32.HI R65, RZ, 0x10, R59.reuse ;  /* 0x00000010ff417819 */ /* 0x100fe2000001163b */
[--C-:B------:R-:W-:Y:S01]  /*cc80*/  HADD2.F32 R64, -RZ, R80.reuse.H0_H0 ;  /* 0x20000050ff407230 */ /* 0x100fe20000004100 */
[----:B------:R-:W-:Y:S01]  /*cc90*/  SHF.R.U64 R71, R58, 0x10, R59 ;  /* 0x000000103a477819 */ /* 0x000fe2000000123b */
[----:B------:R-:W-:Y:S01]  /*cca0*/  HADD2.F32 R63, -RZ, R63.H0_H0 ;  /* 0x2000003fff3f7230 */ /* 0x000fe20000004100 */
[----:B------:R-:W-:Y:S01]  /*ccb0*/  SHF.R.U64 R83, R56, 0x10, R57 ;  /* 0x0000001038537819 */ /* 0x000fe20000001239 */
[----:B------:R-:W-:Y:S02]  /*ccc0*/  HADD2.F32 R65, -RZ, R65.H0_H0 ;  /* 0x20000041ff417230 */ /* 0x000fe40000004100 */
[----:B------:R-:W-:-:S02]  /*ccd0*/  HADD2.F32 R80, -RZ, R80.H1_H1 ;  /* 0x30000050ff507230 */ /* 0x000fc40000004100 */
[----:B------:R-:W-:Y:S02]  /*cce0*/  HADD2.F32 R81, -RZ, R81.H1_H1 ;  /* 0x30000051ff517230 */ /* 0x000fe40000004100 */
[--C-:B0-----:R-:W-:Y:S02]  /*ccf0*/  HADD2.F32 R59, -RZ, R7.reuse.H1_H1 ;  /* 0x30000007ff3b7230 */ /* 0x101fe40000004100 */
[----:B------:R-:W-:Y:S02]  /*cd00*/  HADD2.F32 R58, -RZ, R7.H0_H0 ;  /* 0x20000007ff3a7230 */ /* 0x000fe40000004100 */
[--C-:B------:R-:W-:Y:S02]  /*cd10*/  HADD2.F32 R7, -RZ, R4.reuse.H0_H0 ;  /* 0x20000004ff077230 */ /* 0x100fe40000004100 */
[C---:B------:R-:W-:Y:S01]  /*cd20*/  FMUL.FTZ R70, R59.reuse, R63 ;  /* 0x0000003f3b467220 */ /* 0x040fe20000410000 */
[----:B------:R-:W-:Y:S02]  /*cd30*/  HADD2.F32 R4, -RZ, R4.H1_H1 ;  /* 0x30000004ff047230 */ /* 0x000fe40000004100 */
[----:B------:R-:W-:Y:S01]  /*cd40*/  FMUL.FTZ R67, R59, R65 ;  /* 0x000000413b437220 */ /* 0x000fe20000410000 */
[----:B------:R-:W-:-:S02]  /*cd50*/  HADD2.F32 R56, -RZ, R6.H0_H0 ;  /* 0x20000006ff387230 */ /* 0x000fc40000004100 */
[----:B------:R-:W-:Y:S01]  /*cd60*/  FFMA.FTZ R82, R58, R65, R70 ;  /* 0x000000413a527223 */ /* 0x000fe20000010046 */
[----:B------:R-:W-:Y:S02]  /*cd70*/  HADD2.F32 R57, -RZ, R6.H1_H1 ;  /* 0x30000006ff397230 */ /* 0x000fe40000004100 */
[----:B------:R-:W-:Y:S01]  /*cd80*/  FMUL.FTZ R66, R4, R64 ;  /* 0x0000004004427220 */ /* 0x000fe20000410000 */
[--C-:B------:R-:W-:Y:S02]  /*cd90*/  HADD2.F32 R6, -RZ, R5.reuse.H0_H0 ;  /* 0x20000005ff067230 */ /* 0x100fe40000004100 */
[----:B------:R-:W-:Y:S01]  /*cda0*/  FFMA.FTZ R67, R58, R63, -R67 ;  /* 0x0000003f3a437223 */ /* 0x000fe20000010843 */
[-C--:B------:R-:W-:Y:S01]  /*cdb0*/  FMUL.FTZ R70, R4, R62.reuse ;  /* 0x0000003e04467220 */ /* 0x080fe20000410000 */
[----:B------:R-:W-:Y:S02]  /*cdc0*/  HADD2.F32 R5, -RZ, R5.H1_H1 ;  /* 0x30000005ff057230 */ /* 0x000fe40000004100 */
[----:B------:R-:W-:Y:S01]  /*cdd0*/  FFMA.FTZ R66, R7, R62, -R66 ;  /* 0x0000003e07427223 */ /* 0x000fe20000010842 */
[----:B------:R-:W-:-:S02]  /*cde0*/  HADD2.F32 R58, -RZ, R71.H0_H0 ;  /* 0x20000047ff3a7230 */ /* 0x000fc40000004100 */
[----:B------:R-:W-:Y:S01]  /*cdf0*/  FFMA.FTZ R59, R7, R64, R70 ;  /* 0x00000040073b7223 */ /* 0x000fe20000010046 */
[----:B------:R-:W-:Y:S02]  /*ce00*/  HADD2.F32 R4, -RZ, R83.H0_H0 ;  /* 0x20000053ff047230 */ /* 0x000fe40000004100 */
[C---:B------:R-:W-:Y:S01]  /*ce10*/  FMUL.FTZ R63, R57.reuse, R80 ;  /* 0x00000050393f7220 */ /* 0x040fe20000410000 */
[-C--:B------:R-:W-:Y:S01]  /*ce20*/  FMUL.FTZ R65, R57, R81.reuse ;  /* 0x0000005139417220 */ /* 0x080fe20000410000 */
[C---:B------:R-:W-:Y:S01]  /*ce30*/  FMUL.FTZ R7, R5.reuse, R58 ;  /* 0x0000003a05077220 */ /* 0x040fe20000410000 */
[----:B------:R-:W-:Y:S01]  /*ce40*/  FMUL.FTZ R57, R5, R4 ;  /* 0x0000000405397220 */ /* 0x000fe20000410000 */
[C---:B------:R-:W-:Y:S01]  /*ce50*/  FFMA.FTZ R63, R56.reuse, R81, -R63 ;  /* 0x00000051383f7223 */ /* 0x040fe2000001083f */
[----:B------:R-:W-:Y:S01]  /*ce60*/  FFMA.FTZ R56, R56, R80, R65 ;  /* 0x0000005038387223 */ /* 0x000fe20000010041 */
[C---:B------:R-:W-:Y:S01]  /*ce70*/  FFMA.FTZ R5, R6.reuse, R4, -R7 ;  /* 0x0000000406057223 */ /* 0x040fe20000010807 */
[----:B------:R-:W-:Y:S01]  /*ce80*/  FFMA.FTZ R58, R6, R58, R57 ;  /* 0x0000003a063a7223 */ /* 0x000fe20000010039 */
[----:B------:R-:W-:-:S02]  /*ce90*/  F2FP.F16.F32.PACK_AB R7, R82, R67 ;  /* 0x000000435207723e */ /* 0x000fc400000000ff */
[----:B------:R-:W-:Y:S02]  /*cea0*/  F2FP.F16.F32.PACK_AB R6, R56, R63 ;  /* 0x0000003f3806723e */ /* 0x000fe400000000ff */
[----:B------:R-:W-:Y:S02]  /*ceb0*/  F2FP.F16.F32.PACK_AB R4, R59, R66 ;  /* 0x000000423b04723e */ /* 0x000fe400000000ff */
[----:B------:R-:W-:-:S05]  /*cec0*/  F2FP.F16.F32.PACK_AB R5, R58, R5 ;  /* 0x000000053a05723e */ /* 0x000fca00000000ff */
[----:B------:R2:W-:Y:S02]  /*ced0*/  STS.128 [R60+0x16400], R4 ;  /* 0x016400043c007388 */ /* 0x0005e40000000c00 */
.L_x_1469:
[----:B------:R-:W-:Y:S05]  /*cee0*/  BSYNC B2 ;  /* 0x0000000000027941 */ /* 0x000fea0003800000 */
.L_x_1468:
[----:B------:R-:W-:Y:S04]  /*cef0*/  BSSY B2, `(.L_x_1470) ;  /* 0x000002c000027945 */ /* 0x000fe80003800000 */
[----:B------:R-:W-:Y:S05]  /*cf00*/  @P4 BRA `(.L_x_1471) ;  /* 0x0000000000a84947 */ /* 0x000fea0003800000 */
[----:B012---:R-:W0:Y:S01]  /*cf10*/  LDS.128 R4, [R10+0x4000] ;  /* 0x004000000a047984 */ /* 0x007e220000000c00 */
[----:B------:R-:W-:Y:S01]  /*cf20*/  SHF.R.U32.HI R57, RZ, 0x10, R53 ;  /* 0x00000010ff397819 */ /* 0x000fe20000011635 */
[----:B------:R-:W-:Y:S01]  /*cf30*/  HADD2.F32 R56, -RZ, R79.H0_H0 ;  /* 0x2000004fff387230 */ /* 0x000fe20000004100 */
[--C-:B------:R-:W-:Y:S01]  /*cf40*/  SHF.R.U32.HI R59, RZ, 0x10, R55.reuse ;  /* 0x00000010ff3b7819 */ /* 0x100fe20000011637 */
[----:B------:R-:W-:Y:S01]  /*cf50*/  HADD2.F32 R58, -RZ, R77.H0_H0 ;  /* 0x2000004dff3a7230 */ /* 0x000fe20000004100 */
        /* <DEDUP_REMOVED lines=27> */
[-C--:B------:R-:W-:Y:S01]  /*d110*/  FMUL.FTZ R53, R5, R4.reuse ;  /* 0x0000000405357220 */ /* 0x080fe20000410000 */
        /* <DEDUP_REMOVED lines=9> */
.L_x_1471:
[----:B------:R-:W-:Y:S05]  /*d1b0*/  BSYNC B2 ;  /* 0x0000000000027941 */ /* 0x000fea0003800000 */
.L_x_1470:
[----:B------:R-:W-:Y:S04]  /*d1c0*/  BSSY B2, `(.L_x_1472) ;  /* 0x000002c000027945 */ /* 0x000fe80003800000 */
[----:B------:R-:W-:Y:S05]  /*d1d0*/  @P5 BRA `(.L_x_1473) ;  /* 0x0000000000a85947 */ /* 0x000fea0003800000 */
[----:B0123--:R-:W0:Y:S01]  /*d1e0*/  LDS.128 R4, [R60+0x1a400] ;  /* 0x01a400003c047984 */ /* 0x00fe220000000c00 */
        /* <DEDUP_REMOVED lines=28> */
[CC--:B------:R-:W-:Y:S01]  /*d3b0*/  FMUL.FTZ R53, R49.reuse, R75.reuse ;  /* 0x0000004b31357220 */ /* 0x0c0fe20000410000 */
[----:B------:R-:W-:Y:S01]  /*d3c0*/  FMUL.FTZ R52, R49, R76 ;  /* 0x0000004c31347220 */ /* 0x000fe20000410000 */
        /* <DEDUP_REMOVED lines=11> */
.L_x_1473:
[----:B------:R-:W-:Y:S05]  /*d480*/  BSYNC B2 ;  /* 0x0000000000027941 */ /* 0x000fea0003800000 */
.L_x_1472:
[----:B------:R-:W-:Y:S05]  /*d490*/  @P6 BRA `(.L_x_1463) ;  /* 0x0000000000a86947 */ /* 0x000fea0003800000 */
[----:B01234-:R-:W0:Y:S01]  /*d4a0*/  LDS.128 R4, [R10+0x8000] ;  /* 0x008000000a047984 */ /* 0x01fe220000000c00 */
[----:B------:R-:W-:Y:S01]  /*d4b0*/  SHF.R.U32.HI R49, RZ, 0x10, R47 ;  /* 0x00000010ff317819 */ /* 0x000fe2000001162f */
[----:B------:R-:W-:Y:S01]  /*d4c0*/  HADD2.F32 R48, -RZ, R74.H0_H0 ;  /* 0x2000004aff307230 */ /* 0x000fe20000004100 */
[----:B------:R-:W-:Y:S01]  /*d4d0*/  SHF.R.U32.HI R51, RZ, 0x10, R45 ;  /* 0x00000010ff337819 */ /* 0x000fe2000001162d */
        /* <DEDUP_REMOVED lines=38> */
.L_x_1463:
[----:B------:R-:W-:Y:S05]  /*d740*/  BSYNC B1 ;  /* 0x0000000000017941 */ /* 0x000fea0003800000 */
.L_x_1462:
[----:B------:R-:W-:Y:S05]  /*d750*/  @P1 BRA `(.L_x_1474) ;  /* 0x00000044003c1947 */ /* 0x000fea0003800000 */
[----:B01234-:R-:W0:Y:S01]  /*d760*/  LDC R5, c[0x0][0x3d4] ;  /* 0x0000f500ff057b82 */ /* 0x01fe220000000800 */
        /* <DEDUP_REMOVED lines=55> */
.L_x_1476:
[----:B------:R-:W-:Y:S05]  /*dae0*/  BSYNC B1 ;  /* 0x0000000000017941 */ /* 0x000fea0003800000 */
.L_x_1475:
[----:B------:R-:W-:Y:S04]  /*daf0*/  BSSY B1, `(.L_x_1477) ;  /* 0x000002c000017945 */ /* 0x000fe80003800000 */
[----:B------:R-:W-:Y:S05]  /*db00*/  @P1 BRA `(.L_x_1478) ;  /* 0x0000000000a81947 */ /* 0x000fea0003800000 */
[----:B0-----:R-:W0:Y:S01]  /*db10*/  LDS.128 R4, [R10+0x2000] ;  /* 0x002000000a047984 */ /* 0x001e220000000c00 */
        /* <DEDUP_REMOVED lines=41> */
.L_x_1478:
[----:B------:R-:W-:Y:S05]  /*ddb0*/  BSYNC B1 ;  /* 0x0000000000017941 */ /* 0x000fea0003800000 */
.L_x_1477:
[----:B------:R-:W-:Y:S04]  /*ddc0*/  BSSY B1, `(.L_x_1479) ;  /* 0x000002c000017945 */ /* 0x000fe80003800000 */
[----:B------:R-:W-:Y:S05]  /*ddd0*/  @P2 BRA `(.L_x_1480) ;  /* 0x0000000000a82947 */ /* 0x000fea0003800000 */
[----:B01----:R-:W0:Y:S01]  /*dde0*/  LDS.128 R4, [R60+0x18400] ;  /* 0x018400003c047984 */ /* 0x003e220000000c00 */
[----:B------:R-:W-:Y:S01]  /*ddf0*/  SHF.R.U32.HI R38, RZ, 0x10, R35 ;  /* 0x00000010ff267819 */ /* 0x000fe20000011623 */
[--C-:B------:R-:W-:Y:S01]  /*de00*/  HADD2.F32 R37, -RZ, R69.reuse.H0_H0 ;  /* 0x20000045ff257230 */ /* 0x100fe20000004100 */
[----:B------:R-:W-:Y:S01]  /*de10*/  SHF.R.U32.HI R36, RZ, 0x10, R33 ;  /* 0x00000010ff247819 */ /* 0x000fe20000011621 */
[----:B------:R-:W-:Y:S01]  /*de20*/  HADD2.F32 R69, -RZ, R69.H1_H1 ;  /* 0x30000045ff457230 */ /* 0x000fe20000004100 */
[----:B------:R-:W-:Y:S01]  /*de30*/  SHF.R.U64 R41, R34, 0x10, R35 ;  /* 0x0000001022297819 */ /* 0x000fe20000001223 */
[----:B------:R-:W-:Y:S01]  /*de40*/  HADD2.F32 R38, -RZ, R38.H0_H0 ;  /* 0x20000026ff267230 */ /* 0x000fe20000004100 */
[----:B------:R-:W-:Y:S01]  /*de50*/  SHF.R.U64 R42, R32, 0x10, R33 ;  /* 0x00000010202a7819 */ /* 0x000fe20000001221 */
[----:B------:R-:W-:Y:S02]  /*de60*/  HADD2.F32 R36, -RZ, R36.H0_H0 ;  /* 0x20000024ff247230 */ /* 0x000fe40000004100 */
[----:B------:R-:W-:-:S02]  /*de70*/  HADD2.F32 R35, -RZ, R14.H0_H0 ;  /* 0x2000000eff237230 */ /* 0x000fc40000004100 */
        /* <DEDUP_REMOVED lines=8> */
[C---:B------:R-:W-:Y:S01]  /*df00*/  FFMA.FTZ R40, R33.reuse, R36, -R40 ;  /* 0x0000002421287223 */ /* 0x040fe20000010828 */
[----:B------:R-:W-:Y:S02]  /*df10*/  HADD2.F32 R32, -RZ, R6.H1_H1 ;  /* 0x30000006ff207230 */ /* 0x000fe40000004100 */
[C---:B------:R-:W-:Y:S01]  /*df20*/  FMUL.FTZ R34, R4.reuse, R37 ;  /* 0x0000002504227220 */ /* 0x040fe20000410000 */
[--C-:B------:R-:W-:Y:S02]  /*df30*/  HADD2.F32 R6, -RZ, R5.reuse.H0_H0 ;  /* 0x20000005ff067230 */ /* 0x100fe40000004100 */
[----:B------:R-:W-:Y:S01]  /*df40*/  FFMA.FTZ R39, R33, R38, R39 ;  /* 0x0000002621277223 */ /* 0x000fe20000010027 */
        /* <DEDUP_REMOVED lines=19> */
.L_x_1480:
[----:B------:R-:W-:Y:S05]  /*e080*/  BSYNC B1 ;  /* 0x0000000000017941 */ /* 0x000fea0003800000 */
.L_x_1479:
[----:B------:R-:W-:Y:S04]  /*e090*/  BSSY B1, `(.L_x_1481) ;  /* 0x000002c000017945 */ /* 0x000fe80003800000 */
[----:B------:R-:W-:Y:S05]  /*e0a0*/  @P3 BRA `(.L_x_1482) ;  /* 0x0000000000a83947 */ /* 0x000fea0003800000 */
[----:B012---:R-:W0:Y:S01]  /*e0b0*/  LDS.128 R4, [R10+0x6000] ;  /* 0x006000000a047984 */ /* 0x007e220000000c00 */
[--C-:B------:R-:W-:Y:S01]  /*e0c0*/  SHF.R.U64 R39, R30, 0x10, R31.reuse ;  /* 0x000000101e277819 */ /* 0x100fe2000000121f */
[--C-:B------:R-:W-:Y:S01]  /*e0d0*/  HADD2.F32 R30, -RZ, R13.reuse.H0_H0 ;  /* 0x2000000dff1e7230 */ /* 0x100fe20000004100 */
[----:B------:R-:W-:Y:S01]  /*e0e0*/  SHF.R.U32.HI R31, RZ, 0x10, R31 ;  /* 0x00000010ff1f7819 */ /* 0x000fe2000001161f */
[----:B------:R-:W-:Y:S01]  /*e0f0*/  HADD2.F32 R32, -RZ, R12.H0_H0 ;  /* 0x2000000cff207230 */ /* 0x000fe20000004100 */
[--C-:B------:R-:W-:Y:S01]  /*e100*/  SHF.R.U32.HI R33, RZ, 0x10, R29.reuse ;  /* 0x00000010ff217819 */ /* 0x100fe2000001161d */
[----:B------:R-:W-:Y:S01]  /*e110*/  HADD2.F32 R13, -RZ, R13.H1_H1 ;  /* 0x3000000dff0d7230 */ /* 0x000fe20000004100 */
[----:B------:R-:W-:Y:S01]  /*e120*/  SHF.R.U64 R37, R28, 0x10, R29 ;  /* 0x000000101c257819 */ /* 0x000fe2000000121d */
[----:B------:R-:W-:Y:S02]  /*e130*/  HADD2.F32 R31, -RZ, R31.H0_H0 ;  /* 0x2000001fff1f7230 */ /* 0x000fe40000004100 */
[----:B------:R-:W-:-:S02]  /*e140*/  HADD2.F32 R33, -RZ, R33.H0_H0 ;  /* 0x20000021ff217230 */ /* 0x000fc40000004100 */
        /* <DEDUP_REMOVED lines=9> */
[----:B------:R-:W-:Y:S01]  /*e1e0*/  FFMA.FTZ R38, R28, R33, R36 ;  /* 0x000000211c267223 */ /* 0x000fe20000010024 */
[--C-:B------:R-:W-:Y:S02]  /*e1f0*/  HADD2.F32 R6, -RZ, R5.reuse.H0_H0 ;  /* 0x20000005ff067230 */ /* 0x100fe40000004100 */
[C---:B------:R-:W-:Y:S01]  /*e200*/  FMUL.FTZ R34, R4.reuse, R32 ;  /* 0x0000002004227220 */ /* 0x040fe20000410000 */
[----:B------:R-:W-:Y:S01]  /*e210*/  FMUL.FTZ R36, R4, R30 ;  /* 0x0000001e04247220 */ /* 0x000fe20000410000 */
[----:B------:R-:W-:Y:S02]  /*e220*/  HADD2.F32 R28, -RZ, R12.H1_H1 ;  /* 0x3000000cff1c7230 */ /* 0x000fe40000004100 */
[----:B------:R-:W-:Y:S01]  /*e230*/  FMUL.FTZ R33, R15, R13 ;  /* 0x0000000d0f217220 */ /* 0x000fe20000410000 */
[----:B------:R-:W-:-:S02]  /*e240*/  HADD2.F32 R5, -RZ, R5.H1_H1 ;  /* 0x30000005ff057230 */ /* 0x000fc40000004100 */
[C---:B------:R-:W-:Y:S01]  /*e250*/  FFMA.FTZ R34, R7.reuse, R30, -R34 ;  /* 0x0000001e07227223 */ /* 0x040fe20000010822 */
[----:B------:R-:W-:Y:S02]  /*e260*/  HADD2.F32 R12, -RZ, R37.H0_H0 ;  /* 0x20000025ff0c7230 */ /* 0x000fe40000004100 */
[----:B------:R-:W-:Y:S01]  /*e270*/  FFMA.FTZ R29, R7, R32, R36 ;  /* 0x00000020071d7223 */ /* 0x000fe20000010024 */
[----:B------:R-:W-:Y:S02]  /*e280*/  HADD2.F32 R4, -RZ, R39.H0_H0 ;  /* 0x20000027ff047230 */ /* 0x000fe40000004100 */
[----:B------:R-:W-:Y:S01]  /*e290*/  FMUL.FTZ R31, R15, R28 ;  /* 0x0000001c0f1f7220 */ /* 0x000fe20000410000 */
[C---:B------:R-:W-:Y:S02]  /*e2a0*/  FMUL.FTZ R7, R5.reuse, R12 ;  /* 0x0000000c05077220 */ /* 0x040fe40000410000 */
        /* <DEDUP_REMOVED lines=10> */
.L_x_1482:
[----:B------:R-:W-:Y:S05]  /*e350*/  BSYNC B1 ;  /* 0x0000000000017941 */ /* 0x000fea0003800000 */
.L_x_1481:
[----:B------:R-:W-:Y:S04]  /*e360*/  BSSY B1, `(.L_x_1483) ;  /* 0x000002c000017945 */ /* 0x000fe80003800000 */
[----:B------:R-:W-:Y:S05]  /*e370*/  @P4 BRA `(.L_x_1484) ;  /* 0x0000000000a84947 */ /* 0x000fea0003800000 */
[----:B0123--:R-:W0:Y:S01]  /*e380*/  LDS.128 R4, [R60+0x1c400] ;  /* 0x01c400003c047984 */ /* 0x00fe220000000c00 */
[--C-:B------:R-:W-:Y:S01]  /*e390*/  SHF.R.U64 R33, R26, 0x10, R27.reuse ;  /* 0x000000101a217819 */ /* 0x100fe2000000121b */
[----:B------:R-:W-:Y:S01]  /*e3a0*/  HADD2.F32 R26, -RZ, R3.H0_H0 ;  /* 0x20000003ff1a7230 */ /* 0x000fe20000004100 */
[----:B------:R-:W-:Y:S02]  /*e3b0*/  SHF.R.U32.HI R12, RZ, 0x10, R27 ;  /* 0x00000010ff0c7819 */ /* 0x000fe4000001161b */
[--C-:B------:R-:W-:Y:S02]  /*e3c0*/  SHF.R.U32.HI R27, RZ, 0x10, R25.reuse ;  /* 0x00000010ff1b7819 */ /* 0x100fe40000011619 */
[----:B------:R-:W-:Y:S01]  /*e3d0*/  SHF.R.U64 R31, R24, 0x10, R25 ;  /* 0x00000010181f7819 */ /* 0x000fe20000001219 */
[----:B------:R-:W-:Y:S02]  /*e3e0*/  HADD2.F32 R25, -RZ, R12.H0_H0 ;  /* 0x2000000cff197230 */ /* 0x000fe40000004100 */
[----:B------:R-:W-:-:S02]  /*e3f0*/  HADD2.F32 R27, -RZ, R27.H0_H0 ;  /* 0x2000001bff1b7230 */ /* 0x000fc40000004100 */
[--C-:B------:R-:W-:Y:S02]  /*e400*/  HADD2.F32 R24, -RZ, R11.reuse.H0_H0 ;  /* 0x2000000bff187230 */ /* 0x100fe40000004100 */
[----:B------:R-:W-:Y:S02]  /*e410*/  HADD2.F32 R11, -RZ, R11.H1_H1 ;  /* 0x3000000bff0b7230 */ /* 0x000fe40000004100 */
[--C-:B0-----:R-:W-:Y:S02]  /*e420*/  HADD2.F32 R15, -RZ, R7.reuse.H1_H1 ;  /* 0x30000007ff0f7230 */ /* 0x101fe40000004100 */
[----:B------:R-:W-:Y:S02]  /*e430*/  HADD2.F32 R14, -RZ, R7.H0_H0 ;  /* 0x20000007ff0e7230 */ /* 0x000fe40000004100 */
[--C-:B------:R-:W-:Y:S02]  /*e440*/  HADD2.F32 R7, -RZ, R4.reuse.H0_H0 ;  /* 0x20000004ff077230 */ /* 0x100fe40000004100 */
[----:B------:R-:W-:Y:S01]  /*e450*/  FMUL.FTZ R29, R15, R27 ;  /* 0x0000001b0f1d7220 */ /* 0x000fe20000410000 */
[----:B------:R-:W-:-:S02]  /*e460*/  HADD2.F32 R4, -RZ, R4.H1_H1 ;  /* 0x30000004ff047230 */ /* 0x000fc40000004100 */
[-C--:B------:R-:W-:Y:S01]  /*e470*/  FMUL.FTZ R30, R15, R25.reuse ;  /* 0x000000190f1e7220 */ /* 0x080fe20000410000 */
[--C-:B------:R-:W-:Y:S02]  /*e480*/  HADD2.F32 R12, -RZ, R6.reuse.H0_H0 ;  /* 0x20000006ff0c7230 */ /* 0x100fe40000004100 */
[C---:B------:R-:W-:Y:S01]  /*e490*/  FFMA.FTZ R29, R14.reuse, R25, -R29 ;  /* 0x000000190e1d7223 */ /* 0x040fe2000001081d */
[----:B------:R-:W-:Y:S02]  /*e4a0*/  HADD2.F32 R13, -RZ, R6.H1_H1 ;  /* 0x30000006ff0d7230 */ /* 0x000fe40000004100 */
[----:B------:R-:W-:Y:S01]  /*e4b0*/  FFMA.FTZ R32, R14, R27, R30 ;  /* 0x0000001b0e207223 */ /* 0x000fe2000001001e */
[----:B------:R-:W-:Y:S02]  /*e4c0*/  HADD2.F32 R6, -RZ, R5.H0_H0 ;  /* 0x20000005ff067230 */ /* 0x000fe40000004100 */
[C---:B------:R-:W-:Y:S01]  /*e4d0*/  FMUL.FTZ R28, R4.reuse, R26 ;  /* 0x0000001a041c7220 */ /* 0x040fe20000410000 */
[----:B------:R-:W-:Y:S01]  /*e4e0*/  FMUL.FTZ R30, R4, R24 ;  /* 0x00000018041e7220 */ /* 0x000fe20000410000 */
[----:B------:R-:W-:-:S02]  /*e4f0*/  HADD2.F32 R14, -RZ, R3.H1_H1 ;  /* 0x30000003ff0e7230 */ /* 0x000fc40000004100 */
[----:B------:R-:W-:Y:S01]  /*e500*/  FMUL.FTZ R27, R13, R11 ;  /* 0x0000000b0d1b7220 */ /* 0x000fe20000410000 */
[----:B------:R-:W-:Y:S02]  /*e510*/  HADD2.F32 R5, -RZ, R5.H1_H1 ;  /* 0x30000005ff057230 */ /* 0x000fe40000004100 */
[C---:B------:R-:W-:Y:S01]  /*e520*/  FFMA.FTZ R28, R7.reuse, R24, -R28 ;  /* 0x00000018071c7223 */ /* 0x040fe2000001081c */
[----:B------:R-:W-:Y:S02]  /*e530*/  HADD2.F32 R4, -RZ, R31.H0_H0 ;  /* 0x2000001fff047230 */ /* 0x000fe40000004100 */
[----:B------:R-:W-:Y:S01]  /*e540*/  FFMA.FTZ R15, R7, R26, R30 ;  /* 0x0000001a070f7223 */ /* 0x000fe2000001001e */
[----:B------:R-:W-:Y:S02]  /*e550*/  HADD2.F32 R3, -RZ, R33.H0_H0 ;  /* 0x20000021ff037230 */ /* 0x000fe40000004100 */
[-C--:B------:R-:W-:Y:S01]  /*e560*/  FMUL.FTZ R25, R13, R14.reuse ;  /* 0x0000000e0d197220 */ /* 0x080fe20000410000 */
[C---:B------:R-:W-:Y:S01]  /*e570*/  FFMA.FTZ R14, R12.reuse, R14, R27 ;  /* 0x0000000e0c0e7223 */ /* 0x040fe2000001001b */
[C---:B------:R-:W-:Y:S01]  /*e580*/  FMUL.FTZ R7, R5.reuse, R4 ;  /* 0x0000000405077220 */ /* 0x040fe20000410000 */
[----:B------:R-:W-:Y:S01]  /*e590*/  FMUL.FTZ R13, R5, R3 ;  /* 0x00000003050d7220 */ /* 0x000fe20000410000 */
[----:B------:R-:W-:-:S02]  /*e5a0*/  FFMA.FTZ R25, R12, R11, -R25 ;  /* 0x0000000b0c197223 */ /* 0x000fc40000010819 */
[----:B------:R-:W-:Y:S01]  /*e5b0*/  FFMA.FTZ R5, R6, R3, -R7 ;  /* 0x0000000306057223 */ /* 0x000fe20000010807 */
[----:B------:R-:W-:Y:S01]  /*e5c0*/  F2FP.F16.F32.PACK_AB R7, R32, R29 ;  /* 0x0000001d2007723e */ /* 0x000fe200000000ff */
[----:B------:R-:W-:Y:S01]  /*e5d0*/  FFMA.FTZ R12, R6, R4, R13 ;  /* 0x00000004060c7223 */ /* 0x000fe2000001000d */
[----:B------:R-:W-:Y:S02]  /*e5e0*/  F2FP.F16.F32.PACK_AB R4, R15, R28 ;  /* 0x0000001c0f04723e */ /* 0x000fe400000000ff */
[----:B------:R-:W-:Y:S02]  /*e5f0*/  F2FP.F16.F32.PACK_AB R6, R14, R25 ;  /* 0x000000190e06723e */ /* 0x000fe400000000ff */
[----:B------:R-:W-:-:S05]  /*e600*/  F2FP.F16.F32.PACK_AB R5, R12, R5 ;  /* 0x000000050c05723e */ /* 0x000fca00000000ff */
[----:B------:R4:W-:Y:S02]  /*e610*/  STS.128 [R60+0x1c400], R4 ;  /* 0x01c400043c007388 */ /* 0x0009e40000000c00 */
.L_x_1484:
[----:B------:R-:W-:Y:S05]  /*e620*/  BSYNC B1 ;  /* 0x0000000000017941 */ /* 0x000fea0003800000 */
.L_x_1483:
[----:B------:R-:W-:Y:S05]  /*e630*/  @P5 BRA `(.L_x_1474) ;  /* 0x0000003400845947 */ /* 0x000fea0003800000 */
[----:B01234-:R-:W0:Y:S01]  /*e640*/  LDS.128 R4, [R10+0xa000] ;  /* 0x00a000000a047984 */ /* 0x01fe220000000c00 */
[----:B------:R-:W-:Y:S01]  /*e650*/  SHF.R.U64 R25, R20, 0x10, R21 ;  /* 0x0000001014197819 */ /* 0x000fe20000001215 */
[----:B------:R-:W-:Y:S01]  /*e660*/  HADD2.F32 R12, -RZ, R2.H0_H0 ;  /* 0x20000002ff0c7230 */ /* 0x000fe20000004100 */
[----:B------:R-:W-:Y:S01]  /*e670*/  SHF.R.U32.HI R20, RZ, 0x10, R9 ;  /* 0x00000010ff147819 */ /* 0x000fe20000011609 */
[----:B------:R-:W-:Y:S01]  /*e680*/  HADD2.F32 R13, -RZ, R0.H0_H0 ;  /* 0x20000000ff0d7230 */ /* 0x000fe20000004100 */
[----:B------:R-:W-:Y:S01]  /*e690*/  SHF.R.U32.HI R14, RZ, 0x10, R21 ;  /* 0x00000010ff0e7819 */ /* 0x000fe20000011615 */
        /* <DEDUP_REMOVED lines=19> */
[----:B------:R-:W-:-:S02]  /*e7d0*/  HADD2.F32 R9, -RZ, R0.H1_H1 ;  /* 0x30000000ff097230 */ /* 0x000fc40000004100 */
[----:B------:R-:W-:Y:S01]  /*e7e0*/  FFMA.FTZ R3, R3, R13, R14 ;  /* 0x0000000d03037223 */ /* 0x000fe2000001000e */
[----:B------:R-:W-:Y:S02]  /*e7f0*/  HADD2.F32 R4, -RZ, R21.H0_H0 ;  /* 0x20000015ff047230 */ /* 0x000fe40000004100 */
[----:B------:R-:W-:Y:S02]  /*e800*/  HADD2.F32 R0, -RZ, R25.H0_H0 ;  /* 0x20000019ff007230 */ /* 0x000fe40000004100 */
[CC--:B------:R-:W-:Y:S01]  /*e810*/  FMUL.FTZ R12, R8.reuse, R9.reuse ;  /* 0x00000009080c7220 */ /* 0x0c0fe20000410000 */
[----:B------:R-:W-:Y:S01]  /*e820*/  FMUL.FTZ R8, R8, R2 ;  /* 0x0000000208087220 */ /* 0x000fe20000410000 */
[C---:B------:R-:W-:Y:S01]  /*e830*/  FMUL.FTZ R11, R5.reuse, R4 ;  /* 0x00000004050b7220 */ /* 0x040fe20000410000 */
[----:B------:R-:W-:Y:S01]  /*e840*/  FMUL.FTZ R13, R5, R0 ;  /* 0x00000000050d7220 */ /* 0x000fe20000410000 */
[C---:B------:R-:W-:Y:S02]  /*e850*/  FFMA.FTZ R12, R7.reuse, R2, -R12 ;  /* 0x00000002070c7223 */ /* 0x040fe4000001080c */
[C---:B------:R-:W-:Y:S01]  /*e860*/  FFMA.FTZ R5, R6.reuse, R0, -R11 ;  /* 0x0000000006057223 */ /* 0x040fe2000001080b */
[----:B------:R-:W-:Y:S01]  /*e870*/  FFMA.FTZ R9, R7, R9, R8 ;  /* 0x0000000907097223 */ /* 0x000fe20000010008 */
[----:B------:R-:W-:Y:S01]  /*e880*/  FFMA.FTZ R0, R6, R4, R13 ;  /* 0x0000000406007223 */ /* 0x000fe2000001000d */
[----:B------:R-:W-:-:S02]  /*e890*/  F2FP.F16.F32.PACK_AB R7, R15, R26 ;  /* 0x0000001a0f07723e */ /* 0x000fc400000000ff */
[----:B------:R-:W-:Y:S02]  /*e8a0*/  F2FP.F16.F32.PACK_AB R4, R3, R24 ;  /* 0x000000180304723e */ /* 0x000fe400000000ff */
[----:B------:R-:W-:Y:S02]  /*e8b0*/  F2FP.F16.F32.PACK_AB R6, R9, R12 ;  /* 0x0000000c0906723e */ /* 0x000fe400000000ff */
[----:B------:R-:W-:-:S05]  /*e8c0*/  F2FP.F16.F32.PACK_AB R5, R0, R5 ;  /* 0x000000050005723e */ /* 0x000fca00000000ff */
[----:B------:R0:W-:Y:S01]  /*e8d0*/  STS.128 [R10+0xa000], R4 ;  /* 0x00a000040a007388 */ /* 0x0001e20000000c00 */
[----:B------:R-:W-:Y:S05]  /*e8e0*/  BRA `(.L_x_1474) ;  /* 0x0000003000d87947 */ /* 0x000fea0003800000 */
.L_x_1447:
[----:B------:R-:W0:Y:S01]  /*e8f0*/  LDC R78, c[0x0][0x428] ;  /* 0x00010a00ff4e7b82 */ /* 0x000e220000000800 */
[-C--:B------:R-:W-:Y:S01]  /*e900*/  ISETP.GE.AND P0, PT, R195, R8.reuse, PT ;  /* 0x00000008c300720c */ /* 0x080fe20003f06270 */
[----:B------:R-:W-:Y:S01]  /*e910*/  BSSY B1, `(.L_x_1485) ;  /* 0x000003f000017945 */ /* 0x000fe20003800000 */
[----:B------:R-:W-:Y:S01]  /*e920*/  ISETP.GE.AND P1, PT, R221, R8, PT ;  /* 0x00000008dd00720c */ /* 0x000fe20003f26270 */
[----:B------:R-:W-:Y:S01]  /*e930*/  IMAD.MOV.U32 R9, RZ, RZ, R61 ;  /* 0x000000ffff097224 */ /* 0x000fe200078e003d */
[----:B------:R-:W-:Y:S01]  /*e940*/  MOV R8, R72 ;  /* 0x0000004800087202 */ /* 0x000fe20000000f00 */
[----:B------:R-:W-:Y:S01]  /*e950*/  IMAD.MOV.U32 R10, RZ, RZ, R144 ;  /* 0x000000ffff0a7224 */ /* 0x000fe200078e0090 */
[----:B------:R-:W-:Y:S01]  /*e960*/  CS2R R40, SRZ ;  /* 0x0000000000287805 */ /* 0x000fe2000001ff00 */
[----:B------:R-:W-:Y:S01]  /*e970*/  IMAD.MOV.U32 R11, RZ, RZ, R77 ;  /* 0x000000ffff0b7224 */ /* 0x000fe200078e004d */
        /* <DEDUP_REMOVED lines=22> */
[----:B0-----:R-:W-:Y:S06]  /*eae0*/  @P0 BRA `(.L_x_1486) ;  /* 0x0000000000840947 */ /* 0x001fec0003800000 */
[----:B------:R-:W-:Y:S01]  /*eaf0*/  IADD3 R4, P2, R84, R71, RZ ;  /* 0x0000004754047210 */ /* 0x000fe20007f5e0ff */
[----:B------:R-:W-:Y:S01]  /*eb00*/  ULDC.64 UR4, c[0x0][0x3c8] ;  /* 0x0000f20000047ab9 */ /* 0x000fe20000000a00 */
[----:B------:R-:W-:Y:S01]  /*eb10*/  IADD3 R0, P3, R87, R70, RZ ;  /* 0x0000004657007210 */ /* 0x000fe20007f7e0ff */
[----:B------:R-:W-:Y:S01]  /*eb20*/  ULDC.64 UR6, c[0x0][0x3e0] ;  /* 0x0000f80000067ab9 */ /* 0x000fe20000000a00 */
[----:B------:R-:W-:Y:S01]  /*eb30*/  CS2R R32, SRZ ;  /* 0x0000000000207805 */ /* 0x000fe2000001ff00 */
[----:B------:R-:W-:Y:S01]  /*eb40*/  IMAD.X R7, R82, 0x1, R83, P2 ;  /* 0x0000000152077824 */ /* 0x000fe200010e0653 */
[----:B------:R-:W-:Y:S02]  /*eb50*/  IADD3.X R5, R85, R80, RZ, P3, !PT ;  /* 0x0000005055057210 */ /* 0x000fe40001ffe4ff */
[----:B------:R-:W-:Y:S02]  /*eb60*/  CS2R R34, SRZ ;  /* 0x0000000000227805 */ /* 0x000fe4000001ff00 */
[----:B------:R-:W-:Y:S01]  /*eb70*/  LEA R14, P2, R4, UR4, 0x1 ;  /* 0x00000004040e7c11 */ /* 0x000fe2000f8408ff */
[----:B------:R-:W-:Y:S01]  /*eb80*/  ULDC UR4, c[0x0][0x3d4] ;  /* 0x0000f50000047ab9 */ /* 0x000fe20000000800 */
[----:B------:R-:W-:-:S02]  /*eb90*/  LEA R20, P3, R0, UR6, 0x1 ;  /* 0x0000000600147c11 */ /* 0x000fc4000f8608ff */
[----:B------:R-:W-:Y:S02]  /*eba0*/  CS2R R36, SRZ ;  /* 0x0000000000247805 */ /* 0x000fe4000001ff00 */
[----:B------:R-:W-:Y:S02]  /*ebb0*/  LEA.HI.X R15, R4, UR5, R7, 0x1, P2 ;  /* 0x00000005040f7c11 */ /* 0x000fe400090f0c07 */
[----:B------:R-:W-:Y:S02]  /*ebc0*/  CS2R R38, SRZ ;  /* 0x0000000000267805 */ /* 0x000fe4000001ff00 */
[----:B------:R-:W-:Y:S02]  /*ebd0*/  LEA.HI.X R21, R0, UR7, R5, 0x1, P3 ;  /* 0x0000000700157c11 */ /* 0x000fe400098f0c05 */
[----:B------:R-:W-:Y:S02]  /*ebe0*/  CS2R R60, SRZ ;  /* 0x00000000003c7805 */ /* 0x000fe4000001ff00 */
[----:B------:R-:W-:-:S02]  /*ebf0*/  ISETP.GE.AND P2, PT, R192, UR4, PT ;  /* 0x00000004c0007c0c */ /* 0x000fc4000bf46270 */
[----:B------:R-:W-:Y:S02]  /*ec00*/  CS2R R62, SRZ ;  /* 0x00000000003e7805 */ /* 0x000fe4000001ff00 */
[----:B------:R-:W-:Y:S02]  /*ec10*/  ISETP.GE.AND P3, PT, R198, UR4, PT ;  /* 0x00000004c6007c0c */ /* 0x000fe4000bf66270 */
[----:B------:R-:W-:Y:S02]  /*ec20*/  CS2R R4, SRZ ;  /* 0x0000000000047805 */ /* 0x000fe4000001ff00 */
[----:B------:R-:W-:Y:S02]  /*ec30*/  ISETP.GE.AND P4, PT, R199, UR4, PT ;  /* 0x00000004c7007c0c */ /* 0x000fe4000bf86270 */
[----:B------:R-:W-:Y:S02]  /*ec40*/  CS2R R6, SRZ ;  /* 0x0000000000067805 */ /* 0x000fe4000001ff00 */
[----:B------:R-:W-:-:S02]  /*ec50*/  CS2R R24, SRZ ;  /* 0x0000000000187805 */ /* 0x000fc4000001ff00 */
[----:B------:R-:W-:Y:S02]  /*ec60*/  CS2R R26, SRZ ;  /* 0x00000000001a7805 */ /* 0x000fe4000001ff00 */
[----:B------:R-:W-:Y:S02]  /*ec70*/  CS2R R28, SRZ ;  /* 0x00000000001c7805 */ /* 0x000fe4000001ff00 */
[----:B------:R-:W-:Y:S01]  /*ec80*/  CS2R R30, SRZ ;  /* 0x00000000001e7805 */ /* 0x000fe2000001ff00 */
[----:B------:R-:W-:Y:S02]  /*ec90*/  ULDC.64 UR8, c[0x0][0x208] ;  /* 0x0000820000087ab9 */ /* 0x000fe40000000a00 */
[----:B------:R0:W5:Y:S04]  /*eca0*/  @!P2 LDG.E.128 R32, desc[UR8][R14.64] ;  /* 0x000000080e20a981 */ /* 0x000168000c1e1d00 */
[----:B------:R0:W5:Y:S04]  /*ecb0*/  @!P3 LDG.E.128 R36, desc[UR8][R14.64+0x40] ;  /* 0x000040080e24b981 */ /* 0x000168000c1e1d00 */
[----:B------:R0:W5:Y:S04]  /*ecc0*/  @!P4 LDG.E.128 R60, desc[UR8][R14.64+0x80] ;  /* 0x000080080e3cc981 */ /* 0x000168000c1e1d00 */
[----:B------:R0:W5:Y:S04]  /*ecd0*/  @!P2 LDG.E.128 R4, desc[UR8][R20.64] ;  /* 0x000000081404a981 */ /* 0x000168000c1e1d00 */
[----:B------:R0:W5:Y:S04]  /*ece0*/  @!P3 LDG.E.128 R24, desc[UR8][R20.64+0x40] ;  /* 0x000040081418b981 */ /* 0x000168000c1e1d00 */
[----:B------:R0:W5:Y:S02]  /*ecf0*/  @!P4 LDG.E.128 R28, desc[UR8][R20.64+0x80] ;  /* 0x00008008141cc981 */ /* 0x000164000c1e1d00 */
.L_x_1486:
[----:B------:R-:W-:Y:S05]  /*ed00*/  BSYNC B1 ;  /* 0x0000000000017941 */ /* 0x000fea0003800000 */
.L_x_1485:
[----:B------:R-:W-:Y:S01]  /*ed10*/  BSSY B1, `(.L_x_1487) ;  /* 0x0000027000017945 */ /* 0x000fe20003800000 */
[----:B-----5:R-:W-:Y:S01]  /*ed20*/  IMAD.MOV.U32 R72, RZ, RZ, R4 ;  /* 0x000000ffff487224 */ /* 0x020fe200078e0004 */
[----:B------:R-:W-:Y:S01]  /*ed30*/  CS2R R66, SRZ ;  /* 0x0000000000427805 */ /* 0x000fe2000001ff00 */
[----:B------:R-:W-:Y:S02]  /*ed40*/  IMAD.MOV.U32 R73, RZ, RZ, R5 ;  /* 0x000000ffff497224 */ /* 0x000fe400078e0005 */
[----:B------:R-:W-:Y:S01]  /*ed50*/  IMAD.MOV.U32 R77, RZ, RZ, R6 ;  /* 0x000000ffff4d7224 */ /* 0x000fe200078e0006 */
[----:B------:R-:W-:Y:S06]  /*ed60*/  @P1 BRA `(.L_x_1488) ;  /* 0x0000000000841947 */ /* 0x000fec0003800000 */
[----:B------:R-:W-:Y:S01]  /*ed70*/  IADD3 R76, P2, P3, R71, R76, R84 ;  /* 0x0000004c474c7210 */ /* 0x000fe20007b5e054 */
[----:B------:R-:W-:Y:S01]  /*ed80*/  ULDC.64 UR4, c[0x0][0x3c8] ;  /* 0x0000f20000047ab9 */ /* 0x000fe20000000a00 */
[----:B------:R-:W-:Y:S01]  /*ed90*/  IADD3 R75, P4, P5, R70, R75, R87 ;  /* 0x0000004b464b7210 */ /* 0x000fe20007d9e057 */
[----:B------:R-:W-:Y:S01]  /*eda0*/  ULDC.64 UR6, c[0x0][0x3e0] ;  /* 0x0000f80000067ab9 */ /* 0x000fe20000000a00 */
[----:B0-----:R-:W-:Y:S02]  /*edb0*/  IADD3.X R15, R83, R74, R82, P2, P3 ;  /* 0x0000004a530f7210 */ /* 0x001fe400017e6452 */
[----:B------:R-:W-:Y:S02]  /*edc0*/  CS2R R52, SRZ ;  /* 0x0000000000347805 */ /* 0x000fe4000001ff00 */
[----:B------:R-:W-:Y:S01]  /*edd0*/  LEA R14, P2, R76, UR4, 0x1 ;  /* 0x000000044c0e7c11 */ /* 0x000fe2000f8408ff */
[----:B------:R-:W-:Y:S01]  /*ede0*/  ULDC UR4, c[0x0][0x3d4] ;  /* 0x0000f50000047ab9 */ /* 0x000fe20000000800 */
[----:B------:R-:W-:-:S02]  /*edf0*/  IADD3.X R0, R80, R69, R85, P4, P5 ;  /* 0x0000004550007210 */ /* 0x000fc400027ea455 */
[----:B------:R-:W-:Y:S02]  /*ee00*/  CS2R R54, SRZ ;  /* 0x0000000000367805 */ /* 0x000fe4000001ff00 */
[C---:B------:R-:W-:Y:S02]  /*ee10*/  LEA R20, P3, R75.reuse, UR6, 0x1 ;  /* 0x000000064b147c11 */ /* 0x040fe4000f8608ff */
[----:B------:R-:W-:Y:S02]  /*ee20*/  CS2R R56, SRZ ;  /* 0x0000000000387805 */ /* 0x000fe4000001ff00 */
[----:B------:R-:W-:Y:S02]  /*ee30*/  LEA.HI.X R15, R76, UR5, R15, 0x1, P2 ;  /* 0x000000054c0f7c11 */ /* 0x000fe400090f0c0f */
[----:B------:R-:W-:Y:S02]  /*ee40*/  CS2R R58, SRZ ;  /* 0x00000000003a7805 */ /* 0x000fe4000001ff00 */
[----:B------:R-:W-:-:S02]  /*ee50*/  LEA.HI.X R21, R75, UR7, R0, 0x1, P3 ;  /* 0x000000074b157c11 */ /* 0x000fc400098f0c00 */
        /* <DEDUP_REMOVED lines=18> */
.L_x_1488:
[----:B------:R-:W-:Y:S05]  /*ef80*/  BSYNC B1 ;  /* 0x0000000000017941 */ /* 0x000fea0003800000 */
.L_x_1487:
[----:B------:R-:W-:Y:S01]  /*ef90*/  IMAD.MOV.U32 R0, RZ, RZ, R7 ;  /* 0x000000ffff007224 */ /* 0x000fe200078e0007 */
[----:B01----:R-:W-:Y:S01]  /*efa0*/  MOV R14, R24 ;  /* 0x00000018000e7202 */ /* 0x003fe20000000f00 */
[----:B------:R-:W-:Y:S01]  /*efb0*/  IMAD.MOV.U32 R15, RZ, RZ, R25 ;  /* 0x000000ffff0f7224 */ /* 0x000fe200078e0019 */
[----:B------:R-:W-:Y:S01]  /*efc0*/  ISETP.NE.AND P2, PT, R78, 0x1, PT ;  /* 0x000000014e00780c */ /* 0x000fe20003f45270 */
[----:B------:R-:W-:Y:S01]  /*efd0*/  IMAD.MOV.U32 R69, RZ, RZ, R36 ;  /* 0x000000ffff457224 */ /* 0x000fe200078e0024 */
[----:B------:R-:W-:Y:S01]  /*efe0*/  PRMT R87, R0, 0x7610, R87 ;  /* 0x0000761000577816 */ /* 0x000fe20000000057 */
[----:B------:R-:W-:Y:S01]  /*eff0*/  IMAD.MOV.U32 R0, RZ, RZ, R26 ;  /* 0x000000ffff007224 */ /* 0x000fe200078e001a */
[----:B------:R-:W-:Y:S01]  /*f000*/  PRMT R80, R14, 0x5410, R15 ;  /* 0x000054100e507816 */ /* 0x000fe2000000000f */
[----:B------:R-:W-:Y:S01]  /*f010*/  IMAD.MOV.U32 R14, RZ, RZ, R27 ;  /* 0x000000ffff0e7224 */ /* 0x000fe200078e001b */
[----:B------:R-:W-:Y:S01]  /*f020*/  MOV R15, R29 ;  /* 0x0000001d000f7202 */ /* 0x000fe20000000f00 */
[----:B------:R-:W-:Y:S01]  /*f030*/  IMAD.MOV.U32 R20, RZ, RZ, R33 ;  /* 0x000000ffff147224 */ /* 0x000fe200078e0021 */
[----:B------:R-:W-:Y:S01]  /*f040*/  PRMT R89, R89, 0x5410, R72 ;  /* 0x0000541059597816 */ /* 0x000fe20000000048 */
[----:B------:R-:W-:Y:S01]  /*f050*/  ULDC.64 UR4, c[0x0][0x3c8] ;  /* 0x0000f20000047ab9 */ /* 0x000fe20000000a00 */
[----:B------:R-:W-:Y:S01]  /*f060*/  PRMT R81, R0, 0x5410, R14 ;  /* 0x0000541000517816 */ /* 0x000fe2000000000e */
[----:B------:R-:W-:Y:S01]  /*f070*/  IMAD.MOV.U32 R0, RZ, RZ, R28 ;  /* 0x000000ffff007224 */ /* 0x000fe200078e001c */
[----:B------:R-:W-:Y:S01]  /*f080*/  PRMT R88, R88, 0x5410, R77 ;  /* 0x0000541058587816 */ /* 0x000fe2000000004d */
[----:B------:R-:W-:Y:S01]  /*f090*/  IMAD.MOV.U32 R14, RZ, RZ, R30 ;  /* 0x000000ffff0e7224 */ /* 0x000fe200078e001e */
[----:B------:R-:W0:Y:S01]  /*f0a0*/  @P2 LDC R21, c[0x0][0x430] ;  /* 0x00010c00ff152b82 */ /* 0x000e220000000800 */
[----:B------:R-:W-:Y:S01]  /*f0b0*/  PRMT R90, R73, 0x7610, R90 ;  /* 0x00007610495a7816 */ /* 0x000fe2000000005a */
[----:B------:R-:W-:Y:S01]  /*f0c0*/  ULDC.64 UR6, c[0x0][0x3e0] ;  /* 0x0000f80000067ab9 */ /* 0x000fe20000000a00 */
[----:B------:R-:W-:Y:S01]  /*f0d0*/  PRMT R74, R0, 0x5410, R15 ;  /* 0x00005410004a7816 */ /* 0x000fe2000000000f */
[----:B------:R-:W-:Y:S01]  /*f0e0*/  IMAD.MOV.U32 R15, RZ, RZ, R32 ;  /* 0x000000ffff0f7224 */ /* 0x000fe200078e0020 */
[----:B------:R-:W-:Y:S01]  /*f0f0*/  PRMT R75, R14, 0x7610, R75 ;  /* 0x000076100e4b7816 */ /* 0x000fe2000000004b */
[----:B------:R-:W-:Y:S01]  /*f100*/  IMAD.MOV.U32 R14, RZ, RZ, R31 ;  /* 0x000000ffff0e7224 */ /* 0x000fe200078e001f */
[----:B------:R-:W-:Y:S01]  /*f110*/  PRMT R82, R69, 0x7610, R82 ;  /* 0x0000761045527816 */ /* 0x000fe20000000052 */
[----:B------:R-:W1:Y:S01]  /*f120*/  @P2 LDC R0, c[0x0][0x42c] ;  /* 0x00010b00ff002b82 */ /* 0x000e620000000800 */
[----:B------:R-:W-:Y:S01]  /*f130*/  PRMT R89, R15, 0x7610, R89 ;  /* 0x000076100f597816 */ /* 0x000fe20000000059 */
[----:B------:R-:W-:Y:S01]  /*f140*/  IMAD R15, R201, 0x80, R195 ;  /* 0x00000080c90f7824 */ /* 0x000fe200078e02c3 */
[----:B------:R-:W-:Y:S01]  /*f150*/  PRMT R75, R75, 0x5410, R14 ;  /* 0x000054104b4b7816 */ /* 0x000fe2000000000e */
[----:B------:R-:W-:Y:S01]  /*f160*/  IMAD.MOV.U32 R69, RZ, RZ, R39 ;  /* 0x000000ffff457224 */ /* 0x000fe200078e0027 */
[----:B------:R-:W-:-:S02]  /*f170*/  MOV R14, R34 ;  /* 0x00000022000e7202 */ /* 0x000fc40000000f00 */
[----:B------:R-:W-:Y:S01]  /*f180*/  PRMT R90, R90, 0x5410, R20 ;  /* 0x000054105a5a7816 */ /* 0x000fe20000000014 */
[----:B------:R-:W-:Y:S01]  /*f190*/  IMAD.MOV.U32 R20, RZ, RZ, R35 ;  /* 0x000000ffff147224 */ /* 0x000fe200078e0023 */
[----:B------:R-:W-:Y:S01]  /*f1a0*/  PRMT R88, R14, 0x7610, R88 ;  /* 0x000076100e587816 */ /* 0x000fe20000000058 */
[----:B------:R-:W-:Y:S01]  /*f1b0*/  IMAD.MOV.U32 R14, RZ, RZ, R37 ;  /* 0x000000ffff0e7224 */ /* 0x000fe200078e0025 */
[----:B------:R-:W-:Y:S02]  /*f1c0*/  LEA R15, R224, R15, 0x6 ;  /* 0x0000000fe00f7211 */ /* 0x000fe400078e30ff */
[----:B------:R-:W-:Y:S01]  /*f1d0*/  PRMT R87, R87, 0x5410, R20 ;  /* 0x0000541057577816 */ /* 0x000fe20000000014 */
[----:B------:R-:W-:Y:S01]  /*f1e0*/  IMAD.MOV.U32 R20, RZ, RZ, R38 ;  /* 0x000000ffff147224 */ /* 0x000fe200078e0026 */
[----:B------:R-:W-:Y:S01]  /*f1f0*/  PRMT R82, R82, 0x5410, R14 ;  /* 0x0000541052527816 */ /* 0x000fe2000000000e */
[----:B------:R-:W-:Y:S01]  /*f200*/  IMAD.MOV.U32 R14, RZ, RZ, R60 ;  /* 0x000000ffff0e7224 */ /* 0x000fe200078e003c */
[----:B-----5:R-:W-:-:S02]  /*f210*/  MOV R71, R43 ;  /* 0x0000002b00477202 */ /* 0x020fc40000000f00 */
[----:B------:R-:W-:Y:S01]  /*f220*/  PRMT R83, R20, 0x5410, R69 ;  /* 0x0000541014537816 */ /* 0x000fe20000000045 */
[----:B------:R-:W-:Y:S01]  /*f230*/  IMAD.MOV.U32 R69, RZ, RZ, R63 ;  /* 0x000000ffff457224 */ /* 0x000fe200078e003f */
[----:B------:R-:W-:Y:S01]  /*f240*/  PRMT R76, R14, 0x7610, R76 ;  /* 0x000076100e4c7816 */ /* 0x000fe2000000004c */
[----:B------:R-:W-:Y:S01]  /*f250*/  IMAD.MOV.U32 R14, RZ, RZ, R61 ;  /* 0x000000ffff0e7224 */ /* 0x000fe200078e003d */
[----:B------:R-:W-:Y:S01]  /*f260*/  MOV R20, R62 ;  /* 0x0000003e00147202 */ /* 0x000fe20000000f00 */
[----:B-1----:R-:W-:-:S03]  /*f270*/  @P2 IMAD.HI.U32 R0, R15, R0, RZ ;  /* 0x000000000f002227 */ /* 0x002fc600078e00ff */
[----:B------:R-:W-:Y:S01]  /*f280*/  PRMT R76, R76, 0x5410, R14 ;  /* 0x000054104c4c7816 */ /* 0x000fe2000000000e */
[----:B------:R-:W-:Y:S01]  /*f290*/  IMAD.MOV.U32 R14, RZ, RZ, R41 ;  /* 0x000000ffff0e7224 */ /* 0x000fe200078e0029 */
[----:B0-----:R-:W-:Y:S01]  /*f2a0*/  @P2 SHF.R.U32.HI R15, RZ, R21, R0 ;  /* 0x00000015ff0f2219 */ /* 0x001fe20000011600 */
[----:B------:R-:W-:Y:S01]  /*f2b0*/  IMAD.MOV.U32 R0, RZ, RZ, R40 ;  /* 0x000000ffff007224 */ /* 0x000fe200078e0028 */
[----:B------:R-:W-:Y:S01]  /*f2c0*/  PRMT R77, R20, 0x5410, R69 ;  /* 0x00005410144d7816 */ /* 0x000fe20000000045 */
[----:B------:R-:W-:Y:S01]  /*f2d0*/  IMAD.MOV.U32 R20, RZ, RZ, R42 ;  /* 0x000000ffff147224 */ /* 0x000fe200078e002a */
[----:B------:R-:W-:Y:S01]  /*f2e0*/  SHF.R.S32.HI R21, RZ, 0x1f, R15 ;  /* 0x0000001fff157819 */ /* 0x000fe2000001140f */
[-C--:B------:R-:W-:Y:S01]  /*f2f0*/  IMAD.WIDE.U32 R8, R15, R12.reuse, R8 ;  /* 0x0000000c0f087225 */ /* 0x080fe200078e0008 */
[----:B------:R-:W-:Y:S02]  /*f300*/  PRMT R69, R0, 0x5410, R14 ;  /* 0x0000541000457816 */ /* 0x000fe4000000000e */
[----:B------:R-:W-:Y:S01]  /*f310*/  PRMT R70, R20, 0x5410, R71 ;  /* 0x0000541014467816 */ /* 0x000fe20000000047 */
[----:B------:R-:W-:-:S02]  /*f320*/  IMAD R0, R21, R12, RZ ;  /* 0x0000000c15007224 */ /* 0x000fc400078e02ff */
        /* <DEDUP_REMOVED lines=9> */
[----:B------:R-:W-:Y:S02]  /*f3c0*/  IMAD.IADD R13, R9, 0x1, R13 ;  /* 0x00000001090d7824 */ /* 0x000fe400078e020d */
[----:B------:R-:W-:Y:S01]  /*f3d0*/  IMAD.IADD R9, R11, 0x1, R15 ;  /* 0x000000010b097824 */ /* 0x000fe200078e020f */
[----:B------:R-:W-:-:S02]  /*f3e0*/  PRMT R21, R2, 0x5410, R12 ;  /* 0x0000541002157816 */ /* 0x000fc4000000000c */
[----:B------:R-:W-:Y:S02]  /*f3f0*/  LEA.HI.X R8, R8, UR5, R13, 0x1, P2 ;  /* 0x0000000508087c11 */ /* 0x000fe400090f0c0d */
[----:B------:R-:W-:Y:S02]  /*f400*/  LEA.HI.X R2, R10, UR7, R9, 0x1, P3 ;  /* 0x000000070a027c11 */ /* 0x000fe400098f0c09 */
[----:B------:R-:W-:Y:S01]  /*f410*/  LEA.HI R9, R220, R220, RZ, 0x1 ;  /* 0x000000dcdc097211 */ /* 0x000fe200078f08ff */
[----:B------:R-:W-:Y:S06]  /*f420*/  BRA.DIV UR4, `(.L_x_1489) ;  /* 0x0000018a04c87947 */ /* 0x000fec000b800000 */
.L_x_1761:
[----:B------:R-:W-:-:S03]  /*f430*/  UMOV UR4, 0xffffffff ;  /* 0xffffffff00047882 */ /* 0x000fc60000000000 */
[----:B------:R-:W-:Y:S05]  /*f440*/  BRA.DIV UR4, `(.L_x_1490) ;  /* 0x0000018a04e87947 */ /* 0x000fea000b800000 */
.L_x_1764:
[----:B------:R-:W-:-:S03]  /*f450*/  UMOV UR4, 0xffffffff ;  /* 0xffffffff00047882 */ /* 0x000fc60000000000 */
[----:B------:R-:W-:Y:S05]  /*f460*/  BRA.DIV UR4, `(.L_x_1491) ;  /* 0x0000018e04087947 */ /* 0x000fea000b800000 */
.L_x_1767:
[----:B------:R-:W-:-:S03]  /*f470*/  UMOV UR4, 0xffffffff ;  /* 0xffffffff00047882 */ /* 0x000fc60000000000 */
[----:B------:R-:W-:Y:S05]  /*f480*/  BRA.DIV UR4, `(.L_x_1492) ;  /* 0x0000018e04287947 */ /* 0x000fea000b800000 */
.L_x_1770:
[----:B------:R-:W-:-:S03]  /*f490*/  UMOV UR4, 0xffffffff ;  /* 0xffffffff00047882 */ /* 0x000fc60000000000 */
[----:B------:R-:W-:Y:S05]  /*f4a0*/  BRA.DIV UR4, `(.L_x_1493) ;  /* 0x0000018e04487947 */ /* 0x000fea000b800000 */
.L_x_1773:
[----:B------:R-:W-:Y:S01]  /*f4b0*/  UMOV UR4, 0xffffffff ;  /* 0xffffffff00047882 */ /* 0x000fe20000000000 */
[----:B------:R-:W-:Y:S02]  /*f4c0*/  LOP3.LUT R9, R9, 0xfffffffe, RZ, 0xc0, !PT ;  /* 0xfffffffe09097812 */ /* 0x000fe400078ec0ff */
[----:B------:R-:W-:Y:S05]  /*f4d0*/  BRA.DIV UR4, `(.L_x_1494) ;  /* 0x0000018e04647947 */ /* 0x000fea000b800000 */
.L_x_1776:
[----:B------:R-:W-:Y:S01]  /*f4e0*/  UMOV UR4, 0xffffffff ;  /* 0xffffffff00047882 */ /* 0x000fe20000000000 */
[----:B------:R-:W-:Y:S02]  /*f4f0*/  IADD3 R8, R220, -R9, RZ ;  /* 0x80000009dc087210 */ /* 0x000fe40007ffe0ff */
[----:B------:R-:W-:Y:S05]  /*f500*/  BRA.DIV UR4, `(.L_x_1495) ;  /* 0x0000018e04807947 */ /* 0x000fea000b800000 */
.L_x_1779:
[----:B------:R-:W-:Y:S01]  /*f510*/  UMOV UR4, 0xffffffff ;  /* 0xffffffff00047882 */ /* 0x000fe20000000000 */
[----:B------:R-:W-:Y:S02]  /*f520*/  SHF.L.U32 R8, R8, 0x1f, RZ ;  /* 0x0000001f08087819 */ /* 0x000fe400000006ff */
[----:B------:R-:W-:Y:S05]  /*f530*/  BRA.DIV UR4, `(.L_x_1496) ;  /* 0x0000018e049c7947 */ /* 0x000fea000b800000 */
.L_x_1782:
[----:B------:R-:W0:Y:S01]  /*f540*/  SYNCS.PHASECHK.TRANS64.TRYWAIT P2, [R17+URZ+0x30800], R8 ;  /* 0x03080008110075a7 */ /* 0x000e22000804017f */
[----:B------:R-:W-:Y:S01]  /*f550*/  IMAD.MOV.U32 R0, RZ, RZ, R46 ;  /* 0x000000ffff007224 */ /* 0x000fe200078e002e */
[----:B------:R-:W-:Y:S01]  /*f560*/  BSSY B1, `(.L_x_1497) ;  /* 0x000001b000017945 */ /* 0x000fe20003800000 */
[----:B------:R-:W-:Y:S02]  /*f570*/  IMAD.MOV.U32 R2, RZ, RZ, R47 ;  /* 0x000000ffff027224 */ /* 0x000fe400078e002f */
[----:B------:R-:W-:Y:S02]  /*f580*/  IMAD.MOV.U32 R3, RZ, RZ, R48 ;  /* 0x000000ffff037224 */ /* 0x000fe400078e0030 */
[----:B------:R-:W-:Y:S01]  /*f590*/  IMAD.MOV.U32 R9, RZ, RZ, R49 ;  /* 0x000000ffff097224 */ /* 0x000fe200078e0031 */
[----:B------:R-:W-:Y:S01]  /*f5a0*/  PRMT R71, R0, 0x5410, R2 ;  /* 0x0000541000477816 */ /* 0x000fe20000000002 */
[----:B------:R-:W-:Y:S01]  /*f5b0*/  IMAD.MOV.U32 R10, RZ, RZ, R53 ;  /* 0x000000ffff0a7224 */ /* 0x000fe200078e0035 */
[----:B------:R-:W-:Y:S01]  /*f5c0*/  MOV R2, R50 ;  /* 0x0000003200027202 */ /* 0x000fe20000000f00 */
[----:B------:R-:W-:Y:S01]  /*f5d0*/  IMAD.MOV.U32 R11, RZ, RZ, R57 ;  /* 0x000000ffff0b7224 */ /* 0x000fe200078e0039 */
[----:B------:R-:W-:Y:S01]  /*f5e0*/  PRMT R0, R3, 0x5410, R9 ;  /* 0x0000541003007816 */ /* 0x000fe20000000009 */
[----:B------:R-:W-:-:S02]  /*f5f0*/  IMAD.MOV.U32 R3, RZ, RZ, R51 ;  /* 0x000000ffff037224 */ /* 0x000fc400078e0033 */
[----:B------:R-:W-:-:S03]  /*f600*/  IMAD.MOV.U32 R9, RZ, RZ, R52 ;  /* 0x000000ffff097224 */ /* 0x000fc600078e0034 */
        /* <DEDUP_REMOVED lines=16> */
.L_x_1783:
[----:B------:R-:W-:Y:S05]  /*f710*/  BSYNC B1 ;  /* 0x0000000000017941 */ /* 0x000fea0003800000 */
.L_x_1497:
        /* <DEDUP_REMOVED lines=10> */
[--C-:B------:R-:W-:Y:S01]  /*f7c0*/  HADD2.F32 R92, -RZ, R90.reuse.H0_H0 ;  /* 0x2000005aff5c7230 */ /* 0x100fe20000004100 */
[----:B0-----:R-:W-:Y:S01]  /*f7d0*/  LOP3.LUT R8, R208, 0x38, R192, 0xf8, !PT ;  /* 0x00000038d0087812 */ /* 0x001fe200078ef8c0 */
[----:B------:R-:W-:Y:S01]  /*f7e0*/  HADD2.F32 R91, -RZ, R90.H1_H1 ;  /* 0x3000005aff5b7230 */ /* 0x000fe20000004100 */
[----:B------:R-:W-:Y:S01]  /*f7f0*/  SHF.R.S32.HI R13, RZ, 0x1f, R10 ;  /* 0x0000001fff0d7819 */ /* 0x000fe2000001140a */
[----:B------:R-:W-:Y:S01]  /*f800*/  IMAD.SHL.U32 R11, R10, 0x8, RZ ;  /* 0x000000080a0b7824 */ /* 0x000fe200078e00ff */
[----:B------:R-:W-:Y:S02]  /*f810*/  LOP3.LUT R9, R8, R209, RZ, 0x3c, !PT ;  /* 0x000000d108097212 */ /* 0x000fe400078e3cff */
[----:B------:R-:W-:Y:S02]  /*f820*/  LEA.HI R13, R13, R10, RZ, 0x3 ;  /* 0x0000000a0d0d7211 */ /* 0x000fe400078f18ff */
[----:B------:R-:W-:-:S02]  /*f830*/  LOP3.LUT R8, R208, 0x38, R11, 0xf8, !PT ;  /* 0x00000038d0087812 */ /* 0x000fc400078ef80b */
[----:B------:R-:W-:Y:S01]  /*f840*/  IADD3 R84, R210, R9, RZ ;  /* 0x00000009d2547210 */ /* 0x000fe20007ffe0ff */
[----:B------:R-:W-:Y:S01]  /*f850*/  IMAD.SHL.U32 R13, R13, 0x400, RZ ;  /* 0x000004000d0d7824 */ /* 0x000fe200078e00ff */
[----:B------:R-:W-:Y:S02]  /*f860*/  LOP3.LUT R12, R8, R209, RZ, 0x3c, !PT ;  /* 0x000000d1080c7212 */ /* 0x000fe400078e3cff */
[----:B------:R-:W-:Y:S01]  /*f870*/  SHF.R.U64 R102, R32, 0x10, R33 ;  /* 0x0000001020667819 */ /* 0x000fe20000001221 */
[----:B------:R-:W-:Y:S01]  /*f880*/  IMAD R84, R84, 0x2, R17 ;  /* 0x0000000254547824 */ /* 0x000fe200078e0211 */
[----:B------:R-:W-:Y:S02]  /*f890*/  LOP3.LUT R13, R13, 0x7fffe000, RZ, 0xc0, !PT ;  /* 0x7fffe0000d0d7812 */ /* 0x000fe400078ec0ff */
[--C-:B------:R-:W-:Y:S02]  /*f8a0*/  SHF.R.U64 R99, R4, 0x10, R5.reuse ;  /* 0x0000001004637819 */ /* 0x100fe40000001205 */
[----:B------:R-:W-:Y:S01]  /*f8b0*/  IADD3 R12, R12, R13, R210 ;  /* 0x0000000d0c0c7210 */ /* 0x000fe20007ffe0d2 */
[----:B------:R-:W0:Y:S01]  /*f8c0*/  LDS.128 R8, [R84+0x12400] ;  /* 0x0124000054087984 */ /* 0x000e220000000c00 */
[----:B------:R-:W-:-:S02]  /*f8d0*/  SHF.R.U32.HI R94, RZ, 0x10, R5 ;  /* 0x00000010ff5e7819 */ /* 0x000fc40000011605 */
[----:B------:R-:W-:Y:S01]  /*f8e0*/  SHF.R.U32.HI R93, RZ, 0x10, R33 ;  /* 0x00000010ff5d7819 */ /* 0x000fe20000011621 */
[----:B------:R-:W-:Y:S01]  /*f8f0*/  IMAD R86, R12, 0x2, R17 ;  /* 0x000000020c567824 */ /* 0x000fe200078e0211 */
[--C-:B------:R-:W-:Y:S01]  /*f900*/  SHF.R.U64 R101, R34, 0x10, R35.reuse ;  /* 0x0000001022657819 */ /* 0x100fe20000001223 */
[----:B------:R-:W-:Y:S01]  /*f910*/  HADD2.F32 R94, -RZ, R94.H0_H0 ;  /* 0x2000005eff5e7230 */ /* 0x000fe20000004100 */
[----:B------:R-:W-:Y:S02]  /*f920*/  SHF.R.U32.HI R100, RZ, 0x10, R35 ;  /* 0x00000010ff647819 */ /* 0x000fe40000011623 */
[----:B------:R-:W1:Y:S01]  /*f930*/  LDS.128 R12, [R86+0x12400] ;  /* 0x01240000560c7984 */ /* 0x000e620000000c00 */
[--C-:B------:R-:W-:Y:S02]  /*f940*/  SHF.R.U32.HI R95, RZ, 0x10, R7.reuse ;  /* 0x00000010ff5f7819 */ /* 0x100fe40000011607 */
[----:B------:R-:W-:Y:S01]  /*f950*/  SHF.R.U64 R97, R6, 0x10, R7 ;  /* 0x0000001006617819 */ /* 0x000fe20000001207 */
[----:B0-----:R-:W-:-:S02]  /*f960*/  HADD2.F32 R5, -RZ, R9.H0_H0 ;  /* 0x20000009ff057230 */ /* 0x001fc40000004100 */
[----:B------:R-:W-:Y:S02]  /*f970*/  HADD2.F32 R4, -RZ, R8.H0_H0 ;  /* 0x20000008ff047230 */ /* 0x000fe40000004100 */
[----:B------:R-:W-:Y:S02]  /*f980*/  HADD2.F32 R9, -RZ, R9.H1_H1 ;  /* 0x30000009ff097230 */ /* 0x000fe40000004100 */
[----:B------:R-:W-:Y:S02]  /*f990*/  HADD2.F32 R6, -RZ, R10.H0_H0 ;  /* 0x2000000aff067230 */ /* 0x000fe40000004100 */
[----:B------:R-:W-:Y:S02]  /*f9a0*/  HADD2.F32 R7, -RZ, R11.H0_H0 ;  /* 0x2000000bff077230 */ /* 0x000fe40000004100 */
[--C-:B-1----:R-:W-:Y:S02]  /*f9b0*/  HADD2.F32 R32, -RZ, R13.reuse.H0_H0 ;  /* 0x2000000dff207230 */ /* 0x102fe40000004100 */
[----:B------:R-:W-:-:S02]  /*f9c0*/  HADD2.F32 R33, -RZ, R13.H1_H1 ;  /* 0x3000000dff217230 */ /* 0x000fc40000004100 */
[----:B------:R-:W-:Y:S02]  /*f9d0*/  HADD2.F32 R13, -RZ, R12.H0_H0 ;  /* 0x2000000cff0d7230 */ /* 0x000fe40000004100 */
[C---:B------:R-:W-:Y:S01]  /*f9e0*/  FMUL.FTZ R90, R32.reuse, R92 ;  /* 0x0000005c205a7220 */ /* 0x040fe20000410000 */
[-C--:B------:R-:W-:Y:S01]  /*f9f0*/  FMUL.FTZ R96, R32, R91.reuse ;  /* 0x0000005b20607220 */ /* 0x080fe20000410000 */
[----:B------:R-:W-:Y:S02]  /*fa00*/  HADD2.F32 R32, -RZ, R93.H0_H0 ;  /* 0x2000005dff207230 */ /* 0x000fe40000004100 */
[----:B------:R-:W-:Y:S01]  /*fa10*/  FMUL.FTZ R98, R33, R94 ;  /* 0x0000005e21627220 */ /* 0x000fe20000410000 */
[C---:B------:R-:W-:Y:S01]  /*fa20*/  FFMA.FTZ R91, R5.reuse, R91, -R90 ;  /* 0x0000005b055b7223 */ /* 0x040fe2000001085a */
[--C-:B------:R-:W-:Y:S02]  /*fa30*/  HADD2.F32 R90, -RZ, R89.reuse.H1_H1 ;  /* 0x30000059ff5a7230 */ /* 0x100fe40000004100 */
[----:B------:R-:W-:Y:S01]  /*fa40*/  FFMA.FTZ R96, R5, R92, R96 ;  /* 0x0000005c05607223 */ /* 0x000fe20000010060 */
[----:B------:R-:W-:-:S02]  /*fa50*/  HADD2.F32 R89, -RZ, R89.H0_H0 ;  /* 0x20000059ff597230 */ /* 0x000fc40000004100 */
[----:B------:R-:W-:Y:S01]  /*fa60*/  FMUL.FTZ R92, R33, R32 ;  /* 0x00000020215c7220 */ /* 0x000fe20000410000 */
[----:B------:R-:W-:Y:S02]  /*fa70*/  HADD2.F32 R34, -RZ, R14.H0_H0 ;  /* 0x2000000eff227230 */ /* 0x000fe40000004100 */
[C---:B------:R-:W-:Y:S01]  /*fa80*/  FMUL.FTZ R5, R13.reuse, R90 ;  /* 0x0000005a0d057220 */ /* 0x040fe20000410000 */
[--C-:B------:R-:W-:Y:S02]  /*fa90*/  HADD2.F32 R33, -RZ, R88.reuse.H1_H1 ;  /* 0x30000058ff217230 */ /* 0x100fe40000004100 */
[-C--:B------:R-:W-:Y:S01]  /*faa0*/  FMUL.FTZ R13, R13, R89.reuse ;  /* 0x000000590d0d7220 */ /* 0x080fe20000410000 */
[----:B------:R-:W-:Y:S02]  /*fab0*/  HADD2.F32 R35, -RZ, R15.H0_H0 ;  /* 0x2000000fff237230 */ /* 0x000fe40000004100 */
[----:B------:R-:W-:Y:S01]  /*fac0*/  FFMA.FTZ R89, R4, R89, -R5 ;  /* 0x0000005904597223 */ /* 0x000fe20000010805 */
[----:B------:R-:W-:-:S02]  /*fad0*/  HADD2.F32 R5, -RZ, R88.H0_H0 ;  /* 0x20000058ff057230 */ /* 0x000fc40000004100 */
[----:B------:R-:W-:Y:S01]  /*fae0*/  FFMA.FTZ R90, R4, R90, R13 ;  /* 0x0000005a045a7223 */ /* 0x000fe2000001000d */
[--C-:B------:R-:W-:Y:S02]  /*faf0*/  HADD2.F32 R88, -RZ, R87.reuse.H0_H0 ;  /* 0x20000057ff587230 */ /* 0x100fe40000004100 */
[C---:B------:R-:W-:Y:S01]  /*fb00*/  FFMA.FTZ R98, R9.reuse, R32, -R98 ;  /* 0x0000002009627223 */ /* 0x040fe20000010862 */
[----:B------:R-:W-:Y:S02]  /*fb10*/  HADD2.F32 R4, -RZ, R87.H1_H1 ;  /* 0x30000057ff047230 */ /* 0x000fe40000004100 */
[----:B------:R-:W-:Y:S01]  /*fb20*/  FFMA.FTZ R93, R9, R94, R92 ;  /* 0x0000005e095d7223 */ /* 0x000fe2000001005c */
[C---:B------:R-:W-:Y:S01]  /*fb30*/  FMUL.FTZ R9, R34.reuse, R33 ;  /* 0x0000002122097220 */ /* 0x040fe20000410000 */
[----:B------:R-:W-:Y:S01]  /*fb40*/  FMUL.FTZ R13, R34, R5 ;  /* 0x00000005220d7220 */ /* 0x000fe20000410000 */
[----:B------:R-:W-:Y:S02]  /*fb50*/  HADD2.F32 R15, -RZ, R15.H1_H1 ;  /* 0x3000000fff0f7230 */ /* 0x000fe40000004100 */
[----:B------:R-:W-:Y:S01]  /*fb60*/  FMUL.FTZ R92, R35, R88 ;  /* 0x00000058235c7220 */ /* 0x000fe20000410000 */
[----:B------:R-:W-:-:S02]  /*fb70*/  HADD2.F32 R34, -RZ, R95.H0_H0 ;  /* 0x2000005fff227230 */ /* 0x000fc40000004100 */
[-C--:B------:R-:W-:Y:S01]  /*fb80*/  FMUL.FTZ R35, R35, R4.reuse ;  /* 0x0000000423237220 */ /* 0x080fe20000410000 */
[----:B------:R-:W-:Y:S02]  /*fb90*/  HADD2.F32 R32, -RZ, R100.H0_H0 ;  /* 0x20000064ff207230 */ /* 0x000fe40000004100 */
[C---:B------:R-:W-:Y:S01]  /*fba0*/  FFMA.FTZ R87, R6.reuse, R5, -R9 ;  /* 0x0000000506577223 */ /* 0x040fe20000010809 */
[----:B------:R-:W-:Y:S02]  /*fbb0*/  HADD2.F32 R11, -RZ, R11.H1_H1 ;  /* 0x3000000bff0b7230 */ /* 0x000fe40000004100 */
[----:B------:R-:W-:Y:S01]  /*fbc0*/  FFMA.FTZ R33, R6, R33, R13 ;  /* 0x0000002106217223 */ /* 0x000fe2000001000d */
[----:B------:R-:W-:Y:S01]  /*fbd0*/  FFMA.FTZ R92, R7, R4, -R92 ;  /* 0x00000004075c7223 */ /* 0x000fe2000001085c */
[----:B------:R-:W-:Y:S02]  /*fbe0*/  HADD2.F32 R12, -RZ, R12.H1_H1 ;  /* 0x3000000cff0c7230 */ /* 0x000fe40000004100 */
[----:B------:R-:W-:Y:S01]  /*fbf0*/  FMUL.FTZ R6, R15, R34 ;  /* 0x000000220f067220 */ /* 0x000fe20000410000 */
[----:B------:R-:W-:-:S02]  /*fc00*/  HADD2.F32 R14, -RZ, R14.H1_H1 ;  /* 0x3000000eff0e7230 */ /* 0x000fc40000004100 */
[----:B------:R-:W-:Y:S01]  /*fc10*/  FFMA.FTZ R88, R7, R88, R35 ;  /* 0x0000005807587223 */ /* 0x000fe20000010023 */
[-C--:B------:R-:W-:Y:S01]  /*fc20*/  FMUL.FTZ R4, R15, R32.reuse ;  /* 0x000000200f047220 */ /* 0x080fe20000410000 */
[----:B------:R-:W-:Y:S02]  /*fc30*/  HADD2.F32 R9, -RZ, R99.H0_H0 ;  /* 0x20000063ff097230 */ /* 0x000fe40000004100 */
[C---:B------:R-:W-:Y:S01]  /*fc40*/  FFMA.FTZ R95, R11.reuse, R32, -R6 ;  /* 0x000000200b5f7223 */ /* 0x040fe20000010806 */
[----:B------:R-:W-:Y:S02]  /*fc50*/  HADD2.F32 R13, -RZ, R97.H0_H0 ;  /* 0x20000061ff0d7230 */ /* 0x000fe40000004100 */
[----:B------:R-:W-:Y:S01]  /*fc60*/  FFMA.FTZ R97, R11, R34, R4 ;  /* 0x000000220b617223 */ /* 0x000fe20000010004 */
[----:B------:R-:W-:Y:S02]  /*fc70*/  HADD2.F32 R5, -RZ, R102.H0_H0 ;  /* 0x20000066ff057230 */ /* 0x000fe40000004100 */
[----:B------:R-:W-:Y:S01]  /*fc80*/  FMUL.FTZ R11, R12, R9 ;  /* 0x000000090c0b7220 */ /* 0x000fe20000410000 */
[----:B------:R-:W-:-:S02]  /*fc90*/  HADD2.F32 R7, -RZ, R101.H0_H0 ;  /* 0x20000065ff077230 */ /* 0x000fc40000004100 */
[----:B------:R-:W-:Y:S01]  /*fca0*/  FMUL.FTZ R35, R14, R13 ;  /* 0x0000000d0e237220 */ /* 0x000fe20000410000 */
[----:B------:R-:W-:Y:S02]  /*fcb0*/  HADD2.F32 R8, -RZ, R8.H1_H1 ;  /* 0x30000008ff087230 */ /* 0x000fe40000004100 */
[----:B------:R-:W-:Y:S01]  /*fcc0*/  FMUL.FTZ R12, R12, R5 ;  /* 0x000000050c0c7220 */ /* 0x000fe20000410000 */
[----:B------:R-:W-:Y:S02]  /*fcd0*/  HADD2.F32 R10, -RZ, R10.H1_H1 ;  /* 0x3000000aff0a7230 */ /* 0x000fe40000004100 */
        /* <DEDUP_REMOVED lines=11> */
[----:B------:R1:W-:Y:S01]  /*fd90*/  STS.128 [R84+0x12400], R4 ;  /* 0x0124000454007388 */ /* 0x0003e20000000c00 */
[----:B------:R-:W-:-:S02]  /*fda0*/  F2FP.F16.F32.PACK_AB R8, R15, R90 ;  /* 0x0000005a0f08723e */ /* 0x000fc400000000ff */
[----:B------:R-:W-:-:S05]  /*fdb0*/  F2FP.F16.F32.PACK_AB R10, R10, R33 ;  /* 0x000000210a0a723e */ /* 0x000fca00000000ff */
[----:B------:R1:W-:Y:S02]  /*fdc0*/  STS.128 [R86+0x12400], R8 ;  /* 0x0124000856007388 */ /* 0x0003e40000000c00 */
.L_x_1502:
[----:B------:R-:W-:Y:S05]  /*fdd0*/  BSYNC B2 ;  /* 0x0000000000027941 */ /* 0x000fea0003800000 */
.L_x_1501:
[----:B------:R-:W-:Y:S04]  /*fde0*/  BSSY B2, `(.L_x_1503) ;  /* 0x0000060000027945 */ /* 0x000fe80003800000 */
[----:B------:R-:W-:Y:S05]  /*fdf0*/  @P2 BRA `(.L_x_1504) ;  /* 0x0000000400782947 */ /* 0x000fea0003800000 */
[----:B-1----:R-:W-:Y:S01]  /*fe00*/  LEA.HI R4, R85, R225, RZ, 0x1d ;  /* 0x000000e155047211 */ /* 0x002fe200078fe8ff */
[----:B------:R-:W-:Y:S01]  /*fe10*/  HADD2.F32 R34, -RZ, R82.H1_H1 ;  /* 0x30000052ff227230 */ /* 0x000fe20000004100 */
[----:B------:R-:W-:Y:S01]  /*fe20*/  SHF.R.U64 R89, R36, 0x10, R37 ;  /* 0x0000001024597819 */ /* 0x000fe20000001225 */
[--C-:B------:R-:W-:Y:S01]  /*fe30*/  HADD2.F32 R36, -RZ, R80.reuse.H1_H1 ;  /* 0x30000050ff247230 */ /* 0x100fe20000004100 */
[----:B------:R-:W-:Y:S01]  /*fe40*/  SHF.R.S32.HI R7, RZ, 0x1f, R4 ;  /* 0x0000001fff077819 */ /* 0x000fe20000011404 */
[----:B------:R-:W-:Y:S01]  /*fe50*/  IMAD.SHL.U32 R5, R4, 0x8, RZ ;  /* 0x0000000804057824 */ /* 0x000fe200078e00ff */
[----:B------:R-:W-:Y:S01]  /*fe60*/  SHF.R.U64 R86, R24, 0x10, R25 ;  /* 0x0000001018567819 */ /* 0x000fe20000001219 */
[----:B------:R-:W-:Y:S01]  /*fe70*/  HADD2.F32 R80, -RZ, R80.H0_H0 ;  /* 0x20000050ff507230 */ /* 0x000fe20000004100 */
[----:B------:R-:W-:Y:S01]  /*fe80*/  LEA.HI R7, R7, R4, RZ, 0x3 ;  /* 0x0000000407077211 */ /* 0x000fe200078f18ff */
[----:B------:R-:W-:Y:S01]  /*fe90*/  HADD2.F32 R82, -RZ, R82.H0_H0 ;  /* 0x20000052ff527230 */ /* 0x000fe20000004100 */
[----:B------:R-:W-:-:S02]  /*fea0*/  LOP3.LUT R4, R208, 0x38, R5, 0xf8, !PT ;  /* 0x00000038d0047812 */ /* 0x000fc400078ef805 */
[----:B------:R-:W-:Y:S02]  /*feb0*/  SHF.L.U32 R7, R7, 0xa, RZ ;  /* 0x0000000a07077819 */ /* 0x000fe400000006ff */
[----:B0-----:R-:W-:Y:S02]  /*fec0*/  LOP3.LUT R8, R4, R209, RZ, 0x3c, !PT ;  /* 0x000000d104087212 */ /* 0x001fe400078e3cff */
[----:B------:R-:W-:Y:S02]  /*fed0*/  LOP3.LUT R9, R7, 0x7fffe000, RZ, 0xc0, !PT ;  /* 0x7fffe00007097812 */ /* 0x000fe400078ec0ff */
[----:B------:R-:W0:Y:S01]  /*fee0*/  LDS.128 R4, [R232] ;  /* 0x00000000e8047984 */ /* 0x000e220000000c00 */
[----:B------:R-:W-:Y:S02]  /*fef0*/  SHF.R.U32.HI R33, RZ, 0x10, R25 ;  /* 0x00000010ff217819 */ /* 0x000fe40000011619 */
[----:B------:R-:W-:Y:S02]  /*ff00*/  IADD3 R8, R8, R9, R210 ;  /* 0x0000000908087210 */ /* 0x000fe40007ffe0d2 */
[----:B------:R-:W-:Y:S01]  /*ff10*/  SHF.R.U32.HI R35, RZ, 0x10, R37 ;  /* 0x00000010ff237819 */ /* 0x000fe20000011625 */
[----:B------:R-:W-:Y:S01]  /*ff20*/  HADD2.F32 R33, -RZ, R33.H0_H0 ;  /* 0x20000021ff217230 */ /* 0x000fe20000004100 */
[----:B------:R-:W-:Y:S01]  /*ff30*/  SHF.R.U64 R88, R38, 0x10, R39 ;  /* 0x0000001026587819 */ /* 0x000fe20000001227 */
[----:B------:R-:W-:Y:S01]  /*ff40*/  IMAD R12, R8, 0x2, R17 ;  /* 0x00000002080c7824 */ /* 0x000fe200078e0211 */
[----:B------:R-:W-:-:S02]  /*ff50*/  SHF.R.U32.HI R87, RZ, 0x10, R39 ;  /* 0x00000010ff577819 */ /* 0x000fc40000011627 */
[--C-:B------:R-:W-:Y:S02]  /*ff60*/  SHF.R.U64 R39, R26, 0x10, R27.reuse ;  /* 0x000000101a277819 */ /* 0x100fe4000000121b */
[----:B------:R-:W1:Y:S01]  /*ff70*/  LDS.128 R8, [R12+0x12400] ;  /* 0x012400000c087984 */ /* 0x000e620000000c00 */
[----:B------:R-:W-:Y:S01]  /*ff80*/  SHF.R.U32.HI R37, RZ, 0x10, R27 ;  /* 0x00000010ff257819 */ /* 0x000fe2000001161b */
[--C-:B0-----:R-:W-:Y:S02]  /*ff90*/  HADD2.F32 R13, -RZ, R5.reuse.H0_H0 ;  /* 0x20000005ff0d7230 */ /* 0x101fe40000004100 */
[----:B------:R-:W-:Y:S02]  /*ffa0*/  HADD2.F32 R14, -RZ, R5.H1_H1 ;  /* 0x30000005ff0e7230 */ /* 0x000fe40000004100 */
[----:B------:R-:W-:Y:S02]  /*ffb0*/  HADD2.F32 R5, -RZ, R4.H0_H0 ;  /* 0x20000004ff057230 */ /* 0x000fe40000004100 */
[----:B------:R-:W-:-:S02]  /*ffc0*/  HADD2.F32 R15, -RZ, R6.H0_H0 ;  /* 0x20000006ff0f7230 */ /* 0x000fc40000004100 */
[--C-:B------:R-:W-:Y:S02]  /*ffd0*/  HADD2.F32 R24, -RZ, R7.reuse.H0_H0 ;  /* 0x20000007ff187230 */ /* 0x100fe40000004100 */
[----:B------:R-:W-:Y:S02]  /*ffe0*/  HADD2.F32 R7, -RZ, R7.H1_H1 ;  /* 0x30000007ff077230 */ /* 0x000fe40000004100 */
[----:B------:R-:W-:Y:S02]  /*fff0*/  HADD2.F32 R4, -RZ, R4.H1_H1 ;  /* 0x30000004ff047230 */ /* 0x000fe40000004100 */
[--C-:B-1----:R-:W-:Y:S02]  /*10000*/  HADD2.F32 R25, -RZ, R9.reuse.H0_H0 ;  /* 0x20000009ff197230 */ /* 0x102fe40000004100 */
[----:B------:R-:W-:Y:S02]  /*10010*/  HADD2.F32 R26, -RZ, R9.H1_H1 ;  /* 0x30000009ff1a7230 */ /* 0x000fe40000004100 */
[----:B------:R-:W-:-:S02]  /*10020*/  HADD2.F32 R9, -RZ, R8.H0_H0 ;  /* 0x20000008ff097230 */ /* 0x000fc40000004100 */
[C---:B------:R-:W-:Y:S01]  /*10030*/  FMUL.FTZ R38, R25.reuse, R36 ;  /* 0x0000002419267220 */ /* 0x040fe20000410000 */
[-C--:B------:R-:W-:Y:S01]  /*10040*/  FMUL.FTZ R84, R25, R34.reuse ;  /* 0x0000002219547220 */ /* 0x080fe20000410000 */
[----:B------:R-:W-:Y:S02]  /*10050*/  HADD2.F32 R25, -RZ, R35.H0_H0 ;  /* 0x20000023ff197230 */ /* 0x000fe40000004100 */
[C---:B------:R-:W-:Y:S01]  /*10060*/  FMUL.FTZ R35, R26.reuse, R33 ;  /* 0x000000211a237220 */ /* 0x040fe20000410000 */
[C---:B------:R-:W-:Y:S01]  /*10070*/  FFMA.FTZ R38, R13.reuse, R34, -R38 ;  /* 0x000000220d267223 */ /* 0x040fe20000010826 */
[----:B------:R-:W-:Y:S01]  /*10080*/  FFMA.FTZ R84, R13, R36, R84 ;  /* 0x000000240d547223 */ /* 0x000fe20000010054 */
[----:B------:R-:W-:Y:S02]  /*10090*/  HADD2.F32 R27, -RZ, R10.H0_H0 ;  /* 0x2000000aff1b7230 */ /* 0x000fe40000004100 */
[----:B------:R-:W-:Y:S01]  /*100a0*/  FMUL.FTZ R13, R26, R25 ;  /* 0x000000191a0d7220 */ /* 0x000fe20000410000 */
[----:B------:R-:W-:Y:S01]  /*100b0*/  FMUL.FTZ R34, R9, R80 ;  /* 0x0000005009227220 */ /* 0x000fe20000410000 */
[----:B------:R-:W-:-:S02]  /*100c0*/  HADD2.F32 R26, -RZ, R81.H0_H0 ;  /* 0x20000051ff1a7230 */ /* 0x000fc40000004100 */
[C---:B------:R-:W-:Y:S01]  /*100d0*/  FFMA.FTZ R35, R14.reuse, R25, -R35 ;  /* 0x000000190e237223 */ /* 0x040fe20000010823 */
[----:B------:R-:W-:Y:S01]  /*100e0*/  FFMA.FTZ R33, R14, R33, R13 ;  /* 0x000000210e217223 */ /* 0x000fe2000001000d */
[-C--:B------:R-:W-:Y:S01]  /*100f0*/  FMUL.FTZ R9, R9, R82.reuse ;  /* 0x0000005209097220 */ /* 0x080fe20000410000 */
[----:B------:R-:W-:Y:S02]  /*10100*/  HADD2.F32 R14, -RZ, R83.H0_H0 ;  /* 0x20000053ff0e7230 */ /* 0x000fe40000004100 */
[----:B------:R-:W-:Y:S01]  /*10110*/  FFMA.FTZ R82, R5, R82, -R34 ;  /* 0x0000005205527223 */ /* 0x000fe20000010822 */
[----:B------:R-:W-:Y:S02]  /*10120*/  HADD2.F32 R32, -RZ, R11.H0_H0 ;  /* 0x2000000bff207230 */ /* 0x000fe40000004100 */
[----:B------:R-:W-:Y:S01]  /*10130*/  FMUL.FTZ R34, R27, R26 ;  /* 0x0000001a1b227220 */ /* 0x000fe20000410000 */
[----:B------:R-:W-:Y:S02]  /*10140*/  HADD2.F32 R81, -RZ, R81.H1_H1 ;  /* 0x30000051ff517230 */ /* 0x000fe40000004100 */
[----:B------:R-:W-:Y:S01]  /*10150*/  FFMA.FTZ R80, R5, R80, R9 ;  /* 0x0000005005507223 */ /* 0x000fe20000010009 */
[----:B------:R-:W-:-:S02]  /*10160*/  HADD2.F32 R83, -RZ, R83.H1_H1 ;  /* 0x30000053ff537230 */ /* 0x000fc40000004100 */
[-C--:B------:R-:W-:Y:S01]  /*10170*/  FMUL.FTZ R36, R27, R14.reuse ;  /* 0x0000000e1b247220 */ /* 0x080fe20000410000 */
[C---:B------:R-:W-:Y:S01]  /*10180*/  FFMA.FTZ R27, R15.reuse, R14, -R34 ;  /* 0x0000000e0f1b7223 */ /* 0x040fe20000010822 */
[C---:B------:R-:W-:Y:S01]  /*10190*/  FMUL.FTZ R5, R32.reuse, R81 ;  /* 0x0000005120057220 */ /* 0x040fe20000410000 */
[----:B------:R-:W-:Y:S02]  /*101a0*/  HADD2.F32 R11, -RZ, R11.H1_H1 ;  /* 0x3000000bff0b7230 */ /* 0x000fe40000004100 */
[-C--:B------:R-:W-:Y:S01]  /*101b0*/  FMUL.FTZ R32, R32, R83.reuse ;  /* 0x0000005320207220 */ /* 0x080fe20000410000 */
[----:B------:R-:W-:Y:S02]  /*101c0*/  HADD2.F32 R34, -RZ, R37.H0_H0 ;  /* 0x20000025ff227230 */ /* 0x000fe40000004100 */
[----:B------:R-:W-:Y:S01]  /*101d0*/  FFMA.FTZ R36, R15, R26, R36 ;  /* 0x0000001a0f247223 */ /* 0x000fe20000010024 */
[----:B------:R-:W-:Y:S02]  /*101e0*/  HADD2.F32 R14, -RZ, R87.H0_H0 ;  /* 0x20000057ff0e7230 */ /* 0x000fe40000004100 */
[C---:B------:R-:W-:Y:S01]  /*101f0*/  FFMA.FTZ R83, R24.reuse, R83, -R5 ;  /* 0x0000005318537223 */ /* 0x040fe20000010805 */
[----:B------:R-:W-:Y:S01]  /*10200*/  FFMA.FTZ R32, R24, R81, R32 ;  /* 0x0000005118207223 */ /* 0x000fe20000010020 */
[----:B------:R-:W-:Y:S01]  /*10210*/  FMUL.FTZ R26, R11, R34 ;  /* 0x000000220b1a7220 */ /* 0x000fe20000410000 */
[----:B------:R-:W-:-:S02]  /*10220*/  HADD2.F32 R8, -RZ, R8.H1_H1 ;  /* 0x30000008ff087230 */ /* 0x000fc40000004100 */
[-C--:B------:R-:W-:Y:S01]  /*10230*/  FMUL.FTZ R24, R11, R14.reuse ;  /* 0x0000000e0b187220 */ /* 0x080fe20000410000 */
[----:B------:R-:W-:Y:S02]  /*10240*/  HADD2.F32 R10, -RZ, R10.H1_H1 ;  /* 0x3000000aff0a7230 */ /* 0x000fe40000004100 */
[C---:B------:R-:W-:Y:S01]  /*10250*/  FFMA.FTZ R26, R7.reuse, R14, -R26 ;  /* 0x0000000e071a7223 */ /* 0x040fe2000001081a */
[----:B------:R-:W-:Y:S02]  /*10260*/  HADD2.F32 R11, -RZ, R86.H0_H0 ;  /* 0x20000056ff0b7230 */ /* 0x000fe40000004100 */
[----:B------:R-:W-:Y:S02]  /*10270*/  HADD2.F32 R13, -RZ, R39.H0_H0 ;  /* 0x20000027ff0d7230 */ /* 0x000fe40000004100 */
[----:B------:R-:W-:Y:S01]  /*10280*/  FFMA.FTZ R39, R7, R34, R24 ;  /* 0x0000002207277223 */ /* 0x000fe20000010018 */
[----:B------:R-:W-:Y:S02]  /*10290*/  HADD2.F32 R5, -RZ, R89.H0_H0 ;  /* 0x20000059ff057230 */ /* 0x000fe40000004100 */
[----:B------:R-:W-:Y:S01]  /*102a0*/  FMUL.FTZ R7, R8, R11 ;  /* 0x0000000b08077220 */ /* 0x000fe20000410000 */
[----:B------:R-:W-:-:S02]  /*102b0*/  HADD2.F32 R9, -RZ, R88.H0_H0 ;  /* 0x20000058ff097230 */ /* 0x000fc40000004100 */
[----:B------:R-:W-:Y:S01]  /*102c0*/  FMUL.FTZ R37, R10, R13 ;  /* 0x0000000d0a257220 */ /* 0x000fe20000410000 */
[----:B------:R-:W-:Y:S02]  /*102d0*/  HADD2.F32 R6, -RZ, R6.H1_H1 ;  /* 0x30000006ff067230 */ /* 0x000fe40000004100 */
[-C--:B------:R-:W-:Y:S01]  /*102e0*/  FMUL.FTZ R8, R8, R5.reuse ;  /* 0x0000000508087220 */ /* 0x080fe20000410000 */
[----:B------:R-:W-:Y:S01]  /*102f0*/  FFMA.FTZ R15, R4, R5, -R7 ;  /* 0x00000005040f7223 */ /* 0x000fe20000010807 */
[----:B------:R-:W-:Y:S01]  /*10300*/  FMUL.FTZ R14, R10, R9 ;  /* 0x000000090a0e7220 */ /* 0x000fe20000410000 */
[----:B------:R-:W-:Y:S01]  /*10310*/  F2FP.F16.F32.PACK_AB R7, R26, R83 ;  /* 0x000000531a07723e */ /* 0x000fe200000000ff */
[----:B------:R-:W-:Y:S01]  /*10320*/  FFMA.FTZ R10, R6, R9, -R37 ;  /* 0x00000009060a7223 */ /* 0x000fe20000010825 */
[----:B------:R-:W-:Y:S01]  /*10330*/  FFMA.FTZ R25, R4, R11, R8 ;  /* 0x0000000b04197223 */ /* 0x000fe20000010008 */
[----:B------:R-:W-:Y:S01]  /*10340*/  FFMA.FTZ R13, R6, R13, R14 ;  /* 0x0000000d060d7223 */ /* 0x000fe2000001000e */
        /* <DEDUP_REMOVED lines=9> */
.L_x_1504:
[----:B------:R-:W-:Y:S05]  /*103e0*/  BSYNC B2 ;  /* 0x0000000000027941 */ /* 0x000fea0003800000 */
.L_x_1503:
[----:B------:R-:W-:Y:S05]  /*103f0*/  @P3 BRA `(.L_x_1500) ;  /* 0x0000000400783947 */ /* 0x000fea0003800000 */
[----:B------:R-:W-:Y:S01]  /*10400*/  LEA.HI R85, R85, R230, RZ, 0x1d ;  /* 0x000000e655557211 */ /* 0x000fe200078fe8ff */
[----:B------:R-:W-:Y:S01]  /*10410*/  HADD2.F32 R32, -RZ, R74.H1_H1 ;  /* 0x3000004aff207230 */ /* 0x000fe20000004100 */
[----:B------:R-:W-:Y:S01]  /*10420*/  SHF.R.U64 R35, R30, 0x10, R31 ;  /* 0x000000101e237819 */ /* 0x000fe2000000121f */
[----:B------:R-:W-:Y:S01]  /*10430*/  HADD2.F32 R30, -RZ, R76.H1_H1 ;  /* 0x3000004cff1e7230 */ /* 0x000fe20000004100 */
[----:B-12---:R-:W-:Y:S01]  /*10440*/  SHF.R.S32.HI R4, RZ, 0x1f, R85 ;  /* 0x0000001fff047819 */ /* 0x006fe20000011455 */
[----:B------:R-:W-:Y:S01]  /*10450*/  IMAD.SHL.U32 R5, R85, 0x8, RZ ;  /* 0x0000000855057824 */ /* 0x000fe200078e00ff */
[----:B------:R-:W-:Y:S01]  /*10460*/  SHF.R.U64 R39, R60, 0x10, R61 ;  /* 0x000000103c277819 */ /* 0x000fe2000000123d */
[----:B------:R-:W-:Y:S01]  /*10470*/  HADD2.F32 R74, -RZ, R74.H0_H0 ;  /* 0x2000004aff4a7230 */ /* 0x000fe20000004100 */
[----:B------:R-:W-:Y:S01]  /*10480*/  LEA.HI R85, R4, R85, RZ, 0x3 ;  /* 0x0000005504557211 */ /* 0x000fe200078f18ff */
[----:B------:R-:W-:Y:S01]  /*10490*/  HADD2.F32 R76, -RZ, R76.H0_H0 ;  /* 0x2000004cff4c7230 */ /* 0x000fe20000004100 */
[----:B------:R-:W-:-:S02]  /*104a0*/  LOP3.LUT R4, R208, 0x38, R5, 0xf8, !PT ;  /* 0x00000038d0047812 */ /* 0x000fc400078ef805 */
[----:B------:R-:W-:Y:S01]  /*104b0*/  SHF.R.U64 R37, R28, 0x10, R29 ;  /* 0x000000101c257819 */ /* 0x000fe2000000121d */
[----:B------:R-:W-:Y:S01]  /*104c0*/  IMAD.SHL.U32 R85, R85, 0x400, RZ ;  /* 0x0000040055557824 */ /* 0x000fe200078e00ff */
[----:B0-----:R-:W-:Y:S02]  /*104d0*/  LOP3.LUT R8, R4, R209, RZ, 0x3c, !PT ;  /* 0x000000d104087212 */ /* 0x001fe400078e3cff */
[----:B------:R-:W0:Y:S01]  /*104e0*/  LDS.128 R4, [R229] ;  /* 0x00000000e5047984 */ /* 0x000e220000000c00 */
[----:B------:R-:W-:Y:S02]  /*104f0*/  SHF.R.U32.HI R60, RZ, 0x10, R61 ;  /* 0x00000010ff3c7819 */ /* 0x000fe4000001163d */
[----:B------:R-:W-:Y:S02]  /*10500*/  LOP3.LUT R85, R85, 0x7fffe000, RZ, 0xc0, !PT ;  /* 0x7fffe00055557812 */ /* 0x000fe400078ec0ff */
[----:B------:R-:W-:Y:S02]  /*10510*/  SHF.R.U32.HI R29, RZ, 0x10, R29 ;  /* 0x00000010ff1d7819 */ /* 0x000fe4000001161d */
[----:B------:R-:W-:-:S02]  /*10520*/  IADD3 R8, R8, R85, R210 ;  /* 0x0000005508087210 */ /* 0x000fc40007ffe0d2 */
[----:B------:R-:W-:Y:S01]  /*10530*/  SHF.R.U32.HI R33, RZ, 0x10, R31 ;  /* 0x00000010ff217819 */ /* 0x000fe2000001161f */
[----:B------:R-:W-:Y:S01]  /*10540*/  HADD2.F32 R29, -RZ, R29.H0_H0 ;  /* 0x2000001dff1d7230 */ /* 0x000fe20000004100 */
[----:B------:R-:W-:Y:S01]  /*10550*/  SHF.R.U64 R38, R62, 0x10, R63 ;  /* 0x000000103e267819 */ /* 0x000fe2000000123f */
[----:B------:R-:W-:Y:S01]  /*10560*/  IMAD R12, R8, 0x2, R17 ;  /* 0x00000002080c7824 */ /* 0x000fe200078e0211 */
[----:B------:R-:W-:-:S04]  /*10570*/  SHF.R.U32.HI R62, RZ, 0x10, R63 ;  /* 0x00000010ff3e7819 */ /* 0x000fc8000001163f */
[----:B------:R-:W1:Y:S01]  /*10580*/  LDS.128 R8, [R12+0x12400] ;  /* 0x012400000c087984 */ /* 0x000e620000000c00 */
[--C-:B0-----:R-:W-:Y:S02]  /*10590*/  HADD2.F32 R13, -RZ, R5.reuse.H0_H0 ;  /* 0x20000005ff0d7230 */ /* 0x101fe40000004100 */
[----:B------:R-:W-:Y:S02]  /*105a0*/  HADD2.F32 R14, -RZ, R5.H1_H1 ;  /* 0x30000005ff0e7230 */ /* 0x000fe40000004100 */
[----:B------:R-:W-:Y:S02]  /*105b0*/  HADD2.F32 R5, -RZ, R4.H0_H0 ;  /* 0x20000004ff057230 */ /* 0x000fe40000004100 */
[----:B------:R-:W-:Y:S02]  /*105c0*/  HADD2.F32 R15, -RZ, R6.H0_H0 ;  /* 0x20000006ff0f7230 */ /* 0x000fe40000004100 */
[--C-:B------:R-:W-:Y:S02]  /*105d0*/  HADD2.F32 R24, -RZ, R7.reuse.H0_H0 ;  /* 0x20000007ff187230 */ /* 0x100fe40000004100 */
[----:B------:R-:W-:-:S02]  /*105e0*/  HADD2.F32 R7, -RZ, R7.H1_H1 ;  /* 0x30000007ff077230 */ /* 0x000fc40000004100 */
[----:B------:R-:W-:Y:S02]  /*105f0*/  HADD2.F32 R4, -RZ, R4.H1_H1 ;  /* 0x30000004ff047230 */ /* 0x000fe40000004100 */
[----:B------:R-:W-:Y:S02]  /*10600*/  HADD2.F32 R6, -RZ, R6.H1_H1 ;  /* 0x30000006ff067230 */ /* 0x000fe40000004100 */
[--C-:B-1----:R-:W-:Y:S02]  /*10610*/  HADD2.F32 R25, -RZ, R9.reuse.H0_H0 ;  /* 0x20000009ff197230 */ /* 0x102fe40000004100 */
[----:B------:R-:W-:Y:S02]  /*10620*/  HADD2.F32 R26, -RZ, R9.H1_H1 ;  /* 0x30000009ff1a7230 */ /* 0x000fe40000004100 */
[----:B------:R-:W-:Y:S02]  /*10630*/  HADD2.F32 R9, -RZ, R8.H0_H0 ;  /* 0x20000008ff097230 */ /* 0x000fe40000004100 */
[C---:B------:R-:W-:Y:S01]  /*10640*/  FMUL.FTZ R34, R25.reuse, R32 ;  /* 0x0000002019227220 */ /* 0x040fe20000410000 */
[----:B------:R-:W-:Y:S01]  /*10650*/  FMUL.FTZ R36, R25, R30 ;  /* 0x0000001e19247220 */ /* 0x000fe20000410000 */
[----:B------:R-:W-:-:S02]  /*10660*/  HADD2.F32 R25, -RZ, R60.H0_H0 ;  /* 0x2000003cff197230 */ /* 0x000fc40000004100 */
[C---:B------:R-:W-:Y:S01]  /*10670*/  FMUL.FTZ R31, R26.reuse, R29 ;  /* 0x0000001d1a1f7220 */ /* 0x040fe20000410000 */
[C---:B------:R-:W-:Y:S01]  /*10680*/  FFMA.FTZ R34, R13.reuse, R30, -R34 ;  /* 0x0000001e0d227223 */ /* 0x040fe20000010822 */
[----:B------:R-:W-:Y:S01]  /*10690*/  FFMA.FTZ R36, R13, R32, R36 ;  /* 0x000000200d247223 */ /* 0x000fe20000010024 */
[----:B------:R-:W-:Y:S02]  /*106a0*/  HADD2.F32 R27, -RZ, R10.H0_H0 ;  /* 0x2000000aff1b7230 */ /* 0x000fe40000004100 */
[-C--:B------:R-:W-:Y:S01]  /*106b0*/  FMUL.FTZ R13, R26, R25.reuse ;  /* 0x000000191a0d7220 */ /* 0x080fe20000410000 */
[C---:B------:R-:W-:Y:S01]  /*106c0*/  FMUL.FTZ R30, R9.reuse, R74 ;  /* 0x0000004a091e7220 */ /* 0x040fe20000410000 */
[----:B------:R-:W-:Y:S02]  /*106d0*/  HADD2.F32 R26, -RZ, R75.H0_H0 ;  /* 0x2000004bff1a7230 */ /* 0x000fe40000004100 */
[C---:B------:R-:W-:Y:S01]  /*106e0*/  FFMA.FTZ R31, R14.reuse, R25, -R31 ;  /* 0x000000190e1f7223 */ /* 0x040fe2000001081f */
[----:B------:R-:W-:Y:S01]  /*106f0*/  FFMA.FTZ R29, R14, R29, R13 ;  /* 0x0000001d0e1d7223 */ /* 0x000fe2000001000d */
[----:B------:R-:W-:Y:S01]  /*10700*/  FMUL.FTZ R9, R9, R76 ;  /* 0x0000004c09097220 */ /* 0x000fe20000410000 */
[----:B------:R-:W-:-:S02]  /*10710*/  HADD2.F32 R14, -RZ, R77.H0_H0 ;  /* 0x2000004dff0e7230 */ /* 0x000fc40000004100 */
[----:B------:R-:W-:Y:S01]  /*10720*/  FFMA.FTZ R76, R5, R76, -R30 ;  /* 0x0000004c054c7223 */ /* 0x000fe2000001081e */
[----:B------:R-:W-:Y:S02]  /*10730*/  HADD2.F32 R28, -RZ, R11.H0_H0 ;  /* 0x2000000bff1c7230 */ /* 0x000fe40000004100 */
[----:B------:R-:W-:Y:S01]  /*10740*/  FMUL.FTZ R30, R27, R26 ;  /* 0x0000001a1b1e7220 */ /* 0x000fe20000410000 */
[----:B------:R-:W-:Y:S02]  /*10750*/  HADD2.F32 R75, -RZ, R75.H1_H1 ;  /* 0x3000004bff4b7230 */ /* 0x000fe40000004100 */
[----:B------:R-:W-:Y:S01]  /*10760*/  FFMA.FTZ R74, R5, R74, R9 ;  /* 0x0000004a054a7223 */ /* 0x000fe20000010009 */
[----:B------:R-:W-:Y:S02]  /*10770*/  HADD2.F32 R77, -RZ, R77.H1_H1 ;  /* 0x3000004dff4d7230 */ /* 0x000fe40000004100 */
[-C--:B------:R-:W-:Y:S01]  /*10780*/  FMUL.FTZ R32, R27, R14.reuse ;  /* 0x0000000e1b207220 */ /* 0x080fe20000410000 */
[----:B------:R-:W-:Y:S01]  /*10790*/  FFMA.FTZ R27, R15, R14, -R30 ;  /* 0x0000000e0f1b7223 */ /* 0x000fe2000001081e */
[----:B------:R-:W-:Y:S01]  /*107a0*/  FMUL.FTZ R5, R28, R75 ;  /* 0x0000004b1c057220 */ /* 0x000fe20000410000 */
[----:B------:R-:W-:-:S02]  /*107b0*/  HADD2.F32 R11, -RZ, R11.H1_H1 ;  /* 0x3000000bff0b7230 */ /* 0x000fc40000004100 */
[-C--:B------:R-:W-:Y:S01]  /*107c0*/  FMUL.FTZ R28, R28, R77.reuse ;  /* 0x0000004d1c1c7220 */ /* 0x080fe20000410000 */
[----:B------:R-:W-:Y:S02]  /*107d0*/  HADD2.F32 R30, -RZ, R33.H0_H0 ;  /* 0x20000021ff1e7230 */ /* 0x000fe40000004100 */
[----:B------:R-:W-:Y:S01]  /*107e0*/  FFMA.FTZ R32, R15, R26, R32 ;  /* 0x0000001a0f207223 */ /* 0x000fe20000010020 */
[----:B------:R-:W-:Y:S02]  /*107f0*/  HADD2.F32 R14, -RZ, R62.H0_H0 ;  /* 0x2000003eff0e7230 */ /* 0x000fe40000004100 */
[C---:B------:R-:W-:Y:S01]  /*10800*/  FFMA.FTZ R77, R24.reuse, R77, -R5 ;  /* 0x0000004d184d7223 */ /* 0x040fe20000010805 */
[----:B------:R-:W-:Y:S01]  /*10810*/  FFMA.FTZ R28, R24, R75, R28 ;  /* 0x0000004b181c7223 */ /* 0x000fe2000001001c */
[C---:B------:R-:W-:Y:S01]  /*10820*/  FMUL.FTZ R26, R11.reuse, R30 ;  /* 0x0000001e0b1a7220 */ /* 0x040fe20000410000 */
[----:B------:R-:W-:Y:S02]  /*10830*/  HADD2.F32 R8, -RZ, R8.H1_H1 ;  /* 0x30000008ff087230 */ /* 0x000fe40000004100 */
[----:B------:R-:W-:Y:S01]  /*10840*/  FMUL.FTZ R24, R11, R14 ;  /* 0x0000000e0b187220 */ /* 0x000fe20000410000 */
[----:B------:R-:W-:-:S02]  /*10850*/  HADD2.F32 R10, -RZ, R10.H1_H1 ;  /* 0x3000000aff0a7230 */ /* 0x000fc40000004100 */
[C---:B------:R-:W-:Y:S01]  /*10860*/  FFMA.FTZ R26, R7.reuse, R14, -R26 ;  /* 0x0000000e071a7223 */ /* 0x040fe2000001081a */
[----:B------:R-:W-:Y:S02]  /*10870*/  HADD2.F32 R11, -RZ, R37.H0_H0 ;  /* 0x20000025ff0b7230 */ /* 0x000fe40000004100 */
[----:B------:R-:W-:Y:S02]  /*10880*/  HADD2.F32 R13, -RZ, R35.H0_H0 ;  /* 0x20000023ff0d7230 */ /* 0x000fe40000004100 */
[----:B------:R-:W-:Y:S01]  /*10890*/  FFMA.FTZ R35, R7, R30, R24 ;  /* 0x0000001e07237223 */ /* 0x000fe20000010018 */
[----:B------:R-:W-:Y:S02]  /*108a0*/  HADD2.F32 R5, -RZ, R39.H0_H0 ;  /* 0x20000027ff057230 */ /* 0x000fe40000004100 */
[----:B------:R-:W-:Y:S01]  /*108b0*/  FMUL.FTZ R7, R8, R11 ;  /* 0x0000000b08077220 */ /* 0x000fe20000410000 */
[----:B------:R-:W-:Y:S02]  /*108c0*/  HADD2.F32 R9, -RZ, R38.H0_H0 ;  /* 0x20000026ff097230 */ /* 0x000fe40000004100 */
[----:B------:R-:W-:Y:S01]  /*108d0*/  FMUL.FTZ R33, R10, R13 ;  /* 0x0000000d0a217220 */ /* 0x000fe20000410000 */
[-C--:B------:R-:W-:Y:S01]  /*108e0*/  FMUL.FTZ R8, R8, R5.reuse ;  /* 0x0000000508087220 */ /* 0x080fe20000410000 */
[----:B------:R-:W-:Y:S01]  /*108f0*/  FFMA.FTZ R15, R4, R5, -R7 ;  /* 0x00000005040f7223 */ /* 0x000fe20000010807 */
[-C--:B------:R-:W-:Y:S01]  /*10900*/  FMUL.FTZ R14, R10, R9.reuse ;  /* 0x000000090a0e7220 */ /* 0x080fe20000410000 */
[----:B------:R-:W-:Y:S01]  /*10910*/  FFMA.FTZ R10, R6, R9, -R33 ;  /* 0x00000009060a7223 */ /* 0x000fe20000010821 */
[----:B------:R-:W-:Y:S01]  /*10920*/  FFMA.FTZ R25, R4, R11, R8 ;  /* 0x0000000b04197223 */ /* 0x000fe20000010008 */
[----:B------:R-:W-:Y:S01]  /*10930*/  F2FP.F16.F32.PACK_AB R7, R26, R77 ;  /* 0x0000004d1a07723e */ /* 0x000fe200000000ff */
        /* <DEDUP_REMOVED lines=10> */
.L_x_1500:
[----:B------:R-:W-:Y:S05]  /*109e0*/  BSYNC B1 ;  /* 0x0000000000017941 */ /* 0x000fea0003800000 */
.L_x_1499:
        /* <DEDUP_REMOVED lines=8> */
[--C-:B------:R-:W-:Y:S01]  /*10a70*/  HADD2.F32 R31, -RZ, R78.reuse.H1_H1 ;  /* 0x3000004eff1f7230 */ /* 0x100fe20000004100 */
[----:B------:R-:W-:Y:S01]  /*10a80*/  SHF.R.U64 R60, R52, 0x10, R53 ;  /* 0x00000010343c7819 */ /* 0x000fe20000001235 */
[--C-:B------:R-:W-:Y:S01]  /*10a90*/  HADD2.F32 R33, -RZ, R69.reuse.H1_H1 ;  /* 0x30000045ff217230 */ /* 0x100fe20000004100 */
[----:B------:R-:W-:Y:S01]  /*10aa0*/  SHF.R.S32.HI R5, RZ, 0x1f, R4 ;  /* 0x0000001fff057819 */ /* 0x000fe20000011404 */
[----:B------:R-:W-:Y:S01]  /*10ab0*/  HADD2.F32 R30, -RZ, R69.H0_H0 ;  /* 0x20000045ff1e7230 */ /* 0x000fe20000004100 */
[----:B------:R-:W-:Y:S01]  /*10ac0*/  SHF.L.U32 R6, R4, 0x3, RZ ;  /* 0x0000000304067819 */ /* 0x000fe200000006ff */
[----:B------:R-:W-:Y:S01]  /*10ad0*/  HADD2.F32 R78, -RZ, R78.H0_H0 ;  /* 0x2000004eff4e7230 */ /* 0x000fe20000004100 */
[----:B------:R-:W-:Y:S02]  /*10ae0*/  LEA.HI R5, R5, R4, RZ, 0x3 ;  /* 0x0000000405057211 */ /* 0x000fe400078f18ff */
[----:B------:R-:W-:-:S02]  /*10af0*/  LOP3.LUT R4, R205, 0x38, R6, 0xf8, !PT ;  /* 0x00000038cd047812 */ /* 0x000fc400078ef806 */
[----:B------:R-:W-:Y:S01]  /*10b00*/  SHF.R.U32.HI R52, RZ, 0x10, R53 ;  /* 0x00000010ff347819 */ /* 0x000fe20000011635 */
[----:B------:R-:W-:Y:S01]  /*10b10*/  IMAD.SHL.U32 R5, R5, 0x400, RZ ;  /* 0x0000040005057824 */ /* 0x000fe200078e00ff */
[----:B0-----:R-:W-:Y:S02]  /*10b20*/  LOP3.LUT R8, R4, R233, RZ, 0x3c, !PT ;  /* 0x000000e904087212 */ /* 0x001fe400078e3cff */
[----:B------:R-:W-:Y:S02]  /*10b30*/  SHF.R.U32.HI R32, RZ, 0x10, R41 ;  /* 0x00000010ff207819 */ /* 0x000fe40000011629 */
[----:B------:R-:W-:Y:S02]  /*10b40*/  LOP3.LUT R9, R5, 0x7fffe000, RZ, 0xc0, !PT ;  /* 0x7fffe00005097812 */ /* 0x000fe400078ec0ff */
[----:B------:R-:W0:Y:S01]  /*10b50*/  LDS.128 R4, [R231] ;  /* 0x00000000e7047984 */ /* 0x000e220000000c00 */
[----:B------:R-:W-:Y:S01]  /*10b60*/  HADD2.F32 R32, -RZ, R32.H0_H0 ;  /* 0x20000020ff207230 */ /* 0x000fe20000004100 */
[----:B------:R-:W-:-:S02]  /*10b70*/  IADD3 R8, R8, R9, R211 ;  /* 0x0000000908087210 */ /* 0x000fc40007ffe0d3 */
[----:B------:R-:W-:Y:S02]  /*10b80*/  SHF.R.U64 R40, R40, 0x10, R41 ;  /* 0x0000001028287819 */ /* 0x000fe40000001229 */
[----:B------:R-:W-:Y:S01]  /*10b90*/  SHF.R.U64 R41, R54, 0x10, R55 ;  /* 0x0000001036297819 */ /* 0x000fe20000001237 */
[----:B------:R-:W-:Y:S01]  /*10ba0*/  IMAD R12, R8, 0x2, R17 ;  /* 0x00000002080c7824 */ /* 0x000fe200078e0211 */
[----:B------:R-:W-:Y:S02]  /*10bb0*/  SHF.R.U64 R39, R42, 0x10, R43 ;  /* 0x000000102a277819 */ /* 0x000fe4000000122b */
[----:B------:R-:W-:Y:S02]  /*10bc0*/  SHF.R.U32.HI R54, RZ, 0x10, R55 ;  /* 0x00000010ff367819 */ /* 0x000fe40000011637 */
[----:B------:R-:W1:Y:S01]  /*10bd0*/  LDS.128 R8, [R12+0x12400] ;  /* 0x012400000c087984 */ /* 0x000e620000000c00 */
[----:B------:R-:W-:Y:S01]  /*10be0*/  SHF.R.U32.HI R42, RZ, 0x10, R43 ;  /* 0x00000010ff2a7819 */ /* 0x000fe2000001162b */
[----:B0-----:R-:W-:-:S02]  /*10bf0*/  HADD2.F32 R14, -RZ, R5.H0_H0 ;  /* 0x20000005ff0e7230 */ /* 0x001fc40000004100 */
[----:B------:R-:W-:Y:S02]  /*10c00*/  HADD2.F32 R15, -RZ, R5.H1_H1 ;  /* 0x30000005ff0f7230 */ /* 0x000fe40000004100 */
[----:B------:R-:W-:Y:S02]  /*10c10*/  HADD2.F32 R5, -RZ, R4.H0_H0 ;  /* 0x20000004ff057230 */ /* 0x000fe40000004100 */
[----:B------:R-:W-:Y:S02]  /*10c20*/  HADD2.F32 R24, -RZ, R6.H0_H0 ;  /* 0x20000006ff187230 */ /* 0x000fe40000004100 */
[--C-:B------:R-:W-:Y:S02]  /*10c30*/  HADD2.F32 R25, -RZ, R7.reuse.H0_H0 ;  /* 0x20000007ff197230 */ /* 0x100fe40000004100 */
[----:B------:R-:W-:Y:S02]  /*10c40*/  HADD2.F32 R7, -RZ, R7.H1_H1 ;  /* 0x30000007ff077230 */ /* 0x000fe40000004100 */
[----:B-1----:R-:W-:-:S02]  /*10c50*/  HADD2.F32 R26, -RZ, R9.H0_H0 ;  /* 0x20000009ff1a7230 */ /* 0x002fc40000004100 */
        /* <DEDUP_REMOVED lines=8> */
[----:B------:R-:W-:Y:S01]  /*10ce0*/  FMUL.FTZ R14, R9, R30 ;  /* 0x0000001e090e7220 */ /* 0x000fe20000410000 */
[----:B------:R-:W-:Y:S01]  /*10cf0*/  FMUL.FTZ R36, R27, R26 ;  /* 0x0000001a1b247220 */ /* 0x000fe20000410000 */
[----:B------:R-:W-:Y:S01]  /*10d00*/  FMUL.FTZ R31, R9, R78 ;  /* 0x0000004e091f7220 */ /* 0x000fe20000410000 */
[----:B------:R-:W-:-:S02]  /*10d10*/  HADD2.F32 R28, -RZ, R10.H0_H0 ;  /* 0x2000000aff1c7230 */ /* 0x000fc40000004100 */
[C---:B------:R-:W-:Y:S01]  /*10d20*/  FFMA.FTZ R34, R15.reuse, R26, -R34 ;  /* 0x0000001a0f227223 */ /* 0x040fe20000010822 */
[--C-:B------:R-:W-:Y:S02]  /*10d30*/  HADD2.F32 R27, -RZ, R70.reuse.H0_H0 ;  /* 0x20000046ff1b7230 */ /* 0x100fe40000004100 */
[----:B------:R-:W-:Y:S01]  /*10d40*/  FFMA.FTZ R36, R15, R32, R36 ;  /* 0x000000200f247223 */ /* 0x000fe20000010024 */
[----:B------:R-:W-:Y:S02]  /*10d50*/  HADD2.F32 R9, -RZ, R79.H0_H0 ;  /* 0x2000004fff097230 */ /* 0x000fe40000004100 */
[C---:B------:R-:W-:Y:S01]  /*10d60*/  FFMA.FTZ R78, R5.reuse, R78, -R14 ;  /* 0x0000004e054e7223 */ /* 0x040fe2000001080e */
[----:B------:R-:W-:Y:S02]  /*10d70*/  HADD2.F32 R29, -RZ, R11.H0_H0 ;  /* 0x2000000bff1d7230 */ /* 0x000fe40000004100 */
[----:B------:R-:W-:Y:S01]  /*10d80*/  FFMA.FTZ R31, R5, R30, R31 ;  /* 0x0000001e051f7223 */ /* 0x000fe2000001001f */
[----:B------:R-:W-:-:S02]  /*10d90*/  HADD2.F32 R70, -RZ, R70.H1_H1 ;  /* 0x30000046ff467230 */ /* 0x000fc40000004100 */
[C---:B------:R-:W-:Y:S01]  /*10da0*/  FMUL.FTZ R5, R28.reuse, R27 ;  /* 0x0000001b1c057220 */ /* 0x040fe20000410000 */
[----:B------:R-:W-:Y:S02]  /*10db0*/  HADD2.F32 R14, -RZ, R79.H1_H1 ;  /* 0x3000004fff0e7230 */ /* 0x000fe40000004100 */
[-C--:B------:R-:W-:Y:S01]  /*10dc0*/  FMUL.FTZ R15, R28, R9.reuse ;  /* 0x000000091c0f7220 */ /* 0x080fe20000410000 */
[----:B------:R-:W-:Y:S02]  /*10dd0*/  HADD2.F32 R11, -RZ, R11.H1_H1 ;  /* 0x3000000bff0b7230 */ /* 0x000fe40000004100 */
[----:B------:R-:W-:Y:S01]  /*10de0*/  FMUL.FTZ R32, R29, R70 ;  /* 0x000000461d207220 */ /* 0x000fe20000410000 */
[----:B------:R-:W-:Y:S02]  /*10df0*/  HADD2.F32 R28, -RZ, R42.H0_H0 ;  /* 0x2000002aff1c7230 */ /* 0x000fe40000004100 */
[----:B------:R-:W-:Y:S01]  /*10e00*/  FFMA.FTZ R30, R24, R9, -R5 ;  /* 0x00000009181e7223 */ /* 0x000fe20000010805 */
[----:B------:R-:W-:-:S02]  /*10e10*/  HADD2.F32 R26, -RZ, R54.H0_H0 ;  /* 0x20000036ff1a7230 */ /* 0x000fc40000004100 */
[-C--:B------:R-:W-:Y:S01]  /*10e20*/  FMUL.FTZ R29, R29, R14.reuse ;  /* 0x0000000e1d1d7220 */ /* 0x080fe20000410000 */
[----:B------:R-:W-:Y:S01]  /*10e30*/  FFMA.FTZ R32, R25, R14, -R32 ;  /* 0x0000000e19207223 */ /* 0x000fe20000010820 */
[----:B------:R-:W-:Y:S01]  /*10e40*/  FFMA.FTZ R24, R24, R27, R15 ;  /* 0x0000001b18187223 */ /* 0x000fe2000001000f */
[C---:B------:R-:W-:Y:S01]  /*10e50*/  FMUL.FTZ R38, R11.reuse, R28 ;  /* 0x0000001c0b267220 */ /* 0x040fe20000410000 */
[----:B------:R-:W-:Y:S01]  /*10e60*/  FMUL.FTZ R14, R11, R26 ;  /* 0x0000001a0b0e7220 */ /* 0x000fe20000410000 */
[----:B------:R-:W-:Y:S02]  /*10e70*/  HADD2.F32 R8, -RZ, R8.H1_H1 ;  /* 0x30000008ff087230 */ /* 0x000fe40000004100 */
[----:B------:R-:W-:Y:S01]  /*10e80*/  FFMA.FTZ R29, R25, R70, R29 ;  /* 0x00000046191d7223 */ /* 0x000fe2000001001d */
[----:B------:R-:W-:Y:S02]  /*10e90*/  HADD2.F32 R10, -RZ, R10.H1_H1 ;  /* 0x3000000aff0a7230 */ /* 0x000fe40000004100 */
[----:B------:R-:W-:Y:S01]  /*10ea0*/  FFMA.FTZ R33, R7, R26, -R38 ;  /* 0x0000001a07217223 */ /* 0x000fe20000010826 */
[----:B------:R-:W-:-:S02]  /*10eb0*/  HADD2.F32 R11, -RZ, R40.H0_H0 ;  /* 0x20000028ff0b7230 */ /* 0x000fc40000004100 */
[----:B------:R-:W-:Y:S01]  /*10ec0*/  FFMA.FTZ R14, R7, R28, R14 ;  /* 0x0000001c070e7223 */ /* 0x000fe2000001000e */
[----:B------:R-:W-:Y:S02]  /*10ed0*/  HADD2.F32 R15, -RZ, R39.H0_H0 ;  /* 0x20000027ff0f7230 */ /* 0x000fe40000004100 */
[----:B------:R-:W-:Y:S02]  /*10ee0*/  HADD2.F32 R5, -RZ, R60.H0_H0 ;  /* 0x2000003cff057230 */ /* 0x000fe40000004100 */
[----:B------:R-:W-:Y:S01]  /*10ef0*/  FMUL.FTZ R7, R8, R11 ;  /* 0x0000000b08077220 */ /* 0x000fe20000410000 */
[----:B------:R-:W-:Y:S02]  /*10f00*/  HADD2.F32 R9, -RZ, R41.H0_H0 ;  /* 0x20000029ff097230 */ /* 0x000fe40000004100 */
[----:B------:R-:W-:Y:S01]  /*10f10*/  FMUL.FTZ R27, R10, R15 ;  /* 0x0000000f0a1b7220 */ /* 0x000fe20000410000 */
[----:B------:R-:W-:Y:S02]  /*10f20*/  HADD2.F32 R4, -RZ, R4.H1_H1 ;  /* 0x30000004ff047230 */ /* 0x000fe40000004100 */
[----:B------:R-:W-:Y:S01]  /*10f30*/  FMUL.FTZ R8, R8, R5 ;  /* 0x0000000508087220 */ /* 0x000fe20000410000 */
[----:B------:R-:W-:-:S02]  /*10f40*/  HADD2.F32 R6, -RZ, R6.H1_H1 ;  /* 0x30000006ff067230 */ /* 0x000fc40000004100 */
[----:B------:R-:W-:Y:S01]  /*10f50*/  FMUL.FTZ R10, R10, R9 ;  /* 0x000000090a0a7220 */ /* 0x000fe20000410000 */
[C---:B------:R-:W-:Y:S01]  /*10f60*/  FFMA.FTZ R25, R4.reuse, R5, -R7 ;  /* 0x0000000504197223 */ /* 0x040fe20000010807 */
[----:B------:R-:W-:Y:S01]  /*10f70*/  FFMA.FTZ R8, R4, R11, R8 ;  /* 0x0000000b04087223 */ /* 0x000fe20000010008 */
[C---:B------:R-:W-:Y:S01]  /*10f80*/  FFMA.FTZ R27, R6.reuse, R9, -R27 ;  /* 0x00000009061b7223 */ /* 0x040fe2000001081b */
[----:B------:R-:W-:Y:S01]  /*10f90*/  FFMA.FTZ R15, R6, R15, R10 ;  /* 0x0000000f060f7223 */ /* 0x000fe2000001000a */
[----:B------:R-:W-:Y:S02]  /*10fa0*/  F2FP.F16.F32.PACK_AB R7, R33, R32 ;  /* 0x000000202107723e */ /* 0x000fe400000000ff */
[----:B------:R-:W-:Y:S02]  /*10fb0*/  F2FP.F16.F32.PACK_AB R5, R34, R35 ;  /* 0x000000232205723e */ /* 0x000fe400000000ff */
[----:B------:R-:W-:Y:S02]  /*10fc0*/  F2FP.F16.F32.PACK_AB R4, R25, R78 ;  /* 0x0000004e1904723e */ /* 0x000fe400000000ff */
[----:B------:R-:W-:-:S02]  /*10fd0*/  F2FP.F16.F32.PACK_AB R6, R27, R30 ;  /* 0x0000001e1b06723e */ /* 0x000fc400000000ff */
[----:B------:R-:W-:Y:S02]  /*10fe0*/  F2FP.F16.F32.PACK_AB R11, R14, R29 ;  /* 0x0000001d0e0b723e */ /* 0x000fe400000000ff */
[----:B------:R-:W-:Y:S01]  /*10ff0*/  F2FP.F16.F32.PACK_AB R9, R36, R37 ;  /* 0x000000252409723e */ /* 0x000fe200000000ff */
[----:B------:R4:W-:Y:S01]  /*11000*/  STS.128 [R231], R4 ;  /* 0x00000004e7007388 */ /* 0x0009e20000000c00 */
[----:B------:R-:W-:Y:S02]  /*11010*/  F2FP.F16.F32.PACK_AB R8, R8, R31 ;  /* 0x0000001f0808723e */ /* 0x000fe400000000ff */
[----:B------:R-:W-:-:S05]  /*11020*/  F2FP.F16.F32.PACK_AB R10, R15, R24 ;  /* 0x000000180f0a723e */ /* 0x000fca00000000ff */
[----:B------:R4:W-:Y:S02]  /*11030*/  STS.128 [R12+0x12400], R8 ;  /* 0x012400080c007388 */ /* 0x0009e40000000c00 */
.L_x_1506:
[----:B------:R-:W-:Y:S05]  /*11040*/  BSYNC B1 ;  /* 0x0000000000017941 */ /* 0x000fea0003800000 */
.L_x_1505:
[----:B------:R-:W-:Y:S04]  /*11050*/  BSSY B1, `(.L_x_1507) ;  /* 0x0000060000017945 */ /* 0x000fe80003800000 */
[----:B------:R-:W-:Y:S05]  /*11060*/  @P1 BRA `(.L_x_1508) ;  /* 0x0000000400781947 */ /* 0x000fea0003800000 */
[----:B-1234-:R-:W-:Y:S01]  /*11070*/  LEA.HI R4, R13, R225, RZ, 0x1d ;  /* 0x000000e10d047211 */ /* 0x01efe200078fe8ff */
[--C-:B------:R-:W-:Y:S01]  /*11080*/  HADD2.F32 R31, -RZ, R72.reuse.H1_H1 ;  /* 0x30000048ff1f7230 */ /* 0x100fe20000004100 */
[--C-:B------:R-:W-:Y:S01]  /*11090*/  SHF.R.U64 R42, R56, 0x10, R57.reuse ;  /* 0x00000010382a7819 */ /* 0x100fe20000001239 */
[--C-:B------:R-:W-:Y:S01]  /*110a0*/  HADD2.F32 R33, -RZ, R21.reuse.H1_H1 ;  /* 0x30000015ff217230 */ /* 0x100fe20000004100 */
[----:B------:R-:W-:Y:S01]  /*110b0*/  SHF.R.S32.HI R5, RZ, 0x1f, R4 ;  /* 0x0000001fff057819 */ /* 0x000fe20000011404 */
[----:B------:R-:W-:Y:S01]  /*110c0*/  IMAD.SHL.U32 R6, R4, 0x8, RZ ;  /* 0x0000000804067824 */ /* 0x000fe200078e00ff */
[----:B------:R-:W-:Y:S01]  /*110d0*/  SHF.R.U32.HI R56, RZ, 0x10, R57 ;  /* 0x00000010ff387819 */ /* 0x000fe20000011639 */
[----:B------:R-:W-:Y:S01]  /*110e0*/  HADD2.F32 R72, -RZ, R72.H0_H0 ;  /* 0x20000048ff487230 */ /* 0x000fe20000004100 */
[----:B------:R-:W-:Y:S01]  /*110f0*/  LEA.HI R5, R5, R4, RZ, 0x3 ;  /* 0x0000000405057211 */ /* 0x000fe200078f18ff */
[----:B------:R-:W-:Y:S01]  /*11100*/  HADD2.F32 R30, -RZ, R21.H0_H0 ;  /* 0x20000015ff1e7230 */ /* 0x000fe20000004100 */
[----:B------:R-:W-:Y:S01]  /*11110*/  LOP3.LUT R4, R205, 0x38, R6, 0xf8, !PT ;  /* 0x00000038cd047812 */ /* 0x000fe200078ef806 */
[----:B------:R-:W-:Y:S01]  /*11120*/  HADD2.F32 R21, -RZ, R71.H0_H0 ;  /* 0x20000047ff157230 */ /* 0x000fe20000004100 */
[----:B------:R-:W-:Y:S01]  /*11130*/  SHF.R.U32.HI R32, RZ, 0x10, R45 ;  /* 0x00000010ff207819 */ /* 0x000fe2000001162d */
[----:B------:R-:W-:Y:S01]  /*11140*/  IMAD.SHL.U32 R5, R5, 0x400, RZ ;  /* 0x0000040005057824 */ /* 0x000fe200078e00ff */
[----:B0-----:R-:W-:-:S02]  /*11150*/  LOP3.LUT R8, R4, R233, RZ, 0x3c, !PT ;  /* 0x000000e904087212 */ /* 0x001fc400078e3cff */
[----:B------:R-:W-:Y:S01]  /*11160*/  SHF.R.U64 R41, R58, 0x10, R59 ;  /* 0x000000103a297819 */ /* 0x000fe2000000123b */
[----:B------:R-:W-:Y:S01]  /*11170*/  HADD2.F32 R32, -RZ, R32.H0_H0 ;  /* 0x20000020ff207230 */ /* 0x000fe20000004100 */
[----:B------:R-:W-:Y:S02]  /*11180*/  LOP3.LUT R9, R5, 0x7fffe000, RZ, 0xc0, !PT ;  /* 0x7fffe00005097812 */ /* 0x000fe400078ec0ff */
[----:B------:R-:W0:Y:S01]  /*11190*/  LDS.128 R4, [R228] ;  /* 0x00000000e4047984 */ /* 0x000e220000000c00 */
[----:B------:R-:W-:Y:S02]  /*111a0*/  SHF.R.U64 R39, R46, 0x10, R47 ;  /* 0x000000102e277819 */ /* 0x000fe4000000122f */
[----:B------:R-:W-:Y:S02]  /*111b0*/  IADD3 R8, R8, R9, R211 ;  /* 0x0000000908087210 */ /* 0x000fe40007ffe0d3 */
[----:B------:R-:W-:Y:S02]  /*111c0*/  SHF.R.U32.HI R58, RZ, 0x10, R59 ;  /* 0x00000010ff3a7819 */ /* 0x000fe4000001163b */
[----:B------:R-:W-:-:S02]  /*111d0*/  LEA R12, R8, R17, 0x1 ;  /* 0x00000011080c7211 */ /* 0x000fc400078e08ff */
[----:B------:R-:W-:Y:S02]  /*111e0*/  SHF.R.U32.HI R46, RZ, 0x10, R47 ;  /* 0x00000010ff2e7819 */ /* 0x000fe4000001162f */
[----:B------:R-:W-:Y:S01]  /*111f0*/  SHF.R.U64 R40, R44, 0x10, R45 ;  /* 0x000000102c287819 */ /* 0x000fe2000000122d */
[----:B------:R-:W1:Y:S01]  /*11200*/  LDS.128 R8, [R12+0x12400] ;  /* 0x012400000c087984 */ /* 0x000e620000000c00 */
[--C-:B0-----:R-:W-:Y:S02]  /*11210*/  HADD2.F32 R14, -RZ, R5.reuse.H0_H0 ;  /* 0x20000005ff0e7230 */ /* 0x101fe40000004100 */
[----:B------:R-:W-:Y:S02]  /*11220*/  HADD2.F32 R15, -RZ, R5.H1_H1 ;  /* 0x30000005ff0f7230 */ /* 0x000fe40000004100 */
[----:B------:R-:W-:Y:S02]  /*11230*/  HADD2.F32 R5, -RZ, R4.H0_H0 ;  /* 0x20000004ff057230 */ /* 0x000fe40000004100 */
[----:B------:R-:W-:-:S02]  /*11240*/  HADD2.F32 R24, -RZ, R6.H0_H0 ;  /* 0x20000006ff187230 */ /* 0x000fc40000004100 */
[--C-:B------:R-:W-:Y:S02]  /*11250*/  HADD2.F32 R25, -RZ, R7.reuse.H0_H0 ;  /* 0x20000007ff197230 */ /* 0x100fe40000004100 */
[----:B------:R-:W-:Y:S02]  /*11260*/  HADD2.F32 R7, -RZ, R7.H1_H1 ;  /* 0x30000007ff077230 */ /* 0x000fe40000004100 */
[--C-:B-1----:R-:W-:Y:S02]  /*11270*/  HADD2.F32 R26, -RZ, R9.reuse.H0_H0 ;  /* 0x20000009ff1a7230 */ /* 0x102fe40000004100 */
[----:B------:R-:W-:Y:S02]  /*11280*/  HADD2.F32 R27, -RZ, R9.H1_H1 ;  /* 0x30000009ff1b7230 */ /* 0x000fe40000004100 */
[----:B------:R-:W-:Y:S02]  /*11290*/  HADD2.F32 R9, -RZ, R8.H0_H0 ;  /* 0x20000008ff097230 */ /* 0x000fe40000004100 */
[C---:B------:R-:W-:Y:S01]  /*112a0*/  FMUL.FTZ R35, R26.reuse, R33 ;  /* 0x000000211a237220 */ /* 0x040fe20000410000 */
[----:B------:R-:W-:Y:S01]  /*112b0*/  FMUL.FTZ R37, R26, R31 ;  /* 0x0000001f1a257220 */ /* 0x000fe20000410000 */
[----:B------:R-:W-:-:S02]  /*112c0*/  HADD2.F32 R26, -RZ, R56.H0_H0 ;  /* 0x20000038ff1a7230 */ /* 0x000fc40000004100 */
[----:B------:R-:W-:Y:S01]  /*112d0*/  FMUL.FTZ R34, R27, R32 ;  /* 0x000000201b227220 */ /* 0x000fe20000410000 */
[C---:B------:R-:W-:Y:S01]  /*112e0*/  FFMA.FTZ R35, R14.reuse, R31, -R35 ;  /* 0x0000001f0e237223 */ /* 0x040fe20000010823 */
[----:B------:R-:W-:Y:S01]  /*112f0*/  FFMA.FTZ R37, R14, R33, R37 ;  /* 0x000000210e257223 */ /* 0x000fe20000010025 */
[----:B------:R-:W-:Y:S01]  /*11300*/  FMUL.FTZ R14, R9, R30 ;  /* 0x0000001e090e7220 */ /* 0x000fe20000410000 */
[----:B------:R-:W-:Y:S01]  /*11310*/  FMUL.FTZ R36, R27, R26 ;  /* 0x0000001a1b247220 */ /* 0x000fe20000410000 */
[----:B------:R-:W-:Y:S01]  /*11320*/  FMUL.FTZ R27, R9, R72 ;  /* 0x00000048091b7220 */ /* 0x000fe20000410000 */
[----:B------:R-:W-:Y:S02]  /*11330*/  HADD2.F32 R28, -RZ, R10.H0_H0 ;  /* 0x2000000aff1c7230 */ /* 0x000fe40000004100 */
[----:B------:R-:W-:Y:S01]  /*11340*/  FFMA.FTZ R34, R15, R26, -R34 ;  /* 0x0000001a0f227223 */ /* 0x000fe20000010822 */
[----:B------:R-:W-:Y:S02]  /*11350*/  HADD2.F32 R9, -RZ, R73.H0_H0 ;  /* 0x20000049ff097230 */ /* 0x000fe40000004100 */
[----:B------:R-:W-:Y:S01]  /*11360*/  FFMA.FTZ R27, R5, R30, R27 ;  /* 0x0000001e051b7223 */ /* 0x000fe2000001001b */
[----:B------:R-:W-:-:S02]  /*11370*/  HADD2.F32 R29, -RZ, R11.H0_H0 ;  /* 0x2000000bff1d7230 */ /* 0x000fc40000004100 */
[----:B------:R-:W-:Y:S01]  /*11380*/  FFMA.FTZ R36, R15, R32, R36 ;  /* 0x000000200f247223 */ /* 0x000fe20000010024 */
[----:B------:R-:W-:Y:S02]  /*11390*/  HADD2.F32 R30, -RZ, R71.H1_H1 ;  /* 0x30000047ff1e7230 */ /* 0x000fe40000004100 */
[----:B------:R-:W-:Y:S01]  /*113a0*/  FFMA.FTZ R72, R5, R72, -R14 ;  /* 0x0000004805487223 */ /* 0x000fe2000001080e */
[C---:B------:R-:W-:Y:S01]  /*113b0*/  FMUL.FTZ R5, R28.reuse, R21 ;  /* 0x000000151c057220 */ /* 0x040fe20000410000 */
[----:B------:R-:W-:Y:S02]  /*113c0*/  HADD2.F32 R14, -RZ, R73.H1_H1 ;  /* 0x30000049ff0e7230 */ /* 0x000fe40000004100 */
[----:B------:R-:W-:Y:S01]  /*113d0*/  FMUL.FTZ R15, R28, R9 ;  /* 0x000000091c0f7220 */ /* 0x000fe20000410000 */
[----:B------:R-:W-:Y:S02]  /*113e0*/  HADD2.F32 R11, -RZ, R11.H1_H1 ;  /* 0x3000000bff0b7230 */ /* 0x000fe40000004100 */
[----:B------:R-:W-:Y:S01]  /*113f0*/  FMUL.FTZ R32, R29, R30 ;  /* 0x0000001e1d207220 */ /* 0x000fe20000410000 */
[----:B------:R-:W-:-:S02]  /*11400*/  HADD2.F32 R28, -RZ, R46.H0_H0 ;  /* 0x2000002eff1c7230 */ /* 0x000fc40000004100 */
[C---:B------:R-:W-:Y:S01]  /*11410*/  FFMA.FTZ R31, R24.reuse, R9, -R5 ;  /* 0x00000009181f7223 */ /* 0x040fe20000010805 */
[----:B------:R-:W-:Y:S02]  /*11420*/  HADD2.F32 R26, -RZ, R58.H0_H0 ;  /* 0x2000003aff1a7230 */ /* 0x000fe40000004100 */
[-C--:B------:R-:W-:Y:S01]  /*11430*/  FMUL.FTZ R29, R29, R14.reuse ;  /* 0x0000000e1d1d7220 */ /* 0x080fe20000410000 */
[----:B------:R-:W-:Y:S01]  /*11440*/  FFMA.FTZ R32, R25, R14, -R32 ;  /* 0x0000000e19207223 */ /* 0x000fe20000010820 */
[----:B------:R-:W-:Y:S01]  /*11450*/  FFMA.FTZ R24, R24, R21, R15 ;  /* 0x0000001518187223 */ /* 0x000fe2000001000f */
[C---:B------:R-:W-:Y:S01]  /*11460*/  FMUL.FTZ R38, R11.reuse, R28 ;  /* 0x0000001c0b267220 */ /* 0x040fe20000410000 */
[----:B------:R-:W-:Y:S01]  /*11470*/  FMUL.FTZ R14, R11, R26 ;  /* 0x0000001a0b0e7220 */ /* 0x000fe20000410000 */
[----:B------:R-:W-:Y:S02]  /*11480*/  HADD2.F32 R8, -RZ, R8.H1_H1 ;  /* 0x30000008ff087230 */ /* 0x000fe40000004100 */
[----:B------:R-:W-:Y:S01]  /*11490*/  FFMA.FTZ R29, R25, R30, R29 ;  /* 0x0000001e191d7223 */ /* 0x000fe2000001001d */
[----:B------:R-:W-:-:S02]  /*114a0*/  HADD2.F32 R10, -RZ, R10.H1_H1 ;  /* 0x3000000aff0a7230 */ /* 0x000fc40000004100 */
[C---:B------:R-:W-:Y:S01]  /*114b0*/  FFMA.FTZ R33, R7.reuse, R26, -R38 ;  /* 0x0000001a07217223 */ /* 0x040fe20000010826 */
[----:B------:R-:W-:Y:S02]  /*114c0*/  HADD2.F32 R11, -RZ, R40.H0_H0 ;  /* 0x20000028ff0b7230 */ /* 0x000fe40000004100 */
[----:B------:R-:W-:Y:S01]  /*114d0*/  FFMA.FTZ R28, R7, R28, R14 ;  /* 0x0000001c071c7223 */ /* 0x000fe2000001000e */
[----:B------:R-:W-:Y:S02]  /*114e0*/  HADD2.F32 R15, -RZ, R39.H0_H0 ;  /* 0x20000027ff0f7230 */ /* 0x000fe40000004100 */
[----:B------:R-:W-:Y:S02]  /*114f0*/  HADD2.F32 R5, -RZ, R42.H0_H0 ;  /* 0x2000002aff057230 */ /* 0x000fe40000004100 */
[----:B------:R-:W-:Y:S01]  /*11500*/  FMUL.FTZ R7, R8, R11 ;  /* 0x0000000b08077220 */ /* 0x000fe20000410000 */
[----:B------:R-:W-:Y:S02]  /*11510*/  HADD2.F32 R9, -RZ, R41.H0_H0 ;  /* 0x20000029ff097230 */ /* 0x000fe40000004100 */
[----:B------:R-:W-:Y:S01]  /*11520*/  FMUL.FTZ R25, R10, R15 ;  /* 0x0000000f0a197220 */ /* 0x000fe20000410000 */
[----:B------:R-:W-:-:S02]  /*11530*/  HADD2.F32 R4, -RZ, R4.H1_H1 ;  /* 0x30000004ff047230 */ /* 0x000fc40000004100 */
[----:B------:R-:W-:Y:S01]  /*11540*/  FMUL.FTZ R8, R8, R5 ;  /* 0x0000000508087220 */ /* 0x000fe20000410000 */
[----:B------:R-:W-:Y:S02]  /*11550*/  HADD2.F32 R6, -RZ, R6.H1_H1 ;  /* 0x30000006ff067230 */ /* 0x000fe40000004100 */
[----:B------:R-:W-:Y:S01]  /*11560*/  FMUL.FTZ R14, R10, R9 ;  /* 0x000000090a0e7220 */ /* 0x000fe20000410000 */
        /* <DEDUP_REMOVED lines=14> */
.L_x_1508:
[----:B------:R-:W-:Y:S05]  /*11650*/  BSYNC B1 ;  /* 0x0000000000017941 */ /* 0x000fea0003800000 */
.L_x_1507:
[----:B------:R-:W-:Y:S05]  /*11660*/  @P2 BRA `(.L_x_1474) ;  /* 0x0000000400782947 */ /* 0x000fea0003800000 */
[----:B------:R-:W-:Y:S01]  /*11670*/  LEA.HI R13, R13, R230, RZ, 0x1d ;  /* 0x000000e60d0d7211 */ /* 0x000fe200078fe8ff */
[----:B------:R-:W-:Y:S01]  /*11680*/  HADD2.F32 R29, -RZ, R0.H1_H1 ;  /* 0x30000000ff1d7230 */ /* 0x000fe20000004100 */
[----:B------:R-:W-:Y:S01]  /*11690*/  SHF.R.U32.HI R30, RZ, 0x10, R49 ;  /* 0x00000010ff1e7819 */ /* 0x000fe20000011631 */
[----:B------:R-:W-:Y:S01]  /*116a0*/  HADD2.F32 R28, -RZ, R3.H1_H1 ;  /* 0x30000003ff1c7230 */ /* 0x000fe20000004100 */
[----:B01234-:R-:W-:Y:S01]  /*116b0*/  SHF.R.S32.HI R6, RZ, 0x1f, R13 ;  /* 0x0000001fff067819 */ /* 0x01ffe2000001140d */
[----:B------:R-:W-:Y:S01]  /*116c0*/  IMAD.SHL.U32 R4, R13, 0x8, RZ ;  /* 0x000000080d047824 */ /* 0x000fe200078e00ff */
[----:B------:R-:W-:Y:S01]  /*116d0*/  SHF.R.U64 R39, R64, 0x10, R65 ;  /* 0x0000001040277819 */ /* 0x000fe20000001241 */
[----:B------:R-:W-:Y:S01]  /*116e0*/  HADD2.F32 R30, -RZ, R30.H0_H0 ;  /* 0x2000001eff1e7230 */ /* 0x000fe20000004100 */
[----:B------:R-:W-:Y:S02]  /*116f0*/  LEA.HI R6, R6, R13, RZ, 0x3 ;  /* 0x0000000d06067211 */ /* 0x000fe400078f18ff */
[----:B------:R-:W-:-:S02]  /*11700*/  LOP3.LUT R4, R205, 0x38, R4, 0xf8, !PT ;  /* 0x00000038cd047812 */ /* 0x000fc400078ef804 */
[----:B------:R-:W-:Y:S01]  /*11710*/  SHF.R.U32.HI R64, RZ, 0x10, R65 ;  /* 0x00000010ff407819 */ /* 0x000fe20000011641 */
[----:B------:R-:W-:Y:S01]  /*11720*/  IMAD.SHL.U32 R6, R6, 0x400, RZ ;  /* 0x0000040006067824 */ /* 0x000fe200078e00ff */
[----:B------:R-:W-:Y:S02]  /*11730*/  LOP3.LUT R8, R4, R233, RZ, 0x3c, !PT ;  /* 0x000000e904087212 */ /* 0x000fe400078e3cff */
[----:B------:R-:W-:Y:S02]  /*11740*/  SHF.R.U64 R37, R66, 0x10, R67 ;  /* 0x0000001042257819 */ /* 0x000fe40000001243 */
[----:B------:R-:W-:Y:S02]  /*11750*/  LOP3.LUT R9, R6, 0x7fffe000, RZ, 0xc0, !PT ;  /* 0x7fffe00006097812 */ /* 0x000fe400078ec0ff */
[----:B------:R-:W0:Y:S01]  /*11760*/  LDS.128 R4, [R227] ;  /* 0x00000000e3047984 */ /* 0x000e220000000c00 */
[----:B------:R-:W-:Y:S02]  /*11770*/  SHF.R.U64 R33, R50, 0x10, R51 ;  /* 0x0000001032217819 */ /* 0x000fe40000001233 */
[----:B------:R-:W-:-:S02]  /*11780*/  IADD3 R8, R8, R9, R211 ;  /* 0x0000000908087210 */ /* 0x000fc40007ffe0d3 */
[----:B------:R-:W-:Y:S02]  /*11790*/  SHF.R.U32.HI R66, RZ, 0x10, R67 ;  /* 0x00000010ff427819 */ /* 0x000fe40000011643 */
[----:B------:R-:W-:Y:S01]  /*117a0*/  SHF.R.U32.HI R50, RZ, 0x10, R51 ;  /* 0x00000010ff327819 */ /* 0x000fe20000011633 */
[----:B------:R-:W-:Y:S01]  /*117b0*/  IMAD R12, R8, 0x2, R17 ;  /* 0x00000002080c7824 */ /* 0x000fe200078e0211 */
[----:B------:R-:W-:-:S04]  /*117c0*/  SHF.R.U64 R35, R48, 0x10, R49 ;  /* 0x0000001030237819 */ /* 0x000fc80000001231 */
        /* <DEDUP_REMOVED lines=16> */
[----:B------:R-:W-:Y:S02]  /*118d0*/  HADD2.F32 R28, -RZ, R0.H0_H0 ;  /* 0x20000000ff1c7230 */ /* 0x000fe40000004100 */
[----:B------:R-:W-:Y:S01]  /*118e0*/  FFMA.FTZ R34, R13, R29, R34 ;  /* 0x0000001d0d227223 */ /* 0x000fe20000010022 */
[----:B------:R-:W-:Y:S02]  /*118f0*/  HADD2.F32 R0, -RZ, R3.H0_H0 ;  /* 0x20000003ff007230 */ /* 0x000fe40000004100 */
[-C--:B------:R-:W-:Y:S01]  /*11900*/  FMUL.FTZ R25, R25, R24.reuse ;  /* 0x0000001819197220 */ /* 0x080fe20000410000 */
[----:B------:R-:W-:Y:S01]  /*11910*/  FFMA.FTZ R31, R14, R24, -R31 ;  /* 0x000000180e1f7223 */ /* 0x000fe2000001081f */
[----:B------:R-:W-:Y:S01]  /*11920*/  FMUL.FTZ R24, R9, R28 ;  /* 0x0000001c09187220 */ /* 0x000fe20000410000 */
[----:B------:R-:W-:-:S02]  /*11930*/  HADD2.F32 R26, -RZ, R10.H0_H0 ;  /* 0x2000000aff1a7230 */ /* 0x000fc40000004100 */
[-C--:B------:R-:W-:Y:S01]  /*11940*/  FMUL.FTZ R9, R9, R0.reuse ;  /* 0x0000000009097220 */ /* 0x080fe20000410000 */
[----:B------:R-:W-:Y:S02]  /*11950*/  HADD2.F32 R3, -RZ, R2.H0_H0 ;  /* 0x20000002ff037230 */ /* 0x000fe40000004100 */
[----:B------:R-:W-:Y:S01]  /*11960*/  FFMA.FTZ R24, R5, R0, -R24 ;  /* 0x0000000005187223 */ /* 0x000fe20000010818 */
[----:B------:R-:W-:Y:S02]  /*11970*/  HADD2.F32 R0, -RZ, R20.H0_H0 ;  /* 0x20000014ff007230 */ /* 0x000fe40000004100 */
[----:B------:R-:W-:Y:S01]  /*11980*/  FFMA.FTZ R25, R14, R30, R25 ;  /* 0x0000001e0e197223 */ /* 0x000fe20000010019 */
[----:B------:R-:W-:Y:S02]  /*11990*/  HADD2.F32 R27, -RZ, R11.H0_H0 ;  /* 0x2000000bff1b7230 */ /* 0x000fe40000004100 */
[----:B------:R-:W-:Y:S01]  /*119a0*/  FMUL.FTZ R14, R26, R3 ;  /* 0x000000031a0e7220 */ /* 0x000fe20000410000 */
[----:B------:R-:W-:-:S02]  /*119b0*/  HADD2.F32 R2, -RZ, R2.H1_H1 ;  /* 0x30000002ff027230 */ /* 0x000fc40000004100 */
[-C--:B------:R-:W-:Y:S01]  /*119c0*/  FMUL.FTZ R30, R26, R0.reuse ;  /* 0x000000001a1e7220 */ /* 0x080fe20000410000 */
[----:B------:R-:W-:Y:S02]  /*119d0*/  HADD2.F32 R20, -RZ, R20.H1_H1 ;  /* 0x30000014ff147230 */ /* 0x000fe40000004100 */
[----:B------:R-:W-:Y:S01]  /*119e0*/  FFMA.FTZ R26, R15, R0, -R14 ;  /* 0x000000000f1a7223 */ /* 0x000fe2000001080e */
[----:B------:R-:W-:Y:S02]  /*119f0*/  HADD2.F32 R11, -RZ, R11.H1_H1 ;  /* 0x3000000bff0b7230 */ /* 0x000fe40000004100 */
[C---:B------:R-:W-:Y:S01]  /*11a00*/  FMUL.FTZ R36, R27.reuse, R2 ;  /* 0x000000021b247220 */ /* 0x040fe20000410000 */
[----:B------:R-:W-:Y:S02]  /*11a10*/  HADD2.F32 R14, -RZ, R50.H0_H0 ;  /* 0x20000032ff0e7230 */ /* 0x000fe40000004100 */
[----:B------:R-:W-:Y:S01]  /*11a20*/  FMUL.FTZ R27, R27, R20 ;  /* 0x000000141b1b7220 */ /* 0x000fe20000410000 */
[----:B------:R-:W-:-:S02]  /*11a30*/  HADD2.F32 R0, -RZ, R66.H0_H0 ;  /* 0x20000042ff007230 */ /* 0x000fc40000004100 */
[----:B------:R-:W-:Y:S01]  /*11a40*/  FFMA.FTZ R28, R5, R28, R9 ;  /* 0x0000001c051c7223 */ /* 0x000fe20000010009 */
[----:B------:R-:W-:Y:S02]  /*11a50*/  HADD2.F32 R8, -RZ, R8.H1_H1 ;  /* 0x30000008ff087230 */ /* 0x000fe40000004100 */
[----:B------:R-:W-:Y:S01]  /*11a60*/  FFMA.FTZ R27, R21, R2, R27 ;  /* 0x00000002151b7223 */ /* 0x000fe2000001001b */
[C---:B------:R-:W-:Y:S01]  /*11a70*/  FMUL.FTZ R38, R11.reuse, R14 ;  /* 0x0000000e0b267220 */ /* 0x040fe20000410000 */
[-C--:B------:R-:W-:Y:S01]  /*11a80*/  FMUL.FTZ R2, R11, R0.reuse ;  /* 0x000000000b027220 */ /* 0x080fe20000410000 */
[----:B------:R-:W-:Y:S02]  /*11a90*/  HADD2.F32 R10, -RZ, R10.H1_H1 ;  /* 0x3000000aff0a7230 */ /* 0x000fe40000004100 */
[----:B------:R-:W-:Y:S01]  /*11aa0*/  FFMA.FTZ R30, R15, R3, R30 ;  /* 0x000000030f1e7223 */ /* 0x000fe2000001001e */
[----:B------:R-:W-:Y:S02]  /*11ab0*/  HADD2.F32 R9, -RZ, R35.H0_H0 ;  /* 0x20000023ff097230 */ /* 0x000fe40000004100 */
[----:B------:R-:W-:Y:S01]  /*11ac0*/  FFMA.FTZ R29, R7, R0, -R38 ;  /* 0x00000000071d7223 */ /* 0x000fe20000010826 */
[----:B------:R-:W-:-:S02]  /*11ad0*/  HADD2.F32 R11, -RZ, R33.H0_H0 ;  /* 0x20000021ff0b7230 */ /* 0x000fc40000004100 */
[----:B------:R-:W-:Y:S01]  /*11ae0*/  FFMA.FTZ R2, R7, R14, R2 ;  /* 0x0000000e07027223 */ /* 0x000fe20000010002 */
[----:B------:R-:W-:Y:S02]  /*11af0*/  HADD2.F32 R3, -RZ, R39.H0_H0 ;  /* 0x20000027ff037230 */ /* 0x000fe40000004100 */
[----:B------:R-:W-:Y:S01]  /*11b00*/  FMUL.FTZ R7, R8, R9 ;  /* 0x0000000908077220 */ /* 0x000fe20000410000 */
[----:B------:R-:W-:Y:S02]  /*11b10*/  HADD2.F32 R5, -RZ, R37.H0_H0 ;  /* 0x20000025ff057230 */ /* 0x000fe40000004100 */
[----:B------:R-:W-:Y:S01]  /*11b20*/  FMUL.FTZ R15, R10, R11 ;  /* 0x0000000b0a0f7220 */ /* 0x000fe20000410000 */
[----:B------:R-:W-:Y:S02]  /*11b30*/  HADD2.F32 R6, -RZ, R6.H1_H1 ;  /* 0x30000006ff067230 */ /* 0x000fe40000004100 */
[----:B------:R-:W-:Y:S01]  /*11b40*/  FMUL.FTZ R8, R8, R3 ;  /* 0x0000000308087220 */ /* 0x000fe20000410000 */
[----:B------:R-:W-:Y:S01]  /*11b50*/  FFMA.FTZ R36, R21, R20, -R36 ;  /* 0x0000001415247223 */ /* 0x000fe20000010824 */
[----:B------:R-:W-:Y:S01]  /*11b60*/  FMUL.FTZ R10, R10, R5 ;  /* 0x000000050a0a7220 */ /* 0x000fe20000410000 */
[----:B------:R-:W-:Y:S01]  /*11b70*/  FFMA.FTZ R3, R4, R3, -R7 ;  /* 0x0000000304037223 */ /* 0x000fe20000010807 */
[----:B------:R-:W-:Y:S01]  /*11b80*/  FFMA.FTZ R15, R6, R5, -R15 ;  /* 0x00000005060f7223 */ /* 0x000fe2000001080f */
        /* <DEDUP_REMOVED lines=12> */
.L_x_1474:
[----:B------:R-:W-:Y:S05]  /*11c50*/  BSYNC B0 ;  /* 0x0000000000007941 */ /* 0x000fea0003800000 */
.L_x_1446:
        /* <DEDUP_REMOVED lines=8> */
.L_x_1444:
[----:B------:R-:W-:-:S06]  /*11ce0*/  ULOP3.LUT UR4, UR60, 0x1, URZ, 0xfc, !UPT ;  /* 0x000000013c047892 */ /* 0x000fcc000f8efc3f */
[----:B01----:R-:W-:-:S05]  /*11cf0*/  IMAD.U32 R0, RZ, RZ, UR4 ;  /* 0x00000004ff007e24 */ /* 0x003fca000f8e00ff */
[----:B------:R-:W-:-:S13]  /*11d00*/  ISETP.NE.AND P0, PT, R0, 0x3, PT ;  /* 0x000000030000780c */ /* 0x000fda0003f05270 */
[----:B------:R-:W-:Y:S05]  /*11d10*/  @!P0 BRA `(.L_x_1509) ;  /* 0x0000000000048947 */ /* 0x000fea0003800000 */
[----:B------:R-:W-:Y:S01]  /*11d20*/  BPT.TRAP 0x1 ;  /* 0x000000040000795c */ /* 0x000fe20000300000 */
.L_x_1509:
[----:B--234-:R-:W-:Y:S02]  /*11d30*/  LEA R5, R23, R17, 0x3 ;  /* 0x0000001117057211 */ /* 0x01cfe400078e18ff */
[----:B------:R-:W-:-:S04]  /*11d40*/  SHF.L.U32 R0, R194, 0x1f, RZ ;  /* 0x0000001fc2007819 */ /* 0x000fc800000006ff */
[----:B------:R0:W1:Y:S01]  /*11d50*/  SYNCS.PHASECHK.TRANS64.TRYWAIT P2, [R5+URZ+0x30830], R0 ;  /* 0x03083000050075a7 */ /* 0x000062000804017f */
[----:B------:R-:W-:Y:S05]  /*11d60*/  @!P0 BRA `(.L_x_1510) ;  /* 0x0000000000048947 */ /* 0x000fea0003800000 */
[----:B------:R-:W-:Y:S01]  /*11d70*/  BPT.TRAP 0x1 ;  /* 0x000000040000795c */ /* 0x000fe20000300000 */
.L_x_1510:
[----:B------:R-:W2:Y:S02]  /*11d80*/  S2R R2, SR_TID.X ;  /* 0x0000000000027919 */ /* 0x000ea40000002100 */
[----:B--2---:R-:W-:-:S04]  /*11d90*/  LOP3.LUT R2, R2, 0x7f, RZ, 0xc0, !PT ;  /* 0x0000007f02027812 */ /* 0x004fc800078ec0ff */
[----:B------:R-:W-:Y:S01]  /*11da0*/  ISETP.NE.AND P1, PT, R2, RZ, PT ;  /* 0x000000ff0200720c */ /* 0x000fe20003f25270 */
[----:B-1----:R-:W-:-:S12]  /*11db0*/  @P2 BRA `(.L_x_1511) ;  /* 0x0000000000082947 */ /* 0x002fd80003800000 */
[----:B------:R-:W1:Y:S02]  /*11dc0*/  SYNCS.PHASECHK.TRANS64.TRYWAIT P2, [R5+URZ+0x30830], R0 ;  /* 0x03083000050075a7 */ /* 0x000e64000804017f */
[----:B-1----:R-:W-:Y:S05]  /*11dd0*/  @!P2 BRA `(.L_x_1512) ;  /* 0x0000016400b0a947 */ /* 0x002fea0003800000 */
.L_x_1511:
[----:B------:R-:W-:Y:S05]  /*11de0*/  WARPSYNC.ALL ;  /* 0x0000000000007948 */ /* 0x000fea0003800000 */
[----:B01----:R-:W-:Y:S01]  /*11df0*/  VIADD R0, R17, 0x1e400 ;  /* 0x0001e40011007836 */ /* 0x003fe20000000000 */
[----:B------:R-:W-:Y:S01]  /*11e00*/  R2UR UR4, R68 ;  /* 0x00000000440472ca */ /* 0x000fe200000e0000 */
[----:B------:R-:W-:Y:S01]  /*11e10*/  IMAD.MOV.U32 R3, RZ, RZ, 0x40000040 ;  /* 0x40000040ff037424 */ /* 0x000fe200078e00ff */
[----:B------:R-:W-:Y:S01]  /*11e20*/  WARPGROUP.ARRIVE ;  /* 0x00000000000079c5 */ /* 0x000fe20000000000 */
[----:B------:R-:W-:Y:S01]  /*11e30*/  UMOV UR9, 0x40000040 ;  /* 0x4000004000097882 */ /* 0x000fe20000000000 */
[----:B------:R-:W-:Y:S01]  /*11e40*/  SHF.R.U32.HI R0, RZ, 0x4, R0 ;  /* 0x00000004ff007819 */ /* 0x000fe20000011600 */
[----:B------:R-:W-:Y:S01]  /*11e50*/  IMAD.MOV.U32 R7, RZ, RZ, 0x40000040 ;  /* 0x40000040ff077424 */ /* 0x000fe200078e00ff */
[----:B------:R-:W-:Y:S01]  /*11e60*/  R2UR UR11, R3 ;  /* 0x00000000030b72ca */ /* 0x000fe200000e0000 */
[----:B------:R-:W-:Y:S01]  /*11e70*/  IMAD.U32 R9, RZ, RZ, UR9 ;  /* 0x00000009ff097e24 */ /* 0x000fe2000f8e00ff */
[----:B------:R-:W-:Y:S01]  /*11e80*/  LOP3.LUT R0, R0, 0x3fff, RZ, 0xc0, !PT ;  /* 0x00003fff00007812 */ /* 0x000fe200078ec0ff */
[----:B------:R-:W-:Y:S01]  /*11e90*/  UMOV UR53, 0x40000040 ;  /* 0x4000004000357882 */ /* 0x000fe20000000000 */
[----:B------:R-:W-:Y:S01]  /*11ea0*/  UMOV UR49, 0x40000040 ;  /* 0x4000004000317882 */ /* 0x000fe20000000000 */
[----:B------:R-:W-:Y:S01]  /*11eb0*/  UMOV UR45, 0x40000040 ;  /* 0x40000040002d7882 */ /* 0x000fe20000000000 */
[----:B------:R-:W-:Y:S01]  /*11ec0*/  LOP3.LUT R10, R0, 0x10000, RZ, 0xfc, !PT ;  /* 0x00010000000a7812 */ /* 0x000fe200078efcff */
[----:B------:R-:W-:Y:S01]  /*11ed0*/  ULOP3.LUT UR4, UR4, 0x10000, URZ, 0xfc, !UPT ;  /* 0x0001000004047892 */ /* 0x000fe2000f8efc3f */
[----:B------:R-:W-:Y:S01]  /*11ee0*/  IMAD.MOV.U32 R3, RZ, RZ, 0x40000040 ;  /* 0x40000040ff037424 */ /* 0x000fe200078e00ff */
[----:B------:R-:W-:Y:S01]  /*11ef0*/  UMOV UR41, 0x40000040 ;  /* 0x4000004000297882 */ /* 0x000fe20000000000 */
[----:B------:R-:W-:Y:S01]  /*11f00*/  UMOV UR37, 0x40000040 ;  /* 0x4000004000257882 */ /* 0x000fe20000000000 */
[----:B------:R-:W-:Y:S01]  /*11f10*/  IMAD R2, R23, 0x900, R10 ;  /* 0x0000090017027824 */ /* 0x000fe200078e020a */
[----:B------:R-:W-:Y:S01]  /*11f20*/  UIADD3 UR5, UR4, 0x2, URZ ;  /* 0x0000000204057890 */ /* 0x000fe2000fffe03f */
[----:B------:R-:W-:Y:S01]  /*11f30*/  R2UR UR39, R3 ;  /* 0x00000000032772ca */ /* 0x000fe200000e0000 */
[----:B------:R-:W-:Y:S01]  /*11f40*/  UMOV UR8, UR4 ;  /* 0x0000000400087c82 */ /* 0x000fe20008000000 */
[----:B------:R-:W-:Y:S01]  /*11f50*/  UIADD3 UR52, UR4, 0x406, URZ ;  /* 0x0000040604347890 */ /* 0x000fe2000fffe03f */
[C---:B------:R-:W-:Y:S01]  /*11f60*/  R2UR UR10, R2.reuse ;  /* 0x00000000020a72ca */ /* 0x040fe200000e0000 */
[----:B------:R-:W-:Y:S01]  /*11f70*/  IMAD.U32 R8, RZ, RZ, UR8 ;  /* 0x00000008ff087e24 */ /* 0x000fe2000f8e00ff */
[----:B------:R-:W-:Y:S01]  /*11f80*/  IADD3 R6, R2, 0x2, RZ ;  /* 0x0000000202067810 */ /* 0x000fe20007ffe0ff */
[----:B------:R-:W-:Y:S01]  /*11f90*/  UIADD3 UR48, UR4, 0x800, URZ ;  /* 0x0000080004307890 */ /* 0x000fe2000fffe03f */
[----:B------:R-:W-:Y:S01]  /*11fa0*/  IMAD.MOV.U32 R73, RZ, RZ, -0x60 ;  /* 0xffffffa0ff497424 */ /* 0x000fe200078e00ff */
[----:B------:R-:W-:Y:S01]  /*11fb0*/  UIADD3 UR44, UR4, 0x802, URZ ;  /* 0x00000802042c7890 */ /* 0x000fe2000fffe03f */
[----:B------:R0:W-:Y:S01]  /*11fc0*/  STL.64 [R1+0x30], R8 ;  /* 0x0000300801007387 */ /* 0x0001e20000100a00 */
[----:B------:R-:W-:Y:S01]  /*11fd0*/  UIADD3 UR40, UR4, 0x804, URZ ;  /* 0x0000080404287890 */ /* 0x000fe2000fffe03f */
[----:B------:R-:W-:Y:S01]  /*11fe0*/  IMAD R73, R150, R73, 0x60 ;  /* 0x0000006096497424 */ /* 0x000fe200078e0249 */
[----:B------:R-:W-:Y:S01]  /*11ff0*/  UIADD3 UR36, UR4, 0x806, URZ ;  /* 0x0000080604247890 */ /* 0x000fe2000fffe03f */
[----:B------:R-:W-:-:S02]  /*12000*/  @!P1 IADD3 R0, R5, 0x30840, RZ ;  /* 0x0003084005009810 */ /* 0x000fc40007ffe0ff */
[--C-:B------:R-:W-:Y:S01]  /*12010*/  IMAD.IADD R4, R196, 0x1, R73.reuse ;  /* 0x00000001c4047824 */ /* 0x100fe200078e0249 */
[----:B------:R-:W-:Y:S01]  /*12020*/  HGMMA.64x96x16.F32 R24, gdesc[UR8], RZ, !UPT, gsb0 ;  /* 0x01600000081879f0 */ /* 0x000fe2000c0008ff */
[----:B------:R-:W-:Y:S01]  /*12030*/  R2UR UR10, R6 ;  /* 0x00000000060a72ca */ /* 0x000fe200000e0000 */
[----:B------:R-:W-:Y:S01]  /*12040*/  UMOV UR8, UR5 ;  /* 0x0000000500087c82 */ /* 0x000fe20008000000 */
[----:B------:R-:W-:Y:S01]  /*12050*/  R2UR UR11, R7 ;  /* 0x00000000070b72ca */ /* 0x000fe200000e0000 */
[----:B------:R-:W-:Y:S01]  /*12060*/  UMOV UR9, 0x40000040 ;  /* 0x4000004000097882 */ /* 0x000fe20000000000 */
[----:B------:R-:W-:Y:S01]  /*12070*/  VIADD R6, R2, 0x4 ;  /* 0x0000000402067836 */ /* 0x000fe20000000000 */
[----:B------:R-:W-:Y:S01]  /*12080*/  MOV R7, 0x40000040 ;  /* 0x4000004000077802 */ /* 0x000fe20000000f00 */
[----:B------:R-:W-:Y:S01]  /*12090*/  UIADD3 UR5, UR4, 0x4, URZ ;  /* 0x0000000404057890 */ /* 0x000fe2000fffe03f */
[----:B0-----:R-:W-:Y:S01]  /*120a0*/  IMAD.U32 R8, RZ, RZ, UR8 ;  /* 0x00000008ff087e24 */ /* 0x001fe2000f8e00ff */
[----:B------:R-:W-:Y:S01]  /*120b0*/  @!P1 PRMT R0, RZ, 0x654, R0 ;  /* 0x00000654ff009816 */ /* 0x000fe20000000000 */
[----:B------:R-:W-:Y:S01]  /*120c0*/  IMAD.U32 R9, RZ, RZ, UR9 ;  /* 0x00000009ff097e24 */ /* 0x000fe2000f8e00ff */
[--C-:B------:R-:W-:Y:S01]  /*120d0*/  IADD3 R5, -R197, 0x1, R4.reuse ;  /* 0x00000001c5057810 */ /* 0x100fe20007ffe104 */
[----:B------:R-:W-:Y:S01]  /*120e0*/  IMAD R75, R206, -0x2, R4 ;  /* 0xfffffffece4b7824 */ /* 0x000fe200078e0204 */
[----:B------:R-:W-:Y:S01]  /*120f0*/  LOP3.LUT R16, R16, 0xffefffff, RZ, 0xc0, !PT ;  /* 0xffefffff10107812 */ /* 0x000fe200078ec0ff */
[C---:B------:R-:W-:Y:S01]  /*12100*/  IMAD R14, R206.reuse, -0x2, R73 ;  /* 0xfffffffece0e7824 */ /* 0x040fe200078e0249 */
[----:B------:R0:W-:Y:S01]  /*12110*/  STL.64 [R1+0x28], R8 ;  /* 0x0000280801007387 */ /* 0x0001e20000100a00 */
[----:B------:R-:W-:Y:S01]  /*12120*/  IMAD R5, R206, -0x2, R5 ;  /* 0xfffffffece057824 */ /* 0x000fe200078e0205 */
[----:B------:R-:W-:-:S02]  /*12130*/  WARPGROUP.DEPBAR.LE gsb0, 0x0 ;  /* 0x00008000000079c5 */ /* 0x000fc40000010000 */
[----:B------:R-:W-:-:S06]  /*12140*/  WARPGROUP.ARRIVE ;  /* 0x00000000000079c5 */ /* 0x000fcc0000000000 */
[----:B------:R-:W-:Y:S01]  /*12150*/  HGMMA.64x96x16.F32 R24, gdesc[UR8], R24, gsb0 ;  /* 0x01600000081879f0 */ /* 0x000fe20008000818 */
[----:B------:R-:W-:Y:S01]  /*12160*/  R2UR UR10, R6 ;  /* 0x00000000060a72ca */ /* 0x000fe200000e0000 */
[----:B------:R-:W-:Y:S01]  /*12170*/  UMOV UR8, UR5 ;  /* 0x0000000500087c82 */ /* 0x000fe20008000000 */
[----:B------:R-:W-:Y:S01]  /*12180*/  R2UR UR11, R7 ;  /* 0x00000000070b72ca */ /* 0x000fe200000e0000 */
[----:B------:R-:W-:Y:S01]  /*12190*/  UMOV UR9, 0x40000040 ;  /* 0x4000004000097882 */ /* 0x000fe20000000000 */
[----:B------:R-:W-:Y:S01]  /*121a0*/  VIADD R6, R2, 0x6 ;  /* 0x0000000602067836 */ /* 0x000fe20000000000 */
[----:B------:R-:W-:Y:S01]  /*121b0*/  UIADD3 UR5, UR4, 0x6, URZ ;  /* 0x0000000604057890 */ /* 0x000fe2000fffe03f */
[----:B------:R-:W-:Y:S02]  /*121c0*/  IMAD.MOV.U32 R7, RZ, RZ, 0x40000040 ;  /* 0x40000040ff077424 */ /* 0x000fe400078e00ff */
[----:B0-----:R-:W-:Y:S02]  /*121d0*/  IMAD.U32 R8, RZ, RZ, UR8 ;  /* 0x00000008ff087e24 */ /* 0x001fe4000f8e00ff */
[----:B------:R-:W-:-:S05]  /*121e0*/  IMAD.U32 R9, RZ, RZ, UR9 ;  /* 0x00000009ff097e24 */ /* 0x000fca000f8e00ff */
[----:B------:R0:W-:Y:S01]  /*121f0*/  STL.64 [R1+0x20], R8 ;  /* 0x0000200801007387 */ /* 0x0001e20000100a00 */
[----:B------:R-:W-:Y:S02]  /*12200*/  WARPGROUP.DEPBAR.LE gsb0, 0x0 ;  /* 0x00008000000079c5 */ /* 0x000fe40000010000 */
        /* <DEDUP_REMOVED lines=8> */
[----:B------:R-:W-:Y:S01]  /*12290*/  IMAD.MOV.U32 R7, RZ, RZ, 0x40000040 ;  /* 0x40000040ff077424 */ /* 0x000fe200078e00ff */
[----:B0-----:R-:W-:Y:S01]  /*122a0*/  MOV R8, UR8 ;  /* 0x0000000800087c02 */ /* 0x001fe20008000f00 */
        /* <DEDUP_REMOVED lines=22> */
[----:B------:R-:W-:Y:S01]  /*12410*/  IMAD.MOV.U32 R7, RZ, RZ, 0x40000040 ;  /* 0x40000040ff077424 */ /* 0x000fe200078e00ff */
[----:B------:R-:W-:Y:S01]  /*12420*/  IADD3 R6, R2, 0x304, RZ ;  /* 0x0000030402067810 */ /* 0x000fe20007ffe0ff */
[----:B------:R-:W-:Y:S01]  /*12430*/  UIADD3 UR5, UR4, 0x404, URZ ;  /* 0x0000040404057890 */ /* 0x000fe2000fffe03f */
[----:B0-----:R-:W-:Y:S02]  /*12440*/  IMAD.U32 R8, RZ, RZ, UR8 ;  /* 0x00000008ff087e24 */ /* 0x001fe4000f8e00ff */
[----:B------:R-:W-:Y:S01]  /*12450*/  IMAD.U32 R9, RZ, RZ, UR9 ;  /* 0x00000009ff097e24 */ /* 0x000fe2000f8e00ff */
[----:B------:R-:W-:-:S02]  /*12460*/  ULDC UR4, c[0x0][0x9dc] ;  /* 0x0002770000047ab9 */ /* 0x000fc40000000800 */
[----:B------:R-:W-:Y:S02]  /*12470*/  IMAD.U32 R11, RZ, RZ, UR4 ;  /* 0x00000004ff0b7e24 */ /* 0x000fe4000f8e00ff */
        /* <DEDUP_REMOVED lines=9> */
[----:B------:R-:W-:Y:S01]  /*12510*/  MOV R7, 0x40000040 ;  /* 0x4000004000077802 */ /* 0x000fe20000000f00 */
[----:B0-----:R-:W-:Y:S02]  /*12520*/  IMAD.U32 R8, RZ, RZ, UR8 ;  /* 0x00000008ff087e24 */ /* 0x001fe4000f8e00ff */
[----:B------:R-:W-:Y:S01]  /*12530*/  IMAD.U32 R9, RZ, RZ, UR9 ;  /* 0x00000009ff097e24 */ /* 0x000fe2000f8e00ff */
[----:B------:R-:W-:Y:S01]  /*12540*/  R2UR UR54, R6 ;  /* 0x00000000063672ca */ /* 0x000fe200000e0000 */
[----:B------:R-:W-:Y:S01]  /*12550*/  VIADD R6, R2, 0x600 ;  /* 0x0000060002067836 */ /* 0x000fe20000000000 */
[----:B------:R-:W-:Y:S01]  /*12560*/  R2UR UR55, R7 ;  /* 0x00000000073772ca */ /* 0x000fe200000e0000 */
[----:B------:R-:W-:Y:S01]  /*12570*/  IMAD.MOV.U32 R7, RZ, RZ, 0x40000040 ;  /* 0x40000040ff077424 */ /* 0x000fe200078e00ff */
[----:B------:R0:W-:Y:S02]  /*12580*/  STL.64 [R1], R8 ;  /* 0x0000000801007387 */ /* 0x0001e40000100a00 */
[----:B------:R-:W-:Y:S01]  /*12590*/  R2UR UR50, R6 ;  /* 0x00000000063272ca */ /* 0x000fe200000e0000 */
[----:B------:R-:W-:Y:S01]  /*125a0*/  VIADD R6, R2, 0x602 ;  /* 0x0000060202067836 */ /* 0x000fe20000000000 */
[----:B------:R-:W-:Y:S01]  /*125b0*/  R2UR UR51, R7 ;  /* 0x00000000073372ca */ /* 0x000fe200000e0000 */
[----:B------:R-:W-:-:S03]  /*125c0*/  IMAD.MOV.U32 R7, RZ, RZ, 0x40000040 ;  /* 0x40000040ff077424 */ /* 0x000fc600078e00ff */
[----:B------:R-:W-:Y:S02]  /*125d0*/  R2UR UR46, R6 ;  /* 0x00000000062e72ca */ /* 0x000fe400000e0000 */
[----:B------:R-:W-:Y:S01]  /*125e0*/  R2UR UR47, R7 ;  /* 0x00000000072f72ca */ /* 0x000fe200000e0000 */
[----:B------:R-:W-:Y:S01]  /*125f0*/  IMAD.MOV.U32 R7, RZ, RZ, 0x40000040 ;  /* 0x40000040ff077424 */ /* 0x000fe200078e00ff */
[C---:B------:R-:W-:Y:S01]  /*12600*/  IADD3 R6, R2.reuse, 0x604, RZ ;  /* 0x0000060402067810 */ /* 0x040fe20007ffe0ff */
[----:B------:R-:W-:Y:S02]  /*12610*/  VIADD R2, R2, 0x606 ;  /* 0x0000060602027836 */ /* 0x000fe40000000000 */
[----:B0-----:R-:W-:Y:S01]  /*12620*/  IMAD R8, R201, 0x80, R216 ;  /* 0x00000080c9087824 */ /* 0x001fe200078e02d8 */
[----:B------:R-:W-:Y:S02]  /*12630*/  R2UR UR42, R6 ;  /* 0x00000000062a72ca */ /* 0x000fe400000e0000 */
[----:B------:R-:W-:-:S02]  /*12640*/  R2UR UR43, R7 ;  /* 0x00000000072b72ca */ /* 0x000fc400000e0000 */
[----:B------:R-:W-:Y:S02]  /*12650*/  R2UR UR38, R2 ;  /* 0x00000000022672ca */ /* 0x000fe400000e0000 */
[----:B------:R-:W0:Y:S02]  /*12660*/  LDC.64 R2, c[0x0][0x9e0] ;  /* 0x00027800ff027b82 */ /* 0x000e240000000a00 */
[----:B0-----:R-:W-:Y:S02]  /*12670*/  ISETP.GE.AND P2, PT, R3, 0x1, PT ;  /* 0x000000010300780c */ /* 0x001fe40003f46270 */
[----:B------:R-:W-:-:S11]  /*12680*/  IADD3 R12, R5, R2, RZ ;  /* 0x00000002050c7210 */ /* 0x000fd60007ffe0ff */
[----:B------:R-:W-:Y:S01]  /*12690*/  @P2 LOP3.LUT R16, R16, 0x100000, RZ, 0xfc, !PT ;  /* 0x0010000010102812 */ /* 0x000fe200078efcff */
        /* <DEDUP_REMOVED lines=19> */
[----:B------:R0:W-:Y:S02]  /*127d0*/  @!P1 SYNCS.ARRIVE.TRANS64.RED.A1T0 RZ, [R0+URZ], RZ ;  /* 0x000000ff00ff99a7 */ /* 0x0001e4000810043f */
[----:B0-----:R-:W-:-:S05]  /*127e0*/  LOP3.LUT R0, RZ, R11, RZ, 0x33, !PT ;  /* 0x0000000bff007212 */ /* 0x001fca00078e33ff */
[----:B------:R-:W-:Y:S01]  /*127f0*/  IMAD.IADD R77, R5, 0x1, R0 ;  /* 0x00000001054d7824 */ /* 0x000fe200078e0200 */
[----:B------:R-:W-:-:S03]  /*12800*/  VIADDMNMX R0, R8, R12, R75, PT ;  /* 0x0000000c08007246 */ /* 0x000fc6000380014b */
[----:B------:R-:W-:Y:S01]  /*12810*/  IMAD.IADD R4, R77, 0x1, R8 ;  /* 0x000000014d047824 */ /* 0x000fe200078e0208 */
[----:B------:R-:W-:Y:S06]  /*12820*/  @!P2 BRA `(.L_x_1513) ;  /* 0x00000000004ca947 */ /* 0x000fec0003800000 */
[----:B------:R-:W-:Y:S01]  /*12830*/  IADD3 R5, -R197, R196, R8 ;  /* 0x000000c4c5057210 */ /* 0x000fe20007ffe108 */
[----:B------:R-:W-:Y:S03]  /*12840*/  BSSY B0, `(.L_x_1514) ;  /* 0x000000e000007945 */ /* 0x000fe60003800000 */
        /* <DEDUP_REMOVED lines=9> */
.L_x_1515:
[----:B------:R-:W-:-:S13]  /*128e0*/  ISETP.NE.AND P2, PT, R3, 0x1, PT ;  /* 0x000000010300780c */ /* 0x000fda0003f45270 */
[----:B------:R-:W0:Y:S02]  /*128f0*/  @P2 LDC.64 R6, c[0x0][0x9e8] ;  /* 0x00027a00ff062b82 */ /* 0x000e240000000a00 */
[----:B0-----:R-:W-:-:S05]  /*12900*/  @P2 IMAD.HI.U32 R6, R5, R6, RZ ;  /* 0x0000000605062227 */ /* 0x001fca00078e00ff */
[----:B------:R-:W-:-:S07]  /*12910*/  @P2 SHF.R.U32.HI R5, RZ, R7, R6 ;  /* 0x00000007ff052219 */ /* 0x000fce0000011606 */
.L_x_1516:
[----:B------:R-:W-:Y:S05]  /*12920*/  BSYNC B0 ;  /* 0x0000000000007941 */ /* 0x000fea0003800000 */
.L_x_1514:
[----:B------:R-:W-:-:S05]  /*12930*/  IMAD R5, R5, R3, R14 ;  /* 0x0000000305057224 */ /* 0x000fca00078e020e */
[----:B------:R-:W-:Y:S02]  /*12940*/  VIMNMX R4, R4, R5, !PT ;  /* 0x0000000504047248 */ /* 0x000fe40007fe0100 */
[----:B------:R-:W-:-:S07]  /*12950*/  VIADDMNMX R0, R5, R3, R0, PT ;  /* 0x0000000305007246 */ /* 0x000fce0003800100 */
.L_x_1513:
[C---:B------:R-:W-:Y:S02]  /*12960*/  ISETP.GE.AND P3, PT, R73.reuse, 0x9, PT ;  /* 0x000000094900780c */ /* 0x040fe40003f66270 */
[----:B------:R-:W-:Y:S02]  /*12970*/  ISETP.GE.AND P2, PT, R73, 0x2, PT ;  /* 0x000000024900780c */ /* 0x000fe40003f46270 */
[----:B------:R-:W-:Y:S02]  /*12980*/  P2R R20, PR, RZ, 0x8 ;  /* 0x00000008ff147803 */ /* 0x000fe40000000000 */
[C---:B------:R-:W-:Y:S02]  /*12990*/  ISETP.GT.AND P3, PT, R4.reuse, 0x8, !P3 ;  /* 0x000000080400780c */ /* 0x040fe40005f64270 */
[----:B------:R-:W-:Y:S02]  /*129a0*/  ISETP.GT.AND P4, PT, R4, 0x1, !P2 ;  /* 0x000000010400780c */ /* 0x000fe40005784270 */
[----:B------:R-:W-:-:S02]  /*129b0*/  ISETP.LT.OR P3, PT, R0, 0x9, P3 ;  /* 0x000000090000780c */ /* 0x000fc40001f61670 */
[----:B------:R-:W-:Y:S02]  /*129c0*/  ISETP.GE.AND P5, PT, R73, 0xa, PT ;  /* 0x0000000a4900780c */ /* 0x000fe40003fa6270 */
[----:B------:R-:W-:Y:S02]  /*129d0*/  FSEL R101, R28, -INF , !P3 ;  /* 0xff8000001c657808 */ /* 0x000fe40005800000 */
[----:B------:R-:W-:Y:S02]  /*129e0*/  ISETP.LT.OR P4, PT, R0, 0x2, P4 ;  /* 0x000000020000780c */ /* 0x000fe40002781670 */
[----:B------:R-:W-:Y:S02]  /*129f0*/  ISETP.GT.AND P3, PT, R4, 0x9, !P5 ;  /* 0x000000090400780c */ /* 0x000fe40006f64270 */
[----:B------:R-:W-:Y:S02]  /*12a00*/  FSEL R103, R25, -INF , !P4 ;  /* 0xff80000019677808 */ /* 0x000fe40006000000 */
        /* <DEDUP_REMOVED lines=88> */
[C---:B------:R-:W-:Y:S02]  /*12f90*/  ISETP.GE.AND P3, PT, R73.reuse, 0x52, PT ;  /* 0x000000524900780c */ /* 0x040fe40003f66270 */
[----:B------:R-:W-:Y:S02]  /*12fa0*/  ISETP.GE.AND P6, PT, R73, 0x1, PT ;  /* 0x000000014900780c */ /* 0x000fe40003fc6270 */
[----:B------:R-:W-:-:S02]  /*12fb0*/  ISETP.GT.AND P4, PT, R4, 0x51, !P3 ;  /* 0x000000510400780c */ /* 0x000fc40005f84270 */
[----:B------:R-:W-:Y:S02]  /*12fc0*/  IADD3 R6, R77, 0x8, R8 ;  /* 0x000000084d067810 */ /* 0x000fe40007ffe008 */
        /* <DEDUP_REMOVED lines=11> */
[----:B------:R-:W-:Y:S01]  /*13080*/  ISETP.GT.AND P5, PT, R4, 0x59, !P5 ;  /* 0x000000590400780c */ /* 0x000fe20006fa4270 */
[----:B------:R-:W-:-:S03]  /*13090*/  VIADD R4, R8, 0x8 ;  /* 0x0000000808047836 */ /* 0x000fc60000000000 */
[----:B------:R-:W-:Y:S02]  /*130a0*/  ISETP.LT.OR P5, PT, R0, 0x5a, P5 ;  /* 0x0000005a0000780c */ /* 0x000fe40002fa1670 */
[----:B------:R-:W-:Y:S02]  /*130b0*/  VIADDMNMX R4, R4, R12, R75, PT ;  /* 0x0000000c04047246 */ /* 0x000fe4000380014b */
[----:B------:R-:W-:Y:S02]  /*130c0*/  FSEL R69, R69, -INF , !P5 ;  /* 0xff80000045457808 */ /* 0x000fe40006800000 */
[----:B------:R-:W-:-:S13]  /*130d0*/  ISETP.GE.AND P5, PT, R3, 0x1, PT ;  /* 0x000000010300780c */ /* 0x000fda0003fa6270 */
[----:B------:R-:W-:Y:S05]  /*130e0*/  @!P5 BRA `(.L_x_1517) ;  /* 0x000000000050d947 */ /* 0x000fea0003800000 */
[----:B------:R-:W-:Y:S01]  /*130f0*/  IADD3 R0, R196, 0x8, R8 ;  /* 0x00000008c4007810 */ /* 0x000fe20007ffe008 */
[----:B------:R-:W-:Y:S04]  /*13100*/  BSSY B0, `(.L_x_1518) ;  /* 0x000000f000007945 */ /* 0x000fe80003800000 */
[----:B------:R-:W-:-:S05]  /*13110*/  IMAD.IADD R0, R0, 0x1, -R197 ;  /* 0x0000000100007824 */ /* 0x000fca00078e0ac5 */
        /* <DEDUP_REMOVED lines=9> */
.L_x_1519:
[----:B------:R-:W-:-:S13]  /*131b0*/  ISETP.NE.AND P5, PT, R3, 0x1, PT ;  /* 0x000000010300780c */ /* 0x000fda0003fa5270 */
[----:B------:R-:W0:Y:S02]  /*131c0*/  @P5 LDC.64 R32, c[0x0][0x9e8] ;  /* 0x00027a00ff205b82 */ /* 0x000e240000000a00 */
[----:B0-----:R-:W-:-:S05]  /*131d0*/  @P5 IMAD.HI.U32 R32, R0, R32, RZ ;  /* 0x0000002000205227 */ /* 0x001fca00078e00ff */
[----:B------:R-:W-:-:S07]  /*131e0*/  @P5 SHF.R.U32.HI R0, RZ, R33, R32 ;  /* 0x00000021ff005219 */ /* 0x000fce0000011620 */
.L_x_1520:
[----:B------:R-:W-:Y:S05]  /*131f0*/  BSYNC B0 ;  /* 0x0000000000007941 */ /* 0x000fea0003800000 */
.L_x_1518:
[----:B------:R-:W-:-:S05]  /*13200*/  IMAD R5, R0, R3, R14 ;  /* 0x0000000300057224 */ /* 0x000fca00078e020e */
[----:B------:R-:W-:Y:S02]  /*13210*/  VIMNMX R6, R6, R5, !PT ;  /* 0x0000000506067248 */ /* 0x000fe40007fe0100 */
[----:B------:R-:W-:-:S07]  /*13220*/  VIADDMNMX R4, R5, R3, R4, PT ;  /* 0x0000000305047246 */ /* 0x000fce0003800104 */
.L_x_1517:
[----:B------:R-:W-:Y:S01]  /*13230*/  ISETP.GT.AND P2, PT, R6, 0x1, !P2 ;  /* 0x000000010600780c */ /* 0x000fe20005744270 */
[----:B------:R-:W-:Y:S01]  /*13240*/  ULDC UR4, c[0x0][0x988] ;  /* 0x0002620000047ab9 */ /* 0x000fe20000000800 */
[----:B------:R-:W-:Y:S02]  /*13250*/  FMNMX.FTZ R0, R85, R103, !PT ;  /* 0x0000006755007209 */ /* 0x000fe40007810000 */
[----:B------:R-:W-:Y:S02]  /*13260*/  ISETP.LT.OR P2, PT, R4, 0x2, P2 ;  /* 0x000000020400780c */ /* 0x000fe40001741670 */
[----:B------:R-:W-:Y:S02]  /*13270*/  FMNMX.FTZ R0, R101, R0, !PT ;  /* 0x0000000065007209 */ /* 0x000fe40007810000 */
[----:B------:R-:W-:Y:S02]  /*13280*/  FSEL R27, R27, -INF , !P2 ;  /* 0xff8000001b1b7808 */ /* 0x000fe40005000000 */
[----:B------:R-:W-:-:S02]  /*13290*/  ISETP.NE.AND P2, PT, R20, RZ, PT ;  /* 0x000000ff1400720c */ /* 0x000fc40003f45270 */
[----:B------:R-:W-:Y:S02]  /*132a0*/  FMNMX.FTZ R0, R87, R0, !PT ;  /* 0x0000000057007209 */ /* 0x000fe40007810000 */
[----:B------:R-:W-:Y:S02]  /*132b0*/  ISETP.GT.AND P2, PT, R6, 0x8, !P2 ;  /* 0x000000080600780c */ /* 0x000fe40005744270 */
[----:B------:R-:W-:Y:S02]  /*132c0*/  FMNMX.FTZ R0, R99, R0, !PT ;  /* 0x0000000063007209 */ /* 0x000fe40007810000 */
        /* <DEDUP_REMOVED lines=46> */
[----:B------:R-:W-:Y:S01]  /*135b0*/  FMNMX.FTZ R12, R69, R0, !PT ;  /* 0x00000000450c7209 */ /* 0x000fe20007810000 */
[----:B------:R-:W-:Y:S01]  /*135c0*/  IMAD.U32 R0, RZ, RZ, UR4 ;  /* 0x00000004ff007e24 */ /* 0x000fe2000f8e00ff */
[----:B------:R-:W-:Y:S02]  /*135d0*/  ISETP.LT.OR P2, PT, R4, 0x22, P2 ;  /* 0x000000220400780c */ /* 0x000fe40001741670 */
[----:B------:R-:W-:Y:S01]  /*135e0*/  ISETP.GT.AND P6, PT, R6, RZ, !P6 ;  /* 0x000000ff0600720c */ /* 0x000fe200077c4270 */
[----:B------:R-:W0:Y:S01]  /*135f0*/  SHFL.BFLY PT, R5, R12, 0x2, 0x1f ;  /* 0x0c401f000c057f89 */ /* 0x000e2200000e0000 */
[----:B------:R-:W-:Y:S02]  /*13600*/  FSEL R43, R43, -INF , !P2 ;  /* 0xff8000002b2b7808 */ /* 0x000fe40005000000 */
[----:B------:R-:W-:-:S02]  /*13610*/  ISETP.NE.AND P2, PT, R79, RZ, PT ;  /* 0x000000ff4f00720c */ /* 0x000fc40003f45270 */
[----:B------:R-:W-:Y:S02]  /*13620*/  ISETP.LT.OR P6, PT, R4, 0x1, P6 ;  /* 0x000000010400780c */ /* 0x000fe400037c1670 */
[----:B------:R-:W-:Y:S02]  /*13630*/  ISETP.GT.AND P2, PT, R6, 0x28, !P2 ;  /* 0x000000280600780c */ /* 0x000fe40005744270 */
[----:B------:R-:W-:Y:S02]  /*13640*/  FSEL R26, R26, -INF , !P6 ;  /* 0xff8000001a1a7808 */ /* 0x000fe40007000000 */
[----:B------:R-:W-:Y:S02]  /*13650*/  ISETP.LT.OR P2, PT, R4, 0x29, P2 ;  /* 0x000000290400780c */ /* 0x000fe40001741670 */
[----:B------:R-:W-:Y:S02]  /*13660*/  ISETP.NE.AND P5, PT, R83, RZ, PT ;  /* 0x000000ff5300720c */ /* 0x000fe40003fa5270 */
[----:B------:R-:W-:-:S02]  /*13670*/  FSEL R75, R46, -INF , !P2 ;  /* 0xff8000002e4b7808 */ /* 0x000fc40005000000 */
[----:B------:R-:W-:Y:S02]  /*13680*/  ISETP.NE.AND P2, PT, R44, RZ, PT ;  /* 0x000000ff2c00720c */ /* 0x000fe40003f45270 */
[----:B------:R-:W-:Y:S02]  /*13690*/  ISETP.NE.AND P6, PT, R84, RZ, PT ;  /* 0x000000ff5400720c */ /* 0x000fe40003fc5270 */
[C---:B------:R-:W-:Y:S02]  /*136a0*/  ISETP.GT.AND P2, PT, R6.reuse, 0x29, !P2 ;  /* 0x000000290600780c */ /* 0x040fe40005744270 */
[----:B------:R-:W-:Y:S02]  /*136b0*/  ISETP.GT.AND P3, PT, R6, 0x51, !P3 ;  /* 0x000000510600780c */ /* 0x000fe40005f64270 */
[----:B------:R-:W-:Y:S02]  /*136c0*/  ISETP.LT.OR P2, PT, R4, 0x2a, P2 ;  /* 0x0000002a0400780c */ /* 0x000fe40001741670 */
[----:B0-----:R-:W-:-:S02]  /*136d0*/  FMNMX.FTZ R14, R12, R5, !PT ;  /* 0x000000050c0e7209 */ /* 0x001fc40007810000 */
[----:B------:R-:W-:Y:S02]  /*136e0*/  FSEL R47, R47, -INF , !P2 ;  /* 0xff8000002f2f7808 */ /* 0x000fe40005000000 */
[----:B------:R-:W-:Y:S01]  /*136f0*/  ISETP.NE.AND P2, PT, R80, RZ, PT ;  /* 0x000000ff5000720c */ /* 0x000fe20003f45270 */
[----:B------:R-:W0:Y:S01]  /*13700*/  SHFL.BFLY PT, R5, R14, 0x1, 0x1f ;  /* 0x0c201f000e057f89 */ /* 0x000e2200000e0000 */
        /* <DEDUP_REMOVED lines=25> */
[----:B0-----:R-:W-:Y:S02]  /*138a0*/  FMNMX.FTZ R5, R14, R5, !PT ;  /* 0x000000050e057209 */ /* 0x001fe40007810000 */
[----:B------:R-:W-:Y:S02]  /*138b0*/  FSEL R55, R55, -INF , !P2 ;  /* 0xff80000037377808 */ /* 0x000fe40005000000 */
[----:B------:R-:W-:Y:S01]  /*138c0*/  ISETP.NE.AND P2, PT, R82, RZ, PT ;  /* 0x000000ff5200720c */ /* 0x000fe20003f45270 */
[----:B------:R-:W-:Y:S01]  /*138d0*/  FMUL.FTZ R20, R5, R0 ;  /* 0x0000000005147220 */ /* 0x000fe20000410000 */
[----:B------:R-:W-:-:S02]  /*138e0*/  FMNMX.FTZ R12, R77, R12, !PT ;  /* 0x0000000c4d0c7209 */ /* 0x000fc40007810000 */
[----:B------:R-:W-:Y:S02]  /*138f0*/  ISETP.GT.AND P2, PT, R6, 0x40, !P2 ;  /* 0x000000400600780c */ /* 0x000fe40005744270 */
        /* <DEDUP_REMOVED lines=9> */
[----:B------:R-:W-:Y:S02]  /*13990*/  ISETP.GT.AND P4, PT, R6, 0x58, !P4 ;  /* 0x000000580600780c */ /* 0x000fe40006784270 */
[----:B------:R-:W-:-:S02]  /*139a0*/  FSEL R59, R59, -INF , !P2 ;  /* 0xff8000003b3b7808 */ /* 0x000fc40005000000 */
[----:B------:R-:W-:Y:S02]  /*139b0*/  ISETP.GT.AND P2, PT, R6, 0x48, !P5 ;  /* 0x000000480600780c */ /* 0x000fe40006f44270 */
[----:B------:R-:W-:Y:S02]  /*139c0*/  ISETP.NE.AND P5, PT, R60, RZ, PT ;  /* 0x000000ff3c00720c */ /* 0x000fe40003fa5270 */
[----:B------:R-:W-:Y:S02]  /*139d0*/  ISETP.LT.OR P2, PT, R4, 0x49, P2 ;  /* 0x000000490400780c */ /* 0x000fe40001741670 */
[----:B------:R-:W-:Y:S02]  /*139e0*/  FMNMX.FTZ R12, R59, R12, !PT ;  /* 0x0000000c3b0c7209 */ /* 0x000fe40007810000 */
[----:B------:R-:W-:Y:S02]  /*139f0*/  FSEL R83, R62, -INF , !P2 ;  /* 0xff8000003e537808 */ /* 0x000fe40005000000 */
[----:B------:R-:W-:-:S02]  /*13a00*/  FSETP.NEU.FTZ.AND P2, PT, R5, -INF , PT ;  /* 0xff8000000500780b */ /* 0x000fc40003f5d000 */
[----:B------:R-:W-:Y:S02]  /*13a10*/  FMNMX.FTZ R12, R83, R12, !PT ;  /* 0x0000000c530c7209 */ /* 0x000fe40007810000 */
[----:B------:R-:W-:Y:S02]  /*13a20*/  FSEL R20, R20, RZ, P2 ;  /* 0x000000ff14147208 */ /* 0x000fe40001000000 */
[----:B------:R-:W-:Y:S02]  /*13a30*/  ISETP.GT.AND P2, PT, R6, 0x49, !P5 ;  /* 0x000000490600780c */ /* 0x000fe40006f44270 */
[----:B------:R-:W-:Y:S01]  /*13a40*/  ISETP.NE.AND P5, PT, R24, RZ, PT ;  /* 0x000000ff1800720c */ /* 0x000fe20003fa5270 */
[-CC-:B------:R-:W-:Y:S01]  /*13a50*/  FFMA.FTZ R180, R95, R0.reuse, -R20.reuse ;  /* 0x000000005fb47223 */ /* 0x180fe20000010814 */
[C---:B------:R-:W-:Y:S01]  /*13a60*/  ISETP.LT.OR P2, PT, R4.reuse, 0x4a, P2 ;  /* 0x0000004a0400780c */ /* 0x040fe20001741670 */
[-CC-:B------:R-:W-:Y:S01]  /*13a70*/  FFMA.FTZ R186, R97, R0.reuse, -R20.reuse ;  /* 0x0000000061ba7223 */ /* 0x180fe20000010814 */
[----:B------:R-:W-:Y:S01]  /*13a80*/  ISETP.LT.OR P3, PT, R4, 0x52, P3 ;  /* 0x000000520400780c */ /* 0x000fe20001f61670 */
[-CC-:B------:R-:W-:Y:S01]  /*13a90*/  FFMA.FTZ R188, R85, R0.reuse, -R20.reuse ;  /* 0x0000000055bc7223 */ /* 0x180fe20000010814 */
[----:B------:R-:W-:Y:S01]  /*13aa0*/  FSEL R63, R63, -INF , !P2 ;  /* 0xff8000003f3f7808 */ /* 0x000fe20005000000 */
[-CC-:B------:R-:W-:Y:S01]  /*13ab0*/  FFMA.FTZ R85, R103, R0.reuse, -R20.reuse ;  /* 0x0000000067557223 */ /* 0x180fe20000010814 */
[----:B------:R-:W-:Y:S01]  /*13ac0*/  ISETP.GT.AND P2, PT, R6, 0x50, !P6 ;  /* 0x000000500600780c */ /* 0x000fe20007744270 */
[--C-:B------:R-:W-:Y:S01]  /*13ad0*/  FFMA.FTZ R190, R101, R0, -R20.reuse ;  /* 0x0000000065be7223 */ /* 0x100fe20000010814 */
[----:B------:R-:W-:Y:S01]  /*13ae0*/  FMNMX.FTZ R12, R63, R12, !PT ;  /* 0x0000000c3f0c7209 */ /* 0x000fe20007810000 */
[----:B------:R-:W-:Y:S01]  /*13af0*/  MUFU.EX2 R188, R188 ;  /* 0x000000bc00bc7308 */ /* 0x000fe20000000800 */
[----:B------:R-:W-:Y:S01]  /*13b00*/  ISETP.LT.OR P2, PT, R4, 0x51, P2 ;  /* 0x000000510400780c */ /* 0x000fe20001741670 */
[-CC-:B------:R-:W-:Y:S01]  /*13b10*/  FFMA.FTZ R87, R87, R0.reuse, -R20.reuse ;  /* 0x0000000057577223 */ /* 0x180fe20000010814 */
[----:B------:R-:W-:Y:S01]  /*13b20*/  ISETP.GT.AND P5, PT, R6, 0x59, !P5 ;  /* 0x000000590600780c */ /* 0x000fe20006fa4270 */
[-CC-:B------:R-:W-:Y:S01]  /*13b30*/  FFMA.FTZ R184, R99, R0.reuse, -R20.reuse ;  /* 0x0000000063b87223 */ /* 0x180fe20000010814 */
[----:B------:R-:W-:Y:S01]  /*13b40*/  FSEL R95, R66, -INF , !P2 ;  /* 0xff800000425f7808 */ /* 0x000fe20005000000 */
[-CC-:B------:R-:W-:Y:S01]  /*13b50*/  FFMA.FTZ R89, R89, R0.reuse, -R20.reuse ;  /* 0x0000000059597223 */ /* 0x180fe20000010814 */
[C---:B------:R-:W-:Y:S01]  /*13b60*/  ISETP.LT.OR P4, PT, R4.reuse, 0x59, P4 ;  /* 0x000000590400780c */ /* 0x040fe20002781670 */
[----:B------:R-:W0:Y:S01]  /*13b70*/  MUFU.EX2 R85, R85 ;  /* 0x0000005500557308 */ /* 0x000e220000000800 */
[----:B------:R-:W-:Y:S01]  /*13b80*/  FSEL R97, R67, -INF , !P3 ;  /* 0xff80000043617808 */ /* 0x000fe20005800000 */
[--C-:B------:R-:W-:Y:S01]  /*13b90*/  FFMA.FTZ R67, R93, R0, -R20.reuse ;  /* 0x000000005d437223 */ /* 0x100fe20000010814 */
[----:B------:R-:W-:Y:S01]  /*13ba0*/  FMNMX.FTZ R12, R95, R12, !PT ;  /* 0x0000000c5f0c7209 */ /* 0x000fe20007810000 */
[-CC-:B------:R-:W-:Y:S01]  /*13bb0*/  FFMA.FTZ R91, R91, R0.reuse, -R20.reuse ;  /* 0x000000005b5b7223 */ /* 0x180fe20000010814 */
[----:B------:R-:W-:Y:S01]  /*13bc0*/  ISETP.LT.OR P5, PT, R4, 0x5a, P5 ;  /* 0x0000005a0400780c */ /* 0x000fe20002fa1670 */
[--C-:B------:R-:W-:Y:S01]  /*13bd0*/  FFMA.FTZ R4, R9, R0, -R20.reuse ;  /* 0x0000000009047223 */ /* 0x100fe20000010814 */
[----:B------:R-:W-:Y:S01]  /*13be0*/  FSEL R93, R70, -INF , !P4 ;  /* 0xff800000465d7808 */ /* 0x000fe20006000000 */
[----:B------:R-:W1:Y:S01]  /*13bf0*/  MUFU.EX2 R190, R190 ;  /* 0x000000be00be7308 */ /* 0x000e620000000800 */
[----:B------:R-:W-:Y:S01]  /*13c00*/  FMNMX.FTZ R12, R97, R12, !PT ;  /* 0x0000000c610c7209 */ /* 0x000fe20007810000 */
[-CC-:B------:R-:W-:Y:S01]  /*13c10*/  FFMA.FTZ R45, R45, R0.reuse, -R20.reuse ;  /* 0x000000002d2d7223 */ /* 0x180fe20000010814 */
[----:B------:R-:W-:Y:S01]  /*13c20*/  FSEL R71, R71, -INF , !P5 ;  /* 0xff80000047477808 */ /* 0x000fe20006800000 */
        /* <DEDUP_REMOVED lines=8> */
[-CC-:B------:R-:W-:Y:S01]  /*13cb0*/  FFMA.FTZ R57, R57, R0.reuse, -R20.reuse ;  /* 0x0000000039397223 */ /* 0x180fe20000010814 */
[-CC-:B------:R-:W-:Y:S01]  /*13cc0*/  FFMA.FTZ R21, R21, R0.reuse, -R20.reuse ;  /* 0x0000000015157223 */ /* 0x180fe20000010814 */
[----:B------:R-:W3:Y:S01]  /*13cd0*/  SHFL.BFLY PT, R9, R12, 0x2, 0x1f ;  /* 0x0c401f000c097f89 */ /* 0x000ee200000e0000 */
[-CC-:B------:R-:W-:Y:S01]  /*13ce0*/  FFMA.FTZ R61, R61, R0.reuse, -R20.reuse ;  /* 0x000000003d3d7223 */ /* 0x180fe20000010814 */
[----:B------:R-:W4:Y:S01]  /*13cf0*/  MUFU.EX2 R87, R87 ;  /* 0x0000005700577308 */ /* 0x000f220000000800 */
[-CC-:B------:R-:W-:Y:S01]  /*13d00*/  FFMA.FTZ R25, R25, R0.reuse, -R20.reuse ;  /* 0x0000000019197223 */ /* 0x180fe20000010814 */
[-CC-:B------:R-:W-:Y:S01]  /*13d10*/  FFMA.FTZ R65, R65, R0.reuse, -R20.reuse ;  /* 0x0000000041417223 */ /* 0x180fe20000010814 */
[-CC-:B------:R-:W-:Y:S01]  /*13d20*/  FFMA.FTZ R29, R29, R0.reuse, -R20.reuse ;  /* 0x000000001d1d7223 */ /* 0x180fe20000010814 */
[----:B------:R-:W-:Y:S01]  /*13d30*/  FFMA.FTZ R20, R69, R0, -R20 ;  /* 0x0000000045147223 */ /* 0x000fe20000010814 */
[----:B------:R-:W-:-:S02]  /*13d40*/  ISETP.GE.AND P6, PT, R3, 0x1, PT ;  /* 0x000000010300780c */ /* 0x000fc40003fc6270 */
[----:B------:R-:W-:Y:S01]  /*13d50*/  IADD3 R202, R196, -R197, RZ ;  /* 0x800000c5c4ca7210 */ /* 0x000fe20007ffe0ff */
[----:B------:R-:W4:Y:S08]  /*13d60*/  MUFU.EX2 R184, R184 ;  /* 0x000000b800b87308 */ /* 0x000f300000000800 */
[----:B------:R-:W4:Y:S01]  /*13d70*/  MUFU.EX2 R89, R89 ;  /* 0x0000005900597308 */ /* 0x000f220000000800 */
[----:B---3--:R-:W-:-:S07]  /*13d80*/  FMNMX.FTZ R9, R12, R9, !PT ;  /* 0x000000090c097209 */ /* 0x008fce0007810000 */
[----:B------:R-:W3:Y:S01]  /*13d90*/  MUFU.EX2 R186, R186 ;  /* 0x000000ba00ba7308 */ /* 0x000ee20000000800 */
[----:B--2---:R-:W2:Y:S07]  /*13da0*/  SHFL.BFLY PT, R4, R9, 0x1, 0x1f ;  /* 0x0c201f0009047f89 */ /* 0x004eae00000e0000 */
[----:B------:R-:W-:Y:S08]  /*13db0*/  MUFU.EX2 R91, R91 ;  /* 0x0000005b005b7308 */ /* 0x000ff00000000800 */
[----:B------:R-:W-:Y:S08]  /*13dc0*/  MUFU.EX2 R180, R180 ;  /* 0x000000b400b47308 */ /* 0x000ff00000000800 */
[----:B------:R-:W-:Y:S01]  /*13dd0*/  MUFU.EX2 R67, R67 ;  /* 0x0000004300437308 */ /* 0x000fe20000000800 */
[----:B--2---:R-:W-:Y:S01]  /*13de0*/  FMNMX.FTZ R4, R9, R4, !PT ;  /* 0x0000000409047209 */ /* 0x004fe20007810000 */
[----:B0-----:R-:W-:Y:S01]  /*13df0*/  FADD.FTZ R9, R188, R85 ;  /* 0x00000055bc097221 */ /* 0x001fe20000010000 */
[----:B------:R-:W-:-:S02]  /*13e00*/  F2FP.F16.F32.PACK_AB R188, R85, R188 ;  /* 0x000000bc55bc723e */ /* 0x000fc400000000ff */
[C---:B------:R-:W-:Y:S01]  /*13e10*/  FSETP.NEU.FTZ.AND P2, PT, R4.reuse, -INF , PT ;  /* 0xff8000000400780b */ /* 0x040fe20003f5d000 */
[----:B------:R-:W-:Y:S01]  /*13e20*/  FMUL.FTZ R6, R4, R0 ;  /* 0x0000000004067220 */ /* 0x000fe20000410000 */
[----:B-1----:R-:W-:Y:S01]  /*13e30*/  FADD.FTZ R32, R190, R9 ;  /* 0x00000009be207221 */ /* 0x002fe20000010000 */
[----:B------:R-:W-:Y:S01]  /*13e40*/  MUFU.EX2 R45, R45 ;  /* 0x0000002d002d7308 */ /* 0x000fe20000000800 */
[C---:B----4-:R-:W-:Y:S02]  /*13e50*/  F2FP.F16.F32.PACK_AB R190, R87.reuse, R190 ;  /* 0x000000be57be723e */ /* 0x050fe400000000ff */
[----:B------:R-:W-:Y:S01]  /*13e60*/  FSEL R6, R6, RZ, P2 ;  /* 0x000000ff06067208 */ /* 0x000fe20001000000 */
[----:B------:R-:W-:-:S04]  /*13e70*/  FADD.FTZ R9, R87, R32 ;  /* 0x0000002057097221 */ /* 0x000fc80000010000 */
[-CC-:B------:R-:W-:Y:S01]  /*13e80*/  FFMA.FTZ R26, R26, R0.reuse, -R6.reuse ;  /* 0x000000001a1a7223 */ /* 0x180fe20000010806 */
[-CC-:B------:R-:W-:Y:S01]  /*13e90*/  FFMA.FTZ R27, R27, R0.reuse, -R6.reuse ;  /* 0x000000001b1b7223 */ /* 0x180fe20000010806 */
[-CC-:B------:R-:W-:Y:S01]  /*13ea0*/  FFMA.FTZ R33, R33, R0.reuse, -R6.reuse ;  /* 0x0000000021217223 */ /* 0x180fe20000010806 */
[-CC-:B------:R-:W-:Y:S01]  /*13eb0*/  FFMA.FTZ R31, R31, R0.reuse, -R6.reuse ;  /* 0x000000001f1f7223 */ /* 0x180fe20000010806 */
[-CC-:B------:R-:W-:Y:S01]  /*13ec0*/  FFMA.FTZ R37, R37, R0.reuse, -R6.reuse ;  /* 0x0000000025257223 */ /* 0x180fe20000010806 */
[----:B------:R-:W-:Y:S01]  /*13ed0*/  FADD.FTZ R34, R184, R9 ;  /* 0x00000009b8227221 */ /* 0x000fe20000010000 */
[----:B------:R-:W-:Y:S01]  /*13ee0*/  MUFU.EX2 R26, R26 ;  /* 0x0000001a001a7308 */ /* 0x000fe20000000800 */
[-CC-:B------:R-:W-:Y:S01]  /*13ef0*/  FFMA.FTZ R35, R35, R0.reuse, -R6.reuse ;  /* 0x0000000023237223 */ /* 0x180fe20000010806 */
[-C--:B------:R-:W-:Y:S01]  /*13f00*/  FFMA.FTZ R41, R41, R0.reuse, -R6 ;  /* 0x0000000029297223 */ /* 0x080fe20000010806 */
[----:B------:R-:W-:Y:S01]  /*13f10*/  FADD.FTZ R9, R89, R34 ;  /* 0x0000002259097221 */ /* 0x000fe20000010000 */
[-CC-:B------:R-:W-:Y:S01]  /*13f20*/  FFMA.FTZ R39, R39, R0.reuse, -R6.reuse ;  /* 0x0000000027277223 */ /* 0x180fe20000010806 */
[-CC-:B------:R-:W-:Y:S01]  /*13f30*/  FFMA.FTZ R73, R73, R0.reuse, -R6.reuse ;  /* 0x0000000049497223 */ /* 0x180fe20000010806 */
[-CC-:B------:R-:W-:Y:S01]  /*13f40*/  FFMA.FTZ R43, R43, R0.reuse, -R6.reuse ;  /* 0x000000002b2b7223 */ /* 0x180fe20000010806 */
[----:B---3--:R-:W-:Y:S01]  /*13f50*/  FADD.FTZ R36, R186, R9 ;  /* 0x00000009ba247221 */ /* 0x008fe20000010000 */
[----:B------:R-:W0:Y:S01]  /*13f60*/  MUFU.EX2 R27, R27 ;  /* 0x0000001b001b7308 */ /* 0x000e220000000800 */
        /* <DEDUP_REMOVED lines=13> */
[-CC-:B------:R-:W-:Y:S01]  /*14040*/  FFMA.FTZ R93, R93, R0.reuse, -R6.reuse ;  /* 0x000000005d5d7223 */ /* 0x180fe20000010806 */
[----:B------:R-:W-:Y:S01]  /*14050*/  FFMA.FTZ R71, R71, R0, -R6 ;  /* 0x0000000047477223 */ /* 0x000fe20000010806 */
[----:B------:R2:W3:Y:S01]  /*14060*/  MUFU.EX2 R12, R31 ;  /* 0x0000001f000c7308 */ /* 0x0004e20000000800 */
[----:B0-----:R-:W-:Y:S01]  /*14070*/  FADD.FTZ R34, R26, R27 ;  /* 0x0000001b1a227221 */ /* 0x001fe20000010000 */
[----:B------:R-:W-:-:S02]  /*14080*/  F2FP.F16.F32.PACK_AB R189, R27, R26 ;  /* 0x0000001a1bbd723e */ /* 0x000fc400000000ff */
[----:B------:R-:W-:Y:S02]  /*14090*/  F2FP.F16.F32.PACK_AB R184, R89, R184 ;  /* 0x000000b859b8723e */ /* 0x000fe400000000ff */
[----:B------:R-:W-:Y:S02]  /*140a0*/  F2FP.F16.F32.PACK_AB R186, R91, R186 ;  /* 0x000000ba5bba723e */ /* 0x000fe400000000ff */
[----:B------:R-:W0:Y:S01]  /*140b0*/  MUFU.EX2 R37, R37 ;  /* 0x0000002500257308 */ /* 0x000e220000000800 */
[----:B-1----:R-:W-:Y:S01]  /*140c0*/  FADD.FTZ R9, R33, R34 ;  /* 0x0000002221097221 */ /* 0x002fe20000010000 */
[----:B--2---:R-:W-:-:S04]  /*140d0*/  FADD.FTZ R31, R91, R36 ;  /* 0x000000245b1f7221 */ /* 0x004fc80000010000 */
[----:B------:R-:W-:Y:S01]  /*140e0*/  FADD.FTZ R38, R180, R31 ;  /* 0x0000001fb4267221 */ /* 0x000fe20000010000 */
[C---:B------:R-:W-:Y:S01]  /*140f0*/  F2FP.F16.F32.PACK_AB R180, R67.reuse, R180 ;  /* 0x000000b443b4723e */ /* 0x040fe200000000ff */
[----:B------:R-:W1:Y:S01]  /*14100*/  MUFU.EX2 R14, R35 ;  /* 0x00000023000e7308 */ /* 0x000e620000000800 */
[C---:B---3--:R-:W-:Y:S01]  /*14110*/  FADD.FTZ R36, R12.reuse, R9 ;  /* 0x000000090c247221 */ /* 0x048fe20000010000 */
[----:B------:R-:W-:Y:S01]  /*14120*/  FADD.FTZ R31, R67, R38 ;  /* 0x00000026431f7221 */ /* 0x000fe20000010000 */
[----:B------:R-:W-:-:S03]  /*14130*/  F2FP.F16.F32.PACK_AB R191, R12, R33 ;  /* 0x000000210cbf723e */ /* 0x000fc600000000ff */
[----:B------:R-:W-:Y:S01]  /*14140*/  FADD.FTZ R38, R182, R31 ;  /* 0x0000001fb6267221 */ /* 0x000fe20000010000 */
[----:B------:R-:W-:Y:S01]  /*14150*/  F2FP.F16.F32.PACK_AB R182, R45, R182 ;  /* 0x000000b62db6723e */ /* 0x000fe200000000ff */
[----:B------:R-:W2:Y:S01]  /*14160*/  MUFU.EX2 R41, R41 ;  /* 0x0000002900297308 */ /* 0x000ea20000000800 */
[----:B0-----:R-:W-:Y:S01]  /*14170*/  FADD.FTZ R9, R37, R36 ;  /* 0x0000002425097221 */ /* 0x001fe20000010000 */
[----:B------:R-:W-:-:S06]  /*14180*/  FADD.FTZ R40, R45, R38 ;  /* 0x000000262d287221 */ /* 0x000fcc0000010000 */
[----:B------:R-:W0:Y:S01]  /*14190*/  MUFU.EX2 R24, R39 ;  /* 0x0000002700187308 */ /* 0x000e220000000800 */
[C---:B-1----:R-:W-:Y:S01]  /*141a0*/  FADD.FTZ R36, R14.reuse, R9 ;  /* 0x000000090e247221 */ /* 0x042fe20000010000 */
[----:B------:R-:W-:-:S06]  /*141b0*/  F2FP.F16.F32.PACK_AB R185, R14, R37 ;  /* 0x000000250eb9723e */ /* 0x000fcc00000000ff */
[----:B------:R-:W1:Y:S01]  /*141c0*/  MUFU.EX2 R7, R7 ;  /* 0x0000000700077308 */ /* 0x000e620000000800 */
[----:B--2---:R-:W-:-:S07]  /*141d0*/  FADD.FTZ R9, R41, R36 ;  /* 0x0000002429097221 */ /* 0x004fce0000010000 */
[----:B------:R-:W2:Y:S01]  /*141e0*/  MUFU.EX2 R73, R73 ;  /* 0x0000004900497308 */ /* 0x000ea20000000800 */
[C---:B0-----:R-:W-:Y:S01]  /*141f0*/  FADD.FTZ R38, R24.reuse, R9 ;  /* 0x0000000918267221 */ /* 0x041fe20000010000 */
[----:B------:R-:W-:-:S06]  /*14200*/  F2FP.F16.F32.PACK_AB R187, R24, R41 ;  /* 0x0000002918bb723e */ /* 0x000fcc00000000ff */
[----:B------:R-:W0:Y:S01]  /*14210*/  MUFU.EX2 R176, R49 ;  /* 0x0000003100b07308 */ /* 0x000e220000000800 */
[----:B-1----:R-:W-:-:S07]  /*14220*/  FADD.FTZ R31, R7, R40 ;  /* 0x00000028071f7221 */ /* 0x002fce0000010000 */
[----:B------:R-:W1:Y:S01]  /*14230*/  MUFU.EX2 R28, R43 ;  /* 0x0000002b001c7308 */ /* 0x000e620000000800 */
[----:B--2---:R-:W-:-:S07]  /*14240*/  FADD.FTZ R9, R73, R38 ;  /* 0x0000002649097221 */ /* 0x004fce0000010000 */
[----:B------:R-:W2:Y:S01]  /*14250*/  MUFU.EX2 R13, R13 ;  /* 0x0000000d000d7308 */ /* 0x000ea20000000800 */
[C---:B0-----:R-:W-:Y:S01]  /*14260*/  FADD.FTZ R40, R176.reuse, R31 ;  /* 0x0000001fb0287221 */ /* 0x041fe20000010000 */
[----:B------:R-:W-:-:S06]  /*14270*/  F2FP.F16.F32.PACK_AB R176, R176, R7 ;  /* 0x00000007b0b0723e */ /* 0x000fcc00000000ff */
[----:B------:R-:W0:Y:S01]  /*14280*/  MUFU.EX2 R75, R75 ;  /* 0x0000004b004b7308 */ /* 0x000e220000000800 */
[C---:B-1----:R-:W-:Y:S01]  /*14290*/  FADD.FTZ R38, R28.reuse, R9 ;  /* 0x000000091c267221 */ /* 0x042fe20000010000 */
[----:B------:R-:W-:-:S06]  /*142a0*/  F2FP.F16.F32.PACK_AB R181, R28, R73 ;  /* 0x000000491cb5723e */ /* 0x000fcc00000000ff */
[----:B------:R-:W1:Y:S01]  /*142b0*/  MUFU.EX2 R178, R53 ;  /* 0x0000003500b27308 */ /* 0x000e620000000800 */
[----:B--2---:R-:W-:-:S07]  /*142c0*/  FADD.FTZ R31, R13, R40 ;  /* 0x000000280d1f7221 */ /* 0x004fce0000010000 */
[----:B------:R-:W2:Y:S01]  /*142d0*/  MUFU.EX2 R30, R47 ;  /* 0x0000002f001e7308 */ /* 0x000ea20000000800 */
[----:B0-----:R-:W-:-:S07]  /*142e0*/  FADD.FTZ R9, R75, R38 ;  /* 0x000000264b097221 */ /* 0x001fce0000010000 */
[----:B------:R-:W0:Y:S01]  /*142f0*/  MUFU.EX2 R15, R15 ;  /* 0x0000000f000f7308 */ /* 0x000e220000000800 */
[C---:B-1----:R-:W-:Y:S01]  /*14300*/  FADD.FTZ R40, R178.reuse, R31 ;  /* 0x0000001fb2287221 */ /* 0x042fe20000010000 */
[----:B------:R-:W-:Y:S01]  /*14310*/  F2FP.F16.F32.PACK_AB R178, R178, R13 ;  /* 0x0000000db2b2723e */ /* 0x000fe200000000ff */
[----:B------:R-:W-:-:S04]  /*14320*/  IMAD R13, R201, 0x80, R202 ;  /* 0x00000080c90d7824 */ /* 0x000fc800078e02ca */
[----:B------:R-:W-:Y:S01]  /*14330*/  IMAD.IADD R2, R13, 0x1, R2 ;  /* 0x000000010d027824 */ /* 0x000fe200078e0202 */
[----:B------:R-:W1:Y:S01]  /*14340*/  MUFU.EX2 R77, R77 ;  /* 0x0000004d004d7308 */ /* 0x000e620000000800 */
[C---:B--2---:R-:W-:Y:S01]  /*14350*/  FADD.FTZ R38, R30.reuse, R9 ;  /* 0x000000091e267221 */ /* 0x044fe20000010000 */
[----:B------:R-:W-:-:S06]  /*14360*/  F2FP.F16.F32.PACK_AB R183, R30, R75 ;  /* 0x0000004b1eb7723e */ /* 0x000fcc00000000ff */
[----:B------:R-:W2:Y:S01]  /*14370*/  MUFU.EX2 R172, R57 ;  /* 0x0000003900ac7308 */ /* 0x000ea20000000800 */
[----:B0-----:R-:W-:-:S07]  /*14380*/  FADD.FTZ R31, R15, R40 ;  /* 0x000000280f1f7221 */ /* 0x001fce0000010000 */
[----:B------:R-:W0:Y:S01]  /*14390*/  MUFU.EX2 R32, R51 ;  /* 0x0000003300207308 */ /* 0x000e220000000800 */
[----:B-1----:R-:W-:-:S07]  /*143a0*/  FADD.FTZ R9, R77, R38 ;  /* 0x000000264d097221 */ /* 0x002fce0000010000 */
[----:B------:R-:W1:Y:S01]  /*143b0*/  MUFU.EX2 R21, R21 ;  /* 0x0000001500157308 */ /* 0x000e620000000800 */
[C---:B--2---:R-:W-:Y:S01]  /*143c0*/  FADD.FTZ R40, R172.reuse, R31 ;  /* 0x0000001fac287221 */ /* 0x044fe20000010000 */
[----:B------:R-:W-:-:S06]  /*143d0*/  F2FP.F16.F32.PACK_AB R172, R172, R15 ;  /* 0x0000000facac723e */ /* 0x000fcc00000000ff */
        /* <DEDUP_REMOVED lines=19> */
[----:B------:R-:W-:-:S06]  /*14510*/  F2FP.F16.F32.PACK_AB R168, R168, R25 ;  /* 0x00000019a8a8723e */ /* 0x000fcc00000000ff */
        /* <DEDUP_REMOVED lines=16> */
[C---:B--2---:R-:W-:Y:S01]  /*14620*/  FADD.FTZ R12, R38.reuse, R9 ;  /* 0x00000009260c7221 */ /* 0x044fe20000010000 */
[----:B------:R-:W-:-:S03]  /*14630*/  F2FP.F16.F32.PACK_AB R169, R38, R95 ;  /* 0x0000005f26a9723e */ /* 0x000fc600000000ff */
[----:B0-----:R-:W-:-:S04]  /*14640*/  FADD.FTZ R9, R93, R12 ;  /* 0x0000000c5d097221 */ /* 0x001fc80000010000 */
[C---:B-1----:R-:W-:Y:S01]  /*14650*/  FADD.FTZ R6, R20.reuse, R9 ;  /* 0x0000000914067221 */ /* 0x042fe20000010000 */
[----:B------:R-:W-:Y:S01]  /*14660*/  F2FP.F16.F32.PACK_AB R171, R20, R93 ;  /* 0x0000005d14ab723e */ /* 0x000fe200000000ff */
[----:B------:R-:W-:Y:S01]  /*14670*/  VIADD R9, R150, 0xfffffffe ;  /* 0xfffffffe96097836 */ /* 0x000fe20000000000 */
[----:B------:R-:W-:Y:S06]  /*14680*/  @!P6 BRA `(.L_x_1521) ;  /* 0x000000000048e947 */ /* 0x000fec0003800000 */
[C---:B------:R-:W-:Y:S01]  /*14690*/  ISETP.GT.AND P2, PT, R13.reuse, RZ, PT ;  /* 0x000000ff0d00720c */ /* 0x040fe20003f44270 */
[----:B------:R-:W-:Y:S01]  /*146a0*/  BSSY B0, `(.L_x_1522) ;  /* 0x000000e000007945 */ /* 0x000fe20003800000 */
[----:B------:R-:W-:-:S11]  /*146b0*/  VIADD R12, R13, 0xffffffff ;  /* 0xffffffff0d0c7836 */ /* 0x000fd60000000000 */
[----:B------:R-:W-:Y:S05]  /*146c0*/  @P2 BRA `(.L_x_1523) ;  /* 0x00000000001c2947 */ /* 0x000fea0003800000 */
[----:B------:R-:W-:Y:S02]  /*146d0*/  ISETP.NE.AND P2, PT, R3, 0x1, PT ;  /* 0x000000010300780c */ /* 0x000fe40003f45270 */
[----:B------:R-:W-:-:S11]  /*146e0*/  IADD3 R13, -R13, RZ, RZ ;  /* 0x000000ff0d0d7210 */ /* 0x000fd60007ffe1ff */
[----:B------:R-:W0:Y:S02]  /*146f0*/  @P2 LDC.64 R14, c[0x0][0x9e8] ;  /* 0x00027a00ff0e2b82 */ /* 0x000e240000000a00 */
[----:B0-----:R-:W-:-:S05]  /*14700*/  @P2 IMAD.HI.U32 R12, R13, R14, RZ ;  /* 0x0000000e0d0c2227 */ /* 0x001fca00078e00ff */
[----:B------:R-:W-:-:S04]  /*14710*/  @P2 SHF.R.U32.HI R13, RZ, R15, R12 ;  /* 0x0000000fff0d2219 */ /* 0x000fc8000001160c */
[----:B------:R-:W-:Y:S01]  /*14720*/  LOP3.LUT R12, RZ, R13, RZ, 0x33, !PT ;  /* 0x0000000dff0c7212 */ /* 0x000fe200078e33ff */
[----:B------:R-:W-:Y:S06]  /*14730*/  BRA `(.L_x_1524) ;  /* 0x0000000000107947 */ /* 0x000fec0003800000 */
.L_x_1523:
[----:B------:R-:W-:-:S13]  /*14740*/  ISETP.NE.AND P2, PT, R3, 0x1, PT ;  /* 0x000000010300780c */ /* 0x000fda0003f45270 */
[----:B------:R-:W0:Y:S02]  /*14750*/  @P2 LDC.64 R14, c[0x0][0x9e8] ;  /* 0x00027a00ff0e2b82 */ /* 0x000e240000000a00 */
[----:B0-----:R-:W-:-:S05]  /*14760*/  @P2 IMAD.HI.U32 R14, R12, R14, RZ ;  /* 0x0000000e0c0e2227 */ /* 0x001fca00078e00ff */
[----:B------:R-:W-:-:S07]  /*14770*/  @P2 SHF.R.U32.HI R12, RZ, R15, R14 ;  /* 0x0000000fff0c2219 */ /* 0x000fce000001160e */
.L_x_1524:
[----:B------:R-:W-:Y:S05]  /*14780*/  BSYNC B0 ;  /* 0x0000000000007941 */ /* 0x000fea0003800000 */
.L_x_1522:
[----:B------:R-:W-:-:S05]  /*14790*/  IMAD R3, R12, R3, R3 ;  /* 0x000000030c037224 */ /* 0x000fca00078e0203 */
[----:B------:R-:W-:-:S07]  /*147a0*/  VIMNMX R2, R2, R3, PT ;  /* 0x0000000302027248 */ /* 0x000fce0003fe0100 */
.L_x_1521:
[----:B------:R-:W-:Y:S01]  /*147b0*/  IMAD.HI R2, R2, 0x2aaaaaab, RZ ;  /* 0x2aaaaaab02027827 */ /* 0x000fe200078e02ff */
[----:B------:R-:W-:Y:S01]  /*147c0*/  ULDC UR46, c[0x0][0x9e4] ;  /* 0x00027900002e7ab9 */ /* 0x000fe20000000800 */
[----:B------:R-:W-:Y:S01]  /*147d0*/  ULDC UR39, c[0x0][0x9e4] ;  /* 0x0002790000277ab9 */ /* 0x000fe20000000800 */
[----:B------:R-:W-:Y:S01]  /*147e0*/  ULDC UR47, c[0x0][0x9dc] ;  /* 0x00027700002f7ab9 */ /* 0x000fe20000000800 */
[----:B------:R-:W-:Y:S01]  /*147f0*/  ULDC UR51, c[0x0][0x9dc] ;  /* 0x0002770000337ab9 */ /* 0x000fe20000000800 */
[----:B------:R-:W-:Y:S01]  /*14800*/  SHF.R.U32.HI R3, RZ, 0x1f, R2 ;  /* 0x0000001fff037819 */ /* 0x000fe20000011602 */
[----:B------:R-:W-:Y:S01]  /*14810*/  ULDC UR38, c[0x0][0x988] ;  /* 0x0002620000267ab9 */ /* 0x000fe20000000800 */
[----:B------:R-:W-:Y:S01]  /*14820*/  ULDC UR43, c[0x0][0x988] ;  /* 0x00026200002b7ab9 */ /* 0x000fe20000000800 */
[----:B------:R-:W-:Y:S01]  /*14830*/  ULDC UR42, c[0x0][0x988] ;  /* 0x00026200002a7ab9 */ /* 0x000fe20000000800 */
[----:B------:R-:W-:Y:S01]  /*14840*/  LEA.HI.SX32 R207, R2, R3, 0x1c ;  /* 0x0000000302cf7211 */ /* 0x000fe200078fe2ff */
[----:B------:R-:W-:Y:S01]  /*14850*/  ULDC UR54, c[0x0][0x9e0] ;  /* 0x0002780000367ab9 */ /* 0x000fe20000000800 */
[----:B------:R-:W-:Y:S01]  /*14860*/  ULDC UR50, c[0x0][0x9e0] ;  /* 0x0002780000327ab9 */ /* 0x000fe20000000800 */
[----:B------:R-:W-:Y:S01]  /*14870*/  BSSY B1, `(.L_x_1525) ;  /* 0x0000382000017945 */ /* 0x000fe20003800000 */
[----:B------:R-:W-:Y:S01]  /*14880*/  VIMNMX R207, R212, R207, !PT ;  /* 0x000000cfd4cf7248 */ /* 0x000fe20007fe0100 */
[----:B------:R-:W-:Y:S01]  /*14890*/  IMAD.MOV.U32 R3, RZ, RZ, 0x3f800000 ;  /* 0x3f800000ff037424 */ /* 0x000fe200078e00ff */
[----:B------:R-:W-:Y:S01]  /*148a0*/  CS2R R118, SRZ ;  /* 0x0000000000767805 */ /* 0x000fe2000001ff00 */
[----:B------:R-:W-:Y:S01]  /*148b0*/  IMAD.MOV.U32 R2, RZ, RZ, 0x3f800000 ;  /* 0x3f800000ff027424 */ /* 0x000fe200078e00ff */
[----:B------:R-:W-:-:S02]  /*148c0*/  ISETP.GE.AND P2, PT, R9, R207, PT ;  /* 0x000000cf0900720c */ /* 0x000fc40003f46270 */
        /* <DEDUP_REMOVED lines=47> */
[----:B------:R-:W-:Y:S06]  /*14bc0*/  @!P2 BRA `(.L_x_1526) ;  /* 0x000000340030a947 */ /* 0x000fec0003800000 */
[----:B------:R-:W-:Y:S01]  /*14bd0*/  IMAD.IADD R203, R8, 0x1, R202 ;  /* 0x0000000108cb7824 */ /* 0x000fe200078e02ca */
[----:B------:R-:W-:Y:S01]  /*14be0*/  BSSY B0, `(.L_x_1527) ;  /* 0x0000346000007945 */ /* 0x000fe20003800000 */
[----:B------:R-:W-:Y:S01]  /*14bf0*/  IMAD.MOV.U32 R3, RZ, RZ, 0x3f800000 ;  /* 0x3f800000ff037424 */ /* 0x000fe200078e00ff */
[----:B------:R-:W-:Y:S01]  /*14c00*/  MOV R119, RZ ;  /* 0x000000ff00777202 */ /* 0x000fe20000000f00 */
[----:B------:R-:W-:-:S07]  /*14c10*/  VIADD R12, R203, 0x8 ;  /* 0x00000008cb0c7836 */ /* 0x000fce0000000000 */
.L_x_1546:
[----:B------:R-:W-:-:S05]  /*14c20*/  VIADD R13, R23, 0x1 ;  /* 0x00000001170d7836 */ /* 0x000fca0000000000 */
[----:B------:R-:W-:-:S04]  /*14c30*/  ISETP.NE.AND P2, PT, R13, 0x2, PT ;  /* 0x000000020d00780c */ /* 0x000fc80003f45270 */
[----:B------:R-:W-:Y:S02]  /*14c40*/  SEL R11, RZ, 0x1, P2 ;  /* 0x00000001ff0b7807 */ /* 0x000fe40001000000 */
[----:B------:R-:W-:Y:S02]  /*14c50*/  SEL R13, R13, RZ, P2 ;  /* 0x000000ff0d0d7207 */ /* 0x000fe40001000000 */
[----:B------:R-:W-:Y:S01]  /*14c60*/  LOP3.LUT R200, R194, R11, RZ, 0x3c, !PT ;  /* 0x0000000bc2c87212 */ /* 0x000fe200078e3cff */
[----:B------:R-:W-:Y:S06]  /*14c70*/  @!P0 BRA `(.L_x_1528) ;  /* 0x0000000000048947 */ /* 0x000fec0003800000 */
[----:B------:R-:W-:Y:S01]  /*14c80*/  BPT.TRAP 0x1 ;  /* 0x000000040000795c */ /* 0x000fe20000300000 */
.L_x_1528:
[----:B------:R-:W-:Y:S01]  /*14c90*/  IMAD R0, R13, 0x8, R17 ;  /* 0x000000080d007824 */ /* 0x000fe200078e0211 */
[----:B------:R-:W-:-:S04]  /*14ca0*/  SHF.L.U32 R11, R200, 0x1f, RZ ;  /* 0x0000001fc80b7819 */ /* 0x000fc800000006ff */
[----:B------:R0:W1:Y:S01]  /*14cb0*/  SYNCS.PHASECHK.TRANS64.TRYWAIT P2, [R0+URZ+0x30830], R11 ;  /* 0x0308300b000075a7 */ /* 0x000062000804017f */
[----:B------:R-:W-:Y:S05]  /*14cc0*/  @!P0 BRA `(.L_x_1529) ;  /* 0x0000000000048947 */ /* 0x000fea0003800000 */
[----:B------:R-:W-:Y:S01]  /*14cd0*/  BPT.TRAP 0x1 ;  /* 0x000000040000795c */ /* 0x000fe20000300000 */
.L_x_1529:
[----:B------:R-:W-:Y:S01]  /*14ce0*/  BSSY B2, `(.L_x_1530) ;  /* 0x0000006000027945 */ /* 0x000fe20003800000 */
[----:B------:R-:W-:Y:S02]  /*14cf0*/  IMAD R14, R13, 0x900, R10 ;  /* 0x000009000d0e7824 */ /* 0x000fe400078e020a */
[----:B------:R-:W-:Y:S01]  /*14d00*/  IMAD.MOV.U32 R15, RZ, RZ, 0x40000040 ;  /* 0x40000040ff0f7424 */ /* 0x000fe200078e00ff */
[----:B-1----:R-:W-:Y:S06]  /*14d10*/  @P2 BRA `(.L_x_1531) ;  /* 0x0000000000082947 */ /* 0x002fec0003800000 */
[----:B------:R-:W1:Y:S02]  /*14d20*/  SYNCS.PHASECHK.TRANS64.TRYWAIT P2, [R0+URZ+0x30830], R11 ;  /* 0x0308300b000075a7 */ /* 0x000e64000804017f */
[----:B-1----:R-:W-:Y:S05]  /*14d30*/  @!P2 BRA `(.L_x_1532) ;  /* 0x0000013400eca947 */ /* 0x002fea0003800000 */
.L_x_1531:
[----:B------:R-:W-:Y:S05]  /*14d40*/  BSYNC B2 ;  /* 0x0000000000027941 */ /* 0x000fea0003800000 */
.L_x_1530:
[----:B------:R-:W2:Y:S04]  /*14d50*/  LDL.64 R120, [R1+0x30] ;  /* 0x0000300001787983 */ /* 0x000ea80000100a00 */
[----:B------:R3:W-:Y:S04]  /*14d60*/  STL.64 [R1+0x50], R8 ;  /* 0x0000500801007387 */ /* 0x0007e80000100a00 */
[----:B---3--:R-:W3:Y:S04]  /*14d70*/  LDL.64 R8, [R1+0x28] ;  /* 0x0000280001087983 */ /* 0x008ee80000100a00 */
[----:B------:R4:W-:Y:S04]  /*14d80*/  STL.64 [R1+0x48], R6 ;  /* 0x0000480601007387 */ /* 0x0009e80000100a00 */
[----:B----4-:R-:W4:Y:S01]  /*14d90*/  LDL.64 R6, [R1+0x20] ;  /* 0x0000200001067983 */ /* 0x010f220000100a00 */
[----:B------:R-:W-:-:S02]  /*14da0*/  R2UR UR6, R14 ;  /* 0x000000000e0672ca */ /* 0x000fc400000e0000 */
[----:B------:R-:W-:Y:S01]  /*14db0*/  R2UR UR7, R15 ;  /* 0x000000000f0772ca */ /* 0x000fe200000e0000 */
[----:B------:R0:W-:Y:S04]  /*14dc0*/  STL.64 [R1+0x40], R4 ;  /* 0x0000400401007387 */ /* 0x0001e80000100a00 */
[----:B0-----:R-:W4:Y:S01]  /*14dd0*/  LDL.64 R4, [R1+0x18] ;  /* 0x0000180001047983 */ /* 0x001f220000100a00 */
[----:B------:R-:W-:Y:S01]  /*14de0*/  IMAD.MOV.U32 R21, RZ, RZ, 0x40000040 ;  /* 0x40000040ff157424 */ /* 0x000fe200078e00ff */
[----:B------:R-:W-:Y:S02]  /*14df0*/  IADD3 R20, R14, 0x2, RZ ;  /* 0x000000020e147810 */ /* 0x000fe40007ffe0ff */
[----:B--2---:R-:W-:Y:S02]  /*14e00*/  R2UR UR4, R120 ;  /* 0x00000000780472ca */ /* 0x004fe400000e0000 */
[----:B------:R-:W-:-:S02]  /*14e10*/  R2UR UR5, R121 ;  /* 0x00000000790572ca */ /* 0x000fc400000e0000 */
[----:B-----5:R-:W-:-:S11]  /*14e20*/  WARPGROUP.ARRIVE ;  /* 0x00000000000079c5 */ /* 0x020fd60000000000 */
[----:B------:R-:W-:Y:S01]  /*14e30*/  HGMMA.64x96x16.F32 R120, gdesc[UR4], RZ, !UPT, gsb0 ;  /* 0x01600000047879f0 */ /* 0x000fe2000c0008ff */
[----:B---3--:R-:W-:Y:S02]  /*14e40*/  R2UR UR4, R8 ;  /* 0x00000000080472ca */ /* 0x008fe400000e0000 */
[----:B------:R-:W-:Y:S02]  /*14e50*/  R2UR UR5, R9 ;  /* 0x00000000090572ca */ /* 0x000fe400000e0000 */
[----:B------:R-:W2:Y:S01]  /*14e60*/  LDL.64 R8, [R1+0x10] ;  /* 0x0000100001087983 */ /* 0x000ea20000100a00 */
[----:B------:R-:W-:Y:S02]  /*14e70*/  R2UR UR6, R20 ;  /* 0x00000000140672ca */ /* 0x000fe400000e0000 */
[----:B------:R-:W-:Y:S01]  /*14e80*/  R2UR UR7, R21 ;  /* 0x00000000150772ca */ /* 0x000fe200000e0000 */
[----:B------:R-:W-:Y:S02]  /*14e90*/  VIADD R20, R14, 0x4 ;  /* 0x000000040e147836 */ /* 0x000fe40000000000 */
[----:B------:R-:W-:Y:S01]  /*14ea0*/  IMAD.MOV.U32 R21, RZ, RZ, 0x40000040 ;  /* 0x40000040ff157424 */ /* 0x000fe200078e00ff */
[----:B------:R-:W-:-:S02]  /*14eb0*/  WARPGROUP.DEPBAR.LE gsb0, 0x0 ;  /* 0x00008000000079c5 */ /* 0x000fc40000010000 */
[----:B------:R-:W-:-:S07]  /*14ec0*/  WARPGROUP.ARRIVE ;  /* 0x00000000000079c5 */ /* 0x000fce0000000000 */
[----:B------:R-:W-:Y:S01]  /*14ed0*/  HGMMA.64x96x16.F32 R120, gdesc[UR4], R120, gsb0 ;  /* 0x01600000047879f0 */ /* 0x000fe20008000878 */
[----:B----4-:R-:W-:Y:S02]  /*14ee0*/  R2UR UR4, R6 ;  /* 0x00000000060472ca */ /* 0x010fe400000e0000 */
[----:B------:R-:W-:Y:S02]  /*14ef0*/  R2UR UR5, R7 ;  /* 0x00000000070572ca */ /* 0x000fe400000e0000 */
[----:B------:R-:W3:Y:S01]  /*14f00*/  LDL.64 R6, [R1+0x8] ;  /* 0x0000080001067983 */ /* 0x000ee20000100a00 */
[----:B------:R-:W-:Y:S02]  /*14f10*/  R2UR UR6, R20 ;  /* 0x00000000140672ca */ /* 0x000fe400000e0000 */
[----:B------:R-:W-:Y:S01]  /*14f20*/  R2UR UR7, R21 ;  /* 0x00000000150772ca */ /* 0x000fe200000e0000 */
[----:B------:R-:W-:Y:S01]  /*14f30*/  VIADD R20, R14, 0x6 ;  /* 0x000000060e147836 */ /* 0x000fe20000000000 */
[----:B------:R-:W-:Y:S01]  /*14f40*/  MOV R21, 0x40000040 ;  /* 0x4000004000157802 */ /* 0x000fe20000000f00 */
[----:B------:R-:W-:-:S02]  /*14f50*/  WARPGROUP.DEPBAR.LE gsb0, 0x0 ;  /* 0x00008000000079c5 */ /* 0x000fc40000010000 */
[----:B------:R-:W-:-:S08]  /*14f60*/  WARPGROUP.ARRIVE ;  /* 0x00000000000079c5 */ /* 0x000fd00000000000 */
[----:B------:R-:W-:Y:S01]  /*14f70*/  HGMMA.64x96x16.F32 R120, gdesc[UR4], R120, gsb0 ;  /* 0x01600000047879f0 */ /* 0x000fe20008000878 */
[----:B------:R-:W-:Y:S02]  /*14f80*/  R2UR UR4, R4 ;  /* 0x00000000040472ca */ /* 0x000fe400000e0000 */
[----:B------:R-:W-:Y:S02]  /*14f90*/  R2UR UR5, R5 ;  /* 0x00000000050572ca */ /* 0x000fe400000e0000 */
[----:B------:R-:W4:Y:S01]  /*14fa0*/  LDL.64 R4, [R1] ;  /* 0x0000000001047983 */ /* 0x000f220000100a00 */
[----:B------:R-:W-:Y:S02]  /*14fb0*/  R2UR UR6, R20 ;  /* 0x00000000140672ca */ /* 0x000fe400000e0000 */
[----:B------:R-:W-:Y:S01]  /*14fc0*/  R2UR UR7, R21 ;  /* 0x00000000150772ca */ /* 0x000fe200000e0000 */
[----:B------:R-:W-:Y:S02]  /*14fd0*/  VIADD R20, R14, 0x300 ;  /* 0x000003000e147836 */ /* 0x000fe40000000000 */
[----:B------:R-:W-:Y:S01]  /*14fe0*/  IMAD.MOV.U32 R21, RZ, RZ, 0x40000040 ;  /* 0x40000040ff157424 */ /* 0x000fe200078e00ff */
[----:B------:R-:W-:-:S02]  /*14ff0*/  WARPGROUP.DEPBAR.LE gsb0, 0x0 ;  /* 0x00008000000079c5 */ /* 0x000fc40000010000 */
[----:B------:R-:W-:-:S07]  /*15000*/  WARPGROUP.ARRIVE ;  /* 0x00000000000079c5 */ /* 0x000fce0000000000 */
[----:B------:R-:W-:Y:S01]  /*15010*/  HGMMA.64x96x16.F32 R120, gdesc[UR4], R120, gsb0 ;  /* 0x01600000047879f0 */ /* 0x000fe20008000878 */
[----:B------:R-:W-:Y:S02]  /*15020*/  R2UR UR6, R20 ;  /* 0x00000000140672ca */ /* 0x000fe400000e0000 */
[----:B------:R-:W-:Y:S02]  /*15030*/  R2UR UR7, R21 ;  /* 0x00000000150772ca */ /* 0x000fe400000e0000 */
[----:B--2---:R-:W-:Y:S02]  /*15040*/  R2UR UR4, R8 ;  /* 0x00000000080472ca */ /* 0x004fe400000e0000 */
[----:B------:R-:W-:Y:S01]  /*15050*/  R2UR UR5, R9 ;  /* 0x00000000090572ca */ /* 0x000fe200000e0000 */
[----:B------:R-:W-:Y:S01]  /*15060*/  VIADD R20, R14, 0x302 ;  /* 0x000003020e147836 */ /* 0x000fe20000000000 */
[----:B------:R0:W5:Y:S01]  /*15070*/  LDL.LU.64 R8, [R1+0x50] ;  /* 0x0000500001087983 */ /* 0x0001620000300a00 */
[----:B------:R-:W-:Y:S01]  /*15080*/  IMAD.MOV.U32 R21, RZ, RZ, 0x40000040 ;  /* 0x40000040ff157424 */ /* 0x000fe200078e00ff */
[----:B------:R-:W-:-:S02]  /*15090*/  WARPGROUP.DEPBAR.LE gsb0, 0x0 ;  /* 0x00008000000079c5 */ /* 0x000fc40000010000 */
[----:B------:R-:W-:-:S07]  /*150a0*/  WARPGROUP.ARRIVE ;  /* 0x00000000000079c5 */ /* 0x000fce0000000000 */
[----:B------:R-:W-:Y:S01]  /*150b0*/  HGMMA.64x96x16.F32 R120, gdesc[UR4], R120, gsb0 ;  /* 0x01600000047879f0 */ /* 0x000fe20008000878 */
[----:B------:R-:W-:Y:S02]  /*150c0*/  R2UR UR6, R20 ;  /* 0x00000000140672ca */ /* 0x000fe400000e0000 */
[----:B------:R-:W-:Y:S02]  /*150d0*/  R2UR UR7, R21 ;  /* 0x00000000150772ca */ /* 0x000fe400000e0000 */
[----:B---3--:R-:W-:Y:S02]  /*150e0*/  R2UR UR4, R6 ;  /* 0x00000000060472ca */ /* 0x008fe400000e0000 */
[----:B------:R-:W-:Y:S01]  /*150f0*/  R2UR UR5, R7 ;  /* 0x00000000070572ca */ /* 0x000fe200000e0000 */
[----:B------:R-:W-:Y:S01]  /*15100*/  IMAD.MOV.U32 R21, RZ, RZ, 0x40000040 ;  /* 0x40000040ff157424 */ /* 0x000fe200078e00ff */
[----:B------:R-:W-:Y:S01]  /*15110*/  IADD3 R20, R14, 0x304, RZ ;  /* 0x000003040e147810 */ /* 0x000fe20007ffe0ff */
[----:B------:R0:W5:Y:S01]  /*15120*/  LDL.LU.64 R6, [R1+0x48] ;  /* 0x0000480001067983 */ /* 0x0001620000300a00 */
[----:B------:R-:W-:-:S02]  /*15130*/  WARPGROUP.DEPBAR.LE gsb0, 0x0 ;  /* 0x00008000000079c5 */ /* 0x000fc40000010000 */
[----:B------:R-:W-:-:S07]  /*15140*/  WARPGROUP.ARRIVE ;  /* 0x00000000000079c5 */ /* 0x000fce0000000000 */
[----:B------:R-:W-:Y:S01]  /*15150*/  HGMMA.64x96x16.F32 R120, gdesc[UR4], R120, gsb0 ;  /* 0x01600000047879f0 */ /* 0x000fe20008000878 */
[----:B------:R-:W-:Y:S02]  /*15160*/  R2UR UR6, R20 ;  /* 0x00000000140672ca */ /* 0x000fe400000e0000 */
[----:B------:R-:W-:Y:S02]  /*15170*/  R2UR UR7, R21 ;  /* 0x00000000150772ca */ /* 0x000fe400000e0000 */
[----:B----4-:R-:W-:Y:S02]  /*15180*/  R2UR UR4, R4 ;  /* 0x00000000040472ca */ /* 0x010fe400000e0000 */
        /* <DEDUP_REMOVED lines=8> */
[----:B------:R-:W-:Y:S01]  /*15210*/  R2UR UR7, R21 ;  /* 0x00000000150772ca */ /* 0x000fe200000e0000 */
[----:B------:R-:W-:Y:S01]  /*15220*/  UMOV UR4, UR52 ;  /* 0x0000003400047c82 */ /* 0x000fe20008000000 */
[----:B------:R-:W-:Y:S01]  /*15230*/  UMOV UR5, UR53 ;  /* 0x0000003500057c82 */ /* 0x000fe20008000000 */
[----:B------:R-:W-:Y:S01]  /*15240*/  VIADD R20, R14, 0x600 ;  /* 0x000006000e147836 */ /* 0x000fe20000000000 */
[----:B------:R-:W-:Y:S01]  /*15250*/  MOV R21, 0x40000040 ;  /* 0x4000004000157802 */ /* 0x000fe20000000f00 */
[----:B------:R-:W-:Y:S02]  /*15260*/  WARPGROUP.DEPBAR.LE gsb0, 0x0 ;  /* 0x00008000000079c5 */ /* 0x000fe40000010000 */
[----:B------:R-:W-:-:S06]  /*15270*/  WARPGROUP.ARRIVE ;  /* 0x00000000000079c5 */ /* 0x000fcc0000000000 */
[----:B------:R-:W-:Y:S01]  /*15280*/  HGMMA.64x96x16.F32 R120, gdesc[UR4], R120, gsb0 ;  /* 0x01600000047879f0 */ /* 0x000fe20008000878 */
[----:B------:R-:W-:Y:S02]  /*15290*/  R2UR UR6, R20 ;  /* 0x00000000140672ca */ /* 0x000fe400000e0000 */
[----:B------:R-:W-:Y:S01]  /*152a0*/  R2UR UR7, R21 ;  /* 0x00000000150772ca */ /* 0x000fe200000e0000 */
[----:B------:R-:W-:Y:S01]  /*152b0*/  UMOV UR4, UR48 ;  /* 0x0000003000047c82 */ /* 0x000fe20008000000 */
[----:B------:R-:W-:Y:S01]  /*152c0*/  UMOV UR5, UR49 ;  /* 0x0000003100057c82 */ /* 0x000fe20008000000 */
[----:B------:R-:W-:Y:S02]  /*152d0*/  VIADD R20, R14, 0x602 ;  /* 0x000006020e147836 */ /* 0x000fe40000000000 */
[----:B------:R-:W-:Y:S01]  /*152e0*/  IMAD.MOV.U32 R21, RZ, RZ, 0x40000040 ;  /* 0x40000040ff157424 */ /* 0x000fe200078e00ff */
        /* <DEDUP_REMOVED lines=16> */
[----:B------:R-:W-:Y:S01]  /*153f0*/  IMAD.MOV.U32 R15, RZ, RZ, 0x40000040 ;  /* 0x40000040ff0f7424 */ /* 0x000fe200078e00ff */
[----:B------:R-:W-:Y:S01]  /*15400*/  IADD3 R14, R14, 0x606, RZ ;  /* 0x000006060e0e7810 */ /* 0x000fe20007ffe0ff */
[----:B------:R-:W-:Y:S02]  /*15410*/  WARPGROUP.DEPBAR.LE gsb0, 0x0 ;  /* 0x00008000000079c5 */ /* 0x000fe40000010000 */
[----:B------:R-:W-:-:S06]  /*15420*/  WARPGROUP.ARRIVE ;  /* 0x00000000000079c5 */ /* 0x000fcc0000000000 */
[----:B------:R-:W-:Y:S01]  /*15430*/  HGMMA.64x96x16.F32 R120, gdesc[UR4], R120, gsb0 ;  /* 0x01600000047879f0 */ /* 0x000fe20008000878 */
[----:B------:R-:W-:Y:S02]  /*15440*/  R2UR UR6, R14 ;  /* 0x000000000e0672ca */ /* 0x000fe400000e0000 */
[----:B------:R-:W-:Y:S01]  /*15450*/  R2UR UR7, R15 ;  /* 0x000000000f0772ca */ /* 0x000fe200000e0000 */
[----:B------:R-:W-:Y:S01]  /*15460*/  UMOV UR4, UR36 ;  /* 0x0000002400047c82 */ /* 0x000fe20008000000 */
[----:B------:R-:W-:Y:S01]  /*15470*/  UMOV UR5, UR37 ;  /* 0x0000002500057c82 */ /* 0x000fe20008000000 */
[----:B------:R-:W-:Y:S02]  /*15480*/  WARPGROUP.DEPBAR.LE gsb0, 0x0 ;  /* 0x00008000000079c5 */ /* 0x000fe40000010000 */
[----:B------:R-:W-:-:S08]  /*15490*/  WARPGROUP.ARRIVE ;  /* 0x00000000000079c5 */ /* 0x000fd00000000000 */
[----:B------:R-:W-:Y:S01]  /*154a0*/  HGMMA.64x96x16.F32 R120, gdesc[UR4], R120, gsb0 ;  /* 0x01600000047879f0 */ /* 0x000fe20008000878 */
        /* <DEDUP_REMOVED lines=97> */
[----:B0-----:R-:W-:Y:S05]  /*15ac0*/  @!P0 BRA `(.L_x_1533) ;  /* 0x0000000000048947 */ /* 0x001fea0003800000 */
[----:B------:R-:W-:Y:S01]  /*15ad0*/  BPT.TRAP 0x1 ;  /* 0x000000040000795c */ /* 0x000fe20000300000 */
.L_x_1533:
[----:B------:R-:W-:Y:S01]  /*15ae0*/  SHF.L.U32 R2, R194, 0x1f, RZ ;  /* 0x0000001fc2027819 */ /* 0x000fe200000006ff */
[----:B------:R-:W-:-:S04]  /*15af0*/  IMAD R14, R23, 0x8, R17 ;  /* 0x00000008170e7824 */ /* 0x000fc800078e0211 */
[----:B------:R0:W2:Y:S01]  /*15b00*/  SYNCS.PHASECHK.TRANS64.TRYWAIT P2, [R14+URZ+0x30850], R2 ;  /* 0x030850020e0075a7 */ /* 0x0000a2000804017f */
[----:B------:R-:W-:Y:S05]  /*15b10*/  @!P0 BRA `(.L_x_1534) ;  /* 0x0000000000048947 */ /* 0x000fea0003800000 */
[----:B------:R-:W-:Y:S01]  /*15b20*/  BPT.TRAP 0x1 ;  /* 0x000000040000795c */ /* 0x000fe20000300000 */
.L_x_1534:
[----:B------:R-:W-:Y:S01]  /*15b30*/  VIADD R3, R17, 0x400 ;  /* 0x0000040011037836 */ /* 0x000fe20000000000 */
[----:B------:R-:W-:Y:S04]  /*15b40*/  BSSY B2, `(.L_x_1535) ;  /* 0x0000008000027945 */ /* 0x000fe80003800000 */
[----:B------:R-:W-:-:S04]  /*15b50*/  SHF.R.U32.HI R3, RZ, 0x4, R3 ;  /* 0x00000004ff037819 */ /* 0x000fc80000011603 */
[----:B------:R-:W-:-:S04]  /*15b60*/  LOP3.LUT R3, R3, 0x3fff, RZ, 0xc0, !PT ;  /* 0x00003fff03037812 */ /* 0x000fc800078ec0ff */
[----:B------:R-:W-:-:S05]  /*15b70*/  LOP3.LUT R3, R3, 0x3000000, RZ, 0xfc, !PT ;  /* 0x0300000003037812 */ /* 0x000fca00078efcff */
[----:B-1----:R-:W-:Y:S01]  /*15b80*/  IMAD R11, R23, 0x900, R3 ;  /* 0x00000900170b7824 */ /* 0x002fe200078e0203 */
[----:B--2---:R-:W-:Y:S06]  /*15b90*/  @P2 BRA `(.L_x_1536) ;  /* 0x0000000000082947 */ /* 0x004fec0003800000 */
[----:B------:R-:W1:Y:S02]  /*15ba0*/  SYNCS.PHASECHK.TRANS64.TRYWAIT P2, [R14+URZ+0x30850], R2 ;  /* 0x030850020e0075a7 */ /* 0x000e64000804017f */
[----:B-1----:R-:W-:Y:S05]  /*15bb0*/  @!P2 BRA `(.L_x_1537) ;  /* 0x000001280060a947 */ /* 0x002fea0003800000 */
.L_x_1536:
[----:B------:R-:W-:Y:S05]  /*15bc0*/  BSYNC B2 ;  /* 0x0000000000027941 */ /* 0x000fea0003800000 */
.L_x_1535:
[----:B01----:R-:W-:Y:S01]  /*15bd0*/  IMAD.MOV.U32 R2, RZ, RZ, R11 ;  /* 0x000000ffff027224 */ /* 0x003fe200078e000b */
[----:B------:R-:W-:Y:S01]  /*15be0*/  MOV R3, 0x40000040 ;  /* 0x4000004000037802 */ /* 0x000fe20000000f00 */
[----:B------:R-:W-:Y:S01]  /*15bf0*/  WARPGROUP.ARRIVE ;  /* 0x00000000000079c5 */ /* 0x000fe20000000000 */
[----:B------:R-:W-:Y:S01]  /*15c00*/  @!P1 VIADD R0, R0, 0x30840 ;  /* 0x0003084000009836 */ /* 0x000fe20000000000 */
[----:B------:R-:W-:Y:S02]  /*15c10*/  LOP3.LUT P2, RZ, R16, 0x100000, RZ, 0xc0, !PT ;  /* 0x0010000010ff7812 */ /* 0x000fe4000784c0ff */
[----:B------:R-:W-:Y:S01]  /*15c20*/  R2UR UR6, R2 ;  /* 0x00000000020672ca */ /* 0x000fe200000e0000 */
[----:B------:R-:W-:Y:S01]  /*15c30*/  VIADD R2, R11, 0x80 ;  /* 0x000000800b027836 */ /* 0x000fe20000000000 */
[----:B------:R-:W-:Y:S01]  /*15c40*/  R2UR UR7, R3 ;  /* 0x00000000030772ca */ /* 0x000fe200000e0000 */
[----:B------:R-:W-:Y:S01]  /*15c50*/  IMAD.MOV.U32 R3, RZ, RZ, 0x40000040 ;  /* 0x40000040ff037424 */ /* 0x000fe200078e00ff */
[----:B------:R-:W-:-:S11]  /*15c60*/  @!P1 PRMT R0, RZ, 0x654, R0 ;  /* 0x00000654ff009816 */ /* 0x000fd60000000000 */
        /* <DEDUP_REMOVED lines=25> */
[----:B------:R-:W-:Y:S01]  /*15e00*/  IMAD.U32 R11, RZ, RZ, UR47 ;  /* 0x0000002fff0b7e24 */ /* 0x000fe2000f8e00ff */
        /* <DEDUP_REMOVED lines=8> */
[----:B------:R-:W-:Y:S03]  /*15e90*/  HGMMA.64x192x16.F32 R24, R168, gdesc[UR4].tnspB, R24, gsb0 ;  /* 0x42e00004a8187df0 */ /* 0x000fe60008000818 */
[----:B------:R-:W-:Y:S02]  /*15ea0*/  WARPGROUP.DEPBAR.LE gsb0, 0x0 ;  /* 0x00008000000079c5 */ /* 0x000fe40000010000 */
[----:B-----5:R-:W-:Y:S01]  /*15eb0*/  IMAD R168, R9, -0x60, RZ ;  /* 0xffffffa009a87824 */ /* 0x020fe200078e02ff */
[----:B------:R0:W-:Y:S04]  /*15ec0*/  @!P1 SYNCS.ARRIVE.TRANS64.RED.A1T0 RZ, [R0+URZ], RZ ;  /* 0x000000ff00ff99a7 */ /* 0x0001e8000810043f */
[----:B------:R-:W-:-:S02]  /*15ed0*/  IADD3 R2, R168, 0x1, R196 ;  /* 0x00000001a8027810 */ /* 0x000fc40007ffe0c4 */
[----:B0-----:R-:W-:-:S03]  /*15ee0*/  LOP3.LUT R0, RZ, R11, RZ, 0x33, !PT ;  /* 0x0000000bff007212 */ /* 0x001fc600078e33ff */
[----:B------:R-:W-:-:S04]  /*15ef0*/  IMAD.IADD R3, R2, 0x1, -R197 ;  /* 0x0000000102037824 */ /* 0x000fc800078e0ac5 */
[----:B------:R-:W-:-:S04]  /*15f00*/  IMAD R3, R206, -0x2, R3 ;  /* 0xfffffffece037824 */ /* 0x000fc800078e0203 */
[----:B------:R-:W-:Y:S01]  /*15f10*/  VIADD R23, R3, UR54 ;  /* 0x0000003603177c36 */ /* 0x000fe20008000000 */
[----:B------:R-:W-:Y:S01]  /*15f20*/  IADD3 R21, R0, R3, RZ ;  /* 0x0000000300157210 */ /* 0x000fe20007ffe0ff */
[----:B------:R-:W-:Y:S02]  /*15f30*/  IMAD R0, R206, -0x2, R168 ;  /* 0xfffffffece007824 */ /* 0x000fe400078e02a8 */
[C---:B------:R-:W-:Y:S02]  /*15f40*/  IMAD.IADD R20, R8.reuse, 0x1, R23 ;  /* 0x0000000108147824 */ /* 0x040fe400078e0217 */
[----:B------:R-:W-:Y:S01]  /*15f50*/  IMAD.IADD R15, R8, 0x1, R21 ;  /* 0x00000001080f7824 */ /* 0x000fe200078e0215 */
[----:B------:R-:W-:Y:S06]  /*15f60*/  @!P2 BRA `(.L_x_1538) ;  /* 0x000000000058a947 */ /* 0x000fec0003800000 */
[----:B------:R-:W-:Y:S01]  /*15f70*/  IMAD.IADD R171, R8, 0x1, R202 ;  /* 0x0000000108ab7824 */ /* 0x000fe200078e02ca */
[----:B------:R-:W-:Y:S04]  /*15f80*/  BSSY B2, `(.L_x_1539) ;  /* 0x0000011000027945 */ /* 0x000fe80003800000 */
[----:B------:R-:W-:-:S13]  /*15f90*/  ISETP.GT.AND P2, PT, R171, -0x1, PT ;  /* 0xffffffffab00780c */ /* 0x000fda0003f44270 */
[----:B------:R-:W-:Y:S05]  /*15fa0*/  @P2 BRA `(.L_x_1540) ;  /* 0x0000000000202947 */ /* 0x000fea0003800000 */
[----:B------:R-:W-:Y:S01]  /*15fb0*/  IMAD.U32 R169, RZ, RZ, UR46 ;  /* 0x0000002effa97e24 */ /* 0x000fe2000f8e00ff */
[----:B------:R-:W-:-:S04]  /*15fc0*/  LOP3.LUT R171, RZ, R171, RZ, 0x33, !PT ;  /* 0x000000abffab7212 */ /* 0x000fc800078e33ff */
[----:B------:R-:W-:-:S13]  /*15fd0*/  ISETP.NE.AND P2, PT, R169, 0x1, PT ;  /* 0x00000001a900780c */ /* 0x000fda0003f45270 */
[----:B------:R-:W0:Y:S02]  /*15fe0*/  @P2 LDC.64 R2, c[0x0][0x9e8] ;  /* 0x00027a00ff022b82 */ /* 0x000e240000000a00 */
[----:B0-----:R-:W-:-:S05]  /*15ff0*/  @P2 IMAD.HI.U32 R2, R171, R2, RZ ;  /* 0x00000002ab022227 */ /* 0x001fca00078e00ff */
[----:B------:R-:W-:-:S04]  /*16000*/  @P2 SHF.R.U32.HI R171, RZ, R3, R2 ;  /* 0x00000003ffab2219 */ /* 0x000fc80000011602 */
[----:B------:R-:W-:Y:S01]  /*16010*/  LOP3.LUT R2, RZ, R171, RZ, 0x33, !PT ;  /* 0x000000abff027212 */ /* 0x000fe200078e33ff */
[----:B------:R-:W-:Y:S06]  /*16020*/  BRA `(.L_x_1541) ;  /* 0x0000000000187947 */ /* 0x000fec0003800000 */
.L_x_1540:
[----:B------:R-:W-:-:S04]  /*16030*/  MOV R169, UR46 ;  /* 0x0000002e00a97c02 */ /* 0x000fc80008000f00 */
[----:B------:R-:W-:-:S13]  /*16040*/  ISETP.NE.AND P2, PT, R169, 0x1, PT ;  /* 0x00000001a900780c */ /* 0x000fda0003f45270 */
[----:B------:R-:W0:Y:S02]  /*16050*/  @P2 LDC.64 R2, c[0x0][0x9e8] ;  /* 0x00027a00ff022b82 */ /* 0x000e240000000a00 */
[----:B0-----:R-:W-:-:S04]  /*16060*/  @P2 IMAD.HI.U32 R170, R171, R2, RZ ;  /* 0x00000002abaa2227 */ /* 0x001fc800078e00ff */
[----:B------:R-:W-:Y:S01]  /*16070*/  IMAD.MOV.U32 R2, RZ, RZ, R171 ;  /* 0x000000ffff027224 */ /* 0x000fe200078e00ab */
[----:B------:R-:W-:-:S07]  /*16080*/  @P2 SHF.R.U32.HI R2, RZ, R3, R170 ;  /* 0x00000003ff022219 */ /* 0x000fce00000116aa */
.L_x_1541:
[----:B------:R-:W-:Y:S05]  /*16090*/  BSYNC B2 ;  /* 0x0000000000027941 */ /* 0x000fea0003800000 */
.L_x_1539:
[----:B------:R-:W-:-:S05]  /*160a0*/  IMAD R2, R2, R169, R0 ;  /* 0x000000a902027224 */ /* 0x000fca00078e0200 */
[----:B------:R-:W-:Y:S02]  /*160b0*/  VIADDMNMX R20, R2, R169, R20, PT ;  /* 0x000000a902147246 */ /* 0x000fe40003800114 */
[----:B------:R-:W-:-:S07]  /*160c0*/  VIMNMX R15, R15, R2, !PT ;  /* 0x000000020f0f7248 */ /* 0x000fce0007fe0100 */
.L_x_1538:
[C---:B------:R-:W-:Y:S02]  /*160d0*/  ISETP.GE.AND P2, PT, R168.reuse, 0x2, PT ;  /* 0x00000002a800780c */ /* 0x040fe40003f46270 */
[C---:B------:R-:W-:Y:S02]  /*160e0*/  ISETP.GE.AND P3, PT, R168.reuse, 0x9, PT ;  /* 0x00000009a800780c */ /* 0x040fe40003f66270 */
[C---:B------:R-:W-:Y:S02]  /*160f0*/  ISETP.GT.AND P5, PT, R15.reuse, 0x1, !P2 ;  /* 0x000000010f00780c */ /* 0x040fe400057a4270 */
[----:B------:R-:W-:Y:S02]  /*16100*/  ISETP.GE.AND P6, PT, R168, 0xa, PT ;  /* 0x0000000aa800780c */ /* 0x000fe40003fc6270 */
[----:B------:R-:W-:Y:S02]  /*16110*/  ISETP.GT.AND P4, PT, R15, 0x8, !P3 ;  /* 0x000000080f00780c */ /* 0x000fe40005f84270 */
[----:B------:R-:W-:-:S02]  /*16120*/  ISETP.LT.OR P5, PT, R20, 0x2, P5 ;  /* 0x000000021400780c */ /* 0x000fc40002fa1670 */
[----:B------:R-:W-:Y:S02]  /*16130*/  ISETP.LT.OR P4, PT, R20, 0x9, P4 ;  /* 0x000000091400780c */ /* 0x000fe40002781670 */
[----:B------:R-:W-:Y:S02]  /*16140*/  FSEL R121, R121, -INF , !P5 ;  /* 0xff80000079797808 */ /* 0x000fe40006800000 */
[----:B------:R-:W-:Y:S02]  /*16150*/  ISETP.GE.AND P5, PT, R168, 0x11, PT ;  /* 0x00000011a800780c */ /* 0x000fe40003fa6270 */
[----:B------:R-:W-:Y:S02]  /*16160*/  LOP3.LUT R16, R16, 0xfffffffb, RZ, 0xc0, !PT ;  /* 0xfffffffb10107812 */ /* 0x000fe400078ec0ff */
[----:B------:R-:W-:Y:S02]  /*16170*/  FSEL R124, R124, -INF , !P4 ;  /* 0xff8000007c7c7808 */ /* 0x000fe40006000000 */
[----:B------:R-:W-:-:S02]  /*16180*/  ISETP.GT.AND P4, PT, R15, 0x9, !P6 ;  /* 0x000000090f00780c */ /* 0x000fc40007784270 */
[----:B------:R-:W-:Y:S02]  /*16190*/  @P6 LOP3.LUT R16, R16, 0x4, RZ, 0xfc, !PT ;  /* 0x0000000410106812 */ /* 0x000fe400078efcff */
[----:B------:R-:W-:Y:S02]  /*161a0*/  ISETP.LT.OR P4, PT, R20, 0xa, P4 ;  /* 0x0000000a1400780c */ /* 0x000fe40002781670 */
[----:B------:R-:W-:Y:S02]  /*161b0*/  LOP3.LUT R16, R16, 0xfffffff7, RZ, 0xc0, !PT ;  /* 0xfffffff710107812 */ /* 0x000fe400078ec0ff */
[----:B------:R-:W-:Y:S02]  /*161c0*/  FSEL R125, R125, -INF , !P4 ;  /* 0xff8000007d7d7808 */ /* 0x000fe40006000000 */
[----:B------:R-:W-:Y:S02]  /*161d0*/  @P5 LOP3.LUT R16, R16, 0x8, RZ, 0xfc, !PT ;  /* 0x0000000810105812 */ /* 0x000fe400078efcff */
[----:B------:R-:W-:-:S02]  /*161e0*/  ISETP.GT.AND P4, PT, R15, 0x10, !P5 ;  /* 0x000000100f00780c */ /* 0x000fc40006f84270 */
[----:B------:R-:W-:Y:S02]  /*161f0*/  ISETP.GE.AND P5, PT, R168, 0x12, PT ;  /* 0x00000012a800780c */ /* 0x000fe40003fa6270 */
[----:B------:R-:W-:Y:S02]  /*16200*/  ISETP.LT.OR P4, PT, R20, 0x11, P4 ;  /* 0x000000111400780c */ /* 0x000fe40002781670 */
[----:B------:R-:W-:Y:S02]  /*16210*/  LOP3.LUT R16, R16, 0xfff7ffff, RZ, 0xc0, !PT ;  /* 0xfff7ffff10107812 */ /* 0x000fe400078ec0ff */
[----:B------:R-:W-:Y:S02]  /*16220*/  FSEL R128, R128, -INF , !P4 ;  /* 0xff80000080807808 */ /* 0x000fe40006000000 */
[----:B------:R-:W-:Y:S02]  /*16230*/  ISETP.GT.AND P4, PT, R15, 0x11, !P5 ;  /* 0x000000110f00780c */ /* 0x000fe40006f84270 */
[----:B------:R-:W-:-:S02]  /*16240*/  IADD3 R23, R23, 0x8, R8 ;  /* 0x0000000817177810 */ /* 0x000fc40007ffe008 */
[----:B------:R-:W-:Y:S02]  /*16250*/  ISETP.LT.OR P4, PT, R20, 0x12, P4 ;  /* 0x000000121400780c */ /* 0x000fe40002781670 */
[----:B------:R-:W-:Y:S02]  /*16260*/  @P5 LOP3.LUT R16, R16, 0x80000, RZ, 0xfc, !PT ;  /* 0x0008000010105812 */ /* 0x000fe400078efcff */
[----:B------:R-:W-:Y:S02]  /*16270*/  ISETP.GE.AND P5, PT, R168, 0x19, PT ;  /* 0x00000019a800780c */ /* 0x000fe40003fa6270 */
[----:B------:R-:W-:Y:S02]  /*16280*/  LOP3.LUT R16, R16, 0xfffbffff, RZ, 0xc0, !PT ;  /* 0xfffbffff10107812 */ /* 0x000fe400078ec0ff */
[----:B------:R-:W-:Y:S02]  /*16290*/  FSEL R129, R129, -INF , !P4 ;  /* 0xff80000081817808 */ /* 0x000fe40006000000 */
[----:B------:R-:W-:-:S02]  /*162a0*/  ISETP.GT.AND P4, PT, R15, 0x18, !P5 ;  /* 0x000000180f00780c */ /* 0x000fc40006f84270 */
[----:B------:R-:W-:Y:S02]  /*162b0*/  IADD3 R21, R21, 0x8, R8 ;  /* 0x0000000815157810 */ /* 0x000fe40007ffe008 */
[----:B------:R-:W-:-:S03]  /*162c0*/  ISETP.LT.OR P4, PT, R20, 0x19, P4 ;  /* 0x000000191400780c */ /* 0x000fc60002781670 */
[----:B------:R-:W-:Y:S02]  /*162d0*/  @P5 LOP3.LUT R16, R16, 0x40000, RZ, 0xfc, !PT ;  /* 0x0004000010105812 */ /* 0x000fe400078efcff */
[----:B------:R-:W-:Y:S02]  /*162e0*/  ISETP.GE.AND P5, PT, R168, 0x1a, PT ;  /* 0x0000001aa800780c */ /* 0x000fe40003fa6270 */
[----:B------:R-:W-:Y:S02]  /*162f0*/  LOP3.LUT R16, R16, 0xfffdffff, RZ, 0xc0, !PT ;  /* 0xfffdffff10107812 */ /* 0x000fe400078ec0ff */
[----:B------:R-:W-:Y:S02]  /*16300*/  FSEL R132, R132, -INF , !P4 ;  /* 0xff80000084847808 */ /* 0x000fe40006000000 */
[----:B------:R-:W-:-:S04]  /*16310*/  ISETP.GT.AND P4, PT, R15, 0x19, !P5 ;  /* 0x000000190f00780c */ /* 0x000fc80006f84270 */
        /* <DEDUP_REMOVED lines=69> */
[----:B------:R-:W-:Y:S02]  /*16770*/  FSEL R156, R156, -INF , !P4 ;  /* 0xff8000009c9c7808 */ /* 0x000fe40006000000 */
[----:B------:R-:W-:Y:S02]  /*16780*/  LOP3.LUT R16, R16, 0xffffffdf, RZ, 0xc0, !PT ;  /* 0xffffffdf10107812 */ /* 0x000fe400078ec0ff */
[----:B------:R-:W-:-:S04]  /*16790*/  ISETP.GT.AND P4, PT, R15, 0x49, !P5 ;  /* 0x000000490f00780c */ /* 0x000fc80006f84270 */
[----:B------:R-:W-:-:S03]  /*167a0*/  ISETP.LT.OR P4, PT, R20, 0x4a, P4 ;  /* 0x0000004a1400780c */ /* 0x000fc60002781670 */
[----:B------:R-:W-:Y:S02]  /*167b0*/  @P5 LOP3.LUT R16, R16, 0x20, RZ, 0xfc, !PT ;  /* 0x0000002010105812 */ /* 0x000fe400078efcff */
[----:B------:R-:W-:Y:S02]  /*167c0*/  ISETP.GE.AND P5, PT, R168, 0x51, PT ;  /* 0x00000051a800780c */ /* 0x000fe40003fa6270 */
[----:B------:R-:W-:Y:S02]  /*167d0*/  FSEL R157, R157, -INF , !P4 ;  /* 0xff8000009d9d7808 */ /* 0x000fe40006000000 */
[----:B------:R-:W-:Y:S02]  /*167e0*/  ISETP.GT.AND P4, PT, R15, 0x50, !P5 ;  /* 0x000000500f00780c */ /* 0x000fe40006f84270 */
[----:B------:R-:W-:Y:S02]  /*167f0*/  LOP3.LUT R16, R16, 0xffffffef, RZ, 0xc0, !PT ;  /* 0xffffffef10107812 */ /* 0x000fe400078ec0ff */
[----:B------:R-:W-:-:S04]  /*16800*/  ISETP.LT.OR P4, PT, R20, 0x51, P4 ;  /* 0x000000511400780c */ /* 0x000fc80002781670 */
[----:B------:R-:W-:Y:S02]  /*16810*/  FSEL R160, R160, -INF , !P4 ;  /* 0xff800000a0a07808 */ /* 0x000fe40006000000 */
[----:B------:R-:W-:Y:S02]  /*16820*/  ISETP.GE.AND P4, PT, R168, 0x52, PT ;  /* 0x00000052a800780c */ /* 0x000fe40003f86270 */
[----:B------:R-:W-:Y:S02]  /*16830*/  @P5 LOP3.LUT R16, R16, 0x10, RZ, 0xfc, !PT ;  /* 0x0000001010105812 */ /* 0x000fe400078efcff */
[----:B------:R-:W-:Y:S02]  /*16840*/  ISETP.GT.AND P5, PT, R15, 0x51, !P4 ;  /* 0x000000510f00780c */ /* 0x000fe400067a4270 */
[----:B------:R-:W-:Y:S02]  /*16850*/  LOP3.LUT R16, R16, 0xfffffffd, RZ, 0xc0, !PT ;  /* 0xfffffffd10107812 */ /* 0x000fe400078ec0ff */
[----:B------:R-:W-:-:S04]  /*16860*/  ISETP.LT.OR P5, PT, R20, 0x52, P5 ;  /* 0x000000521400780c */ /* 0x000fc80002fa1670 */
[----:B------:R-:W-:Y:S02]  /*16870*/  FSEL R161, R161, -INF , !P5 ;  /* 0xff800000a1a17808 */ /* 0x000fe40006800000 */
[----:B------:R-:W-:-:S04]  /*16880*/  ISETP.GE.AND P5, PT, R168, 0x59, PT ;  /* 0x00000059a800780c */ /* 0x000fc80003fa6270 */
[----:B------:R-:W-:-:S04]  /*16890*/  ISETP.GT.AND P6, PT, R15, 0x58, !P5 ;  /* 0x000000580f00780c */ /* 0x000fc80006fc4270 */
[----:B------:R-:W-:-:S04]  /*168a0*/  ISETP.LT.OR P6, PT, R20, 0x59, P6 ;  /* 0x000000591400780c */ /* 0x000fc800037c1670 */
[----:B------:R-:W-:Y:S02]  /*168b0*/  FSEL R164, R164, -INF , !P6 ;  /* 0xff800000a4a47808 */ /* 0x000fe40007000000 */
[----:B------:R-:W-:-:S13]  /*168c0*/  ISETP.GE.AND P6, PT, R168, 0x1, PT ;  /* 0x00000001a800780c */ /* 0x000fda0003fc6270 */
[----:B------:R-:W-:Y:S02]  /*168d0*/  @P6 LOP3.LUT R16, R16, 0x2, RZ, 0xfc, !PT ;  /* 0x0000000210106812 */ /* 0x000fe400078efcff */
[----:B------:R-:W-:Y:S02]  /*168e0*/  ISETP.GT.AND P6, PT, R15, RZ, !P6 ;  /* 0x000000ff0f00720c */ /* 0x000fe400077c4270 */
[----:B------:R-:W-:Y:S02]  /*168f0*/  LOP3.LUT R16, R16, 0xfffffffe, RZ, 0xc0, !PT ;  /* 0xfffffffe10107812 */ /* 0x000fe400078ec0ff */
[----:B------:R-:W-:-:S04]  /*16900*/  ISETP.LT.OR P6, PT, R20, 0x1, P6 ;  /* 0x000000011400780c */ /* 0x000fc800037c1670 */
[----:B------:R-:W-:Y:S02]  /*16910*/  FSEL R120, R120, -INF , !P6 ;  /* 0xff80000078787808 */ /* 0x000fe40007000000 */
[----:B------:R-:W-:-:S13]  /*16920*/  ISETP.GE.AND P6, PT, R168, 0x5a, PT ;  /* 0x0000005aa800780c */ /* 0x000fda0003fc6270 */
[----:B------:R-:W-:Y:S02]  /*16930*/  @P6 LOP3.LUT R16, R16, 0x1, RZ, 0xfc, !PT ;  /* 0x0000000110106812 */ /* 0x000fe400078efcff */
[----:B------:R-:W-:-:S04]  /*16940*/  ISETP.GT.AND P6, PT, R15, 0x59, !P6 ;  /* 0x000000590f00780c */ /* 0x000fc800077c4270 */
[----:B------:R-:W-:-:S04]  /*16950*/  ISETP.LT.OR P6, PT, R20, 0x5a, P6 ;  /* 0x0000005a1400780c */ /* 0x000fc800037c1670 */
[----:B------:R-:W-:Y:S02]  /*16960*/  FSEL R165, R165, -INF , !P6 ;  /* 0xff800000a5a57808 */ /* 0x000fe40007000000 */
[----:B------:R-:W-:-:S13]  /*16970*/  LOP3.LUT P6, RZ, R16, 0x100000, RZ, 0xc0, !PT ;  /* 0x0010000010ff7812 */ /* 0x000fda00078cc0ff */
[----:B------:R-:W-:Y:S05]  /*16980*/  @!P6 BRA `(.L_x_1542) ;  /* 0x000000000058e947 */ /* 0x000fea0003800000 */
[----:B------:R-:W-:Y:S01]  /*16990*/  ISETP.GT.AND P6, PT, R12, -0x1, PT ;  /* 0xffffffff0c00780c */ /* 0x000fe20003fc4270 */
[----:B------:R-:W-:-:S12]  /*169a0*/  BSSY B2, `(.L_x_1543) ;  /* 0x0000011000027945 */ /* 0x000fd80003800000 */
[----:B------:R-:W-:Y:S05]  /*169b0*/  @P6 BRA `(.L_x_1544) ;  /* 0x0000000000246947 */ /* 0x000fea0003800000 */
[----:B------:R-:W-:Y:S02]  /*169c0*/  IMAD.U32 R20, RZ, RZ, UR46 ;  /* 0x0000002eff147e24 */ /* 0x000fe4000f8e00ff */
[----:B------:R-:W-:-:S03]  /*169d0*/  VIADD R15, R203, 0x8 ;  /* 0x00000008cb0f7836 */ /* 0x000fc60000000000 */
[----:B------:R-:W-:Y:S02]  /*169e0*/  ISETP.NE.AND P6, PT, R20, 0x1, PT ;  /* 0x000000011400780c */ /* 0x000fe40003fc5270 */
[----:B------:R-:W-:-:S11]  /*169f0*/  LOP3.LUT R15, RZ, R15, RZ, 0x33, !PT ;  /* 0x0000000fff0f7212 */ /* 0x000fd600078e33ff */
[----:B------:R-:W0:Y:S02]  /*16a00*/  @P6 LDC.64 R2, c[0x0][0x9e8] ;  /* 0x00027a00ff026b82 */ /* 0x000e240000000a00 */
[----:B0-----:R-:W-:-:S05]  /*16a10*/  @P6 IMAD.HI.U32 R2, R15, R2, RZ ;  /* 0x000000020f026227 */ /* 0x001fca00078e00ff */
[----:B------:R-:W-:-:S04]  /*16a20*/  @P6 SHF.R.U32.HI R15, RZ, R3, R2 ;  /* 0x00000003ff0f6219 */ /* 0x000fc80000011602 */
[----:B------:R-:W-:Y:S01]  /*16a30*/  LOP3.LUT R15, RZ, R15, RZ, 0x33, !PT ;  /* 0x0000000fff0f7212 */ /* 0x000fe200078e33ff */
[----:B------:R-:W-:Y:S06]  /*16a40*/  BRA `(.L_x_1545) ;  /* 0x0000000000187947 */ /* 0x000fec0003800000 */
.L_x_1544:
[----:B------:R-:W-:Y:S01]  /*16a50*/  IMAD.U32 R20, RZ, RZ, UR46 ;  /* 0x0000002eff147e24 */ /* 0x000fe2000f8e00ff */
[----:B------:R-:W-:-:S04]  /*16a60*/  MOV R15, R12 ;  /* 0x0000000c000f7202 */ /* 0x000fc80000000f00 */
[----:B------:R-:W-:-:S13]  /*16a70*/  ISETP.NE.AND P6, PT, R20, 0x1, PT ;  /* 0x000000011400780c */ /* 0x000fda0003fc5270 */
[----:B------:R-:W0:Y:S02]  /*16a80*/  @P6 LDC.64 R2, c[0x0][0x9e8] ;  /* 0x00027a00ff026b82 */ /* 0x000e240000000a00 */
[----:B0-----:R-:W-:-:S05]  /*16a90*/  @P6 IMAD.HI.U32 R2, R12, R2, RZ ;  /* 0x000000020c026227 */ /* 0x001fca00078e00ff */
[----:B------:R-:W-:-:S07]  /*16aa0*/  @P6 SHF.R.U32.HI R15, RZ, R3, R2 ;  /* 0x00000003ff0f6219 */ /* 0x000fce0000011602 */
.L_x_1545:
[----:B------:R-:W-:Y:S05]  /*16ab0*/  BSYNC B2 ;  /* 0x0000000000027941 */ /* 0x000fea0003800000 */
.L_x_1543:
[----:B------:R-:W-:-:S05]  /*16ac0*/  IMAD R0, R15, R20, R0 ;  /* 0x000000140f007224 */ /* 0x000fca00078e0200 */
[----:B------:R-:W-:Y:S02]  /*16ad0*/  VIADDMNMX R23, R0, R20, R23, PT ;  /* 0x0000001400177246 */ /* 0x000fe40003800117 */
[----:B------:R-:W-:-:S07]  /*16ae0*/  VIMNMX R21, R21, R0, !PT ;  /* 0x0000000015157248 */ /* 0x000fce0007fe0100 */
.L_x_1542:
[----:B------:R-:W-:Y:S01]  /*16af0*/  ISETP.GT.AND P2, PT, R21, 0x1, !P2 ;  /* 0x000000011500780c */ /* 0x000fe20005744270 */
[----:B------:R-:W-:Y:S01]  /*16b00*/  @!P1 VIADD R14, R14, 0x30860 ;  /* 0x000308600e0e9836 */ /* 0x000fe20000000000 */
[----:B------:R-:W-:Y:S01]  /*16b10*/  FMNMX.FTZ R0, R120, R5, !PT ;  /* 0x0000000578007209 */ /* 0x000fe20007810000 */
[----:B------:R-:W-:Y:S01]  /*16b20*/  IMAD.MOV.U32 R194, RZ, RZ, R200 ;  /* 0x000000ffffc27224 */ /* 0x000fe200078e00c8 */
[----:B------:R-:W-:Y:S02]  /*16b30*/  ISETP.LT.OR P2, PT, R23, 0x2, P2 ;  /* 0x000000021700780c */ /* 0x000fe40001741670 */
[C---:B------:R-:W-:Y:S02]  /*16b40*/  LOP3.LUT P6, RZ, R16.reuse, 0x8000, RZ, 0xc0, !PT ;  /* 0x0000800010ff7812 */ /* 0x040fe400078cc0ff */
[----:B------:R-:W-:Y:S02]  /*16b50*/  FSEL R123, R123, -INF , !P2 ;  /* 0xff8000007b7b7808 */ /* 0x000fe40005000000 */
[----:B------:R-:W-:-:S02]  /*16b60*/  LOP3.LUT P2, RZ, R16, 0x4, RZ, 0xc0, !PT ;  /* 0x0000000410ff7812 */ /* 0x000fc4000784c0ff */
[C---:B------:R-:W-:Y:S02]  /*16b70*/  ISETP.GT.AND P3, PT, R21.reuse, 0x8, !P3 ;  /* 0x000000081500780c */ /* 0x040fe40005f64270 */
[----:B------:R-:W-:Y:S02]  /*16b80*/  ISETP.GT.AND P2, PT, R21, 0x9, !P2 ;  /* 0x000000091500780c */ /* 0x000fe40005744270 */
[----:B------:R-:W-:Y:S02]  /*16b90*/  FMNMX.FTZ R3, R121, R0, !PT ;  /* 0x0000000079037209 */ /* 0x000fe40007810000 */
[C---:B------:R-:W-:Y:S02]  /*16ba0*/  ISETP.LT.OR P2, PT, R23.reuse, 0xa, P2 ;  /* 0x0000000a1700780c */ /* 0x040fe40001741670 */
[----:B------:R-:W-:Y:S02]  /*16bb0*/  ISETP.LT.OR P3, PT, R23, 0x9, P3 ;  /* 0x000000091700780c */ /* 0x000fe40001f61670 */
[----:B------:R-:W-:-:S02]  /*16bc0*/  FSEL R127, R127, -INF , !P2 ;  /* 0xff8000007f7f7808 */ /* 0x000fc40005000000 */
[----:B------:R-:W-:Y:S02]  /*16bd0*/  LOP3.LUT P2, RZ, R16, 0x8, RZ, 0xc0, !PT ;  /* 0x0000000810ff7812 */ /* 0x000fe4000784c0ff */
[----:B------:R-:W-:Y:S02]  /*16be0*/  FMNMX.FTZ R0, R124, R3, !PT ;  /* 0x000000037c007209 */ /* 0x000fe40007810000 */
[----:B------:R-:W-:Y:S02]  /*16bf0*/  ISETP.GT.AND P2, PT, R21, 0x10, !P2 ;  /* 0x000000101500780c */ /* 0x000fe40005744270 */
[----:B------:R-:W-:Y:S02]  /*16c00*/  FSEL R126, R126, -INF , !P3 ;  /* 0xff8000007e7e7808 */ /* 0x000fe40005800000 */
[----:B------:R-:W-:Y:S02]  /*16c10*/  ISETP.LT.OR P2, PT, R23, 0x11, P2 ;  /* 0x000000111700780c */ /* 0x000fe40001741670 */
[----:B------:R-:W-:-:S02]  /*16c20*/  LOP3.LUT P3, RZ, R16, 0x4000, RZ, 0xc0, !PT ;  /* 0x0000400010ff7812 */ /* 0x000fc4000786c0ff */
[----:B------:R-:W-:Y:S02]  /*16c30*/  FSEL R130, R130, -INF , !P2 ;  /* 0xff80000082827808 */ /* 0x000fe40005000000 */
[----:B------:R-:W-:Y:S02]  /*16c40*/  LOP3.LUT P2, RZ, R16, 0x80000, RZ, 0xc0, !PT ;  /* 0x0008000010ff7812 */ /* 0x000fe4000784c0ff */
[----:B------:R-:W-:Y:S02]  /*16c50*/  FMNMX.FTZ R3, R125, R0, !PT ;  /* 0x000000007d037209 */ /* 0x000fe40007810000 */
[----:B------:R-:W-:Y:S02]  /*16c60*/  ISETP.GT.AND P2, PT, R21, 0x11, !P2 ;  /* 0x000000111500780c */ /* 0x000fe40005744270 */
[----:B------:R-:W-:Y:S02]  /*16c70*/  FMNMX.FTZ R0, R128, R3, !PT ;  /* 0x0000000380007209 */ /* 0x000fe40007810000 */
[----:B------:R-:W-:-:S02]  /*16c80*/  ISETP.LT.OR P2, PT, R23, 0x12, P2 ;  /* 0x000000121700780c */ /* 0x000fc40001741670 */
[----:B------:R-:W-:Y:S02]  /*16c90*/  FMNMX.FTZ R3, R129, R0, !PT ;  /* 0x0000000081037209 */ /* 0x000fe40007810000 */
[----:B------:R-:W-:Y:S02]  /*16ca0*/  FSEL R131, R131, -INF , !P2 ;  /* 0xff80000083837808 */ /* 0x000fe40005000000 */
[----:B------:R-:W-:Y:S02]  /*16cb0*/  LOP3.LUT P2, RZ, R16, 0x40000, RZ, 0xc0, !PT ;  /* 0x0004000010ff7812 */ /* 0x000fe4000784c0ff */
[----:B------:R-:W-:Y:S02]  /*16cc0*/  FMNMX.FTZ R0, R132, R3, !PT ;  /* 0x0000000384007209 */ /* 0x000fe40007810000 */
[----:B------:R-:W-:Y:S02]  /*16cd0*/  ISETP.GT.AND P2, PT, R21, 0x18, !P2 ;  /* 0x000000181500780c */ /* 0x000fe40005744270 */
[----:B------:R-:W-:-:S02]  /*16ce0*/  FMNMX.FTZ R3, R133, R0, !PT ;  /* 0x0000000085037209 */ /* 0x000fc40007810000 */
[----:B------:R-:W-:Y:S02]  /*16cf0*/  ISETP.LT.OR P2, PT, R23, 0x19, P2 ;  /* 0x000000191700780c */ /* 0x000fe40001741670 */
[----:B------:R-:W-:Y:S02]  /*16d00*/  FMNMX.FTZ R0, R136, R3, !PT ;  /* 0x0000000388007209 */ /* 0x000fe40007810000 */
[----:B------:R-:W-:Y:S02]  /*16d10*/  FSEL R134, R134, -INF , !P2 ;  /* 0xff80000086867808 */ /* 0x000fe40005000000 */
[----:B------:R-:W-:Y:S02]  /*16d20*/  LOP3.LUT P2, RZ, R16, 0x20000, RZ, 0xc0, !PT ;  /* 0x0002000010ff7812 */ /* 0x000fe4000784c0ff */
[----:B------:R-:W-:Y:S02]  /*16d30*/  FMNMX.FTZ R3, R137, R0, !PT ;  /* 0x0000000089037209 */ /* 0x000fe40007810000 */
[----:B------:R-:W-:-:S02]  /*16d40*/  ISETP.GT.AND P2, PT, R21, 0x19, !P2 ;  /* 0x000000191500780c */ /* 0x000fc40005744270 */
[----:B------:R-:W-:Y:S02]  /*16d50*/  FMNMX.FTZ R0, R140, R3, !PT ;  /* 0x000000038c007209 */ /* 0x000fe40007810000 */
[----:B------:R-:W-:Y:S02]  /*16d60*/  ISETP.LT.OR P2, PT, R23, 0x1a, P2 ;  /* 0x0000001a1700780c */ /* 0x000fe40001741670 */
[----:B------:R-:W-:Y:S02]  /*16d70*/  FMNMX.FTZ R3, R141, R0, !PT ;  /* 0x000000008d037209 */ /* 0x000fe40007810000 */
[----:B------:R-:W-:Y:S02]  /*16d80*/  FSEL R135, R135, -INF , !P2 ;  /* 0xff80000087877808 */ /* 0x000fe40005000000 */
[----:B------:R-:W-:Y:S02]  /*16d90*/  LOP3.LUT P2, RZ, R16, 0x10000, RZ, 0xc0, !PT ;  /* 0x0001000010ff7812 */ /* 0x000fe4000784c0ff */
        /* <DEDUP_REMOVED lines=26> */
[----:B------:R-:W-:Y:S01]  /*16f40*/  FMNMX.FTZ R2, R165, R0, !PT ;  /* 0x00000000a5027209 */ /* 0x000fe20007810000 */
[----:B------:R-:W-:Y:S01]  /*16f50*/  IMAD.U32 R0, RZ, RZ, UR43 ;  /* 0x0000002bff007e24 */ /* 0x000fe2000f8e00ff */
[----:B------:R-:W-:Y:S02]  /*16f60*/  ISETP.LT.OR P2, PT, R23, 0x31, P2 ;  /* 0x000000311700780c */ /* 0x000fe40001741670 */
[----:B------:R-:W-:Y:S01]  /*16f70*/  LOP3.LUT P6, RZ, R16, 0x20, RZ, 0xc0, !PT ;  /* 0x0000002010ff7812 */ /* 0x000fe200078cc0ff */
[----:B------:R-:W0:Y:S01]  /*16f80*/  SHFL.BFLY PT, R3, R2, 0x2, 0x1f ;  /* 0x0c401f0002037f89 */ /* 0x000e2200000e0000 */
[----:B------:R-:W-:Y:S02]  /*16f90*/  FSEL R146, R146, -INF , !P2 ;  /* 0xff80000092927808 */ /* 0x000fe40005000000 */
[----:B------:R-:W-:-:S02]  /*16fa0*/  LOP3.LUT P2, RZ, R16, 0x800, RZ, 0xc0, !PT ;  /* 0x0000080010ff7812 */ /* 0x000fc4000784c0ff */
[----:B------:R-:W-:Y:S02]  /*16fb0*/  LOP3.LUT P3, RZ, R16, 0x10, RZ, 0xc0, !PT ;  /* 0x0000001010ff7812 */ /* 0x000fe4000786c0ff */
[C---:B------:R-:W-:Y:S02]  /*16fc0*/  ISETP.GT.AND P2, PT, R21.reuse, 0x31, !P2 ;  /* 0x000000311500780c */ /* 0x040fe40005744270 */
[----:B------:R-:W-:Y:S02]  /*16fd0*/  ISETP.GT.AND P4, PT, R21, 0x51, !P4 ;  /* 0x000000511500780c */ /* 0x000fe40006784270 */
[----:B------:R-:W-:Y:S02]  /*16fe0*/  ISETP.LT.OR P2, PT, R23, 0x32, P2 ;  /* 0x000000321700780c */ /* 0x000fe40001741670 */
[----:B------:R-:W-:Y:S02]  /*16ff0*/  ISETP.GT.AND P5, PT, R21, 0x58, !P5 ;  /* 0x000000581500780c */ /* 0x000fe40006fa4270 */
[----:B------:R-:W-:-:S02]  /*17000*/  FSEL R147, R147, -INF , !P2 ;  /* 0xff80000093937808 */ /* 0x000fc40005000000 */
[----:B------:R-:W-:Y:S02]  /*17010*/  LOP3.LUT P2, RZ, R16, 0x400, RZ, 0xc0, !PT ;  /* 0x0000040010ff7812 */ /* 0x000fe4000784c0ff */
[----:B------:R-:W-:Y:S02]  /*17020*/  ISETP.LT.OR P4, PT, R23, 0x52, P4 ;  /* 0x000000521700780c */ /* 0x000fe40002781670 */
[----:B------:R-:W-:Y:S02]  /*17030*/  ISETP.GT.AND P2, PT, R21, 0x38, !P2 ;  /* 0x000000381500780c */ /* 0x000fe40005744270 */
[C---:B------:R-:W-:Y:S02]  /*17040*/  ISETP.LT.OR P5, PT, R23.reuse, 0x59, P5 ;  /* 0x000000591700780c */ /* 0x040fe40002fa1670 */
[----:B------:R-:W-:Y:S02]  /*17050*/  ISETP.LT.OR P2, PT, R23, 0x39, P2 ;  /* 0x000000391700780c */ /* 0x000fe40001741670 */
[----:B0-----:R-:W-:-:S02]  /*17060*/  FMNMX.FTZ R20, R2, R3, !PT ;  /* 0x0000000302147209 */ /* 0x001fc40007810000 */
[----:B------:R-:W-:Y:S02]  /*17070*/  FSEL R150, R150, -INF , !P2 ;  /* 0xff80000096967808 */ /* 0x000fe40005000000 */
[----:B------:R-:W-:Y:S01]  /*17080*/  LOP3.LUT P2, RZ, R16, 0x200, RZ, 0xc0, !PT ;  /* 0x0000020010ff7812 */ /* 0x000fe2000784c0ff */
[----:B------:R-:W0:Y:S01]  /*17090*/  SHFL.BFLY PT, R15, R20, 0x1, 0x1f ;  /* 0x0c201f00140f7f89 */ /* 0x000e2200000e0000 */
[----:B------:R-:W-:Y:S02]  /*170a0*/  FSEL R163, R163, -INF , !P4 ;  /* 0xff800000a3a37808 */ /* 0x000fe40006000000 */
[----:B------:R-:W-:Y:S02]  /*170b0*/  ISETP.GT.AND P2, PT, R21, 0x39, !P2 ;  /* 0x000000391500780c */ /* 0x000fe40005744270 */
[----:B------:R-:W-:Y:S02]  /*170c0*/  FSEL R166, R166, -INF , !P5 ;  /* 0xff800000a6a67808 */ /* 0x000fe40006800000 */
[----:B------:R-:W-:-:S04]  /*170d0*/  ISETP.LT.OR P2, PT, R23, 0x3a, P2 ;  /* 0x0000003a1700780c */ /* 0x000fc80001741670 */
[----:B------:R-:W-:Y:S02]  /*170e0*/  FSEL R151, R151, -INF , !P2 ;  /* 0xff80000097977808 */ /* 0x000fe40005000000 */
[----:B------:R-:W-:-:S04]  /*170f0*/  LOP3.LUT P2, RZ, R16, 0x100, RZ, 0xc0, !PT ;  /* 0x0000010010ff7812 */ /* 0x000fc8000784c0ff */
[----:B------:R-:W-:-:S04]  /*17100*/  ISETP.GT.AND P2, PT, R21, 0x40, !P2 ;  /* 0x000000401500780c */ /* 0x000fc80005744270 */
[----:B------:R-:W-:Y:S02]  /*17110*/  ISETP.LT.OR P2, PT, R23, 0x41, P2 ;  /* 0x000000411700780c */ /* 0x000fe40001741670 */
[----:B0-----:R-:W-:Y:S02]  /*17120*/  FMNMX.FTZ R15, R20, R15, !PT ;  /* 0x0000000f140f7209 */ /* 0x001fe40007810000 */
[----:B------:R-:W-:Y:S02]  /*17130*/  FSEL R154, R154, -INF , !P2 ;  /* 0xff8000009a9a7808 */ /* 0x000fe40005000000 */
[----:B------:R-:W-:Y:S01]  /*17140*/  LOP3.LUT P2, RZ, R16, 0x80, RZ, 0xc0, !PT ;  /* 0x0000008010ff7812 */ /* 0x000fe2000784c0ff */
[----:B------:R-:W-:-:S03]  /*17150*/  FMUL.FTZ R3, R15, R0 ;  /* 0x000000000f037220 */ /* 0x000fc60000410000 */
[----:B------:R-:W-:-:S04]  /*17160*/  ISETP.GT.AND P2, PT, R21, 0x41, !P2 ;  /* 0x000000411500780c */ /* 0x000fc80005744270 */
[----:B------:R-:W-:-:S04]  /*17170*/  ISETP.LT.OR P2, PT, R23, 0x42, P2 ;  /* 0x000000421700780c */ /* 0x000fc80001741670 */
[----:B------:R-:W-:Y:S02]  /*17180*/  FSEL R155, R155, -INF , !P2 ;  /* 0xff8000009b9b7808 */ /* 0x000fe40005000000 */
[----:B------:R-:W-:-:S04]  /*17190*/  LOP3.LUT P2, RZ, R16, 0x40, RZ, 0xc0, !PT ;  /* 0x0000004010ff7812 */ /* 0x000fc8000784c0ff */
[----:B------:R-:W-:-:S04]  /*171a0*/  ISETP.GT.AND P2, PT, R21, 0x48, !P2 ;  /* 0x000000481500780c */ /* 0x000fc80005744270 */
[----:B------:R-:W-:-:S04]  /*171b0*/  ISETP.LT.OR P2, PT, R23, 0x49, P2 ;  /* 0x000000491700780c */ /* 0x000fc80001741670 */
[----:B------:R-:W-:Y:S02]  /*171c0*/  FSEL R158, R158, -INF , !P2 ;  /* 0xff8000009e9e7808 */ /* 0x000fe40005000000 */
[----:B------:R-:W-:Y:S02]  /*171d0*/  ISETP.GT.AND P2, PT, R21, 0x49, !P6 ;  /* 0x000000491500780c */ /* 0x000fe40007744270 */
[----:B------:R-:W-:Y:S02]  /*171e0*/  LOP3.LUT P6, RZ, R16, 0x2, RZ, 0xc0, !PT ;  /* 0x0000000210ff7812 */ /* 0x000fe400078cc0ff */
[----:B------:R-:W-:-:S04]  /*171f0*/  ISETP.LT.OR P2, PT, R23, 0x4a, P2 ;  /* 0x0000004a1700780c */ /* 0x000fc80001741670 */
[----:B------:R-:W-:Y:S02]  /*17200*/  FSEL R159, R159, -INF , !P2 ;  /* 0xff8000009f9f7808 */ /* 0x000fe40005000000 */
[----:B------:R-:W-:-:S04]  /*17210*/  ISETP.GT.AND P2, PT, R21, 0x50, !P3 ;  /* 0x000000501500780c */ /* 0x000fc80005f44270 */
[----:B------:R-:W-:-:S04]  /*17220*/  ISETP.LT.OR P2, PT, R23, 0x51, P2 ;  /* 0x000000511700780c */ /* 0x000fc80001741670 */
[----:B------:R-:W-:Y:S02]  /*17230*/  FSEL R162, R162, -INF , !P2 ;  /* 0xff800000a2a27808 */ /* 0x000fe40005000000 */
[----:B------:R-:W-:Y:S02]  /*17240*/  ISETP.GT.AND P2, PT, R21, RZ, !P6 ;  /* 0x000000ff1500720c */ /* 0x000fe40007744270 */
[----:B------:R-:W-:Y:S02]  /*17250*/  LOP3.LUT P6, RZ, R16, 0x1, RZ, 0xc0, !PT ;  /* 0x0000000110ff7812 */ /* 0x000fe400078cc0ff */
[----:B------:R-:W-:Y:S02]  /*17260*/  ISETP.LT.OR P2, PT, R23, 0x1, P2 ;  /* 0x000000011700780c */ /* 0x000fe40001741670 */
[----:B------:R-:W-:Y:S02]  /*17270*/  ISETP.GT.AND P3, PT, R21, 0x59, !P6 ;  /* 0x000000591500780c */ /* 0x000fe40007764270 */
[----:B------:R-:W-:-:S02]  /*17280*/  FSEL R122, R122, -INF , !P2 ;  /* 0xff8000007a7a7808 */ /* 0x000fc40005000000 */
[----:B------:R-:W-:Y:S02]  /*17290*/  FSETP.NEU.FTZ.AND P2, PT, R15, -INF , PT ;  /* 0xff8000000f00780b */ /* 0x000fe40003f5d000 */
[----:B------:R-:W-:Y:S02]  /*172a0*/  FMNMX.FTZ R2, R122, R4, !PT ;  /* 0x000000047a027209 */ /* 0x000fe40007810000 */
[----:B------:R-:W-:Y:S02]  /*172b0*/  FSEL R3, R3, RZ, P2 ;  /* 0x000000ff03037208 */ /* 0x000fe40001000000 */
[----:B------:R-:W-:-:S03]  /*172c0*/  ISETP.LT.OR P3, PT, R23, 0x5a, P3 ;  /* 0x0000005a1700780c */ /* 0x000fc60001f61670 */
[--C-:B------:R-:W-:Y:S01]  /*172d0*/  FFMA.FTZ R20, R121, R0, -R3.reuse ;  /* 0x0000000079147223 */ /* 0x100fe20000010803 */
[----:B------:R-:W-:Y:S01]  /*172e0*/  FMNMX.FTZ R121, R123, R2, !PT ;  /* 0x000000027b797209 */ /* 0x000fe20007810000 */
[-CC-:B------:R-:W-:Y:S01]  /*172f0*/  FFMA.FTZ R188, R120, R0.reuse, -R3.reuse ;  /* 0x0000000078bc7223 */ /* 0x180fe20000010803 */
[-CC-:B------:R-:W-:Y:S01]  /*17300*/  FFMA.FTZ R120, R125, R0.reuse, -R3.reuse ;  /* 0x000000007d787223 */ /* 0x180fe20000010803 */
[----:B------:R-:W-:Y:S01]  /*17310*/  FSEL R167, R167, -INF , !P3 ;  /* 0xff800000a7a77808 */ /* 0x000fe20005800000 */
[-CC-:B------:R-:W-:Y:S01]  /*17320*/  FFMA.FTZ R182, R140, R0.reuse, -R3.reuse ;  /* 0x000000008cb67223 */ /* 0x180fe20000010803 */
[----:B------:R-:W-:Y:S01]  /*17330*/  FMNMX.FTZ R2, R126, R121, !PT ;  /* 0x000000797e027209 */ /* 0x000fe20007810000 */
[-CC-:B------:R-:W-:Y:S01]  /*17340*/  FFMA.FTZ R190, R124, R0.reuse, -R3.reuse ;  /* 0x000000007cbe7223 */ /* 0x180fe20000010803 */
[----:B------:R-:W-:Y:S01]  /*17350*/  FSEL R140, R15, RZ, P2 ;  /* 0x000000ff0f8c7208 */ /* 0x000fe20001000000 */
[--C-:B------:R-:W-:Y:S01]  /*17360*/  FFMA.FTZ R184, R128, R0, -R3.reuse ;  /* 0x0000000080b87223 */ /* 0x100fe20000010803 */
[----:B------:R-:W-:Y:S01]  /*17370*/  FMNMX.FTZ R121, R127, R2, !PT ;  /* 0x000000027f797209 */ /* 0x000fe20007810000 */
[-CC-:B------:R-:W-:Y:S01]  /*17380*/  FFMA.FTZ R186, R132, R0.reuse, -R3.reuse ;  /* 0x0000000084ba7223 */ /* 0x180fe20000010803 */
[-CC-:B------:R-:W-:Y:S01]  /*17390*/  FFMA.FTZ R124, R133, R0.reuse, -R3.reuse ;  /* 0x00000000857c7223 */ /* 0x180fe20000010803 */
        /* <DEDUP_REMOVED lines=18> */
[----:B------:R-:W-:Y:S01]  /*174c0*/  FFMA.FTZ R121, R129, R0, -R3 ;  /* 0x0000000081797223 */ /* 0x000fe20000010803 */
        /* <DEDUP_REMOVED lines=11> */
[----:B------:R-:W-:Y:S01]  /*17580*/  FMNMX.FTZ R2, R154, R125, !PT ;  /* 0x0000007d9a027209 */ /* 0x000fe20007810000 */
[----:B------:R-:W-:Y:S01]  /*17590*/  FFMA.FTZ R125, R137, R0, -R3 ;  /* 0x00000000897d7223 */ /* 0x000fe20000010803 */
[----:B------:R-:W-:Y:S02]  /*175a0*/  MUFU.EX2 R184, R184 ;  /* 0x000000b800b87308 */ /* 0x000fe40000000800 */
[----:B------:R-:W-:-:S04]  /*175b0*/  FMNMX.FTZ R129, R155, R2, !PT ;  /* 0x000000029b817209 */ /* 0x000fc80007810000 */
[----:B------:R-:W-:Y:S01]  /*175c0*/  FMNMX.FTZ R2, R158, R129, !PT ;  /* 0x000000819e027209 */ /* 0x000fe20007810000 */
[----:B------:R-:W-:Y:S01]  /*175d0*/  FFMA.FTZ R129, R149, R0, -R3 ;  /* 0x0000000095817223 */ /* 0x000fe20000010803 */
[----:B------:R-:W-:Y:S01]  /*175e0*/  FADD.FTZ R3, -R140, R5 ;  /* 0x000000058c037221 */ /* 0x000fe20000010100 */
[----:B------:R-:W-:Y:S01]  /*175f0*/  MUFU.EX2 R121, R121 ;  /* 0x0000007900797308 */ /* 0x000fe20000000800 */
[----:B------:R-:W-:Y:S02]  /*17600*/  FMNMX.FTZ R21, R159, R2, !PT ;  /* 0x000000029f157209 */ /* 0x000fe40007810000 */
[----:B------:R-:W-:Y:S02]  /*17610*/  FMUL.FTZ R3, R3, R0 ;  /* 0x0000000003037220 */ /* 0x000fe40000410000 */
[----:B------:R-:W-:-:S03]  /*17620*/  FMNMX.FTZ R2, R162, R21, !PT ;  /* 0x00000015a2027209 */ /* 0x000fc60007810000 */
[----:B------:R-:W-:Y:S01]  /*17630*/  MUFU.EX2 R186, R186 ;  /* 0x000000ba00ba7308 */ /* 0x000fe20000000800 */
[----:B------:R-:W-:-:S04]  /*17640*/  FMNMX.FTZ R21, R163, R2, !PT ;  /* 0x00000002a3157209 */ /* 0x000fc80007810000 */
[----:B------:R-:W-:-:S03]  /*17650*/  FMNMX.FTZ R2, R166, R21, !PT ;  /* 0x00000015a6027209 */ /* 0x000fc60007810000 */
[----:B------:R-:W-:Y:S01]  /*17660*/  MUFU.EX2 R124, R124 ;  /* 0x0000007c007c7308 */ /* 0x000fe20000000800 */
[----:B------:R-:W-:-:S05]  /*17670*/  FMNMX.FTZ R2, R167, R2, !PT ;  /* 0x00000002a7027209 */ /* 0x000fca0007810000 */
[----:B------:R-:W0:Y:S02]  /*17680*/  SHFL.BFLY PT, R21, R2, 0x2, 0x1f ;  /* 0x0c401f0002157f89 */ /* 0x000e2400000e0000 */
[----:B------:R-:W-:Y:S08]  /*17690*/  MUFU.EX2 R180, R180 ;  /* 0x000000b400b47308 */ /* 0x000ff00000000800 */
[----:B------:R-:W-:Y:S08]  /*176a0*/  MUFU.EX2 R125, R125 ;  /* 0x0000007d007d7308 */ /* 0x000ff00000000800 */
[----:B------:R-:W-:Y:S01]  /*176b0*/  MUFU.EX2 R182, R182 ;  /* 0x000000b600b67308 */ /* 0x000fe20000000800 */
[----:B0-----:R-:W-:-:S07]  /*176c0*/  FMNMX.FTZ R21, R2, R21, !PT ;  /* 0x0000001502157209 */ /* 0x001fce0007810000 */
[----:B------:R-:W-:Y:S01]  /*176d0*/  MUFU.EX2 R23, R23 ;  /* 0x0000001700177308 */ /* 0x000fe20000000800 */
[----:B------:R-:W0:Y:S07]  /*176e0*/  SHFL.BFLY PT, R2, R21, 0x1, 0x1f ;  /* 0x0c201f0015027f89 */ /* 0x000e2e00000e0000 */
[----:B------:R-:W-:Y:S08]  /*176f0*/  MUFU.EX2 R176, R176 ;  /* 0x000000b000b07308 */ /* 0x000ff00000000800 */
[----:B------:R-:W-:Y:S08]  /*17700*/  MUFU.EX2 R128, R128 ;  /* 0x0000008000807308 */ /* 0x000ff00000000800 */
[----:B------:R-:W-:Y:S01]  /*17710*/  MUFU.EX2 R178, R178 ;  /* 0x000000b200b27308 */ /* 0x000fe20000000800 */
[----:B0-----:R-:W-:-:S04]  /*17720*/  FMNMX.FTZ R21, R21, R2, !PT ;  /* 0x0000000215157209 */ /* 0x001fc80007810000 */
[----:B------:R-:W-:-:S03]  /*17730*/  FSETP.NEU.FTZ.AND P2, PT, R21, -INF , PT ;  /* 0xff8000001500780b */ /* 0x000fc60003f5d000 */
[----:B------:R0:W1:Y:S01]  /*17740*/  MUFU.EX2 R2, R3 ;  /* 0x0000000300027308 */ /* 0x0000620000000800 */
[----:B------:R-:W-:-:S05]  /*17750*/  FMUL.FTZ R137, R21, R0 ;  /* 0x0000000015897220 */ /* 0x000fca0000410000 */
[----:B------:R-:W-:Y:S02]  /*17760*/  FSEL R137, R137, RZ, P2 ;  /* 0x000000ff89897208 */ /* 0x000fe40001000000 */
[----:B------:R-:W-:Y:S01]  /*17770*/  MUFU.EX2 R129, R129 ;  /* 0x0000008100817308 */ /* 0x000fe20000000800 */
[----:B0-----:R-:W-:Y:S02]  /*17780*/  FSEL R3, R21, RZ, P2 ;  /* 0x000000ff15037208 */ /* 0x001fe40001000000 */
[-CC-:B------:R-:W-:Y:S01]  /*17790*/  FFMA.FTZ R189, R122, R0.reuse, -R137.reuse ;  /* 0x000000007abd7223 */ /* 0x180fe20000010889 */
[-CC-:B------:R-:W-:Y:S01]  /*177a0*/  FFMA.FTZ R122, R123, R0.reuse, -R137.reuse ;  /* 0x000000007b7a7223 */ /* 0x180fe20000010889 */
[-CC-:B------:R-:W-:Y:S01]  /*177b0*/  FFMA.FTZ R191, R126, R0.reuse, -R137.reuse ;  /* 0x000000007ebf7223 */ /* 0x180fe20000010889 */
[----:B------:R-:W-:Y:S01]  /*177c0*/  FADD.FTZ R3, -R3, R4 ;  /* 0x0000000403037221 */ /* 0x000fe20000010100 */
[-CC-:B------:R-:W-:Y:S01]  /*177d0*/  FFMA.FTZ R123, R127, R0.reuse, -R137.reuse ;  /* 0x000000007f7b7223 */ /* 0x180fe20000010889 */
[-CC-:B------:R-:W-:Y:S01]  /*177e0*/  FFMA.FTZ R185, R130, R0.reuse, -R137.reuse ;  /* 0x0000000082b97223 */ /* 0x180fe20000010889 */
[----:B------:R-:W-:Y:S01]  /*177f0*/  MUFU.EX2 R189, R189 ;  /* 0x000000bd00bd7308 */ /* 0x000fe20000000800 */
[-C--:B------:R-:W-:Y:S01]  /*17800*/  FMUL.FTZ R3, R3, R0.reuse ;  /* 0x0000000003037220 */ /* 0x080fe20000410000 */
[----:B-1----:R-:W-:Y:S01]  /*17810*/  FFMA.FTZ R7, R2, R7, R188 ;  /* 0x0000000702077223 */ /* 0x002fe200000100bc */
[-CC-:B------:R-:W-:Y:S01]  /*17820*/  FFMA.FTZ R126, R131, R0.reuse, -R137.reuse ;  /* 0x00000000837e7223 */ /* 0x180fe20000010889 */
[-CC-:B------:R-:W-:Y:S01]  /*17830*/  FFMA.FTZ R187, R134, R0.reuse, -R137.reuse ;  /* 0x0000000086bb7223 */ /* 0x180fe20000010889 */
[-C--:B------:R-:W-:Y:S01]  /*17840*/  FFMA.FTZ R127, R135, R0.reuse, -R137 ;  /* 0x00000000877f7223 */ /* 0x080fe20000010889 */
[----:B------:R-:W-:Y:S01]  /*17850*/  FADD.FTZ R7, R20, R7 ;  /* 0x0000000714077221 */ /* 0x000fe20000010000 */
[-CC-:B------:R-:W-:Y:S01]  /*17860*/  FFMA.FTZ R181, R138, R0.reuse, -R137.reuse ;  /* 0x000000008ab57223 */ /* 0x180fe20000010889 */
[----:B------:R-:W0:Y:S01]  /*17870*/  MUFU.EX2 R3, R3 ;  /* 0x0000000300037308 */ /* 0x000e220000000800 */
[-C--:B------:R-:W-:Y:S01]  /*17880*/  FFMA.FTZ R130, R139, R0.reuse, -R137 ;  /* 0x000000008b827223 */ /* 0x080fe20000010889 */
[----:B------:R-:W-:Y:S01]  /*17890*/  FADD.FTZ R7, R190, R7 ;  /* 0x00000007be077221 */ /* 0x000fe20000010000 */
[-CC-:B------:R-:W-:Y:S01]  /*178a0*/  FFMA.FTZ R183, R142, R0.reuse, -R137.reuse ;  /* 0x000000008eb77223 */ /* 0x180fe20000010889 */
[-CC-:B------:R-:W-:Y:S01]  /*178b0*/  FFMA.FTZ R143, R143, R0.reuse, -R137.reuse ;  /* 0x000000008f8f7223 */ /* 0x180fe20000010889 */
[-C--:B------:R-:W-:Y:S01]  /*178c0*/  FFMA.FTZ R177, R146, R0.reuse, -R137 ;  /* 0x0000000092b17223 */ /* 0x080fe20000010889 */
[----:B------:R-:W-:Y:S01]  /*178d0*/  FADD.FTZ R7, R120, R7 ;  /* 0x0000000778077221 */ /* 0x000fe20000010000 */
[-CC-:B------:R-:W-:Y:S01]  /*178e0*/  FFMA.FTZ R131, R147, R0.reuse, -R137.reuse ;  /* 0x0000000093837223 */ /* 0x180fe20000010889 */
[----:B------:R-:W1:Y:S01]  /*178f0*/  MUFU.EX2 R122, R122 ;  /* 0x0000007a007a7308 */ /* 0x000e620000000800 */
[-C--:B------:R-:W-:Y:S01]  /*17900*/  FFMA.FTZ R179, R150, R0.reuse, -R137 ;  /* 0x0000000096b37223 */ /* 0x080fe20000010889 */
[----:B------:R-:W-:Y:S01]  /*17910*/  FADD.FTZ R134, R184, R7 ;  /* 0x00000007b8867221 */ /* 0x000fe20000010000 */
[-CC-:B------:R-:W-:Y:S01]  /*17920*/  FFMA.FTZ R173, R154, R0.reuse, -R137.reuse ;  /* 0x000000009aad7223 */ /* 0x180fe20000010889 */
[-CC-:B------:R-:W-:Y:S01]  /*17930*/  FFMA.FTZ R175, R158, R0.reuse, -R137.reuse ;  /* 0x000000009eaf7223 */ /* 0x180fe20000010889 */
[----:B------:R-:W-:Y:S01]  /*17940*/  FFMA.FTZ R169, R162, R0, -R137 ;  /* 0x00000000a2a97223 */ /* 0x000fe20000010889 */
[----:B------:R-:W-:Y:S01]  /*17950*/  FADD.FTZ R135, R121, R134 ;  /* 0x0000008679877221 */ /* 0x000fe20000010000 */
[----:B------:R-:W-:Y:S01]  /*17960*/  F2FP.F16.F32.PACK_AB R188, R20, R188 ;  /* 0x000000bc14bc723e */ /* 0x000fe200000000ff */
[----:B------:R-:W2:Y:S01]  /*17970*/  MUFU.EX2 R191, R191 ;  /* 0x000000bf00bf7308 */ /* 0x000ea20000000800 */
[----:B0-----:R-:W-:Y:S01]  /*17980*/  FFMA.FTZ R7, R3, R6, R189 ;  /* 0x0000000603077223 */ /* 0x001fe200000100bd */
[----:B------:R-:W-:Y:S01]  /*17990*/  FADD.FTZ R135, R186, R135 ;  /* 0x00000087ba877221 */ /* 0x000fe20000010000 */
[--C-:B------:R-:W-:Y:S01]  /*179a0*/  FFMA.FTZ R6, R151, R0, -R137.reuse ;  /* 0x0000000097067223 */ /* 0x100fe20000010889 */
[----:B------:R-:W-:Y:S01]  /*179b0*/  F2FP.F16.F32.PACK_AB R190, R120, R190 ;  /* 0x000000be78be723e */ /* 0x000fe200000000ff */
[----:B------:R-:W-:Y:S01]  /*179c0*/  FFMA.FTZ R163, R163, R0, -R137 ;  /* 0x00000000a3a37223 */ /* 0x000fe20000010889 */
[----:B------:R-:W-:Y:S01]  /*179d0*/  FADD.FTZ R135, R124, R135 ;  /* 0x000000877c877221 */ /* 0x000fe20000010000 */
[----:B------:R-:W-:Y:S01]  /*179e0*/  F2FP.F16.F32.PACK_AB R184, R121, R184 ;  /* 0x000000b879b8723e */ /* 0x000fe200000000ff */
[----:B------:R-:W0:Y:S01]  /*179f0*/  MUFU.EX2 R123, R123 ;  /* 0x0000007b007b7308 */ /* 0x000e220000000800 */
[----:B-1----:R-:W-:Y:S01]  /*17a00*/  FADD.FTZ R134, R122, R7 ;  /* 0x000000077a867221 */ /* 0x002fe20000010000 */
[----:B------:R-:W-:Y:S01]  /*17a10*/  FADD.FTZ R138, R180, R135 ;  /* 0x00000087b48a7221 */ /* 0x000fe20000010000 */
[----:B------:R-:W-:Y:S01]  /*17a20*/  FFMA.FTZ R166, R166, R0, -R137 ;  /* 0x00000000a6a67223 */ /* 0x000fe20000010889 */
[----:B------:R-:W-:-:S02]  /*17a30*/  F2FP.F16.F32.PACK_AB R186, R124, R186 ;  /* 0x000000ba7cba723e */ /* 0x000fc400000000ff */
[----:B------:R-:W-:Y:S01]  /*17a40*/  FADD.FTZ R135, R125, R138 ;  /* 0x0000008a7d877221 */ /* 0x000fe20000010000 */
[----:B------:R-:W-:Y:S01]  /*17a50*/  ISETP.GT.AND P2, PT, R9, R207, PT ;  /* 0x000000cf0900720c */ /* 0x000fe20003f44270 */
[----:B------:R-:W1:Y:S01]  /*17a60*/  MUFU.EX2 R185, R185 ;  /* 0x000000b900b97308 */ /* 0x000e620000000800 */
[----:B--2---:R-:W-:Y:S01]  /*17a70*/  FADD.FTZ R134, R191, R134 ;  /* 0x00000086bf867221 */ /* 0x004fe20000010000 */
[----:B------:R-:W-:Y:S01]  /*17a80*/  FADD.FTZ R138, R182, R135 ;  /* 0x00000087b68a7221 */ /* 0x000fe20000010000 */
[----:B------:R-:W-:Y:S01]  /*17a90*/  @!P1 PRMT R135, RZ, 0x654, R14 ;  /* 0x00000654ff879816 */ /* 0x000fe2000000000e */
[----:B------:R-:W-:Y:S01]  /*17aa0*/  FFMA.FTZ R14, R155, R0, -R137 ;  /* 0x000000009b0e7223 */ /* 0x000fe20000010889 */
[----:B------:R-:W-:Y:S01]  /*17ab0*/  F2FP.F16.F32.PACK_AB R182, R23, R182 ;  /* 0x000000b617b6723e */ /* 0x000fe200000000ff */
[----:B------:R-:W-:Y:S01]  /*17ac0*/  VIADD R9, R9, 0xffffffff ;  /* 0xffffffff09097836 */ /* 0x000fe20000000000 */
[----:B------:R2:W-:Y:S01]  /*17ad0*/  @!P1 SYNCS.ARRIVE.TRANS64.RED.A1T0 RZ, [R135+URZ], RZ ;  /* 0x000000ff87ff99a7 */ /* 0x0005e2000810043f */
[----:B------:R-:W3:Y:S01]  /*17ae0*/  MUFU.EX2 R126, R126 ;  /* 0x0000007e007e7308 */ /* 0x000ee20000000800 */
[----:B0-----:R-:W-:Y:S01]  /*17af0*/  FADD.FTZ R134, R123, R134 ;  /* 0x000000867b867221 */ /* 0x001fe20000010000 */
[----:B------:R-:W-:-:S02]  /*17b00*/  F2FP.F16.F32.PACK_AB R180, R125, R180 ;  /* 0x000000b47db4723e */ /* 0x000fc400000000ff */
[----:B------:R-:W-:Y:S02]  /*17b10*/  F2FP.F16.F32.PACK_AB R189, R122, R189 ;  /* 0x000000bd7abd723e */ /* 0x000fe400000000ff */
[----:B------:R-:W-:Y:S02]  /*17b20*/  F2FP.F16.F32.PACK_AB R191, R123, R191 ;  /* 0x000000bf7bbf723e */ /* 0x000fe400000000ff */
[----:B------:R-:W0:Y:S01]  /*17b30*/  MUFU.EX2 R187, R187 ;  /* 0x000000bb00bb7308 */ /* 0x000e220000000800 */
[----:B-1----:R-:W-:-:S07]  /*17b40*/  FADD.FTZ R7, R185, R134 ;  /* 0x00000086b9077221 */ /* 0x002fce0000010000 */
[----:B------:R-:W1:Y:S01]  /*17b50*/  MUFU.EX2 R127, R127 ;  /* 0x0000007f007f7308 */ /* 0x000e620000000800 */
[C---:B---3--:R-:W-:Y:S01]  /*17b60*/  FADD.FTZ R134, R126.reuse, R7 ;  /* 0x000000077e867221 */ /* 0x048fe20000010000 */
[----:B------:R-:W-:Y:S01]  /*17b70*/  FADD.FTZ R7, R23, R138 ;  /* 0x0000008a17077221 */ /* 0x000fe20000010000 */
[----:B------:R-:W-:-:S03]  /*17b80*/  F2FP.F16.F32.PACK_AB R185, R126, R185 ;  /* 0x000000b97eb9723e */ /* 0x000fc600000000ff */
[----:B--2---:R-:W-:Y:S01]  /*17b90*/  FADD.FTZ R135, R176, R7 ;  /* 0x00000007b0877221 */ /* 0x004fe20000010000 */
[C---:B------:R-:W-:Y:S01]  /*17ba0*/  F2FP.F16.F32.PACK_AB R176, R128.reuse, R176 ;  /* 0x000000b080b0723e */ /* 0x040fe200000000ff */
[----:B------:R-:W2:Y:S01]  /*17bb0*/  MUFU.EX2 R181, R181 ;  /* 0x000000b500b57308 */ /* 0x000ea20000000800 */
[----:B0-----:R-:W-:Y:S01]  /*17bc0*/  FADD.FTZ R134, R187, R134 ;  /* 0x00000086bb867221 */ /* 0x001fe20000010000 */
[----:B------:R-:W-:-:S04]  /*17bd0*/  FADD.FTZ R135, R128, R135 ;  /* 0x0000008780877221 */ /* 0x000fc80000010000 */
[----:B------:R-:W-:Y:S01]  /*17be0*/  FADD.FTZ R140, R178, R135 ;  /* 0x00000087b28c7221 */ /* 0x000fe20000010000 */
[----:B------:R-:W-:Y:S01]  /*17bf0*/  F2FP.F16.F32.PACK_AB R178, R129, R178 ;  /* 0x000000b281b2723e */ /* 0x000fe200000000ff */
[----:B------:R-:W0:Y:S01]  /*17c00*/  MUFU.EX2 R130, R130 ;  /* 0x0000008200827308 */ /* 0x000e220000000800 */
[----:B-1----:R-:W-:Y:S01]  /*17c10*/  FADD.FTZ R138, R127, R134 ;  /* 0x000000867f8a7221 */ /* 0x002fe20000010000 */
[----:B------:R-:W-:Y:S01]  /*17c20*/  FADD.FTZ R135, R129, R140 ;  /* 0x0000008c81877221 */ /* 0x000fe20000010000 */
[-CC-:B------:R-:W-:Y:S01]  /*17c30*/  FFMA.FTZ R134, R159, R0.reuse, -R137.reuse ;  /* 0x000000009f867223 */ /* 0x180fe20000010889 */
[----:B------:R-:W-:Y:S01]  /*17c40*/  FFMA.FTZ R137, R167, R0, -R137 ;  /* 0x00000000a7897223 */ /* 0x000fe20000010889 */
[----:B------:R-:W-:-:S03]  /*17c50*/  F2FP.F16.F32.PACK_AB R187, R127, R187 ;  /* 0x000000bb7fbb723e */ /* 0x000fc600000000ff */
        /* <DEDUP_REMOVED lines=8> */
[C---:B--2---:R-:W-:Y:S01]  /*17ce0*/  FADD.FTZ R138, R4.reuse, R7 ;  /* 0x00000007048a7221 */ /* 0x044fe20000010000 */
[----:B------:R-:W-:Y:S01]  /*17cf0*/  F2FP.F16.F32.PACK_AB R183, R4, R183 ;  /* 0x000000b704b7723e */ /* 0x000fe200000000ff */
[----:B------:R-:W-:-:S05]  /*17d00*/  IMAD.MOV.U32 R4, RZ, RZ, R21 ;  /* 0x000000ffff047224 */ /* 0x000fca00078e0015 */
        /* <DEDUP_REMOVED lines=36> */
[----:B------:R-:W-:Y:S02]  /*17f50*/  F2FP.F16.F32.PACK_AB R175, R134, R175 ;  /* 0x000000af86af723e */ /* 0x000fe400000000ff */
[----:B------:R-:W-:-:S04]  /*17f60*/  MOV R23, R13 ;  /* 0x0000000d00177202 */ /* 0x000fc80000000f00 */
        /* <DEDUP_REMOVED lines=11> */
[----:B------:R-:W-:Y:S01]  /*18020*/  IMAD.MOV.U32 R5, RZ, RZ, R15 ;  /* 0x000000ffff057224 */ /* 0x000fe200078e000f */
[----:B------:R-:W-:Y:S06]  /*18030*/  @P2 BRA `(.L_x_1546) ;  /* 0xffffffc800f82947 */ /* 0x000fec000383ffff */
[----:B------:R-:W-:Y:S05]  /*18040*/  BSYNC B0 ;  /* 0x0000000000007941 */ /* 0x000fea0003800000 */
.L_x_1527:
[----:B------:R-:W-:Y:S01]  /*18050*/  IMAD.MOV.U32 R4, RZ, RZ, R21 ;  /* 0x000000ffff047224 */ /* 0x000fe200078e0015 */
[----:B------:R-:W-:Y:S01]  /*18060*/  MOV R23, R13 ;  /* 0x0000000d00177202 */ /* 0x000fe20000000f00 */
[----:B------:R-:W-:Y:S02]  /*18070*/  IMAD.MOV.U32 R5, RZ, RZ, R15 ;  /* 0x000000ffff057224 */ /* 0x000fe400078e000f */
[----:B------:R-:W-:-:S07]  /*18080*/  IMAD.MOV.U32 R194, RZ, RZ, R200 ;  /* 0x000000ffffc27224 */ /* 0x000fce00078e00c8 */
.L_x_1526:
[----:B------:R-:W-:Y:S05]  /*18090*/  BSYNC B1 ;  /* 0x0000000000017941 */ /* 0x000fea0003800000 */
.L_x_1525:
[----:B------:R-:W0:Y:S01]  /*180a0*/  LDC R202, c[0x0][0x9e4] ;  /* 0x00027900ffca7b82 */ /* 0x000e220000000800 */
[----:B------:R-:W-:Y:S02]  /*180b0*/  IADD3 R8, R196, 0x80, -R197 ;  /* 0x00000080c4087810 */ /* 0x000fe40007ffe8c5 */
[----:B------:R-:W-:-:S03]  /*180c0*/  LOP3.LUT R16, R16, 0xffefffff, RZ, 0xc0, !PT ;  /* 0xffefffff10107812 */ /* 0x000fc600078ec0ff */
[----:B------:R-:W-:-:S04]  /*180d0*/  IMAD R8, R201, 0x80, R8 ;  /* 0x00000080c9087824 */ /* 0x000fc800078e0208 */
[----:B------:R-:W-:Y:S01]  /*180e0*/  IMAD.IADD R11, R8, 0x1, -R11 ;  /* 0x00000001080b7824 */ /* 0x000fe200078e0a0b */
[----:B0-----:R-:W-:-:S13]  /*180f0*/  ISETP.GE.AND P2, PT, R202, 0x1, PT ;  /* 0x00000001ca00780c */ /* 0x001fda0003f46270 */
[----:B------:R-:W-:Y:S01]  /*18100*/  @P2 LOP3.LUT R16, R16, 0x100000, RZ, 0xfc, !PT ;  /* 0x0010000010102812 */ /* 0x000fe200078efcff */
        /* <DEDUP_REMOVED lines=11> */
.L_x_1549:
[----:B------:R-:W-:-:S13]  /*181c0*/  ISETP.NE.AND P2, PT, R202, 0x1, PT ;  /* 0x00000001ca00780c */ /* 0x000fda0003f45270 */
[----:B------:R-:W0:Y:S02]  /*181d0*/  @P2 LDC.64 R12, c[0x0][0x9e8] ;  /* 0x00027a00ff0c2b82 */ /* 0x000e240000000a00 */
[----:B0-----:R-:W-:-:S05]  /*181e0*/  @P2 IMAD.HI.U32 R12, R8, R12, RZ ;  /* 0x0000000c080c2227 */ /* 0x001fca00078e00ff */
[----:B------:R-:W-:-:S07]  /*181f0*/  @P2 SHF.R.U32.HI R8, RZ, R13, R12 ;  /* 0x0000000dff082219 */ /* 0x000fce000001160c */
.L_x_1550:
[----:B------:R-:W-:Y:S05]  /*18200*/  BSYNC B0 ;  /* 0x0000000000007941 */ /* 0x000fea0003800000 */
.L_x_1548:
[----:B------:R-:W-:-:S05]  /*18210*/  IMAD R8, R8, R202, RZ ;  /* 0x000000ca08087224 */ /* 0x000fca00078e02ff */
[----:B------:R-:W-:-:S07]  /*18220*/  VIMNMX R11, R11, R8, !PT ;  /* 0x000000080b0b7248 */ /* 0x000fce0007fe0100 */
.L_x_1547:
[----:B------:R-:W-:Y:S01]  /*18230*/  VIADD R11, R11, 0x5f ;  /* 0x0000005f0b0b7836 */ /* 0x000fe20000000000 */
[----:B------:R-:W-:Y:S03]  /*18240*/  BSSY B0, `(.L_x_1551) ;  /* 0x0000229000007945 */ /* 0x000fe60003800000 */
[----:B------:R-:W-:-:S05]  /*18250*/  IMAD.HI R11, R11, 0x2aaaaaab, RZ ;  /* 0x2aaaaaab0b0b7827 */ /* 0x000fca00078e02ff */
[----:B------:R-:W-:-:S04]  /*18260*/  SHF.R.U32.HI R8, RZ, 0x1f, R11 ;  /* 0x0000001fff087819 */ /* 0x000fc8000001160b */
[----:B------:R-:W-:-:S04]  /*18270*/  LEA.HI.SX32 R15, R11, R8, 0x1c ;  /* 0x000000080b0f7211 */ /* 0x000fc800078fe2ff */
[----:B------:R-:W-:-:S04]  /*18280*/  VIMNMX R15, R212, R15, !PT ;  /* 0x0000000fd40f7248 */ /* 0x000fc80007fe0100 */
[----:B------:R-:W-:-:S13]  /*18290*/  ISETP.GE.AND P2, PT, R9, R15, PT ;  /* 0x0000000f0900720c */ /* 0x000fda0003f46270 */
[----:B------:R-:W-:Y:S05]  /*182a0*/  @!P2 BRA `(.L_x_1552) ;  /* 0x000000200088a947 */ /* 0x000fea0003800000 */
[----:B------:R-:W-:Y:S01]  /*182b0*/  BSSY B1, `(.L_x_1552) ;  /* 0x0000221000017945 */ /* 0x000fe20003800000 */
[----:B------:R-:W-:Y:S01]  /*182c0*/  MOV R11, R4 ;  /* 0x00000004000b7202 */ /* 0x000fe20000000f00 */
[----:B------:R-:W-:Y:S02]  /*182d0*/  IMAD.MOV.U32 R8, RZ, RZ, R5 ;  /* 0x000000ffff087224 */ /* 0x000fe400078e0005 */
[----:B------:R-:W-:Y:S02]  /*182e0*/  IMAD.MOV.U32 R12, RZ, RZ, R194 ;  /* 0x000000ffff0c7224 */ /* 0x000fe400078e00c2 */
[----:B------:R-:W-:-:S07]  /*182f0*/  IMAD.MOV.U32 R13, RZ, RZ, R23 ;  /* 0x000000ffff0d7224 */ /* 0x000fce00078e0017 */
.L_x_1563:
[----:B------:R-:W-:-:S05]  /*18300*/  VIADD R14, R13, 0x1 ;  /* 0x000000010d0e7836 */ /* 0x000fca0000000000 */
[----:B------:R-:W-:-:S04]  /*18310*/  ISETP.NE.AND P2, PT, R14, 0x2, PT ;  /* 0x000000020e00780c */ /* 0x000fc80003f45270 */
[----:B------:R-:W-:Y:S02]  /*18320*/  SEL R5, RZ, 0x1, P2 ;  /* 0x00000001ff057807 */ /* 0x000fe40001000000 */
[----:B------:R-:W-:Y:S02]  /*18330*/  SEL R14, R14, RZ, P2 ;  /* 0x000000ff0e0e7207 */ /* 0x000fe40001000000 */
[----:B------:R-:W-:Y:S02]  /*18340*/  LOP3.LUT R194, R12, R5, RZ, 0x3c, !PT ;  /* 0x000000050cc27212 */ /* 0x000fe400078e3cff */
[----:B------:R-:W-:Y:S01]  /*18350*/  MOV R23, R14 ;  /* 0x0000000e00177202 */ /* 0x000fe20000000f00 */
[----:B------:R-:W-:Y:S06]  /*18360*/  @!P0 BRA `(.L_x_1553) ;  /* 0x0000000000048947 */ /* 0x000fec0003800000 */
[----:B------:R-:W-:Y:S01]  /*18370*/  BPT.TRAP 0x1 ;  /* 0x000000040000795c */ /* 0x000fe20000300000 */
.L_x_1553:
[----:B------:R-:W-:Y:S01]  /*18380*/  IMAD R0, R23, 0x8, R17 ;  /* 0x0000000817007824 */ /* 0x000fe200078e0211 */
[----:B------:R-:W-:-:S04]  /*18390*/  SHF.L.U32 R21, R194, 0x1f, RZ ;  /* 0x0000001fc2157819 */ /* 0x000fc800000006ff */
[----:B------:R0:W1:Y:S01]  /*183a0*/  SYNCS.PHASECHK.TRANS64.TRYWAIT P2, [R0+URZ+0x30830], R21 ;  /* 0x03083015000075a7 */ /* 0x000062000804017f */
[----:B------:R-:W-:Y:S05]  /*183b0*/  @!P0 BRA `(.L_x_1554) ;  /* 0x0000000000048947 */ /* 0x000fea0003800000 */
[----:B------:R-:W-:Y:S01]  /*183c0*/  BPT.TRAP 0x1 ;  /* 0x000000040000795c */ /* 0x000fe20000300000 */
.L_x_1554:
[----:B------:R-:W-:Y:S01]  /*183d0*/  BSSY B2, `(.L_x_1555) ;  /* 0x0000006000027945 */ /* 0x000fe20003800000 */
[----:B------:R-:W-:Y:S02]  /*183e0*/  IMAD R4, R23, 0x900, R10 ;  /* 0x0000090017047824 */ /* 0x000fe400078e020a */
[----:B------:R-:W-:Y:S01]  /*183f0*/  IMAD.MOV.U32 R5, RZ, RZ, 0x40000040 ;  /* 0x40000040ff057424 */ /* 0x000fe200078e00ff */
[----:B-1----:R-:W-:Y:S06]  /*18400*/  @P2 BRA `(.L_x_1556) ;  /* 0x0000000000082947 */ /* 0x002fec0003800000 */
[----:B------:R-:W1:Y:S02]  /*18410*/  SYNCS.PHASECHK.TRANS64.TRYWAIT P2, [R0+URZ+0x30830], R21 ;  /* 0x03083015000075a7 */ /* 0x000e64000804017f */
[----:B-1----:R-:W-:Y:S05]  /*18420*/  @!P2 BRA `(.L_x_1557) ;  /* 0x000001000058a947 */ /* 0x002fea0003800000 */
.L_x_1556:
[----:B------:R-:W-:Y:S05]  /*18430*/  BSYNC B2 ;  /* 0x0000000000027941 */ /* 0x000fea0003800000 */
.L_x_1555:
        /* <DEDUP_REMOVED lines=9> */
[----:B------:R-:W-:Y:S02]  /*184d0*/  VIADD R20, R4, 0x2 ;  /* 0x0000000204147836 */ /* 0x000fe40000000000 */
[----:B-1----:R-:W-:Y:S01]  /*184e0*/  IMAD.MOV.U32 R21, RZ, RZ, 0x40000040 ;  /* 0x40000040ff157424 */ /* 0x002fe200078e00ff */
        /* <DEDUP_REMOVED lines=9> */
[----:B------:R-:W-:Y:S01]  /*18580*/  IMAD.MOV.U32 R21, RZ, RZ, 0x40000040 ;  /* 0x40000040ff157424 */ /* 0x000fe200078e00ff */
[----:B------:R-:W-:Y:S01]  /*18590*/  IADD3 R20, R4, 0x4, RZ ;  /* 0x0000000404147810 */ /* 0x000fe20007ffe0ff */
[----:B------:R-:W-:-:S02]  /*185a0*/  WARPGROUP.DEPBAR.LE gsb0, 0x0 ;  /* 0x00008000000079c5 */ /* 0x000fc40000010000 */
[----:B------:R-:W-:-:S08]  /*185b0*/  WARPGROUP.ARRIVE ;  /* 0x00000000000079c5 */ /* 0x000fd00000000000 */
[----:B------:R-:W-:Y:S01]  /*185c0*/  HGMMA.64x96x16.F32 R120, gdesc[UR4], R120, gsb0 ;  /* 0x01600000047879f0 */ /* 0x000fe20008000878 */
[----:B----4-:R-:W-:Y:S02]  /*185d0*/  R2UR UR4, R8 ;  /* 0x00000000080472ca */ /* 0x010fe400000e0000 */
[----:B------:R-:W-:Y:S02]  /*185e0*/  R2UR UR5, R9 ;  /* 0x00000000090572ca */ /* 0x000fe400000e0000 */
[----:B------:R-:W3:Y:S01]  /*185f0*/  LDL.64 R8, [R1+0x8] ;  /* 0x0000080001087983 */ /* 0x000ee20000100a00 */
        /* <DEDUP_REMOVED lines=9> */
[----:B------:R-:W4:Y:S01]  /*18690*/  LDL.64 R6, [R1] ;  /* 0x0000000001067983 */ /* 0x000f220000100a00 */
        /* <DEDUP_REMOVED lines=29> */
[----:B----4-:R-:W-:Y:S02]  /*18870*/  R2UR UR4, R6 ;  /* 0x00000000060472ca */ /* 0x010fe400000e0000 */
        /* <DEDUP_REMOVED lines=149> */
.L_x_1558:
[----:B------:R-:W-:Y:S02]  /*191d0*/  SHF.L.U32 R0, R12, 0x1f, RZ ;  /* 0x0000001f0c007819 */ /* 0x000fe400000006ff */
[----:B------:R-:W-:-:S04]  /*191e0*/  LEA R200, R13, R17, 0x3 ;  /* 0x000000110dc87211 */ /* 0x000fc800078e18ff */
[----:B------:R0:W1:Y:S01]  /*191f0*/  SYNCS.PHASECHK.TRANS64.TRYWAIT P2, [R200+URZ+0x30850], R0 ;  /* 0x03085000c80075a7 */ /* 0x000062000804017f */
[----:B------:R-:W-:Y:S05]  /*19200*/  @!P0 BRA `(.L_x_1559) ;  /* 0x0000000000048947 */ /* 0x000fea0003800000 */
[----:B------:R-:W-:Y:S01]  /*19210*/  BPT.TRAP 0x1 ;  /* 0x000000040000795c */ /* 0x000fe20000300000 */
.L_x_1559:
[----:B------:R-:W-:Y:S04]  /*19220*/  BSSY B2, `(.L_x_1560) ;  /* 0x0000004000027945 */ /* 0x000fe80003800000 */
[----:B-1----:R-:W-:Y:S05]  /*19230*/  @P2 BRA `(.L_x_1561) ;  /* 0x0000000000082947 */ /* 0x002fea0003800000 */
[----:B------:R-:W1:Y:S02]  /*19240*/  SYNCS.PHASECHK.TRANS64.TRYWAIT P2, [R200+URZ+0x30850], R0 ;  /* 0x03085000c80075a7 */ /* 0x000e64000804017f */
[----:B-1----:R-:W-:Y:S05]  /*19250*/  @!P2 BRA `(.L_x_1562) ;  /* 0x000000f000e0a947 */ /* 0x002fea0003800000 */
.L_x_1561:
[----:B------:R-:W-:Y:S05]  /*19260*/  BSYNC B2 ;  /* 0x0000000000027941 */ /* 0x000fea0003800000 */
.L_x_1560:
[----:B01----:R-:W-:Y:S01]  /*19270*/  VIADD R0, R17, 0x400 ;  /* 0x0000040011007836 */ /* 0x003fe20000000000 */
[----:B------:R-:W-:Y:S01]  /*19280*/  WARPGROUP.ARRIVE ;  /* 0x00000000000079c5 */ /* 0x000fe20000000000 */
[----:B------:R-:W-:Y:S01]  /*19290*/  IMAD.MOV.U32 R3, RZ, RZ, 0x40000040 ;  /* 0x40000040ff037424 */ /* 0x000fe200078e00ff */
[C---:B-----5:R-:W-:Y:S01]  /*192a0*/  ISETP.GT.AND P2, PT, R9.reuse, R15, PT ;  /* 0x0000000f0900720c */ /* 0x060fe20003f44270 */
[----:B------:R-:W-:Y:S01]  /*192b0*/  IMAD.MOV.U32 R21, RZ, RZ, 0x40000040 ;  /* 0x40000040ff157424 */ /* 0x000fe200078e00ff */
[----:B------:R-:W-:Y:S01]  /*192c0*/  SHF.R.U32.HI R0, RZ, 0x4, R0 ;  /* 0x00000004ff007819 */ /* 0x000fe20000011600 */
[----:B------:R-:W-:Y:S02]  /*192d0*/  @!P1 VIADD R200, R200, 0x30860 ;  /* 0x00030860c8c89836 */ /* 0x000fe40000000000 */
[----:B------:R-:W-:Y:S01]  /*192e0*/  VIADD R9, R9, 0xffffffff ;  /* 0xffffffff09097836 */ /* 0x000fe20000000000 */
[----:B------:R-:W-:Y:S02]  /*192f0*/  LOP3.LUT R0, R0, 0x3fff, RZ, 0xc0, !PT ;  /* 0x00003fff00007812 */ /* 0x000fe400078ec0ff */
[----:B------:R-:W-:-:S02]  /*19300*/  @!P1 PRMT R200, RZ, 0x654, R200 ;  /* 0x00000654ffc89816 */ /* 0x000fc400000000c8 */
[----:B------:R-:W-:-:S05]  /*19310*/  LOP3.LUT R0, R0, 0x3000000, RZ, 0xfc, !PT ;  /* 0x0300000000007812 */ /* 0x000fca00078efcff */
[----:B------:R-:W-:Y:S01]  /*19320*/  IMAD R12, R13, 0x900, R0 ;  /* 0x000009000d0c7824 */ /* 0x000fe200078e0200 */
[----:B------:R-:W-:Y:S01]  /*19330*/  FMNMX.FTZ R0, R120, R8, !PT ;  /* 0x0000000878007209 */ /* 0x000fe20007810000 */
[----:B------:R-:W-:Y:S02]  /*19340*/  IMAD.MOV.U32 R13, RZ, RZ, 0x40000040 ;  /* 0x40000040ff0d7424 */ /* 0x000fe400078e00ff */
[C---:B------:R-:W-:Y:S01]  /*19350*/  VIADD R2, R12.reuse, 0x80 ;  /* 0x000000800c027836 */ /* 0x040fe20000000000 */
[----:B------:R-:W-:Y:S02]  /*19360*/  R2UR UR6, R12 ;  /* 0x000000000c0672ca */ /* 0x000fe400000e0000 */
[----:B------:R-:W-:-:S13]  /*19370*/  R2UR UR7, R13 ;  /* 0x000000000d0772ca */ /* 0x000fda00000e0000 */
        /* <DEDUP_REMOVED lines=33> */
[----:B------:R-:W-:-:S03]  /*19590*/  IMAD.MOV.U32 R3, RZ, RZ, 0x40000040 ;  /* 0x40000040ff037424 */ /* 0x000fc600078e00ff */
[----:B------:R-:W-:Y:S01]  /*195a0*/  FMNMX.FTZ R4, R165, R0, !PT ;  /* 0x00000000a5047209 */ /* 0x000fe20007810000 */
[----:B------:R-:W-:-:S04]  /*195b0*/  IMAD.U32 R0, RZ, RZ, UR42 ;  /* 0x0000002aff007e24 */ /* 0x000fc8000f8e00ff */
[----:B------:R-:W0:Y:S02]  /*195c0*/  SHFL.BFLY PT, R5, R4, 0x2, 0x1f ;  /* 0x0c401f0004057f89 */ /* 0x000e2400000e0000 */
        /* <DEDUP_REMOVED lines=10> */
[C---:B------:R-:W-:Y:S01]  /*19670*/  IADD3 R20, R12.reuse, 0x200, RZ ;  /* 0x000002000c147810 */ /* 0x040fe20007ffe0ff */
[----:B------:R-:W-:Y:S01]  /*19680*/  VIADD R12, R12, 0x280 ;  /* 0x000002800c0c7836 */ /* 0x000fe20000000000 */
        /* <DEDUP_REMOVED lines=18> */
[----:B------:R-:W-:Y:S02]  /*197b0*/  R2UR UR6, R2 ;  /* 0x00000000020672ca */ /* 0x000fe400000e0000 */
[----:B------:R-:W-:Y:S01]  /*197c0*/  R2UR UR7, R3 ;  /* 0x00000000030772ca */ /* 0x000fe200000e0000 */
[----:B------:R-:W-:Y:S01]  /*197d0*/  FADD.FTZ R3, -R5, R8 ;  /* 0x0000000805037221 */ /* 0x000fe20000010100 */
[----:B------:R-:W-:-:S03]  /*197e0*/  FMNMX.FTZ R4, R166, R13, !PT ;  /* 0x0000000da6047209 */ /* 0x000fc60007810000 */
[----:B------:R-:W-:Y:S01]  /*197f0*/  FMUL.FTZ R2, R3, R0 ;  /* 0x0000000003027220 */ /* 0x000fe20000410000 */
[----:B------:R-:W-:Y:S01]  /*19800*/  FMNMX.FTZ R4, R167, R4, !PT ;  /* 0x00000004a7047209 */ /* 0x000fe20007810000 */
[----:B------:R-:W-:-:S04]  /*19810*/  FMUL.FTZ R3, R5, R0 ;  /* 0x0000000005037220 */ /* 0x000fc80000410000 */
[----:B------:R-:W0:Y:S01]  /*19820*/  SHFL.BFLY PT, R13, R4, 0x2, 0x1f ;  /* 0x0c401f00040d7f89 */ /* 0x000e2200000e0000 */
[-CC-:B------:R-:W-:Y:S01]  /*19830*/  FFMA.FTZ R137, R137, R0.reuse, -R3.reuse ;  /* 0x0000000089897223 */ /* 0x180fe20000010803 */
        /* <DEDUP_REMOVED lines=13> */
[----:B------:R-:W-:Y:S01]  /*19910*/  FFMA.FTZ R165, R165, R0, -R3 ;  /* 0x00000000a5a57223 */ /* 0x000fe20000010803 */
[----:B------:R-:W-:Y:S01]  /*19920*/  MUFU.EX2 R2, R2 ;  /* 0x0000000200027308 */ /* 0x000fe20000000800 */
[----:B0-----:R-:W-:-:S07]  /*19930*/  FMNMX.FTZ R13, R4, R13, !PT ;  /* 0x0000000d040d7209 */ /* 0x001fce0007810000 */
[----:B------:R-:W0:Y:S01]  /*19940*/  MUFU.EX2 R188, R188 ;  /* 0x000000bc00bc7308 */ /* 0x000e220000000800 */
[----:B------:R-:W1:Y:S07]  /*19950*/  SHFL.BFLY PT, R4, R13, 0x1, 0x1f ;  /* 0x0c201f000d047f89 */ /* 0x000e6e00000e0000 */
[----:B------:R-:W2:Y:S08]  /*19960*/  MUFU.EX2 R120, R120 ;  /* 0x0000007800787308 */ /* 0x000eb00000000800 */
[----:B------:R-:W3:Y:S01]  /*19970*/  MUFU.EX2 R190, R190 ;  /* 0x000000be00be7308 */ /* 0x000ee20000000800 */
[----:B0-----:R-:W-:-:S07]  /*19980*/  FFMA.FTZ R7, R2, R7, R188 ;  /* 0x0000000702077223 */ /* 0x001fce00000100bc */
[----:B------:R-:W0:Y:S01]  /*19990*/  MUFU.EX2 R124, R124 ;  /* 0x0000007c007c7308 */ /* 0x000e220000000800 */
[C---:B--2---:R-:W-:Y:S01]  /*199a0*/  FADD.FTZ R7, R120.reuse, R7 ;  /* 0x0000000778077221 */ /* 0x044fe20000010000 */
[----:B------:R-:W-:Y:S02]  /*199b0*/  F2FP.F16.F32.PACK_AB R188, R120, R188 ;  /* 0x000000bc78bc723e */ /* 0x000fe400000000ff */
[----:B-1----:R-:W-:Y:S01]  /*199c0*/  FMNMX.FTZ R4, R13, R4, !PT ;  /* 0x000000040d047209 */ /* 0x002fe20007810000 */
[----:B------:R-:W-:-:S03]  /*199d0*/  IMAD.MOV.U32 R13, RZ, RZ, 0x40000040 ;  /* 0x40000040ff0d7424 */ /* 0x000fc600078e00ff */
[----:B------:R-:W1:Y:S01]  /*199e0*/  MUFU.EX2 R184, R184 ;  /* 0x000000b800b87308 */ /* 0x000e620000000800 */
[----:B---3--:R-:W-:-:S07]  /*199f0*/  FADD.FTZ R7, R190, R7 ;  /* 0x00000007be077221 */ /* 0x008fce0000010000 */
[----:B------:R-:W2:Y:S01]  /*19a00*/  MUFU.EX2 R121, R121 ;  /* 0x0000007900797308 */ /* 0x000ea20000000800 */
[C---:B0-----:R-:W-:Y:S01]  /*19a10*/  FADD.FTZ R7, R124.reuse, R7 ;  /* 0x000000077c077221 */ /* 0x041fe20000010000 */
[----:B------:R-:W-:-:S06]  /*19a20*/  F2FP.F16.F32.PACK_AB R190, R124, R190 ;  /* 0x000000be7cbe723e */ /* 0x000fcc00000000ff */
        /* <DEDUP_REMOVED lines=11> */
[-C--:B------:R-:W-:Y:S01]  /*19ae0*/  FFMA.FTZ R136, R141, R0.reuse, -R3 ;  /* 0x000000008d887223 */ /* 0x080fe20000010803 */
[-C--:B------:R-:W-:Y:S02]  /*19af0*/  FMUL.FTZ R141, R4, R0.reuse ;  /* 0x00000000048d7220 */ /* 0x080fe40000410000 */
[----:B------:R-:W-:Y:S01]  /*19b00*/  HGMMA.64x192x16.F32 R24, R176, gdesc[UR4].tnspB, R24, gsb0 ;  /* 0x42e00004b0187df0 */ /* 0x000fe20008000818 */
[----:B------:R-:W-:Y:S01]  /*19b10*/  R2UR UR6, R20 ;  /* 0x00000000140672ca */ /* 0x000fe200000e0000 */
[-C--:B------:R-:W-:Y:S01]  /*19b20*/  FFMA.FTZ R122, R122, R0.reuse, -R141 ;  /* 0x000000007a7a7223 */ /* 0x080fe2000001088d */
[----:B------:R-:W-:Y:S01]  /*19b30*/  R2UR UR7, R21 ;  /* 0x00000000150772ca */ /* 0x000fe200000e0000 */
[----:B------:R0:W-:Y:S01]  /*19b40*/  MUFU.EX2 R20, R137 ;  /* 0x0000008900147308 */ /* 0x0001e20000000800 */
[-C--:B------:R-:W-:Y:S01]  /*19b50*/  FFMA.FTZ R21, R160, R0.reuse, -R3 ;  /* 0x00000000a0157223 */ /* 0x080fe20000010803 */
[-CC-:B------:R-:W-:Y:S01]  /*19b60*/  FFMA.FTZ R189, R123, R0.reuse, -R141.reuse ;  /* 0x000000007bbd7223 */ /* 0x180fe2000001088d */
[-CC-:B------:R-:W-:Y:S01]  /*19b70*/  FFMA.FTZ R191, R126, R0.reuse, -R141.reuse ;  /* 0x000000007ebf7223 */ /* 0x180fe2000001088d */
[-CC-:B------:R-:W-:Y:S01]  /*19b80*/  FFMA.FTZ R140, R127, R0.reuse, -R141.reuse ;  /* 0x000000007f8c7223 */ /* 0x180fe2000001088d */
[-CC-:B------:R-:W-:Y:S01]  /*19b90*/  FFMA.FTZ R185, R130, R0.reuse, -R141.reuse ;  /* 0x0000000082b97223 */ /* 0x180fe2000001088d */
[-CC-:B------:R-:W-:Y:S01]  /*19ba0*/  FFMA.FTZ R126, R131, R0.reuse, -R141.reuse ;  /* 0x00000000837e7223 */ /* 0x180fe2000001088d */
[-C--:B------:R-:W-:Y:S01]  /*19bb0*/  FFMA.FTZ R187, R134, R0.reuse, -R141 ;  /* 0x0000000086bb7223 */ /* 0x080fe2000001088d */
[----:B------:R-:W-:Y:S01]  /*19bc0*/  MUFU.EX2 R122, R122 ;  /* 0x0000007a007a7308 */ /* 0x000fe20000000800 */
[-C--:B0-----:R-:W-:Y:S01]  /*19bd0*/  FFMA.FTZ R137, R164, R0.reuse, -R3 ;  /* 0x00000000a4897223 */ /* 0x081fe20000010803 */
        /* <DEDUP_REMOVED lines=8> */
[----:B------:R-:W-:-:S06]  /*19c60*/  FFMA.FTZ R166, R166, R0, -R141 ;  /* 0x00000000a6a67223 */ /* 0x000fcc000001088d */
        /* <DEDUP_REMOVED lines=21> */
[----:B-1----:R-:W-:Y:S01]  /*19dc0*/  FADD.FTZ R144, R184, R7 ;  /* 0x00000007b8907221 */ /* 0x002fe20000010000 */
[-CC-:B------:R-:W-:Y:S01]  /*19dd0*/  FFMA.FTZ R177, R146, R0.reuse, -R141.reuse ;  /* 0x0000000092b17223 */ /* 0x180fe2000001088d */
[-CC-:B------:R-:W-:Y:S01]  /*19de0*/  FFMA.FTZ R179, R150, R0.reuse, -R141.reuse ;  /* 0x0000000096b37223 */ /* 0x180fe2000001088d */
[----:B------:R-:W-:Y:S01]  /*19df0*/  HGMMA.64x192x16.F32 R24, R172, gdesc[UR4].tnspB, R24, gsb0 ;  /* 0x42e00004ac187df0 */ /* 0x000fe20008000818 */
[----:B------:R-:W-:Y:S01]  /*19e00*/  R2UR UR6, R12 ;  /* 0x000000000c0672ca */ /* 0x000fe200000e0000 */
[----:B------:R-:W-:Y:S01]  /*19e10*/  FFMA.FTZ R12, R139, R0, -R141 ;  /* 0x000000008b0c7223 */ /* 0x000fe2000001088d */
[----:B------:R-:W-:Y:S01]  /*19e20*/  R2UR UR7, R13 ;  /* 0x000000000d0772ca */ /* 0x000fe200000e0000 */
[----:B------:R-:W-:-:S02]  /*19e30*/  @!P1 IMAD R13, R14, 0x8, R17 ;  /* 0x000000080e0d9824 */ /* 0x000fc400078e0211 */
[----:B------:R-:W-:Y:S01]  /*19e40*/  FFMA.FTZ R14, R147, R0, -R141 ;  /* 0x00000000930e7223 */ /* 0x000fe2000001088d */
[----:B------:R-:W-:Y:S01]  /*19e50*/  MUFU.EX2 R176, R176 ;  /* 0x000000b000b07308 */ /* 0x000fe20000000800 */
[----:B--2---:R-:W-:Y:S02]  /*19e60*/  F2FP.F16.F32.PACK_AB R184, R121, R184 ;  /* 0x000000b879b8723e */ /* 0x004fe400000000ff */
[----:B------:R-:W-:-:S04]  /*19e70*/  @!P1 IADD3 R13, R13, 0x30840, RZ ;  /* 0x000308400d0d9810 */ /* 0x000fc80007ffe0ff */
[----:B------:R-:W-:Y:S01]  /*19e80*/  @!P1 PRMT R13, RZ, 0x654, R13 ;  /* 0x00000654ff0d9816 */ /* 0x000fe2000000000d */
        /* <DEDUP_REMOVED lines=9> */
[----:B------:R-:W-:Y:S01]  /*19f20*/  FADD.FTZ R3, -R4, R11 ;  /* 0x0000000b04037221 */ /* 0x000fe20000010100 */
[-CC-:B------:R-:W-:Y:S01]  /*19f30*/  FFMA.FTZ R173, R154, R0.reuse, -R141.reuse ;  /* 0x000000009aad7223 */ /* 0x180fe2000001088d */
[-C--:B------:R-:W-:Y:S01]  /*19f40*/  FFMA.FTZ R175, R158, R0.reuse, -R141 ;  /* 0x000000009eaf7223 */ /* 0x080fe2000001088d */
[----:B------:R-:W-:Y:S01]  /*19f50*/  HGMMA.64x192x16.F32 R24, R168, gdesc[UR4].tnspB, R24, gsb0 ;  /* 0x42e00004a8187df0 */ /* 0x000fe20008000818 */
[----:B------:R-:W-:Y:S01]  /*19f60*/  FMUL.FTZ R3, R3, R0 ;  /* 0x0000000003037220 */ /* 0x000fe20000410000 */
[----:B------:R-:W-:Y:S08]  /*19f70*/  MUFU.EX2 R172, R172 ;  /* 0x000000ac00ac7308 */ /* 0x000ff00000000800 */
[----:B------:R-:W0:Y:S08]  /*19f80*/  MUFU.EX2 R3, R3 ;  /* 0x0000000300037308 */ /* 0x000e300000000800 */
[----:B------:R-:W-:Y:S08]  /*19f90*/  MUFU.EX2 R173, R173 ;  /* 0x000000ad00ad7308 */ /* 0x000ff00000000800 */
[----:B------:R-:W-:Y:S01]  /*19fa0*/  MUFU.EX2 R174, R174 ;  /* 0x000000ae00ae7308 */ /* 0x000fe20000000800 */
[----:B0-----:R-:W-:-:S04]  /*19fb0*/  FFMA.FTZ R6, R3, R6, R122 ;  /* 0x0000000603067223 */ /* 0x001fc8000001007a */
[----:B------:R-:W-:Y:S01]  /*19fc0*/  FADD.FTZ R138, R189, R6 ;  /* 0x00000006bd8a7221 */ /* 0x000fe20000010000 */
[----:B------:R-:W-:Y:S01]  /*19fd0*/  FFMA.FTZ R6, R151, R0, -R141 ;  /* 0x0000000097067223 */ /* 0x000fe2000001088d */
[----:B------:R-:W-:Y:S01]  /*19fe0*/  F2FP.F16.F32.PACK_AB R189, R189, R122 ;  /* 0x0000007abdbd723e */ /* 0x000fe200000000ff */
[----:B------:R-:W-:Y:S08]  /*19ff0*/  MUFU.EX2 R175, R175 ;  /* 0x000000af00af7308 */ /* 0x000ff00000000800 */
[----:B------:R-:W-:Y:S08]  /*1a000*/  MUFU.EX2 R6, R6 ;  /* 0x0000000600067308 */ /* 0x000ff00000000800 */
[----:B------:R-:W0:Y:S01]  /*1a010*/  MUFU.EX2 R11, R165 ;  /* 0x000000a5000b7308 */ /* 0x000e220000000800 */
[----:B------:R-:W-:-:S02]  /*1a020*/  WARPGROUP.DEPBAR.LE gsb0, 0x0 ;  /* 0x00008000000079c5 */ /* 0x000fc40000010000 */
[----:B------:R1:W-:Y:S01]  /*1a030*/  @!P1 SYNCS.ARRIVE.TRANS64.RED.A1T0 RZ, [R13+URZ], RZ ;  /* 0x000000ff0dff99a7 */ /* 0x0003e2000810043f */
[----:B0-----:R-:W-:Y:S02]  /*1a040*/  F2FP.F16.F32.PACK_AB R170, R11, R137 ;  /* 0x000000890baa723e */ /* 0x001fe400000000ff */
[----:B------:R-:W-:Y:S02]  /*1a050*/  F2FP.F16.F32.PACK_AB R168, R133, R21 ;  /* 0x0000001585a8723e */ /* 0x000fe400000000ff */
[----:B------:R-:W-:Y:S01]  /*1a060*/  F2FP.F16.F32.PACK_AB R169, R163, R162 ;  /* 0x000000a2a3a9723e */ /* 0x000fe200000000ff */
[----:B-1----:R-:W-:Y:S01]  /*1a070*/  FADD.FTZ R13, R191, R138 ;  /* 0x0000008abf0d7221 */ /* 0x002fe20000010000 */
[-CC-:B------:R-:W-:Y:S01]  /*1a080*/  FFMA.FTZ R138, R155, R0.reuse, -R141.reuse ;  /* 0x000000009b8a7223 */ /* 0x180fe2000001088d */
[----:B------:R-:W-:Y:S01]  /*1a090*/  FFMA.FTZ R141, R167, R0, -R141 ;  /* 0x00000000a78d7223 */ /* 0x000fe2000001088d */
[----:B------:R0:W-:Y:S01]  /*1a0a0*/  @!P1 SYNCS.ARRIVE.TRANS64.RED.A1T0 RZ, [R200+URZ], RZ ;  /* 0x000000ffc8ff99a7 */ /* 0x0001e2000810043f */
[C---:B------:R-:W-:Y:S01]  /*1a0b0*/  FADD.FTZ R142, R140.reuse, R13 ;  /* 0x0000000d8c8e7221 */ /* 0x040fe20000010000 */
        /* <DEDUP_REMOVED lines=8> */
[----:B------:R-:W-:Y:S01]  /*1a140*/  F2FP.F16.F32.PACK_AB R185, R126, R185 ;  /* 0x000000b97eb9723e */ /* 0x000fe200000000ff */
[----:B------:R-:W2:Y:S01]  /*1a150*/  MUFU.EX2 R141, R141 ;  /* 0x0000008d008d7308 */ /* 0x000ea20000000800 */
        /* <DEDUP_REMOVED lines=10> */
[C---:B------:R-:W-:Y:S01]  /*1a200*/  FADD.FTZ R13, R136.reuse, R13 ;  /* 0x0000000d880d7221 */ /* 0x040fe20000010000 */
[----:B------:R-:W-:Y:S02]  /*1a210*/  F2FP.F16.F32.PACK_AB R182, R136, R182 ;  /* 0x000000b688b6723e */ /* 0x000fe400000000ff */
[----:B------:R-:W-:Y:S01]  /*1a220*/  FADD.FTZ R7, R183, R120 ;  /* 0x00000078b7077221 */ /* 0x000fe20000010000 */
[----:B------:R-:W-:Y:S01]  /*1a230*/  FADD.FTZ R124, R176, R13 ;  /* 0x0000000db07c7221 */ /* 0x000fe20000010000 */
[----:B------:R-:W3:Y:S01]  /*1a240*/  MUFU.EX2 R120, R159 ;  /* 0x0000009f00787308 */ /* 0x000ee20000000800 */
[C---:B------:R-:W-:Y:S01]  /*1a250*/  F2FP.F16.F32.PACK_AB R183, R134.reuse, R183 ;  /* 0x000000b786b7723e */ /* 0x040fe200000000ff */
        /* <DEDUP_REMOVED lines=14> */
[----:B------:R-:W-:Y:S01]  /*1a340*/  F2FP.F16.F32.PACK_AB R172, R129, R172 ;  /* 0x000000ac81ac723e */ /* 0x000fe200000000ff */
[----:B------:R-:W-:Y:S02]  /*1a350*/  IMAD.MOV.U32 R12, RZ, RZ, R194 ;  /* 0x000000ffff0c7224 */ /* 0x000fe400078e00c2 */
[----:B------:R-:W-:Y:S01]  /*1a360*/  FADD.FTZ R7, R173, R8 ;  /* 0x00000008ad077221 */ /* 0x000fe20000010000 */
[----:B------:R-:W-:Y:S01]  /*1a370*/  FADD.FTZ R13, R174, R13 ;  /* 0x0000000dae0d7221 */ /* 0x000fe20000010000 */
[C---:B-1----:R-:W-:Y:S02]  /*1a380*/  F2FP.F16.F32.PACK_AB R173, R138.reuse, R173 ;  /* 0x000000ad8aad723e */ /* 0x042fe400000000ff */
[----:B------:R-:W-:Y:S01]  /*1a390*/  FADD.FTZ R8, R138, R7 ;  /* 0x000000078a087221 */ /* 0x000fe20000010000 */
[----:B------:R-:W-:-:S02]  /*1a3a0*/  F2FP.F16.F32.PACK_AB R174, R132, R174 ;  /* 0x000000ae84ae723e */ /* 0x000fc400000000ff */
[----:B--2---:R-:W-:Y:S01]  /*1a3b0*/  F2FP.F16.F32.PACK_AB R171, R141, R166 ;  /* 0x000000a68dab723e */ /* 0x004fe200000000ff */
[----:B------:R-:W-:Y:S01]  /*1a3c0*/  FADD.FTZ R7, R175, R8 ;  /* 0x00000008af077221 */ /* 0x000fe20000010000 */
[----:B------:R-:W-:Y:S01]  /*1a3d0*/  FADD.FTZ R8, R132, R13 ;  /* 0x0000000d84087221 */ /* 0x000fe20000010000 */
[C---:B---3--:R-:W-:Y:S01]  /*1a3e0*/  F2FP.F16.F32.PACK_AB R175, R120.reuse, R175 ;  /* 0x000000af78af723e */ /* 0x048fe200000000ff */
[----:B------:R-:W-:Y:S02]  /*1a3f0*/  IMAD.MOV.U32 R13, RZ, RZ, R23 ;  /* 0x000000ffff0d7224 */ /* 0x000fe400078e0017 */
[----:B------:R-:W-:Y:S01]  /*1a400*/  FADD.FTZ R7, R120, R7 ;  /* 0x0000000778077221 */ /* 0x000fe20000010000 */
[----:B------:R-:W-:-:S03]  /*1a410*/  FADD.FTZ R8, R21, R8 ;  /* 0x0000000815087221 */ /* 0x000fc60000010000 */
[----:B------:R-:W-:Y:S01]  /*1a420*/  FADD.FTZ R7, R162, R7 ;  /* 0x00000007a2077221 */ /* 0x000fe20000010000 */
[----:B------:R-:W-:-:S03]  /*1a430*/  FADD.FTZ R8, R133, R8 ;  /* 0x0000000885087221 */ /* 0x000fc60000010000 */
[----:B------:R-:W-:Y:S01]  /*1a440*/  FADD.FTZ R7, R163, R7 ;  /* 0x00000007a3077221 */ /* 0x000fe20000010000 */
[----:B------:R-:W-:-:S03]  /*1a450*/  FADD.FTZ R8, R137, R8 ;  /* 0x0000000889087221 */ /* 0x000fc60000010000 */
[----:B------:R-:W-:Y:S01]  /*1a460*/  FADD.FTZ R6, R166, R7 ;  /* 0x00000007a6067221 */ /* 0x000fe20000010000 */
[----:B------:R-:W-:Y:S01]  /*1a470*/  FADD.FTZ R7, R11, R8 ;  /* 0x000000080b077221 */ /* 0x000fe20000010000 */
[----:B------:R-:W-:Y:S01]  /*1a480*/  MOV R11, R4 ;  /* 0x00000004000b7202 */ /* 0x000fe20000000f00 */
[----:B------:R-:W-:Y:S02]  /*1a490*/  IMAD.MOV.U32 R8, RZ, RZ, R5 ;  /* 0x000000ffff087224 */ /* 0x000fe400078e0005 */
[----:B------:R-:W-:Y:S01]  /*1a4a0*/  FADD.FTZ R6, R141, R6 ;  /* 0x000000068d067221 */ /* 0x000fe20000010000 */
[----:B0-----:R-:W-:Y:S06]  /*1a4b0*/  @P2 BRA `(.L_x_1563) ;  /* 0xffffffdc00902947 */ /* 0x001fec000383ffff */
[----:B------:R-:W-:Y:S05]  /*1a4c0*/  BSYNC B1 ;  /* 0x0000000000017941 */ /* 0x000fea0003800000 */
.L_x_1552:
[----:B------:R-:W-:Y:S05]  /*1a4d0*/  BSYNC B0 ;  /* 0x0000000000007941 */ /* 0x000fea0003800000 */
.L_x_1551:
[----:B------:R-:W-:Y:S01]  /*1a4e0*/  ISETP.GE.AND P2, PT, R9, R212, PT ;  /* 0x000000d40900720c */ /* 0x000fe20003f46270 */
[----:B------:R-:W-:-:S12]  /*1a4f0*/  BSSY B0, `(.L_x_1564) ;  /* 0x000034c000007945 */ /* 0x000fd80003800000 */
[----:B------:R-:W-:Y:S05]  /*1a500*/  @!P2 BRA `(.L_x_1565) ;  /* 0x000000340028a947 */ /* 0x000fea0003800000 */
[----:B------:R-:W-:Y:S01]  /*1a510*/  IMAD R20, R201, 0x80, R216 ;  /* 0x00000080c9147824 */ /* 0x000fe200078e02d8 */
[----:B------:R-:W-:Y:S01]  /*1a520*/  MOV R11, R5 ;  /* 0x00000005000b7202 */ /* 0x000fe20000000f00 */
[----:B------:R-:W-:Y:S02]  /*1a530*/  IMAD.MOV.U32 R8, RZ, RZ, R4 ;  /* 0x000000ffff087224 */ /* 0x000fe400078e0004 */
[----:B------:R-:W-:Y:S02]  /*1a540*/  VIADD R20, R20, 0x8 ;  /* 0x0000000814147836 */ /* 0x000fe40000000000 */
[----:B------:R-:W-:Y:S02]  /*1a550*/  IMAD.MOV.U32 R12, RZ, RZ, R194 ;  /* 0x000000ffff0c7224 */ /* 0x000fe400078e00c2 */
[----:B------:R-:W-:Y:S01]  /*1a560*/  IMAD.MOV.U32 R13, RZ, RZ, R23 ;  /* 0x000000ffff0d7224 */ /* 0x000fe200078e0017 */
[----:B------:R-:W-:-:S07]  /*1a570*/  IADD3 R20, R20, R196, -R197 ;  /* 0x000000c414147210 */ /* 0x000fce0007ffe8c5 */
.L_x_1584:
[----:B------:R-:W-:-:S05]  /*1a580*/  VIADD R0, R13, 0x1 ;  /* 0x000000010d007836 */ /* 0x000fca0000000000 */
[----:B------:R-:W-:-:S04]  /*1a590*/  ISETP.NE.AND P2, PT, R0, 0x2, PT ;  /* 0x000000020000780c */ /* 0x000fc80003f45270 */
[----:B------:R-:W-:Y:S02]  /*1a5a0*/  SEL R5, RZ, 0x1, P2 ;  /* 0x00000001ff057807 */ /* 0x000fe40001000000 */
[----:B------:R-:W-:Y:S02]  /*1a5b0*/  SEL R23, R0, RZ, P2 ;  /* 0x000000ff00177207 */ /* 0x000fe40001000000 */
[----:B------:R-:W-:Y:S01]  /*1a5c0*/  LOP3.LUT R194, R12, R5, RZ, 0x3c, !PT ;  /* 0x000000050cc27212 */ /* 0x000fe200078e3cff */
[----:B------:R-:W-:Y:S06]  /*1a5d0*/  @!P0 BRA `(.L_x_1566) ;  /* 0x0000000000048947 */ /* 0x000fec0003800000 */
[----:B------:R-:W-:Y:S01]  /*1a5e0*/  BPT.TRAP 0x1 ;  /* 0x000000040000795c */ /* 0x000fe20000300000 */
.L_x_1566:
[----:B------:R-:W-:Y:S01]  /*1a5f0*/  IMAD R0, R23, 0x8, R17 ;  /* 0x0000000817007824 */ /* 0x000fe200078e0211 */
[----:B------:R-:W-:-:S04]  /*1a600*/  SHF.L.U32 R15, R194, 0x1f, RZ ;  /* 0x0000001fc20f7819 */ /* 0x000fc800000006ff */
[----:B------:R0:W1:Y:S01]  /*1a610*/  SYNCS.PHASECHK.TRANS64.TRYWAIT P2, [R0+URZ+0x30830], R15 ;  /* 0x0308300f000075a7 */ /* 0x000062000804017f */
[----:B------:R-:W-:Y:S05]  /*1a620*/  @!P0 BRA `(.L_x_1567) ;  /* 0x0000000000048947 */ /* 0x000fea0003800000 */
[----:B------:R-:W-:Y:S01]  /*1a630*/  BPT.TRAP 0x1 ;  /* 0x000000040000795c */ /* 0x000fe20000300000 */
.L_x_1567:
[----:B------:R-:W-:Y:S01]  /*1a640*/  BSSY B1, `(.L_x_1568) ;  /* 0x0000006000017945 */ /* 0x000fe20003800000 */
[----:B------:R-:W-:Y:S01]  /*1a650*/  IMAD R4, R23, 0x900, R10 ;  /* 0x0000090017047824 */ /* 0x000fe200078e020a */
[----:B------:R-:W-:Y:S02]  /*1a660*/  MOV R5, 0x40000040 ;  /* 0x4000004000057802 */ /* 0x000fe40000000f00 */
[----:B-1----:R-:W-:Y:S05]  /*1a670*/  @P2 BRA `(.L_x_1569) ;  /* 0x0000000000082947 */ /* 0x002fea0003800000 */
[----:B------:R-:W1:Y:S02]  /*1a680*/  SYNCS.PHASECHK.TRANS64.TRYWAIT P2, [R0+URZ+0x30830], R15 ;  /* 0x0308300f000075a7 */ /* 0x000e64000804017f */
[----:B-1----:R-:W-:Y:S05]  /*1a690*/  @!P2 BRA `(.L_x_1570) ;  /* 0x000000dc00e4a947 */ /* 0x002fea0003800000 */
.L_x_1569:
[----:B------:R-:W-:Y:S05]  /*1a6a0*/  BSYNC B1 ;  /* 0x0000000000017941 */ /* 0x000fea0003800000 */
.L_x_1568:
        /* <DEDUP_REMOVED lines=30> */
[----:B------:R-:W-:Y:S01]  /*1a890*/  IMAD.MOV.U32 R15, RZ, RZ, 0x40000040 ;  /* 0x40000040ff0f7424 */ /* 0x000fe200078e00ff */
[----:B------:R-:W-:Y:S01]  /*1a8a0*/  IADD3 R14, R4, 0x6, RZ ;  /* 0x00000006040e7810 */ /* 0x000fe20007ffe0ff */
        /* <DEDUP_REMOVED lines=18> */
[----:B------:R-:W-:Y:S01]  /*1a9d0*/  MOV R15, 0x40000040 ;  /* 0x40000040000f7802 */ /* 0x000fe20000000f00 */
[----:B------:R0:W5:Y:S01]  /*1a9e0*/  LDL.LU.64 R10, [R1+0x50] ;  /* 0x00005000010a7983 */ /* 0x0001620000300a00 */
        /* <DEDUP_REMOVED lines=165> */
.L_x_1571:
[----:B------:R-:W-:Y:S01]  /*1b440*/  SHF.L.U32 R2, R12, 0x1f, RZ ;  /* 0x0000001f0c027819 */ /* 0x000fe200000006ff */
[----:B------:R-:W-:-:S04]  /*1b450*/  IMAD R12, R13, 0x8, R17 ;  /* 0x000000080d0c7824 */ /* 0x000fc800078e0211 */
[----:B------:R0:W1:Y:S01]  /*1b460*/  SYNCS.PHASECHK.TRANS64.TRYWAIT P2, [R12+URZ+0x30850], R2 ;  /* 0x030850020c0075a7 */ /* 0x000062000804017f */
[----:B------:R-:W-:Y:S05]  /*1b470*/  @!P0 BRA `(.L_x_1572) ;  /* 0x0000000000048947 */ /* 0x000fea0003800000 */
[----:B------:R-:W-:Y:S01]  /*1b480*/  BPT.TRAP 0x1 ;  /* 0x000000040000795c */ /* 0x000fe20000300000 */
.L_x_1572:
        /* <DEDUP_REMOVED lines=9> */
.L_x_1574:
[----:B------:R-:W-:Y:S05]  /*1b520*/  BSYNC B1 ;  /* 0x0000000000017941 */ /* 0x000fea0003800000 */
.L_x_1573:
[----:B------:R-:W-:Y:S01]  /*1b530*/  IMAD.MOV.U32 R3, RZ, RZ, 0x40000040 ;  /* 0x40000040ff037424 */ /* 0x000fe200078e00ff */
[----:B01----:R-:W-:Y:S01]  /*1b540*/  MOV R2, R4 ;  /* 0x0000000400027202 */ /* 0x003fe20000000f00 */
[----:B------:R-:W-:Y:S01]  /*1b550*/  WARPGROUP.ARRIVE ;  /* 0x00000000000079c5 */ /* 0x000fe20000000000 */
[----:B-----5:R-:W-:Y:S01]  /*1b560*/  IMAD R21, R9, -0x60, RZ ;  /* 0xffffffa009157824 */ /* 0x020fe200078e02ff */
[----:B------:R-:W-:Y:S01]  /*1b570*/  ISETP.GE.AND P2, PT, R202, 0x1, PT ;  /* 0x00000001ca00780c */ /* 0x000fe20003f46270 */
[----:B------:R-:W-:Y:S01]  /*1b580*/  @!P1 VIADD R0, R0, 0x30840 ;  /* 0x0003084000009836 */ /* 0x000fe20000000000 */
[----:B------:R-:W-:Y:S01]  /*1b590*/  R2UR UR6, R2 ;  /* 0x00000000020672ca */ /* 0x000fe200000e0000 */
[----:B------:R-:W-:Y:S01]  /*1b5a0*/  VIADD R2, R4, 0x80 ;  /* 0x0000008004027836 */ /* 0x000fe20000000000 */
[----:B------:R-:W-:Y:S01]  /*1b5b0*/  R2UR UR7, R3 ;  /* 0x00000000030772ca */ /* 0x000fe200000e0000 */
[----:B------:R-:W-:Y:S01]  /*1b5c0*/  IMAD.MOV.U32 R3, RZ, RZ, 0x40000040 ;  /* 0x40000040ff037424 */ /* 0x000fe200078e00ff */
[----:B------:R-:W-:Y:S01]  /*1b5d0*/  ULOP3.LUT UR4, URZ, UR51, URZ, 0x33, !UPT ;  /* 0x000000333f047292 */ /* 0x000fe2000f8e333f */
[----:B------:R-:W-:-:S10]  /*1b5e0*/  @!P1 PRMT R0, RZ, 0x654, R0 ;  /* 0x00000654ff009816 */ /* 0x000fd40000000000 */
        /* <DEDUP_REMOVED lines=26> */
[----:B------:R-:W-:Y:S01]  /*1b790*/  IMAD R4, R201, 0x80, R216 ;  /* 0x00000080c9047824 */ /* 0x000fe200078e02d8 */
[----:B------:R-:W-:Y:S02]  /*1b7a0*/  WARPGROUP.DEPBAR.LE gsb0, 0x0 ;  /* 0x00008000000079c5 */ /* 0x000fe40000010000 */
[----:B------:R-:W-:-:S11]  /*1b7b0*/  WARPGROUP.ARRIVE ;  /* 0x00000000000079c5 */ /* 0x000fd60000000000 */
[----:B------:R-:W-:Y:S01]  /*1b7c0*/  HGMMA.64x192x16.F32 R24, R172, gdesc[UR4].tnspB, R24, gsb0 ;  /* 0x42e00004ac187df0 */ /* 0x000fe20008000818 */
[----:B------:R-:W-:Y:S02]  /*1b7d0*/  R2UR UR6, R2 ;  /* 0x00000000020672ca */ /* 0x000fe400000e0000 */
[----:B------:R-:W-:Y:S02]  /*1b7e0*/  R2UR UR7, R3 ;  /* 0x00000000030772ca */ /* 0x000fe400000e0000 */
[----:B------:R-:W-:-:S05]  /*1b7f0*/  IADD3 R2, R21, 0x1, R196 ;  /* 0x0000000115027810 */ /* 0x000fca0007ffe0c4 */
[----:B------:R-:W-:-:S04]  /*1b800*/  IMAD.IADD R3, R2, 0x1, -R197 ;  /* 0x0000000102037824 */ /* 0x000fc800078e0ac5 */
[----:B------:R-:W-:-:S04]  /*1b810*/  IMAD R3, R206, -0x2, R3 ;  /* 0xfffffffece037824 */ /* 0x000fc800078e0203 */
[C---:B------:R-:W-:Y:S01]  /*1b820*/  VIADD R14, R3.reuse, UR4 ;  /* 0x00000004030e7c36 */ /* 0x040fe20008000000 */
[----:B------:R-:W-:-:S03]  /*1b830*/  IADD3 R15, R3, UR50, RZ ;  /* 0x00000032030f7c10 */ /* 0x000fc6000fffe0ff */
[C---:B------:R-:W-:Y:S02]  /*1b840*/  IMAD.IADD R5, R4.reuse, 0x1, R14 ;  /* 0x0000000104057824 */ /* 0x040fe400078e020e */
[----:B------:R-:W-:Y:S01]  /*1b850*/  IMAD.IADD R13, R4, 0x1, R15 ;  /* 0x00000001040d7824 */ /* 0x000fe200078e020f */
[----:B------:R-:W-:Y:S02]  /*1b860*/  WARPGROUP.DEPBAR.LE gsb0, 0x0 ;  /* 0x00008000000079c5 */ /* 0x000fe40000010000 */
[----:B------:R-:W-:-:S06]  /*1b870*/  WARPGROUP.ARRIVE ;  /* 0x00000000000079c5 */ /* 0x000fcc0000000000 */
[----:B------:R-:W-:Y:S03]  /*1b880*/  HGMMA.64x192x16.F32 R24, R168, gdesc[UR4].tnspB, R24, gsb0 ;  /* 0x42e00004a8187df0 */ /* 0x000fe60008000818 */
[----:B------:R-:W-:Y:S02]  /*1b890*/  WARPGROUP.DEPBAR.LE gsb0, 0x0 ;  /* 0x00008000000079c5 */ /* 0x000fe40000010000 */
[----:B------:R0:W-:Y:S02]  /*1b8a0*/  @!P1 SYNCS.ARRIVE.TRANS64.RED.A1T0 RZ, [R0+URZ], RZ ;  /* 0x000000ff00ff99a7 */ /* 0x0001e4000810043f */
[----:B0-----:R-:W-:Y:S01]  /*1b8b0*/  IMAD R0, R206, -0x2, R21 ;  /* 0xfffffffece007824 */ /* 0x001fe200078e0215 */
[----:B------:R-:W-:Y:S06]  /*1b8c0*/  @!P2 BRA `(.L_x_1576) ;  /* 0x000000000058a947 */ /* 0x000fec0003800000 */
[----:B------:R-:W-:Y:S01]  /*1b8d0*/  IADD3 R168, R4, R196, -R197 ;  /* 0x000000c404a87210 */ /* 0x000fe20007ffe8c5 */
[----:B------:R-:W-:Y:S03]  /*1b8e0*/  BSSY B1, `(.L_x_1577) ;  /* 0x0000011000017945 */ /* 0x000fe60003800000 */
        /* <DEDUP_REMOVED lines=10> */
.L_x_1578:
[----:B------:R-:W-:Y:S02]  /*1b990*/  MOV R170, UR39 ;  /* 0x0000002700aa7c02 */ /* 0x000fe40008000f00 */
[----:B------:R-:W-:Y:S02]  /*1b9a0*/  IADD3 R169, R4, R196, -R197 ;  /* 0x000000c404a97210 */ /* 0x000fe40007ffe8c5 */
[----:B------:R-:W-:-:S13]  /*1b9b0*/  ISETP.NE.AND P2, PT, R170, 0x1, PT ;  /* 0x00000001aa00780c */ /* 0x000fda0003f45270 */
[----:B------:R-:W0:Y:S02]  /*1b9c0*/  @P2 LDC.64 R2, c[0x0][0x9e8] ;  /* 0x00027a00ff022b82 */ /* 0x000e240000000a00 */
[----:B0-----:R-:W-:-:S05]  /*1b9d0*/  @P2 IMAD.HI.U32 R2, R169, R2, RZ ;  /* 0x00000002a9022227 */ /* 0x001fca00078e00ff */
[----:B------:R-:W-:-:S07]  /*1b9e0*/  @P2 SHF.R.U32.HI R169, RZ, R3, R2 ;  /* 0x00000003ffa92219 */ /* 0x000fce0000011602 */
.L_x_1579:
[----:B------:R-:W-:Y:S05]  /*1b9f0*/  BSYNC B1 ;  /* 0x0000000000017941 */ /* 0x000fea0003800000 */
.L_x_1577:
[----:B------:R-:W-:-:S05]  /*1ba00*/  IMAD R2, R169, R170, R0 ;  /* 0x000000aaa9027224 */ /* 0x000fca00078e0200 */
[----:B------:R-:W-:Y:S02]  /*1ba10*/  VIADDMNMX R13, R2, R170, R13, PT ;  /* 0x000000aa020d7246 */ /* 0x000fe4000380010d */
[----:B------:R-:W-:-:S07]  /*1ba20*/  VIMNMX R5, R5, R2, !PT ;  /* 0x0000000205057248 */ /* 0x000fce0007fe0100 */
.L_x_1576:
[C---:B------:R-:W-:Y:S02]  /*1ba30*/  ISETP.GE.AND P2, PT, R21.reuse, 0x2, PT ;  /* 0x000000021500780c */ /* 0x040fe40003f46270 */
[----:B------:R-:W-:Y:S02]  /*1ba40*/  ISETP.GE.AND P3, PT, R21, 0x9, PT ;  /* 0x000000091500780c */ /* 0x000fe40003f66270 */
[----:B------:R-:W-:Y:S02]  /*1ba50*/  ISETP.GT.AND P5, PT, R5, 0x1, !P2 ;  /* 0x000000010500780c */ /* 0x000fe400057a4270 */
        /* <DEDUP_REMOVED lines=135> */
[----:B------:R-:W-:-:S13]  /*1c2d0*/  ISETP.GE.AND P6, PT, R202, 0x1, PT ;  /* 0x00000001ca00780c */ /* 0x000fda0003fc6270 */
[----:B------:R-:W-:Y:S05]  /*1c2e0*/  @!P6 BRA `(.L_x_1580) ;  /* 0x00000000005ce947 */ /* 0x000fea0003800000 */
[----:B------:R-:W-:Y:S01]  /*1c2f0*/  ISETP.GT.AND P6, PT, R20, -0x1, PT ;  /* 0xffffffff1400780c */ /* 0x000fe20003fc4270 */
[----:B------:R-:W-:-:S12]  /*1c300*/  BSSY B1, `(.L_x_1581) ;  /* 0x0000012000017945 */ /* 0x000fd80003800000 */
[----:B------:R-:W-:Y:S05]  /*1c310*/  @P6 BRA `(.L_x_1582) ;  /* 0x0000000000286947 */ /* 0x000fea0003800000 */
[----:B------:R-:W-:Y:S02]  /*1c320*/  IMAD.U32 R13, RZ, RZ, UR39 ;  /* 0x00000027ff0d7e24 */ /* 0x000fe4000f8e00ff */
[----:B------:R-:W-:-:S03]  /*1c330*/  VIADD R4, R4, 0x8 ;  /* 0x0000000804047836 */ /* 0x000fc60000000000 */
[----:B------:R-:W-:Y:S02]  /*1c340*/  ISETP.NE.AND P6, PT, R13, 0x1, PT ;  /* 0x000000010d00780c */ /* 0x000fe40003fc5270 */
[----:B------:R-:W-:-:S04]  /*1c350*/  IADD3 R4, R4, R196, -R197 ;  /* 0x000000c404047210 */ /* 0x000fc80007ffe8c5 */
[----:B------:R-:W-:-:S07]  /*1c360*/  LOP3.LUT R5, RZ, R4, RZ, 0x33, !PT ;  /* 0x00000004ff057212 */ /* 0x000fce00078e33ff */
[----:B------:R-:W0:Y:S02]  /*1c370*/  @P6 LDC.64 R2, c[0x0][0x9e8] ;  /* 0x00027a00ff026b82 */ /* 0x000e240000000a00 */
[----:B0-----:R-:W-:-:S05]  /*1c380*/  @P6 IMAD.HI.U32 R2, R5, R2, RZ ;  /* 0x0000000205026227 */ /* 0x001fca00078e00ff */
[----:B------:R-:W-:-:S04]  /*1c390*/  @P6 SHF.R.U32.HI R5, RZ, R3, R2 ;  /* 0x00000003ff056219 */ /* 0x000fc80000011602 */
[----:B------:R-:W-:Y:S01]  /*1c3a0*/  LOP3.LUT R5, RZ, R5, RZ, 0x33, !PT ;  /* 0x00000005ff057212 */ /* 0x000fe200078e33ff */
[----:B------:R-:W-:Y:S06]  /*1c3b0*/  BRA `(.L_x_1583) ;  /* 0x0000000000187947 */ /* 0x000fec0003800000 */
.L_x_1582:
[----:B------:R-:W-:Y:S02]  /*1c3c0*/  IMAD.U32 R13, RZ, RZ, UR39 ;  /* 0x00000027ff0d7e24 */ /* 0x000fe4000f8e00ff */
[----:B------:R-:W-:-:S03]  /*1c3d0*/  IMAD.MOV.U32 R5, RZ, RZ, R20 ;  /* 0x000000ffff057224 */ /* 0x000fc600078e0014 */
[----:B------:R-:W-:-:S13]  /*1c3e0*/  ISETP.NE.AND P6, PT, R13, 0x1, PT ;  /* 0x000000010d00780c */ /* 0x000fda0003fc5270 */
[----:B------:R-:W0:Y:S02]  /*1c3f0*/  @P6 LDC.64 R2, c[0x0][0x9e8] ;  /* 0x00027a00ff026b82 */ /* 0x000e240000000a00 */
[----:B0-----:R-:W-:-:S05]  /*1c400*/  @P6 IMAD.HI.U32 R2, R20, R2, RZ ;  /* 0x0000000214026227 */ /* 0x001fca00078e00ff */
[----:B------:R-:W-:-:S07]  /*1c410*/  @P6 SHF.R.U32.HI R5, RZ, R3, R2 ;  /* 0x00000003ff056219 */ /* 0x000fce0000011602 */
.L_x_1583:
[----:B------:R-:W-:Y:S05]  /*1c420*/  BSYNC B1 ;  /* 0x0000000000017941 */ /* 0x000fea0003800000 */
.L_x_1581:
[----:B------:R-:W-:-:S05]  /*1c430*/  IMAD R0, R5, R13, R0 ;  /* 0x0000000d05007224 */ /* 0x000fca00078e0200 */
[----:B------:R-:W-:Y:S02]  /*1c440*/  VIADDMNMX R15, R0, R13, R15, PT ;  /* 0x0000000d000f7246 */ /* 0x000fe4000380010f */
[----:B------:R-:W-:-:S07]  /*1c450*/  VIMNMX R14, R14, R0, !PT ;  /* 0x000000000e0e7248 */ /* 0x000fce0007fe0100 */
.L_x_1580:
[----:B------:R-:W-:Y:S01]  /*1c460*/  ISETP.GT.AND P2, PT, R14, 0x1, !P2 ;  /* 0x000000010e00780c */ /* 0x000fe20005744270 */
[----:B------:R-:W-:Y:S01]  /*1c470*/  @!P1 VIADD R12, R12, 0x30860 ;  /* 0x000308600c0c9836 */ /* 0x000fe20000000000 */
[----:B------:R-:W-:Y:S02]  /*1c480*/  LOP3.LUT P6, RZ, R16, 0x8000, RZ, 0xc0, !PT ;  /* 0x0000800010ff7812 */ /* 0x000fe400078cc0ff */
[----:B------:R-:W-:Y:S02]  /*1c490*/  ISETP.LT.OR P2, PT, R15, 0x2, P2 ;  /* 0x000000020f00780c */ /* 0x000fe40001741670 */
[----:B------:R-:W-:Y:S02]  /*1c4a0*/  ISETP.GT.AND P3, PT, R14, 0x8, !P3 ;  /* 0x000000080e00780c */ /* 0x000fe40005f64270 */
[----:B------:R-:W-:Y:S02]  /*1c4b0*/  FSEL R123, R123, -INF , !P2 ;  /* 0xff8000007b7b7808 */ /* 0x000fe40005000000 */
[----:B------:R-:W-:-:S02]  /*1c4c0*/  LOP3.LUT P2, RZ, R16, 0x4, RZ, 0xc0, !PT ;  /* 0x0000000410ff7812 */ /* 0x000fc4000784c0ff */
[C---:B------:R-:W-:Y:S02]  /*1c4d0*/  ISETP.LT.OR P3, PT, R15.reuse, 0x9, P3 ;  /* 0x000000090f00780c */ /* 0x040fe40001f61670 */
[----:B------:R-:W-:Y:S02]  /*1c4e0*/  ISETP.GT.AND P2, PT, R14, 0x9, !P2 ;  /* 0x000000090e00780c */ /* 0x000fe40005744270 */
[----:B------:R-:W-:Y:S02]  /*1c4f0*/  FSEL R126, R126, -INF , !P3 ;  /* 0xff8000007e7e7808 */ /* 0x000fe40005800000 */
[----:B------:R-:W-:Y:S02]  /*1c500*/  ISETP.LT.OR P2, PT, R15, 0xa, P2 ;  /* 0x0000000a0f00780c */ /* 0x000fe40001741670 */
[----:B------:R-:W-:Y:S02]  /*1c510*/  LOP3.LUT P3, RZ, R16, 0x4000, RZ, 0xc0, !PT ;  /* 0x0000400010ff7812 */ /* 0x000fe4000786c0ff */
[----:B------:R-:W-:-:S02]  /*1c520*/  FSEL R127, R127, -INF , !P2 ;  /* 0xff8000007f7f7808 */ /* 0x000fc40005000000 */
[----:B------:R-:W-:Y:S02]  /*1c530*/  LOP3.LUT P2, RZ, R16, 0x8, RZ, 0xc0, !PT ;  /* 0x0000000810ff7812 */ /* 0x000fe4000784c0ff */
[----:B------:R-:W-:Y:S02]  /*1c540*/  FMNMX.FTZ R0, R120, R11, !PT ;  /* 0x0000000b78007209 */ /* 0x000fe40007810000 */
[----:B------:R-:W-:Y:S02]  /*1c550*/  ISETP.GT.AND P2, PT, R14, 0x10, !P2 ;  /* 0x000000100e00780c */ /* 0x000fe40005744270 */
[----:B------:R-:W-:Y:S02]  /*1c560*/  FMNMX.FTZ R3, R121, R0, !PT ;  /* 0x0000000079037209 */ /* 0x000fe40007810000 */
[----:B------:R-:W-:Y:S02]  /*1c570*/  ISETP.LT.OR P2, PT, R15, 0x11, P2 ;  /* 0x000000110f00780c */ /* 0x000fe40001741670 */
[----:B------:R-:W-:-:S02]  /*1c580*/  FMNMX.FTZ R0, R124, R3, !PT ;  /* 0x000000037c007209 */ /* 0x000fc40007810000 */
        /* <DEDUP_REMOVED lines=51> */
[----:B------:R-:W-:Y:S01]  /*1c8c0*/  LOP3.LUT P6, RZ, R16, 0x20, RZ, 0xc0, !PT ;  /* 0x0000002010ff7812 */ /* 0x000fe200078cc0ff */
[----:B------:R-:W0:Y:S01]  /*1c8d0*/  SHFL.BFLY PT, R3, R2, 0x2, 0x1f ;  /* 0x0c401f0002037f89 */ /* 0x000e2200000e0000 */
[----:B------:R-:W-:Y:S02]  /*1c8e0*/  FSEL R146, R146, -INF , !P2 ;  /* 0xff80000092927808 */ /* 0x000fe40005000000 */
[----:B------:R-:W-:-:S02]  /*1c8f0*/  LOP3.LUT P2, RZ, R16, 0x800, RZ, 0xc0, !PT ;  /* 0x0000080010ff7812 */ /* 0x000fc4000784c0ff */
[----:B------:R-:W-:Y:S02]  /*1c900*/  LOP3.LUT P3, RZ, R16, 0x10, RZ, 0xc0, !PT ;  /* 0x0000001010ff7812 */ /* 0x000fe4000786c0ff */
[C---:B------:R-:W-:Y:S02]  /*1c910*/  ISETP.GT.AND P2, PT, R14.reuse, 0x31, !P2 ;  /* 0x000000310e00780c */ /* 0x040fe40005744270 */
[----:B------:R-:W-:Y:S02]  /*1c920*/  MOV R0, UR38 ;  /* 0x0000002600007c02 */ /* 0x000fe40008000f00 */
[----:B------:R-:W-:Y:S02]  /*1c930*/  ISETP.LT.OR P2, PT, R15, 0x32, P2 ;  /* 0x000000320f00780c */ /* 0x000fe40001741670 */
[----:B------:R-:W-:Y:S02]  /*1c940*/  ISETP.GT.AND P4, PT, R14, 0x51, !P4 ;  /* 0x000000510e00780c */ /* 0x000fe40006784270 */
[----:B------:R-:W-:-:S02]  /*1c950*/  FSEL R147, R147, -INF , !P2 ;  /* 0xff80000093937808 */ /* 0x000fc40005000000 */
[----:B------:R-:W-:Y:S02]  /*1c960*/  LOP3.LUT P2, RZ, R16, 0x400, RZ, 0xc0, !PT ;  /* 0x0000040010ff7812 */ /* 0x000fe4000784c0ff */
[C---:B------:R-:W-:Y:S02]  /*1c970*/  ISETP.GT.AND P5, PT, R14.reuse, 0x58, !P5 ;  /* 0x000000580e00780c */ /* 0x040fe40006fa4270 */
[----:B------:R-:W-:Y:S02]  /*1c980*/  ISETP.GT.AND P2, PT, R14, 0x38, !P2 ;  /* 0x000000380e00780c */ /* 0x000fe40005744270 */
[C---:B------:R-:W-:Y:S02]  /*1c990*/  ISETP.LT.OR P4, PT, R15.reuse, 0x52, P4 ;  /* 0x000000520f00780c */ /* 0x040fe40002781670 */
[----:B------:R-:W-:Y:S02]  /*1c9a0*/  ISETP.LT.OR P2, PT, R15, 0x39, P2 ;  /* 0x000000390f00780c */ /* 0x000fe40001741670 */
[----:B0-----:R-:W-:-:S02]  /*1c9b0*/  FMNMX.FTZ R4, R2, R3, !PT ;  /* 0x0000000302047209 */ /* 0x001fc40007810000 */
[----:B------:R-:W-:Y:S02]  /*1c9c0*/  FSEL R150, R150, -INF , !P2 ;  /* 0xff80000096967808 */ /* 0x000fe40005000000 */
[----:B------:R-:W-:Y:S01]  /*1c9d0*/  LOP3.LUT P2, RZ, R16, 0x200, RZ, 0xc0, !PT ;  /* 0x0000020010ff7812 */ /* 0x000fe2000784c0ff */
[----:B------:R-:W0:Y:S01]  /*1c9e0*/  SHFL.BFLY PT, R5, R4, 0x1, 0x1f ;  /* 0x0c201f0004057f89 */ /* 0x000e2200000e0000 */
[----:B------:R-:W-:Y:S02]  /*1c9f0*/  ISETP.LT.OR P5, PT, R15, 0x59, P5 ;  /* 0x000000590f00780c */ /* 0x000fe40002fa1670 */
[----:B------:R-:W-:Y:S02]  /*1ca00*/  ISETP.GT.AND P2, PT, R14, 0x39, !P2 ;  /* 0x000000390e00780c */ /* 0x000fe40005744270 */
[----:B------:R-:W-:Y:S02]  /*1ca10*/  FSEL R163, R163, -INF , !P4 ;  /* 0xff800000a3a37808 */ /* 0x000fe40006000000 */
[----:B------:R-:W-:-:S02]  /*1ca20*/  ISETP.LT.OR P2, PT, R15, 0x3a, P2 ;  /* 0x0000003a0f00780c */ /* 0x000fc40001741670 */
[----:B------:R-:W-:Y:S02]  /*1ca30*/  FSEL R166, R166, -INF , !P5 ;  /* 0xff800000a6a67808 */ /* 0x000fe40006800000 */
        /* <DEDUP_REMOVED lines=32> */
[-CC-:B------:R-:W-:Y:S01]  /*1cc40*/  FFMA.FTZ R13, R121, R0.reuse, -R3.reuse ;  /* 0x00000000790d7223 */ /* 0x180fe20000010803 */
[----:B------:R-:W-:Y:S01]  /*1cc50*/  FMNMX.FTZ R2, R126, R21, !PT ;  /* 0x000000157e027209 */ /* 0x000fe20007810000 */
[-CC-:B------:R-:W-:Y:S01]  /*1cc60*/  FFMA.FTZ R188, R120, R0.reuse, -R3.reuse ;  /* 0x0000000078bc7223 */ /* 0x180fe20000010803 */
[----:B------:R-:W-:Y:S01]  /*1cc70*/  FSEL R167, R167, -INF , !P3 ;  /* 0xff800000a7a77808 */ /* 0x000fe20005800000 */
        /* <DEDUP_REMOVED lines=23> */
[----:B------:R-:W-:Y:S01]  /*1cdf0*/  FFMA.FTZ R165, R165, R0, -R3 ;  /* 0x00000000a5a57223 */ /* 0x000fe20000010803 */
[----:B------:R-:W-:Y:S01]  /*1ce00*/  MUFU.EX2 R188, R188 ;  /* 0x000000bc00bc7308 */ /* 0x000fe20000000800 */
[----:B------:R-:W-:-:S04]  /*1ce10*/  FMNMX.FTZ R121, R139, R2, !PT ;  /* 0x000000028b797209 */ /* 0x000fc80007810000 */
[----:B------:R-:W-:-:S03]  /*1ce20*/  FMNMX.FTZ R2, R142, R121, !PT ;  /* 0x000000798e027209 */ /* 0x000fc60007810000 */
[----:B------:R-:W-:Y:S01]  /*1ce30*/  MUFU.EX2 R13, R13 ;  /* 0x0000000d000d7308 */ /* 0x000fe20000000800 */
[----:B------:R-:W-:-:S04]  /*1ce40*/  FMNMX.FTZ R121, R143, R2, !PT ;  /* 0x000000028f797209 */ /* 0x000fc80007810000 */
[----:B------:R-:W-:Y:S01]  /*1ce50*/  FMNMX.FTZ R2, R146, R121, !PT ;  /* 0x0000007992027209 */ /* 0x000fe20007810000 */
[----:B------:R-:W-:Y:S02]  /*1ce60*/  FFMA.FTZ R121, R133, R0, -R3 ;  /* 0x0000000085797223 */ /* 0x000fe40000010803 */
[----:B------:R-:W-:Y:S01]  /*1ce70*/  MUFU.EX2 R190, R190 ;  /* 0x000000be00be7308 */ /* 0x000fe20000000800 */
[----:B------:R-:W-:-:S04]  /*1ce80*/  FMNMX.FTZ R125, R147, R2, !PT ;  /* 0x00000002937d7209 */ /* 0x000fc80007810000 */
[----:B------:R-:W-:-:S03]  /*1ce90*/  FMNMX.FTZ R2, R150, R125, !PT ;  /* 0x0000007d96027209 */ /* 0x000fc60007810000 */
        /* <DEDUP_REMOVED lines=12> */
[----:B------:R-:W-:Y:S01]  /*1cf60*/  FMNMX.FTZ R2, R166, R15, !PT ;  /* 0x0000000fa6027209 */ /* 0x000fe20007810000 */
[----:B------:R-:W-:Y:S02]  /*1cf70*/  FFMA.FTZ R15, R145, R0, -R3 ;  /* 0x00000000910f7223 */ /* 0x000fe40000010803 */
[----:B------:R-:W-:Y:S01]  /*1cf80*/  MUFU.EX2 R121, R121 ;  /* 0x0000007900797308 */ /* 0x000fe20000000800 */
[----:B------:R-:W-:-:S05]  /*1cf90*/  FMNMX.FTZ R2, R167, R2, !PT ;  /* 0x00000002a7027209 */ /* 0x000fca0007810000 */
[----:B------:R-:W0:Y:S02]  /*1cfa0*/  SHFL.BFLY PT, R129, R2, 0x2, 0x1f ;  /* 0x0c401f0002817f89 */ /* 0x000e2400000e0000 */
[----:B------:R-:W-:Y:S08]  /*1cfb0*/  MUFU.EX2 R180, R180 ;  /* 0x000000b400b47308 */ /* 0x000ff00000000800 */
[----:B------:R-:W-:Y:S08]  /*1cfc0*/  MUFU.EX2 R124, R124 ;  /* 0x0000007c007c7308 */ /* 0x000ff00000000800 */
[----:B------:R-:W-:Y:S01]  /*1cfd0*/  MUFU.EX2 R182, R182 ;  /* 0x000000b600b67308 */ /* 0x000fe20000000800 */
[----:B0-----:R-:W-:Y:S01]  /*1cfe0*/  FMNMX.FTZ R4, R2, R129, !PT ;  /* 0x0000008102047209 */ /* 0x001fe20007810000 */
[----:B------:R-:W-:Y:S01]  /*1cff0*/  FFMA.FTZ R129, R157, R0, -R3 ;  /* 0x000000009d817223 */ /* 0x000fe20000010803 */
[----:B------:R-:W-:-:S05]  /*1d000*/  FSEL R2, R5, RZ, P2 ;  /* 0x000000ff05027208 */ /* 0x000fca0001000000 */
[----:B------:R-:W-:Y:S01]  /*1d010*/  MUFU.EX2 R14, R14 ;  /* 0x0000000e000e7308 */ /* 0x000fe20000000800 */
[----:B------:R-:W0:Y:S01]  /*1d020*/  SHFL.BFLY PT, R133, R4, 0x1, 0x1f ;  /* 0x0c201f0004857f89 */ /* 0x000e2200000e0000 */
[----:B------:R-:W-:-:S04]  /*1d030*/  FADD.FTZ R3, -R2, R11 ;  /* 0x0000000b02037221 */ /* 0x000fc80000010100 */
[----:B------:R-:W-:Y:S02]  /*1d040*/  FMUL.FTZ R3, R3, R0 ;  /* 0x0000000003037220 */ /* 0x000fe40000410000 */
[----:B------:R-:W-:Y:S08]  /*1d050*/  MUFU.EX2 R176, R176 ;  /* 0x000000b000b07308 */ /* 0x000ff00000000800 */
[----:B------:R1:W2:Y:S08]  /*1d060*/  MUFU.EX2 R2, R3 ;  /* 0x0000000300027308 */ /* 0x0002b00000000800 */
[----:B------:R-:W-:Y:S01]  /*1d070*/  MUFU.EX2 R15, R15 ;  /* 0x0000000f000f7308 */ /* 0x000fe20000000800 */
[----:B0-----:R-:W-:-:S04]  /*1d080*/  FMNMX.FTZ R4, R4, R133, !PT ;  /* 0x0000008504047209 */ /* 0x001fc80007810000 */
[C---:B------:R-:W-:Y:S01]  /*1d090*/  FSETP.NEU.FTZ.AND P2, PT, R4.reuse, -INF , PT ;  /* 0xff8000000400780b */ /* 0x040fe20003f5d000 */
[C---:B------:R-:W-:Y:S02]  /*1d0a0*/  FMUL.FTZ R133, R4.reuse, R0 ;  /* 0x0000000004857220 */ /* 0x040fe40000410000 */
[----:B------:R-:W-:Y:S01]  /*1d0b0*/  MUFU.EX2 R178, R178 ;  /* 0x000000b200b27308 */ /* 0x000fe20000000800 */
[----:B-1----:R-:W-:Y:S02]  /*1d0c0*/  FSEL R3, R4, RZ, P2 ;  /* 0x000000ff04037208 */ /* 0x002fe40001000000 */
[----:B------:R-:W-:Y:S02]  /*1d0d0*/  FSEL R133, R133, RZ, P2 ;  /* 0x000000ff85857208 */ /* 0x000fe40001000000 */
[----:B------:R-:W-:Y:S01]  /*1d0e0*/  ISETP.GT.AND P2, PT, R9, R212, PT ;  /* 0x000000d40900720c */ /* 0x000fe20003f44270 */
[----:B------:R-:W-:Y:S01]  /*1d0f0*/  FADD.FTZ R3, -R3, R8 ;  /* 0x0000000803037221 */ /* 0x000fe20000010100 */
[----:B------:R-:W-:-:S02]  /*1d100*/  VIADD R9, R9, 0xffffffff ;  /* 0xffffffff09097836 */ /* 0x000fc40000000000 */
[-CC-:B------:R-:W-:Y:S01]  /*1d110*/  FFMA.FTZ R189, R122, R0.reuse, -R133.reuse ;  /* 0x000000007abd7223 */ /* 0x180fe20000010885 */
[-CC-:B------:R-:W-:Y:S01]  /*1d120*/  FFMA.FTZ R122, R123, R0.reuse, -R133.reuse ;  /* 0x000000007b7a7223 */ /* 0x180fe20000010885 */
[-C--:B------:R-:W-:Y:S01]  /*1d130*/  FMUL.FTZ R3, R3, R0.reuse ;  /* 0x0000000003037220 */ /* 0x080fe20000410000 */
[-CC-:B------:R-:W-:Y:S01]  /*1d140*/  FFMA.FTZ R187, R134, R0.reuse, -R133.reuse ;  /* 0x0000000086bb7223 */ /* 0x180fe20000010885 */
[----:B--2---:R-:W-:Y:S01]  /*1d150*/  FFMA.FTZ R134, R2, R7, R188 ;  /* 0x0000000702867223 */ /* 0x004fe200000100bc */
[-CC-:B------:R-:W-:Y:S01]  /*1d160*/  FFMA.FTZ R191, R126, R0.reuse, -R133.reuse ;  /* 0x000000007ebf7223 */ /* 0x180fe20000010885 */
[----:B------:R-:W-:Y:S01]  /*1d170*/  MUFU.EX2 R189, R189 ;  /* 0x000000bd00bd7308 */ /* 0x000fe20000000800 */
[-CC-:B------:R-:W-:Y:S01]  /*1d180*/  FFMA.FTZ R123, R127, R0.reuse, -R133.reuse ;  /* 0x000000007f7b7223 */ /* 0x180fe20000010885 */
[----:B------:R-:W-:Y:S01]  /*1d190*/  FADD.FTZ R7, R13, R134 ;  /* 0x000000860d077221 */ /* 0x000fe20000010000 */
[-CC-:B------:R-:W-:Y:S01]  /*1d1a0*/  FFMA.FTZ R185, R130, R0.reuse, -R133.reuse ;  /* 0x0000000082b97223 */ /* 0x180fe20000010885 */
[-CC-:B------:R-:W-:Y:S01]  /*1d1b0*/  FFMA.FTZ R126, R131, R0.reuse, -R133.reuse ;  /* 0x00000000837e7223 */ /* 0x180fe20000010885 */
[-C--:B------:R-:W-:Y:S01]  /*1d1c0*/  FFMA.FTZ R127, R135, R0.reuse, -R133 ;  /* 0x00000000877f7223 */ /* 0x080fe20000010885 */
[----:B------:R-:W-:Y:S01]  /*1d1d0*/  FADD.FTZ R134, R190, R7 ;  /* 0x00000007be867221 */ /* 0x000fe20000010000 */
[-CC-:B------:R-:W-:Y:S01]  /*1d1e0*/  FFMA.FTZ R181, R138, R0.reuse, -R133.reuse ;  /* 0x000000008ab57223 */ /* 0x180fe20000010885 */
[----:B------:R-:W0:Y:S01]  /*1d1f0*/  MUFU.EX2 R3, R3 ;  /* 0x0000000300037308 */ /* 0x000e220000000800 */
[-CC-:B------:R-:W-:Y:S01]  /*1d200*/  FFMA.FTZ R130, R139, R0.reuse, -R133.reuse ;  /* 0x000000008b827223 */ /* 0x180fe20000010885 */
        /* <DEDUP_REMOVED lines=10> */
[----:B------:R-:W-:Y:S01]  /*1d2b0*/  FFMA.FTZ R175, R158, R0, -R133 ;  /* 0x000000009eaf7223 */ /* 0x000fe20000010885 */
[----:B------:R-:W-:Y:S01]  /*1d2c0*/  F2FP.F16.F32.PACK_AB R184, R120, R184 ;  /* 0x000000b878b8723e */ /* 0x000fe200000000ff */
[----:B------:R-:W-:Y:S01]  /*1d2d0*/  FADD.FTZ R136, R186, R135 ;  /* 0x00000087ba887221 */ /* 0x000fe20000010000 */
[----:B------:R-:W-:Y:S01]  /*1d2e0*/  FFMA.FTZ R169, R162, R0, -R133 ;  /* 0x00000000a2a97223 */ /* 0x000fe20000010885 */
[----:B------:R-:W2:Y:S01]  /*1d2f0*/  MUFU.EX2 R191, R191 ;  /* 0x000000bf00bf7308 */ /* 0x000ea20000000800 */
[----:B0-----:R-:W-:Y:S01]  /*1d300*/  FFMA.FTZ R7, R3, R6, R189 ;  /* 0x0000000603077223 */ /* 0x001fe200000100bd */
[--C-:B------:R-:W-:Y:S01]  /*1d310*/  FFMA.FTZ R6, R151, R0, -R133.reuse ;  /* 0x0000000097067223 */ /* 0x100fe20000010885 */
[----:B------:R-:W-:Y:S01]  /*1d320*/  F2FP.F16.F32.PACK_AB R188, R13, R188 ;  /* 0x000000bc0dbc723e */ /* 0x000fe200000000ff */
[-CC-:B------:R-:W-:Y:S01]  /*1d330*/  FFMA.FTZ R163, R163, R0.reuse, -R133.reuse ;  /* 0x00000000a3a37223 */ /* 0x180fe20000010885 */
[----:B------:R-:W-:Y:S01]  /*1d340*/  FFMA.FTZ R166, R166, R0, -R133 ;  /* 0x00000000a6a67223 */ /* 0x000fe20000010885 */
[----:B------:R-:W-:-:S02]  /*1d350*/  F2FP.F16.F32.PACK_AB R190, R21, R190 ;  /* 0x000000be15be723e */ /* 0x000fc400000000ff */
[----:B------:R-:W0:Y:S01]  /*1d360*/  MUFU.EX2 R123, R123 ;  /* 0x0000007b007b7308 */ /* 0x000e220000000800 */
[C---:B-1----:R-:W-:Y:S01]  /*1d370*/  FADD.FTZ R134, R122.reuse, R7 ;  /* 0x000000077a867221 */ /* 0x042fe20000010000 */
[C---:B------:R-:W-:Y:S01]  /*1d380*/  FADD.FTZ R7, R121.reuse, R136 ;  /* 0x0000008879077221 */ /* 0x040fe20000010000 */
[----:B------:R-:W-:Y:S02]  /*1d390*/  F2FP.F16.F32.PACK_AB R186, R121, R186 ;  /* 0x000000ba79ba723e */ /* 0x000fe400000000ff */
[----:B------:R-:W-:Y:S01]  /*1d3a0*/  F2FP.F16.F32.PACK_AB R189, R122, R189 ;  /* 0x000000bd7abd723e */ /* 0x000fe200000000ff */
[----:B------:R-:W-:Y:S01]  /*1d3b0*/  FADD.FTZ R135, R180, R7 ;  /* 0x00000007b4877221 */ /* 0x000fe20000010000 */
[C---:B------:R-:W-:Y:S01]  /*1d3c0*/  F2FP.F16.F32.PACK_AB R180, R124.reuse, R180 ;  /* 0x000000b47cb4723e */ /* 0x040fe200000000ff */
[----:B------:R-:W1:Y:S01]  /*1d3d0*/  MUFU.EX2 R185, R185 ;  /* 0x000000b900b97308 */ /* 0x000e620000000800 */
[----:B--2---:R-:W-:Y:S01]  /*1d3e0*/  FADD.FTZ R134, R191, R134 ;  /* 0x00000086bf867221 */ /* 0x004fe20000010000 */
[----:B------:R-:W-:-:S04]  /*1d3f0*/  FADD.FTZ R135, R124, R135 ;  /* 0x000000877c877221 */ /* 0x000fc80000010000 */
[----:B------:R-:W-:Y:S01]  /*1d400*/  FADD.FTZ R135, R182, R135 ;  /* 0x00000087b6877221 */ /* 0x000fe20000010000 */
[C---:B------:R-:W-:Y:S01]  /*1d410*/  F2FP.F16.F32.PACK_AB R182, R14.reuse, R182 ;  /* 0x000000b60eb6723e */ /* 0x040fe200000000ff */
[----:B------:R-:W2:Y:S01]  /*1d420*/  MUFU.EX2 R126, R126 ;  /* 0x0000007e007e7308 */ /* 0x000ea20000000800 */
[C---:B0-----:R-:W-:Y:S01]  /*1d430*/  FADD.FTZ R134, R123.reuse, R134 ;  /* 0x000000867b867221 */ /* 0x041fe20000010000 */
[----:B------:R-:W-:Y:S01]  /*1d440*/  FADD.FTZ R135, R14, R135 ;  /* 0x000000870e877221 */ /* 0x000fe20000010000 */
[----:B------:R-:W-:-:S03]  /*1d450*/  F2FP.F16.F32.PACK_AB R191, R123, R191 ;  /* 0x000000bf7bbf723e */ /* 0x000fc600000000ff */
[----:B------:R-:W-:Y:S01]  /*1d460*/  FADD.FTZ R138, R176, R135 ;  /* 0x00000087b08a7221 */ /* 0x000fe20000010000 */
[----:B------:R-:W-:Y:S01]  /*1d470*/  F2FP.F16.F32.PACK_AB R176, R15, R176 ;  /* 0x000000b00fb0723e */ /* 0x000fe200000000ff */
[----:B------:R-:W0:Y:S01]  /*1d480*/  MUFU.EX2 R187, R187 ;  /* 0x000000bb00bb7308 */ /* 0x000e220000000800 */
[----:B-1----:R-:W-:Y:S01]  /*1d490*/  FADD.FTZ R7, R185, R134 ;  /* 0x00000086b9077221 */ /* 0x002fe20000010000 */
[----:B------:R-:W-:-:S04]  /*1d4a0*/  FADD.FTZ R135, R15, R138 ;  /* 0x0000008a0f877221 */ /* 0x000fc80000010000 */
[----:B------:R-:W-:Y:S02]  /*1d4b0*/  FADD.FTZ R138, R178, R135 ;  /* 0x00000087b28a7221 */ /* 0x000fe40000010000 */
[----:B------:R-:W1:Y:S01]  /*1d4c0*/  MUFU.EX2 R127, R127 ;  /* 0x0000007f007f7308 */ /* 0x000e620000000800 */
[C---:B--2---:R-:W-:Y:S01]  /*1d4d0*/  FADD.FTZ R134, R126.reuse, R7 ;  /* 0x000000077e867221 */ /* 0x044fe20000010000 */
[----:B------:R-:W-:Y:S01]  /*1d4e0*/  @!P1 PRMT R7, RZ, 0x654, R12 ;  /* 0x00000654ff079816 */ /* 0x000fe2000000000c */
[----:B------:R-:W-:Y:S01]  /*1d4f0*/  FFMA.FTZ R12, R155, R0, -R133 ;  /* 0x000000009b0c7223 */ /* 0x000fe20000010885 */
[----:B------:R-:W-:Y:S02]  /*1d500*/  F2FP.F16.F32.PACK_AB R185, R126, R185 ;  /* 0x000000b97eb9723e */ /* 0x000fe400000000ff */
[----:B------:R2:W-:Y:S02]  /*1d510*/  @!P1 SYNCS.ARRIVE.TRANS64.RED.A1T0 RZ, [R7+URZ], RZ ;  /* 0x000000ff07ff99a7 */ /* 0x0005e4000810043f */
[----:B------:R-:W2:Y:S01]  /*1d520*/  MUFU.EX2 R181, R181 ;  /* 0x000000b500b57308 */ /* 0x000ea20000000800 */
[----:B0-----:R-:W-:-:S07]  /*1d530*/  FADD.FTZ R134, R187, R134 ;  /* 0x00000086bb867221 */ /* 0x001fce0000010000 */
[----:B------:R-:W0:Y:S01]  /*1d540*/  MUFU.EX2 R130, R130 ;  /* 0x0000008200827308 */ /* 0x000e220000000800 */
[----:B-1----:R-:W-:Y:S01]  /*1d550*/  FADD.FTZ R136, R127, R134 ;  /* 0x000000867f887221 */ /* 0x002fe20000010000 */
[-CC-:B------:R-:W-:Y:S01]  /*1d560*/  FFMA.FTZ R134, R159, R0.reuse, -R133.reuse ;  /* 0x000000009f867223 */ /* 0x180fe20000010885 */
[----:B------:R-:W-:Y:S01]  /*1d570*/  FFMA.FTZ R133, R167, R0, -R133 ;  /* 0x00000000a7857223 */ /* 0x000fe20000010885 */
[----:B------:R-:W-:-:S04]  /*1d580*/  F2FP.F16.F32.PACK_AB R187, R127, R187 ;  /* 0x000000bb7fbb723e */ /* 0x000fc800000000ff */
        /* <DEDUP_REMOVED lines=9> */
[----:B------:R-:W-:-:S06]  /*1d620*/  F2FP.F16.F32.PACK_AB R178, R125, R178 ;  /* 0x000000b27db2723e */ /* 0x000fcc00000000ff */
[----:B------:R-:W2:Y:S01]  /*1d630*/  MUFU.EX2 R177, R177 ;  /* 0x000000b100b17308 */ /* 0x000ea20000000800 */
[C---:B0-----:R-:W-:Y:S01]  /*1d640*/  FADD.FTZ R136, R8.reuse, R7 ;  /* 0x0000000708887221 */ /* 0x041fe20000010000 */
[----:B------:R-:W-:Y:S01]  /*1d650*/  F2FP.F16.F32.PACK_AB R183, R8, R183 ;  /* 0x000000b708b7723e */ /* 0x000fe200000000ff */
[----:B------:R-:W-:-:S05]  /*1d660*/  IMAD.MOV.U32 R8, RZ, RZ, R4 ;  /* 0x000000ffff087224 */ /* 0x000fca00078e0004 */
        /* <DEDUP_REMOVED lines=37> */
[----:B------:R-:W-:Y:S01]  /*1d8c0*/  F2FP.F16.F32.PACK_AB R175, R134, R175 ;  /* 0x000000af86af723e */ /* 0x000fe200000000ff */
[----:B------:R-:W-:-:S05]  /*1d8d0*/  IMAD.MOV.U32 R13, RZ, RZ, R23 ;  /* 0x000000ffff0d7224 */ /* 0x000fca00078e0017 */
[----:B------:R-:W0:Y:S01]  /*1d8e0*/  MUFU.EX2 R14, R163 ;  /* 0x000000a3000e7308 */ /* 0x000e220000000800 */
[C---:B-1----:R-:W-:Y:S01]  /*1d8f0*/  FADD.FTZ R7, R11.reuse, R124 ;  /* 0x0000007c0b077221 */ /* 0x042fe20000010000 */
[----:B------:R-:W-:-:S06]  /*1d900*/  F2FP.F16.F32.PACK_AB R170, R11, R170 ;  /* 0x000000aa0baa723e */ /* 0x000fcc00000000ff */
[----:B------:R-:W1:Y:S01]  /*1d910*/  MUFU.EX2 R166, R166 ;  /* 0x000000a600a67308 */ /* 0x000e620000000800 */
[----:B--2---:R-:W-:-:S07]  /*1d920*/  FADD.FTZ R11, R169, R120 ;  /* 0x00000078a90b7221 */ /* 0x004fce0000010000 */
[----:B------:R-:W2:Y:S01]  /*1d930*/  MUFU.EX2 R133, R133 ;  /* 0x0000008500857308 */ /* 0x000ea20000000800 */
[C---:B0-----:R-:W-:Y:S01]  /*1d940*/  FADD.FTZ R11, R14.reuse, R11 ;  /* 0x0000000b0e0b7221 */ /* 0x041fe20000010000 */
[----:B------:R-:W-:-:S03]  /*1d950*/  F2FP.F16.F32.PACK_AB R169, R14, R169 ;  /* 0x000000a90ea9723e */ /* 0x000fc600000000ff */
[----:B-1----:R-:W-:-:S04]  /*1d960*/  FADD.FTZ R11, R166, R11 ;  /* 0x0000000ba60b7221 */ /* 0x002fc80000010000 */
[C---:B--2---:R-:W-:Y:S01]  /*1d970*/  FADD.FTZ R6, R133.reuse, R11 ;  /* 0x0000000b85067221 */ /* 0x044fe20000010000 */
[----:B------:R-:W-:Y:S02]  /*1d980*/  F2FP.F16.F32.PACK_AB R171, R133, R166 ;  /* 0x000000a685ab723e */ /* 0x000fe400000000ff */
[----:B------:R-:W-:Y:S01]  /*1d990*/  MOV R11, R5 ;  /* 0x00000005000b7202 */ /* 0x000fe20000000f00 */
[----:B------:R-:W-:Y:S06]  /*1d9a0*/  @P2 BRA `(.L_x_1584) ;  /* 0xffffffc800f42947 */ /* 0x000fec000383ffff */
.L_x_1565:
[----:B------:R-:W-:Y:S05]  /*1d9b0*/  BSYNC B0 ;  /* 0x0000000000007941 */ /* 0x000fea0003800000 */
.L_x_1564:
        /* <DEDUP_REMOVED lines=99> */
.L_x_1585:
[----:B------:R-:W-:Y:S01]  /*1dff0*/  IMAD R12, R23, 0x8, R17 ;  /* 0x00000008170c7824 */ /* 0x000fe200078e0211 */
[----:B------:R-:W-:-:S04]  /*1e000*/  SHF.L.U32 R3, R194, 0x1f, RZ ;  /* 0x0000001fc2037819 */ /* 0x000fc800000006ff */
[----:B------:R0:W1:Y:S01]  /*1e010*/  SYNCS.PHASECHK.TRANS64.TRYWAIT P2, [R12+URZ+0x30850], R3 ;  /* 0x030850030c0075a7 */ /* 0x000062000804017f */
[----:B------:R-:W-:Y:S05]  /*1e020*/  @!P0 BRA `(.L_x_1586) ;  /* 0x0000000000048947 */ /* 0x000fea0003800000 */
[----:B------:R-:W-:Y:S01]  /*1e030*/  BPT.TRAP 0x1 ;  /* 0x000000040000795c */ /* 0x000fe20000300000 */
.L_x_1586:
        /* <DEDUP_REMOVED lines=9> */
.L_x_1588:
[----:B------:R-:W-:Y:S05]  /*1e0d0*/  BSYNC B0 ;  /* 0x0000000000007941 */ /* 0x000fea0003800000 */
.L_x_1587:
[----:B01----:R-:W-:Y:S01]  /*1e0e0*/  IMAD.MOV.U32 R3, RZ, RZ, 0x40000040 ;  /* 0x40000040ff037424 */ /* 0x003fe200078e00ff */
[C---:B------:R-:W-:Y:S01]  /*1e0f0*/  R2UR UR6, R2.reuse ;  /* 0x00000000020672ca */ /* 0x040fe200000e0000 */
[----:B------:R-:W-:Y:S01]  /*1e100*/  WARPGROUP.ARRIVE ;  /* 0x00000000000079c5 */ /* 0x000fe20000000000 */
[----:B------:R-:W-:Y:S01]  /*1e110*/  IMAD.MOV.U32 R9, RZ, RZ, 0x40000040 ;  /* 0x40000040ff097424 */ /* 0x000fe200078e00ff */
[----:B------:R-:W-:Y:S01]  /*1e120*/  IADD3 R8, R2, 0x80, RZ ;  /* 0x0000008002087810 */ /* 0x000fe20007ffe0ff */
[----:B------:R-:W-:Y:S01]  /*1e130*/  @!P1 VIADD R12, R12, 0x30860 ;  /* 0x000308600c0c9836 */ /* 0x000fe20000000000 */
[----:B------:R-:W-:Y:S01]  /*1e140*/  R2UR UR7, R3 ;  /* 0x00000000030772ca */ /* 0x000fe200000e0000 */
[----:B------:R-:W-:Y:S01]  /*1e150*/  IMAD.MOV.U32 R3, RZ, RZ, 0x40000040 ;  /* 0x40000040ff037424 */ /* 0x000fe200078e00ff */
[----:B------:R-:W-:Y:S01]  /*1e160*/  IADD3 R23, R23, 0x1, RZ ;  /* 0x0000000117177810 */ /* 0x000fe20007ffe0ff */
[----:B------:R-:W-:Y:S01]  /*1e170*/  VIADD R220, R220, 0x1 ;  /* 0x00000001dcdc7836 */ /* 0x000fe20000000000 */
[----:B------:R-:W-:-:S02]  /*1e180*/  @!P1 PRMT R12, RZ, 0x654, R12 ;  /* 0x00000654ff0c9816 */ /* 0x000fc4000000000c */
[----:B------:R-:W-:-:S04]  /*1e190*/  ISETP.NE.AND P2, PT, R23, 0x2, PT ;  /* 0x000000021700780c */ /* 0x000fc80003f45270 */
[----:B------:R-:W-:-:S03]  /*1e1a0*/  SEL R23, R23, RZ, P2 ;  /* 0x000000ff17177207 */ /* 0x000fc60001000000 */
        /* <DEDUP_REMOVED lines=16> */
[C---:B------:R-:W-:Y:S01]  /*1e2b0*/  VIADD R8, R2.reuse, 0x200 ;  /* 0x0000020002087836 */ /* 0x040fe20000000000 */
[----:B------:R-:W-:Y:S01]  /*1e2c0*/  R2UR UR7, R9 ;  /* 0x00000000090772ca */ /* 0x000fe200000e0000 */
[----:B------:R-:W-:Y:S02]  /*1e2d0*/  IMAD.MOV.U32 R9, RZ, RZ, 0x40000040 ;  /* 0x40000040ff097424 */ /* 0x000fe400078e00ff */
[----:B------:R-:W-:Y:S01]  /*1e2e0*/  VIADD R2, R2, 0x280 ;  /* 0x0000028002027836 */ /* 0x000fe20000000000 */
[----:B------:R-:W-:Y:S02]  /*1e2f0*/  WARPGROUP.DEPBAR.LE gsb0, 0x0 ;  /* 0x00008000000079c5 */ /* 0x000fe40000010000 */
[----:B------:R-:W-:-:S11]  /*1e300*/  WARPGROUP.ARRIVE ;  /* 0x00000000000079c5 */ /* 0x000fd60000000000 */
[----:B------:R-:W-:Y:S01]  /*1e310*/  HGMMA.64x192x16.F32 R24, R176, gdesc[UR4].tnspB, R24, gsb0 ;  /* 0x42e00004b0187df0 */ /* 0x000fe20008000818 */
[----:B------:R-:W-:Y:S02]  /*1e320*/  R2UR UR6, R8 ;  /* 0x00000000080672ca */ /* 0x000fe400000e0000 */
[----:B------:R-:W-:Y:S01]  /*1e330*/  R2UR UR7, R9 ;  /* 0x00000000090772ca */ /* 0x000fe200000e0000 */
[----:B------:R-:W-:Y:S02]  /*1e340*/  WARPGROUP.DEPBAR.LE gsb0, 0x0 ;  /* 0x00008000000079c5 */ /* 0x000fe40000010000 */
[----:B------:R-:W-:-:S14]  /*1e350*/  WARPGROUP.ARRIVE ;  /* 0x00000000000079c5 */ /* 0x000fdc0000000000 */
        /* <DEDUP_REMOVED lines=130> */
.L_x_1438:
        /* <DEDUP_REMOVED lines=9> */
[----:B------:R-:W2:Y:S01]  /*1ec10*/  S2R R6, SR_SWINHI ;  /* 0x0000000000067919 */ /* 0x000ea20000002f00 */
[----:B------:R-:W-:Y:S01]  /*1ec20*/  ULDC.64 UR4, c[0x0][0xbd8] ;  /* 0x0002f60000047ab9 */ /* 0x000fe20000000a00 */
[----:B------:R-:W-:Y:S01]  /*1ec30*/  F2FP.F16.F32.PACK_AB R24, R25, R24 ;  /* 0x000000181918723e */ /* 0x000fe200000000ff */
[----:B------:R-:W-:Y:S01]  /*1ec40*/  ULDC.64 UR6, c[0x0][0x208] ;  /* 0x0000820000067ab9 */ /* 0x000fe20000000a00 */
        /* <DEDUP_REMOVED lines=18> */
[----:B------:R-:W-:Y:S01]  /*1ed70*/  IMAD.WIDE R26, R235, 0x2, R4 ;  /* 0x00000002eb1a7825 */ /* 0x000fe200078e0204 */
[----:B------:R-:W-:Y:S02]  /*1ed80*/  F2FP.F16.F32.PACK_AB R66, R69, R68 ;  /* 0x000000444542723e */ /* 0x000fe400000000ff */
[----:B------:R-:W-:Y:S02]  /*1ed90*/  F2FP.F16.F32.PACK_AB R67, R71, R67 ;  /* 0x000000434743723e */ /* 0x000fe400000000ff */
[C---:B------:R-:W-:Y:S02]  /*1eda0*/  IADD3 R111, P2, R26.reuse, 0x20, RZ ;  /* 0x000000201a6f7810 */ /* 0x040fe40007f5e0ff */
[----:B------:R-:W-:-:S02]  /*1edb0*/  IADD3 R143, P0, R26, 0x4020, RZ ;  /* 0x000040201a8f7810 */ /* 0x000fc40007f1e0ff */
[----:B------:R-:W-:Y:S01]  /*1edc0*/  LOP3.LUT R6, R111, 0x380, RZ, 0xc0, !PT ;  /* 0x000003806f067812 */ /* 0x000fe200078ec0ff */
[--C-:B------:R-:W-:Y:S01]  /*1edd0*/  IMAD.X R9, RZ, RZ, R27.reuse, P2 ;  /* 0x000000ffff097224 */ /* 0x100fe200010e061b */
[----:B------:R-:W-:Y:S02]  /*1ede0*/  LOP3.LUT R7, R26, 0x380, RZ, 0xc0, !PT ;  /* 0x000003801a077812 */ /* 0x000fe400078ec0ff */
[----:B------:R-:W-:Y:S02]  /*1edf0*/  SHF.R.U64 R6, R6, 0x3, RZ ;  /* 0x0000000306067819 */ /* 0x000fe400000012ff */
[C---:B------:R-:W-:Y:S02]  /*1ee00*/  IADD3 R137, P1, R26.reuse, 0x40, RZ ;  /* 0x000000401a897810 */ /* 0x040fe40007f3e0ff */
[C---:B------:R-:W-:Y:S02]  /*1ee10*/  IADD3 R139, P6, R26.reuse, 0x60, RZ ;  /* 0x000000601a8b7810 */ /* 0x040fe40007fde0ff */
[----:B------:R-:W-:Y:S01]  /*1ee20*/  IADD3 R141, P5, R26, 0x4000, RZ ;  /* 0x000040001a8d7810 */ /* 0x000fe20007fbe0ff */
[--C-:B------:R-:W-:Y:S01]  /*1ee30*/  IMAD.X R11, RZ, RZ, R27.reuse, P1 ;  /* 0x000000ffff0b7224 */ /* 0x100fe200008e061b */
[----:B------:R-:W-:Y:S01]  /*1ee40*/  LOP3.LUT R8, R6, R111, RZ, 0x3c, !PT ;  /* 0x0000006f06087212 */ /* 0x000fe200078e3cff */
[--C-:B------:R-:W-:Y:S01]  /*1ee50*/  IMAD.X R13, RZ, RZ, R27.reuse, P6 ;  /* 0x000000ffff0d7224 */ /* 0x100fe200030e061b */
[----:B------:R-:W-:Y:S01]  /*1ee60*/  LOP3.LUT R6, R143, 0x380, RZ, 0xc0, !PT ;  /* 0x000003808f067812 */ /* 0x000fe200078ec0ff */
[----:B------:R-:W-:Y:S01]  /*1ee70*/  IMAD.X R15, RZ, RZ, R27, P5 ;  /* 0x000000ffff0f7224 */ /* 0x000fe200028e061b */
[----:B------:R-:W-:-:S02]  /*1ee80*/  SHF.R.U64 R7, R7, 0x3, RZ ;  /* 0x0000000307077819 */ /* 0x000fc400000012ff */
[----:B------:R-:W-:Y:S02]  /*1ee90*/  SHF.R.U64 R6, R6, 0x3, RZ ;  /* 0x0000000306067819 */ /* 0x000fe400000012ff */
[C---:B------:R-:W-:Y:S02]  /*1eea0*/  IADD3 R145, P4, R26.reuse, 0x4040, RZ ;  /* 0x000040401a917810 */ /* 0x040fe40007f9e0ff */
[C---:B------:R-:W-:Y:S02]  /*1eeb0*/  IADD3 R147, P3, R26.reuse, 0x4060, RZ ;  /* 0x000040601a937810 */ /* 0x040fe40007f7e0ff */
[C---:B------:R-:W-:Y:S01]  /*1eec0*/  IADD3 R149, P2, R26.reuse, 0x8000, RZ ;  /* 0x000080001a957810 */ /* 0x040fe20007f5e0ff */
[--C-:B------:R-:W-:Y:S01]  /*1eed0*/  IMAD.X R31, RZ, RZ, R27.reuse, P4 ;  /* 0x000000ffff1f7224 */ /* 0x100fe200020e061b */
[C---:B------:R-:W-:Y:S01]  /*1eee0*/  IADD3 R151, P1, R26.reuse, 0x8020, RZ ;  /* 0x000080201a977810 */ /* 0x040fe20007f3e0ff */
[--C-:B------:R-:W-:Y:S01]  /*1eef0*/  IMAD.X R35, RZ, RZ, R27.reuse, P3 ;  /* 0x000000ffff237224 */ /* 0x100fe200018e061b */
[C---:B------:R-:W-:Y:S01]  /*1ef00*/  IADD3 R153, P6, R26.reuse, 0x8040, RZ ;  /* 0x000080401a997810 */ /* 0x040fe20007fde0ff */
[--C-:B------:R-:W-:Y:S01]  /*1ef10*/  IMAD.X R39, RZ, RZ, R27.reuse, P2 ;  /* 0x000000ffff277224 */ /* 0x100fe200010e061b */
[----:B------:R-:W-:Y:S01]  /*1ef20*/  IADD3 R86, P5, R26, 0x8060, RZ ;  /* 0x000080601a567810 */ /* 0x000fe20007fbe0ff */
[----:B------:R-:W-:Y:S01]  /*1ef30*/  IMAD.X R43, RZ, RZ, R27, P1 ;  /* 0x000000ffff2b7224 */ /* 0x000fe200008e061b */
[----:B------:R-:W-:-:S02]  /*1ef40*/  LOP3.LUT R26, R7, R26, RZ, 0x3c, !PT ;  /* 0x0000001a071a7212 */ /* 0x000fc400078e3cff */
[----:B------:R-:W-:Y:S01]  /*1ef50*/  LOP3.LUT R20, R6, R143, RZ, 0x3c, !PT ;  /* 0x0000008f06147212 */ /* 0x000fe200078e3cff */
[----:B------:R-:W-:Y:S01]  /*1ef60*/  IMAD.X R7, RZ, RZ, R27, P5 ;  /* 0x000000ffff077224 */ /* 0x000fe200028e061b */
[----:B------:R-:W-:Y:S02]  /*1ef70*/  LOP3.LUT R6, R151, 0x380, RZ, 0xc0, !PT ;  /* 0x0000038097067812 */ /* 0x000fe400078ec0ff */
[-C--:B------:R-:W-:Y:S02]  /*1ef80*/  IADD3.X R21, RZ, R27.reuse, RZ, P0, !PT ;  /* 0x0000001bff157210 */ /* 0x080fe400007fe4ff */
[-C--:B------:R-:W-:Y:S02]  /*1ef90*/  IADD3.X R47, RZ, R27.reuse, RZ, P6, !PT ;  /* 0x0000001bff2f7210 */ /* 0x080fe400037fe4ff */
[----:B------:R-:W-:Y:S02]  /*1efa0*/  MOV R78, R26 ;  /* 0x0000001a004e7202 */ /* 0x000fe40000000f00 */
[----:B------:R-:W-:-:S02]  /*1efb0*/  LOP3.LUT R42, R86, 0x380, RZ, 0xc0, !PT ;  /* 0x00000380562a7812 */ /* 0x000fc400078ec0ff */
[----:B------:R-:W-:Y:S02]  /*1efc0*/  LOP3.LUT R27, R153, 0x380, RZ, 0xc0, !PT ;  /* 0x00000380991b7812 */ /* 0x000fe400078ec0ff */
[----:B------:R-:W-:Y:S02]  /*1efd0*/  F2FP.F16.F32.PACK_AB R26, R29, R28 ;  /* 0x0000001c1d1a723e */ /* 0x000fe400000000ff */
[----:B------:R-:W-:Y:S02]  /*1efe0*/  SHF.R.U64 R6, R6, 0x3, RZ ;  /* 0x0000000306067819 */ /* 0x000fe400000012ff */
[----:B------:R-:W-:Y:S02]  /*1eff0*/  SHF.R.U64 R29, R42, 0x3, RZ ;  /* 0x000000032a1d7819 */ /* 0x000fe400000012ff */
[----:B------:R-:W-:Y:S02]  /*1f000*/  SHF.R.U64 R28, R27, 0x3, RZ ;  /* 0x000000031b1c7819 */ /* 0x000fe400000012ff */
[----:B------:R-:W-:-:S02]  /*1f010*/  LOP3.LUT R42, R6, R151, RZ, 0x3c, !PT ;  /* 0x00000097062a7212 */ /* 0x000fc400078e3cff */
[----:B------:R-:W-:Y:S02]  /*1f020*/  LOP3.LUT R6, R29, R86, RZ, 0x3c, !PT ;  /* 0x000000561d067212 */ /* 0x000fe400078e3cff */
[----:B------:R-:W-:Y:S02]  /*1f030*/  LOP3.LUT R46, R28, R153, RZ, 0x3c, !PT ;  /* 0x000000991c2e7212 */ /* 0x000fe400078e3cff */
[----:B------:R-:W-:Y:S02]  /*1f040*/  MOV R28, R8 ;  /* 0x00000008001c7202 */ /* 0x000fe40000000f00 */
[----:B------:R-:W-:Y:S02]  /*1f050*/  MOV R8, R42 ;  /* 0x0000002a00087202 */ /* 0x000fe40000000f00 */
[----:B------:R-:W-:Y:S02]  /*1f060*/  F2FP.F16.F32.PACK_AB R43, R130, R0 ;  /* 0x00000000822b723e */ /* 0x000fe400000000ff */
[----:B------:R-:W-:-:S02]  /*1f070*/  MOV R0, R6 ;  /* 0x0000000600007202 */ /* 0x000fc40000000f00 */
[----:B------:R-:W2:Y:S01]  /*1f080*/  LDC.64 R6, c[0x0][0xbd8] ;  /* 0x0002f600ff067b82 */ /* 0x000ea20000000a00 */
[----:B------:R-:W-:Y:S02]  /*1f090*/  LOP3.LUT R34, R147, 0x380, RZ, 0xc0, !PT ;  /* 0x0000038093227812 */ /* 0x000fe400078ec0ff */
[----:B------:R-:W-:Y:S02]  /*1f0a0*/  ISETP.NE.U32.AND P0, PT, RZ, UR4, PT ;  /* 0x00000004ff007c0c */ /* 0x000fe4000bf05070 */
[----:B------:R-:W-:Y:S02]  /*1f0b0*/  LOP3.LUT R10, R137, 0x380, RZ, 0xc0, !PT ;  /* 0x00000380890a7812 */ /* 0x000fe400078ec0ff */
[----:B------:R-:W-:Y:S02]  /*1f0c0*/  LOP3.LUT R12, R139, 0x380, RZ, 0xc0, !PT ;  /* 0x000003808b0c7812 */ /* 0x000fe400078ec0ff */
[----:B------:R-:W-:Y:S02]  /*1f0d0*/  LOP3.LUT R14, R141, 0x380, RZ, 0xc0, !PT ;  /* 0x000003808d0e7812 */ /* 0x000fe400078ec0ff */
[----:B------:R-:W-:-:S02]  /*1f0e0*/  SHF.R.U64 R34, R34, 0x3, RZ ;  /* 0x0000000322227819 */ /* 0x000fc400000012ff */
[----:B------:R-:W-:Y:S01]  /*1f0f0*/  ISETP.NE.AND.EX P0, PT, RZ, UR5, PT, P0 ;  /* 0x00000005ff007c0c */ /* 0x000fe2000bf05300 */
[----:B------:R-:W-:Y:S01]  /*1f100*/  ULDC.64 UR4, c[0x0][0xbe0] ;  /* 0x0002f80000047ab9 */ /* 0x000fe20000000a00 */
[----:B------:R-:W-:Y:S02]  /*1f110*/  SHF.R.U64 R10, R10, 0x3, RZ ;  /* 0x000000030a0a7819 */ /* 0x000fe400000012ff */
[----:B------:R-:W-:Y:S02]  /*1f120*/  LOP3.LUT R30, R145, 0x380, RZ, 0xc0, !PT ;  /* 0x00000380911e7812 */ /* 0x000fe400078ec0ff */
[----:B------:R-:W-:Y:S02]  /*1f130*/  SHF.R.U64 R12, R12, 0x3, RZ ;  /* 0x000000030c0c7819 */ /* 0x000fe400000012ff */
[----:B------:R-:W-:Y:S02]  /*1f140*/  ISETP.NE.U32.AND P1, PT, RZ, UR4, PT ;  /* 0x00000004ff007c0c */ /* 0x000fe4000bf25070 */
[----:B------:R-:W-:-:S02]  /*1f150*/  SHF.R.U64 R14, R14, 0x3, RZ ;  /* 0x000000030e0e7819 */ /* 0x000fc400000012ff */
[----:B------:R-:W-:Y:S02]  /*1f160*/  LOP3.LUT R38, R149, 0x380, RZ, 0xc0, !PT ;  /* 0x0000038095267812 */ /* 0x000fe400078ec0ff */
[----:B------:R-:W-:Y:S02]  /*1f170*/  LOP3.LUT R34, R34, R147, RZ, 0x3c, !PT ;  /* 0x0000009322227212 */ /* 0x000fe400078e3cff */
[----:B------:R-:W-:Y:S02]  /*1f180*/  LOP3.LUT R10, R10, R137, RZ, 0x3c, !PT ;  /* 0x000000890a0a7212 */ /* 0x000fe400078e3cff */
[----:B------:R-:W-:Y:S02]  /*1f190*/  SHF.R.U64 R30, R30, 0x3, RZ ;  /* 0x000000031e1e7819 */ /* 0x000fe400000012ff */
[----:B------:R-:W-:Y:S02]  /*1f1a0*/  LOP3.LUT R12, R12, R139, RZ, 0x3c, !PT ;  /* 0x0000008b0c0c7212 */ /* 0x000fe400078e3cff */
[----:B------:R-:W-:-:S02]  /*1f1b0*/  ISETP.NE.AND.EX P1, PT, RZ, UR5, PT, P1 ;  /* 0x00000005ff007c0c */ /* 0x000fc4000bf25310 */
[----:B------:R-:W-:Y:S02]  /*1f1c0*/  LOP3.LUT R14, R14, R141, RZ, 0x3c, !PT ;  /* 0x0000008d0e0e7212 */ /* 0x000fe400078e3cff */
[----:B------:R-:W-:Y:S02]  /*1f1d0*/  SHF.R.U64 R38, R38, 0x3, RZ ;  /* 0x0000000326267819 */ /* 0x000fe400000012ff */
[----:B------:R-:W-:Y:S01]  /*1f1e0*/  F2FP.F16.F32.PACK_AB R27, R134, R123 ;  /* 0x0000007b861b723e */ /* 0x000fe200000000ff */
[----:B------:R-:W-:Y:S01]  /*1f1f0*/  BAR.SYNC.DEFER_BLOCKING 0x1, 0x100 ;  /* 0x0044000000007b1d */ /* 0x000fe20000010000 */
[----:B------:R-:W-:Y:S02]  /*1f200*/  MOV R9, R34 ;  /* 0x0000002200097202 */ /* 0x000fe40000000f00 */
[----:B------:R-:W-:Y:S02]  /*1f210*/  F2FP.F16.F32.PACK_AB R34, R37, R36 ;  /* 0x000000242522723e */ /* 0x000fe400000000ff */
[----:B------:R-:W-:-:S02]  /*1f220*/  F2FP.F16.F32.PACK_AB R35, R132, R121 ;  /* 0x000000798423723e */ /* 0x000fc400000000ff */
[----:B------:R-:W-:Y:S02]  /*1f230*/  LOP3.LUT R30, R30, R145, RZ, 0x3c, !PT ;  /* 0x000000911e1e7212 */ /* 0x000fe400078e3cff */
[----:B------:R-:W-:Y:S02]  /*1f240*/  MOV R10, R10 ;  /* 0x0000000a000a7202 */ /* 0x000fe40000000f00 */
[----:B------:R-:W-:Y:S02]  /*1f250*/  F2FP.F16.F32.PACK_AB R42, R45, R44 ;  /* 0x0000002c2d2a723e */ /* 0x000fe400000000ff */
[----:B------:R-:W-:Y:S02]  /*1f260*/  MOV R12, R12 ;  /* 0x0000000c000c7202 */ /* 0x000fe40000000f00 */
[----:B------:R-:W-:Y:S02]  /*1f270*/  LOP3.LUT R38, R38, R149, RZ, 0x3c, !PT ;  /* 0x0000009526267212 */ /* 0x000fe400078e3cff */
[----:B------:R-:W-:-:S02]  /*1f280*/  MOV R14, R14 ;  /* 0x0000000e000e7202 */ /* 0x000fc40000000f00 */
[----:B------:R-:W-:Y:S02]  /*1f290*/  MOV R20, R20 ;  /* 0x0000001400147202 */ /* 0x000fe40000000f00 */
[----:B------:R-:W-:Y:S02]  /*1f2a0*/  F2FP.F16.F32.PACK_AB R73, R70, R74 ;  /* 0x0000004a4649723e */ /* 0x000fe400000000ff */
[----:B------:R-:W-:Y:S01]  /*1f2b0*/  F2FP.F16.F32.PACK_AB R80, R81, R80 ;  /* 0x000000505150723e */ /* 0x000fe200000000ff */
[----:B------:R-:W-:Y:S01]  /*1f2c0*/  STSM.16.M88.4 [R78], R24 ;  /* 0x000000184e007844 */ /* 0x000fe20000000200 */
[----:B------:R-:W-:Y:S02]  /*1f2d0*/  MOV R30, R30 ;  /* 0x0000001e001e7202 */ /* 0x000fe40000000f00 */
[----:B------:R-:W-:Y:S01]  /*1f2e0*/  F2FP.F16.F32.PACK_AB R74, R77, R76 ;  /* 0x0000004c4d4a723e */ /* 0x000fe200000000ff */
[----:B------:R-:W-:Y:S01]  /*1f2f0*/  STSM.16.M88.4 [R28], R32 ;  /* 0x000000201c007844 */ /* 0x000fe20000000200 */
[----:B------:R-:W-:-:S02]  /*1f300*/  F2FP.F16.F32.PACK_AB R75, R79, R75 ;  /* 0x0000004b4f4b723e */ /* 0x000fc400000000ff */
[----:B------:R-:W-:Y:S01]  /*1f310*/  F2FP.F16.F32.PACK_AB R81, R63, R82 ;  /* 0x000000523f51723e */ /* 0x000fe200000000ff */
[----:B------:R2:W-:Y:S01]  /*1f320*/  STSM.16.M88.4 [R10], R40 ;  /* 0x000000280a007844 */ /* 0x0005e20000000200 */
[----:B------:R-:W-:Y:S02]  /*1f330*/  F2FP.F16.F32.PACK_AB R88, R89, R88 ;  /* 0x000000585958723e */ /* 0x000fe400000000ff */
[----:B------:R-:W-:Y:S01]  /*1f340*/  F2FP.F16.F32.PACK_AB R82, R85, R84 ;  /* 0x000000545552723e */ /* 0x000fe200000000ff */
[----:B------:R-:W-:Y:S01]  /*1f350*/  STSM.16.M88.4 [R12], R48 ;  /* 0x000000300c007844 */ /* 0x000fe20000000200 */
[----:B------:R-:W-:Y:S02]  /*1f360*/  F2FP.F16.F32.PACK_AB R83, R87, R83 ;  /* 0x000000535753723e */ /* 0x000fe400000000ff */
[----:B------:R-:W-:Y:S01]  /*1f370*/  F2FP.F16.F32.PACK_AB R89, R62, R90 ;  /* 0x0000005a3e59723e */ /* 0x000fe200000000ff */
[----:B------:R-:W-:Y:S01]  /*1f380*/  STSM.16.M88.4 [R14], R56 ;  /* 0x000000380e007844 */ /* 0x000fe20000000200 */
[----:B------:R-:W-:-:S02]  /*1f390*/  F2FP.F16.F32.PACK_AB R96, R97, R96 ;  /* 0x000000606160723e */ /* 0x000fc400000000ff */
[----:B------:R-:W-:Y:S01]  /*1f3a0*/  MOV R38, R38 ;  /* 0x0000002600267202 */ /* 0x000fe20000000f00 */
[----:B------:R3:W-:Y:S01]  /*1f3b0*/  STSM.16.M88.4 [R20], R64 ;  /* 0x0000004014007844 */ /* 0x0007e20000000200 */
[----:B------:R-:W-:Y:S02]  /*1f3c0*/  F2FP.F16.F32.PACK_AB R90, R93, R92 ;  /* 0x0000005c5d5a723e */ /* 0x000fe400000000ff */
[----:B------:R-:W-:Y:S01]  /*1f3d0*/  F2FP.F16.F32.PACK_AB R91, R95, R91 ;  /* 0x0000005b5f5b723e */ /* 0x000fe200000000ff */
[----:B------:R-:W-:Y:S01]  /*1f3e0*/  STSM.16.M88.4 [R30], R72 ;  /* 0x000000481e007844 */ /* 0x000fe20000000200 */
[----:B------:R-:W-:Y:S01]  /*1f3f0*/  F2FP.F16.F32.PACK_AB R97, R55, R98 ;  /* 0x000000623761723e */ /* 0x000fe200000000ff */
[----:B--2---:R-:W-:Y:S01]  /*1f400*/  IMAD.WIDE R10, R219, 0x4, R6 ;  /* 0x00000004db0a7825 */ /* 0x004fe200078e0206 */
[----:B------:R-:W-:Y:S01]  /*1f410*/  F2FP.F16.F32.PACK_AB R104, R105, R104 ;  /* 0x000000686968723e */ /* 0x000fe200000000ff */
[----:B------:R2:W-:Y:S01]  /*1f420*/  STSM.16.M88.4 [R9], R80 ;  /* 0x0000005009007844 */ /* 0x0005e20000000200 */
[----:B------:R-:W-:Y:S01]  /*1f430*/  F2FP.F16.F32.PACK_AB R98, R101, R100 ;  /* 0x000000646562723e */ /* 0x000fe200000000ff */
[----:B------:R-:W4:Y:S01]  /*1f440*/  @P1 LDC.64 R6, c[0x0][0xbe0] ;  /* 0x0002f800ff061b82 */ /* 0x000f220000000a00 */
[----:B------:R-:W-:Y:S01]  /*1f450*/  F2FP.F16.F32.PACK_AB R99, R103, R99 ;  /* 0x000000636763723e */ /* 0x000fe200000000ff */
[----:B------:R-:W-:Y:S01]  /*1f460*/  STSM.16.M88.4 [R38], R88 ;  /* 0x0000005826007844 */ /* 0x000fe20000000200 */
[----:B------:R-:W-:-:S02]  /*1f470*/  F2FP.F16.F32.PACK_AB R105, R54, R106 ;  /* 0x0000006a3669723e */ /* 0x000fc400000000ff */
[----:B------:R-:W-:Y:S01]  /*1f480*/  F2FP.F16.F32.PACK_AB R112, R113, R112 ;  /* 0x000000707170723e */ /* 0x000fe200000000ff */
[----:B------:R0:W-:Y:S01]  /*1f490*/  STSM.16.M88.4 [R8], R96 ;  /* 0x0000006008007844 */ /* 0x0001e20000000200 */
[----:B------:R-:W-:Y:S02]  /*1f4a0*/  MOV R46, R46 ;  /* 0x0000002e002e7202 */ /* 0x000fe40000000f00 */
[----:B------:R-:W-:Y:S01]  /*1f4b0*/  F2FP.F16.F32.PACK_AB R107, R107, R110 ;  /* 0x0000006e6b6b723e */ /* 0x000fe200000000ff */
[----:B------:R-:W-:Y:S01]  /*1f4c0*/  ULDC UR4, c[0x0][0xa88] ;  /* 0x0002a20000047ab9 */ /* 0x000fe20000000800 */
[----:B------:R-:W-:Y:S01]  /*1f4d0*/  F2FP.F16.F32.PACK_AB R106, R109, R108 ;  /* 0x0000006c6d6a723e */ /* 0x000fe200000000ff */
[----:B---3--:R-:W-:Y:S01]  /*1f4e0*/  IMAD.MOV.U32 R20, RZ, RZ, RZ ;  /* 0x000000ffff147224 */ /* 0x008fe200078e00ff */
[----:B------:R-:W-:Y:S02]  /*1f4f0*/  F2FP.F16.F32.PACK_AB R113, R115, R114 ;  /* 0x000000727371723e */ /* 0x000fe400000000ff */
[----:B------:R-:W-:Y:S01]  /*1f500*/  F2FP.F16.F32.PACK_AB R114, R117, R116 ;  /* 0x000000747572723e */ /* 0x000fe200000000ff */
[----:B------:R-:W-:Y:S01]  /*1f510*/  STSM.16.M88.4 [R46], R104 ;  /* 0x000000682e007844 */ /* 0x000fe20000000200 */
[----:B------:R-:W-:-:S05]  /*1f520*/  F2FP.F16.F32.PACK_AB R115, R119, R118 ;  /* 0x000000767773723e */ /* 0x000fca00000000ff */
[----:B------:R3:W-:Y:S01]  /*1f530*/  STSM.16.M88.4 [R0], R112 ;  /* 0x0000007000007844 */ /* 0x0007e20000000200 */
[----:B------:R-:W-:Y:S01]  /*1f540*/  BAR.SYNC.DEFER_BLOCKING 0x1, 0x100 ;  /* 0x0044000000007b1d */ /* 0x000fe20000010000 */
[----:B--2---:R-:W-:-:S04]  /*1f550*/  IMAD R9, R214, 0x40, R213 ;  /* 0x00000040d6097824 */ /* 0x004fc800078e02d5 */
[----:B------:R-:W-:-:S03]  /*1f560*/  IMAD.WIDE R4, R9, 0x2, R4 ;  /* 0x0000000209047825 */ /* 0x000fc600078e0204 */
[----:B------:R-:W-:Y:S01]  /*1f570*/  IADD3 R9, P5, R4, 0x1000, RZ ;  /* 0x0000100004097810 */ /* 0x000fe20007fbe0ff */
[----:B----4-:R-:W-:-:S03]  /*1f580*/  @P1 IMAD.WIDE R6, R219, 0x4, R6 ;  /* 0x00000004db061825 */ /* 0x010fc600078e0206 */
[----:B0-----:R-:W-:Y:S01]  /*1f590*/  LOP3.LUT R8, R9, 0x380, RZ, 0xc0, !PT ;  /* 0x0000038009087812 */ /* 0x001fe200078ec0ff */
[----:B---3--:R-:W-:-:S03]  /*1f5a0*/  IMAD.U32 R0, RZ, RZ, UR4 ;  /* 0x00000004ff007e24 */ /* 0x008fc6000f8e00ff */
[----:B------:R-:W-:Y:S02]  /*1f5b0*/  SHF.R.U64 R8, R8, 0x3, RZ ;  /* 0x0000000308087819 */ /* 0x000fe400000012ff */
[----:B------:R-:W-:Y:S01]  /*1f5c0*/  IADD3 R13, P4, R4, 0x2000, RZ ;  /* 0x00002000040d7810 */ /* 0x000fe20007f9e0ff */
[----:B------:R0:W5:Y:S01]  /*1f5d0*/  @P0 LDG.E R20, desc[UR6][R10.64] ;  /* 0x000000060a140981 */ /* 0x000162000c1e1900 */
[----:B------:R-:W-:-:S03]  /*1f5e0*/  LOP3.LUT R8, R8, R9, RZ, 0x3c, !PT ;  /* 0x0000000908087212 */ /* 0x000fc600078e3cff */
[----:B------:R0:W5:Y:S01]  /*1f5f0*/  @P1 LDG.E R0, desc[UR6][R6.64] ;  /* 0x0000000606001981 */ /* 0x000162000c1e1900 */
[----:B------:R-:W-:Y:S07]  /*1f600*/  @P1 BRA `(.L_x_1592) ;  /* 0x0000000000141947 */ /* 0x000fee0003800000 */
[----:B------:R-:W-:Y:S05]  /*1f610*/  @!P0 BRA `(.L_x_1592) ;  /* 0x0000000000108947 */ /* 0x000fea0003800000 */
[----:B------:R-:W-:Y:S02]  /*1f620*/  ULDC.64 UR4, c[0x0][0x208] ;  /* 0x0000820000047ab9 */ /* 0x000fe40000000a00 */
[----:B0-----:R-:W2:Y:S04]  /*1f630*/  LDG.E R7, desc[UR4][R10.64] ;  /* 0x000000040a077981 */ /* 0x001ea8000c1e1900 */
[----:B-----5:R-:W2:Y:S02]  /*1f640*/  LDG.E R0, desc[UR4][R10.64+0x4] ;  /* 0x000004040a007981 */ /* 0x020ea4000c1e1900 */
[----:B--2---:R-:W-:-:S07]  /*1f650*/  IADD3 R0, -R7, R0, RZ ;  /* 0x0000000007007210 */ /* 0x004fce0007ffe1ff */
.L_x_1592:
[----:B------:R-:W-:Y:S01]  /*1f660*/  SHF.R.S32.HI R61, RZ, 0x1f, R218 ;  /* 0x0000001fff3d7819 */ /* 0x000fe200000114da */
[----:B------:R-:W-:Y:S01]  /*1f670*/  ULDC.64 UR4, c[0x0][0xb70] ;  /* 0x0002dc0000047ab9 */ /* 0x000fe20000000a00 */
[--C-:B-----5:R-:W-:Y:S01]  /*1f680*/  SHF.R.S32.HI R21, RZ, 0x1f, R20.reuse ;  /* 0x0000001fff157819 */ /* 0x120fe20000011414 */
[----:B------:R-:W-:Y:S01]  /*1f690*/  ULDC.64 UR6, c[0x0][0x208] ;  /* 0x0000820000067ab9 */ /* 0x000fe20000000a00 */
[----:B------:R-:W-:Y:S01]  /*1f6a0*/  SHF.R.S32.HI R9, RZ, 0x1f, R219 ;  /* 0x0000001fff097819 */ /* 0x000fe200000114db */
[----:B0-----:R-:W-:Y:S01]  /*1f6b0*/  IMAD R7, R61, UR4, RZ ;  /* 0x000000043d077c24 */ /* 0x001fe2000f8e02ff */
[----:B------:R-:W-:Y:S02]  /*1f6c0*/  SEL R65, R219, RZ, !P0 ;  /* 0x000000ffdb417207 */ /* 0x000fe40004000000 */
[----:B------:R-:W-:Y:S01]  /*1f6d0*/  SEL R60, R9, RZ, !P0 ;  /* 0x000000ff093c7207 */ /* 0x000fe20004000000 */
[----:B------:R-:W-:Y:S01]  /*1f6e0*/  IMAD R11, R218, UR5, R7 ;  /* 0x00000005da0b7c24 */ /* 0x000fe2000f8e0207 */
[----:B------:R-:W-:Y:S01]  /*1f6f0*/  IADD3 R29, P0, R4, 0x4000, RZ ;  /* 0x00004000041d7810 */ /* 0x000fe20007f1e0ff */
[----:B------:R-:W-:Y:S01]  /*1f700*/  IMAD.WIDE.U32 R6, R218, UR4, R20 ;  /* 0x00000004da067c25 */ /* 0x000fe2000f8e0014 */
[----:B------:R-:W-:Y:S01]  /*1f710*/  ULDC.64 UR4, c[0x0][0xb78] ;  /* 0x0002de0000047ab9 */ /* 0x000fe20000000a00 */
[----:B------:R-:W-:-:S02]  /*1f720*/  IADD3 R25, P3, R4, 0x3000, RZ ;  /* 0x0000300004197810 */ /* 0x000fc40007f7e0ff */
[----:B------:R-:W-:Y:S01]  /*1f730*/  IMAD.IADD R7, R7, 0x1, R11 ;  /* 0x0000000107077824 */ /* 0x000fe200078e020b */
[----:B------:R-:W-:Y:S01]  /*1f740*/  IADD3 R33, P1, R4, 0x5000, RZ ;  /* 0x0000500004217810 */ /* 0x000fe20007f3e0ff */
[----:B------:R-:W-:Y:S01]  /*1f750*/  IMAD R9, R60, UR4, RZ ;  /* 0x000000043c097c24 */ /* 0x000fe2000f8e02ff */
[----:B------:R-:W-:Y:S01]  /*1f760*/  LOP3.LUT R28, R29, 0x380, RZ, 0xc0, !PT ;  /* 0x000003801d1c7812 */ /* 0x000fe200078ec0ff */
[----:B------:R-:W-:Y:S01]  /*1f770*/  IMAD R11, R223, 0x80, R216 ;  /* 0x00000080df0b7824 */ /* 0x000fe200078e02d8 */
[----:B------:R-:W-:Y:S01]  /*1f780*/  IADD3 R37, P2, R4, 0x6000, RZ ;  /* 0x0000600004257810 */ /* 0x000fe20007f5e0ff */
[----:B------:R-:W-:Y:S01]  /*1f790*/  IMAD.WIDE.U32 R6, R65, UR4, R6 ;  /* 0x0000000441067c25 */ /* 0x000fe2000f8e0006 */
[----:B------:R-:W-:Y:S02]  /*1f7a0*/  LOP3.LUT R12, R13, 0x380, RZ, 0xc0, !PT ;  /* 0x000003800d0c7812 */ /* 0x000fe400078ec0ff */
[----:B------:R-:W-:Y:S01]  /*1f7b0*/  LOP3.LUT R24, R25, 0x380, RZ, 0xc0, !PT ;  /* 0x0000038019187812 */ /* 0x000fe200078ec0ff */
[----:B------:R-:W-:Y:S01]  /*1f7c0*/  IMAD R10, R65, UR5, R9 ;  /* 0x00000005410a7c24 */ /* 0x000fe2000f8e0209 */
[----:B------:R-:W-:Y:S01]  /*1f7d0*/  SHF.R.S32.HI R9, RZ, 0x1f, R11 ;  /* 0x0000001fff097819 */ /* 0x000fe2000001140b */
[----:B------:R-:W-:Y:S01]  /*1f7e0*/  ULDC.64 UR4, c[0x0][0xb40] ;  /* 0x0002d00000047ab9 */ /* 0x000fe20000000a00 */
[----:B------:R-:W-:-:S02]  /*1f7f0*/  IADD3 R6, P6, R11, R6, RZ ;  /* 0x000000060b067210 */ /* 0x000fc40007fde0ff */
[----:B------:R-:W-:Y:S02]  /*1f800*/  LOP3.LUT R32, R33, 0x380, RZ, 0xc0, !PT ;  /* 0x0000038021207812 */ /* 0x000fe400078ec0ff */
[----:B------:R-:W-:Y:S02]  /*1f810*/  SHF.R.U64 R28, R28, 0x3, RZ ;  /* 0x000000031c1c7819 */ /* 0x000fe400000012ff */
[----:B------:R-:W-:Y:S02]  /*1f820*/  LOP3.LUT R36, R37, 0x380, RZ, 0xc0, !PT ;  /* 0x0000038025247812 */ /* 0x000fe400078ec0ff */
[----:B------:R-:W-:Y:S01]  /*1f830*/  IADD3.X R9, R9, R7, R10, P6, !PT ;  /* 0x0000000709097210 */ /* 0x000fe200037fe40a */
[----:B------:R-:W-:Y:S01]  /*1f840*/  VIADD R7, R11, 0x8 ;  /* 0x000000080b077836 */ /* 0x000fe20000000000 */
[----:B------:R-:W-:Y:S02]  /*1f850*/  SHF.R.U64 R12, R12, 0x3, RZ ;  /* 0x000000030c0c7819 */ /* 0x000fe400000012ff */
[----:B------:R-:W-:-:S02]  /*1f860*/  SHF.R.U64 R24, R24, 0x3, RZ ;  /* 0x0000000318187819 */ /* 0x000fc400000012ff */
[----:B------:R-:W-:Y:S02]  /*1f870*/  SHF.R.U64 R32, R32, 0x3, RZ ;  /* 0x0000000320207819 */ /* 0x000fe400000012ff */
[----:B------:R-:W-:Y:S02]  /*1f880*/  LEA R54, P6, R6, UR4, 0x2 ;  /* 0x0000000406367c11 */ /* 0x000fe4000f8c10ff */
[----:B------:R-:W-:Y:S01]  /*1f890*/  LOP3.LUT R28, R28, R29, RZ, 0x3c, !PT ;  /* 0x0000001d1c1c7212 */ /* 0x000fe200078e3cff */
[--C-:B------:R-:W-:Y:S01]  /*1f8a0*/  IMAD.X R29, RZ, RZ, R5.reuse, P0 ;  /* 0x000000ffff1d7224 */ /* 0x100fe200000e0605 */
[----:B------:R-:W-:Y:S02]  /*1f8b0*/  SHF.R.U64 R36, R36, 0x3, RZ ;  /* 0x0000000324247819 */ /* 0x000fe400000012ff */
[----:B------:R-:W-:Y:S02]  /*1f8c0*/  LOP3.LUT P0, RZ, R226, 0x3, RZ, 0xc0, !PT ;  /* 0x00000003e2ff7812 */ /* 0x000fe4000780c0ff */
[----:B------:R-:W-:Y:S01]  /*1f8d0*/  LOP3.LUT R12, R12, R13, RZ, 0x3c, !PT ;  /* 0x0000000d0c0c7212 */ /* 0x000fe200078e3cff */
[----:B------:R-:W-:Y:S01]  /*1f8e0*/  IMAD.X R13, RZ, RZ, R5, P4 ;  /* 0x000000ffff0d7224 */ /* 0x000fe200020e0605 */
[----:B------:R-:W-:-:S02]  /*1f8f0*/  LOP3.LUT R24, R24, R25, RZ, 0x3c, !PT ;  /* 0x0000001918187212 */ /* 0x000fc400078e3cff */
[----:B------:R-:W-:Y:S01]  /*1f900*/  LOP3.LUT R32, R32, R33, RZ, 0x3c, !PT ;  /* 0x0000002120207212 */ /* 0x000fe200078e3cff */
[----:B------:R-:W-:Y:S01]  /*1f910*/  IMAD.X R33, RZ, RZ, R5, P1 ;  /* 0x000000ffff217224 */ /* 0x000fe200008e0605 */
[----:B------:R-:W-:Y:S01]  /*1f920*/  LEA.HI.X R55, R6, UR5, R9, 0x2, P6 ;  /* 0x0000000506377c11 */ /* 0x000fe2000b0f1409 */
[--C-:B------:R-:W-:Y:S01]  /*1f930*/  IMAD.X R9, RZ, RZ, R5.reuse, P5 ;  /* 0x000000ffff097224 */ /* 0x100fe200028e0605 */
[----:B------:R-:W-:Y:S01]  /*1f940*/  LOP3.LUT R36, R36, R37, RZ, 0x3c, !PT ;  /* 0x0000002524247212 */ /* 0x000fe200078e3cff */
[----:B------:R-:W-:Y:S01]  /*1f950*/  IMAD.X R37, RZ, RZ, R5, P2 ;  /* 0x000000ffff257224 */ /* 0x000fe200010e0605 */
[----:B------:R-:W-:Y:S01]  /*1f960*/  IADD3.X R25, RZ, R5, RZ, P3, !PT ;  /* 0x00000005ff197210 */ /* 0x000fe20001ffe4ff */
[----:B------:R-:W-:Y:S01]  /*1f970*/  ULDC.64 UR4, c[0x0][0xaa0] ;  /* 0x0002a80000047ab9 */ /* 0x000fe20000000a00 */
[C---:B------:R-:W-:Y:S02]  /*1f980*/  IADD3 R41, P6, R4.reuse, 0x7000, RZ ;  /* 0x0000700004297810 */ /* 0x040fe40007fde0ff */
[----:B------:R-:W-:-:S02]  /*1f990*/  IADD3 R45, P5, R4, 0x8000, RZ ;  /* 0x00008000042d7810 */ /* 0x000fc40007fbe0ff */
[C---:B------:R-:W-:Y:S02]  /*1f9a0*/  IADD3 R49, P4, R4.reuse, 0x9000, RZ ;  /* 0x0000900004317810 */ /* 0x040fe40007f9e0ff */
[C---:B------:R-:W-:Y:S02]  /*1f9b0*/  IADD3 R53, P3, R4.reuse, 0xa000, RZ ;  /* 0x0000a00004357810 */ /* 0x040fe40007f7e0ff */
[-C--:B------:R-:W-:Y:S02]  /*1f9c0*/  ISETP.GE.OR P1, PT, R11, R0.reuse, P0 ;  /* 0x000000000b00720c */ /* 0x080fe40000726670 */
[C---:B------:R-:W-:Y:S02]  /*1f9d0*/  LOP3.LUT R6, R4.reuse, 0x380, RZ, 0xc0, !PT ;  /* 0x0000038004067812 */ /* 0x040fe400078ec0ff */
[----:B------:R-:W-:Y:S02]  /*1f9e0*/  IADD3 R11, P2, R4, 0xb000, RZ ;  /* 0x0000b000040b7810 */ /* 0x000fe40007f5e0ff */
[----:B------:R-:W-:-:S02]  /*1f9f0*/  ISETP.GE.OR P0, PT, R7, R0, P0 ;  /* 0x000000000700720c */ /* 0x000fc40000706670 */
[----:B------:R-:W-:Y:S01]  /*1fa00*/  LOP3.LUT R40, R41, 0x380, RZ, 0xc0, !PT ;  /* 0x0000038029287812 */ /* 0x000fe200078ec0ff */
[----:B------:R-:W-:Y:S01]  /*1fa10*/  IMAD.X R57, RZ, RZ, R5, P2 ;  /* 0x000000ffff397224 */ /* 0x000fe200010e0605 */
[----:B------:R-:W-:Y:S02]  /*1fa20*/  LOP3.LUT R44, R45, 0x380, RZ, 0xc0, !PT ;  /* 0x000003802d2c7812 */ /* 0x000fe400078ec0ff */
[----:B------:R-:W-:Y:S01]  /*1fa30*/  LOP3.LUT R48, R49, 0x380, RZ, 0xc0, !PT ;  /* 0x0000038031307812 */ /* 0x000fe200078ec0ff */
[----:B------:R0:W-:Y:S01]  /*1fa40*/  @!P1 STG.E desc[UR6][R54.64], R3 ;  /* 0x0000000336009986 */ /* 0x0001e2000c101906 */
[----:B------:R-:W-:Y:S02]  /*1fa50*/  LOP3.LUT R52, R53, 0x380, RZ, 0xc0, !PT ;  /* 0x0000038035347812 */ /* 0x000fe400078ec0ff */
[----:B------:R-:W-:Y:S02]  /*1fa60*/  SHF.R.U64 R7, R6, 0x3, RZ ;  /* 0x0000000306077819 */ /* 0x000fe400000012ff */
[----:B------:R-:W-:Y:S01]  /*1fa70*/  LOP3.LUT R6, R11, 0x380, RZ, 0xc0, !PT ;  /* 0x000003800b067812 */ /* 0x000fe200078ec0ff */
[----:B------:R2:W-:Y:S01]  /*1fa80*/  @!P0 STG.E desc[UR6][R54.64+0x20], R2 ;  /* 0x0000200236008986 */ /* 0x0005e2000c101906 */
[----:B------:R-:W-:-:S02]  /*1fa90*/  SHF.R.U64 R40, R40, 0x3, RZ ;  /* 0x0000000328287819 */ /* 0x000fc400000012ff */
[----:B------:R-:W-:Y:S01]  /*1faa0*/  SHF.R.U64 R44, R44, 0x3, RZ ;  /* 0x000000032c2c7819 */ /* 0x000fe200000012ff */
[----:B------:R-:W5:Y:S01]  /*1fab0*/  LD.E.128 R12, desc[UR6][R12.64] ;  /* 0x000000060c0c7980 */ /* 0x000f62000c101d00 */
[----:B------:R-:W-:Y:S02]  /*1fac0*/  SHF.R.U64 R48, R48, 0x3, RZ ;  /* 0x0000000330307819 */ /* 0x000fe400000012ff */
[----:B------:R-:W-:Y:S01]  /*1fad0*/  SHF.R.U64 R52, R52, 0x3, RZ ;  /* 0x0000000334347819 */ /* 0x000fe200000012ff */
[----:B------:R-:W5:Y:S01]  /*1fae0*/  LD.E.128 R24, desc[UR6][R24.64] ;  /* 0x0000000618187980 */ /* 0x000f62000c101d00 */
[----:B------:R-:W-:Y:S02]  /*1faf0*/  SHF.R.U64 R6, R6, 0x3, RZ ;  /* 0x0000000306067819 */ /* 0x000fe400000012ff */
[----:B------:R-:W-:Y:S01]  /*1fb00*/  LOP3.LUT R40, R40, R41, RZ, 0x3c, !PT ;  /* 0x0000002928287212 */ /* 0x000fe200078e3cff */
[----:B------:R-:W5:Y:S01]  /*1fb10*/  LD.E.128 R28, desc[UR6][R28.64] ;  /* 0x000000061c1c7980 */ /* 0x000f62000c101d00 */
[----:B------:R-:W-:Y:S01]  /*1fb20*/  LOP3.LUT R44, R44, R45, RZ, 0x3c, !PT ;  /* 0x0000002d2c2c7212 */ /* 0x000fe200078e3cff */
[--C-:B------:R-:W-:Y:S01]  /*1fb30*/  IMAD.X R45, RZ, RZ, R5.reuse, P5 ;  /* 0x000000ffff2d7224 */ /* 0x100fe200028e0605 */
[----:B------:R-:W-:Y:S01]  /*1fb40*/  LOP3.LUT R48, R48, R49, RZ, 0x3c, !PT ;  /* 0x0000003130307212 */ /* 0x000fe200078e3cff */
[--C-:B------:R-:W-:Y:S01]  /*1fb50*/  IMAD.X R49, RZ, RZ, R5.reuse, P4 ;  /* 0x000000ffff317224 */ /* 0x100fe200020e0605 */
[----:B------:R-:W-:Y:S01]  /*1fb60*/  LOP3.LUT R52, R52, R53, RZ, 0x3c, !PT ;  /* 0x0000003534347212 */ /* 0x000fe200078e3cff */
[----:B------:R-:W-:Y:S01]  /*1fb70*/  IMAD.X R53, RZ, RZ, R5, P3 ;  /* 0x000000ffff357224 */ /* 0x000fe200018e0605 */
[----:B------:R-:W-:Y:S01]  /*1fb80*/  IADD3.X R41, RZ, R5, RZ, P6, !PT ;  /* 0x00000005ff297210 */ /* 0x000fe200037fe4ff */
[----:B------:R-:W5:Y:S01]  /*1fb90*/  LD.E.128 R32, desc[UR6][R32.64] ;  /* 0x0000000620207980 */ /* 0x000f62000c101d00 */
[----:B------:R-:W-:-:S02]  /*1fba0*/  LOP3.LUT R4, R7, R4, RZ, 0x3c, !PT ;  /* 0x0000000407047212 */ /* 0x000fc400078e3cff */
[----:B------:R-:W-:Y:S01]  /*1fbb0*/  LOP3.LUT R56, R6, R11, RZ, 0x3c, !PT ;  /* 0x0000000b06387212 */ /* 0x000fe200078e3cff */
[----:B------:R-:W5:Y:S01]  /*1fbc0*/  LD.E.128 R36, desc[UR6][R36.64] ;  /* 0x0000000624247980 */ /* 0x000f62000c101d00 */
[----:B0-----:R-:W-:Y:S01]  /*1fbd0*/  SHF.R.S32.HI R3, RZ, 0x1f, R213 ;  /* 0x0000001fff037819 */ /* 0x001fe200000114d5 */
[----:B------:R-:W-:Y:S01]  /*1fbe0*/  IMAD R21, R21, UR4, RZ ;  /* 0x0000000415157c24 */ /* 0x000fe2000f8e02ff */
[----:B--2---:R-:W-:Y:S01]  /*1fbf0*/  MOV R2, R213 ;  /* 0x000000d500027202 */ /* 0x004fe20000000f00 */
[----:B------:R-:W5:Y:S04]  /*1fc00*/  LD.E.128 R4, desc[UR6][R4.64] ;  /* 0x0000000604047980 */ /* 0x000f68000c101d00 */
[----:B------:R-:W5:Y:S04]  /*1fc10*/  LD.E.128 R8, desc[UR6][R8.64] ;  /* 0x0000000608087980 */ /* 0x000f68000c101d00 */
[----:B------:R-:W5:Y:S04]  /*1fc20*/  LD.E.128 R40, desc[UR6][R40.64] ;  /* 0x0000000628287980 */ /* 0x000f68000c101d00 */
[----:B------:R-:W5:Y:S04]  /*1fc30*/  LD.E.128 R44, desc[UR6][R44.64] ;  /* 0x000000062c2c7980 */ /* 0x000f68000c101d00 */
[----:B------:R-:W5:Y:S04]  /*1fc40*/  LD.E.128 R48, desc[UR6][R48.64] ;  /* 0x0000000630307980 */ /* 0x000f68000c101d00 */
[----:B------:R-:W5:Y:S04]  /*1fc50*/  LD.E.128 R52, desc[UR6][R52.64] ;  /* 0x0000000634347980 */ /* 0x000f68000c101d00 */
[----:B------:R-:W5:Y:S01]  /*1fc60*/  LD.E.128 R56, desc[UR6][R56.64] ;  /* 0x0000000638387980 */ /* 0x000f62000c101d00 */
[----:B------:R-:W-:Y:S01]  /*1fc70*/  @!PT LDS RZ, [RZ] ;  /* 0x00000000fffff984 */ /* 0x000fe20000000800 */
[----:B------:R-:W-:Y:S01]  /*1fc80*/  @!PT LDS RZ, [RZ] ;  /* 0x00000000fffff984 */ /* 0x000fe20000000800 */
[----:B------:R-:W-:Y:S01]  /*1fc90*/  @!PT LDS RZ, [RZ] ;  /* 0x00000000fffff984 */ /* 0x000fe20000000800 */
[----:B------:R-:W-:Y:S01]  /*1fca0*/  @!PT LDS RZ, [RZ] ;  /* 0x00000000fffff984 */ /* 0x000fe20000000800 */
[----:B------:R0:W-:Y:S06]  /*1fcb0*/  MEMBAR.ALL.CTA ;  /* 0x0000000000007992 */ /* 0x0001ec0000008000 */
[----:B0-----:R-:W0:Y:S01]  /*1fcc0*/  FENCE.VIEW.ASYNC.S ;  /* 0x00000000000073c6 */ /* 0x001e220000000000 */
[----:B------:R-:W-:-:S04]  /*1fcd0*/  IMAD.WIDE.U32 R2, R20, UR4, R2 ;  /* 0x0000000414027c25 */ /* 0x000fc8000f8e0002 */
[----:B------:R-:W-:Y:S01]  /*1fce0*/  IMAD R21, R20, UR5, R21 ;  /* 0x0000000514157c24 */ /* 0x000fe2000f8e0215 */
[----:B------:R-:W-:Y:S01]  /*1fcf0*/  ULDC.64 UR4, c[0x0][0xae0] ;  /* 0x0002b80000047ab9 */ /* 0x000fe20000000a00 */
[----:B------:R-:W-:Y:S02]  /*1fd00*/  IMAD R63, R223, -0x80, R0 ;  /* 0xffffff80df3f7824 */ /* 0x000fe400078e0200 */
[----:B------:R-:W-:Y:S02]  /*1fd10*/  IMAD.IADD R3, R3, 0x1, R21 ;  /* 0x0000000103037824 */ /* 0x000fe400078e0215 */
[----:B------:R-:W-:Y:S02]  /*1fd20*/  IMAD R61, R61, UR4, RZ ;  /* 0x000000043d3d7c24 */ /* 0x000fe4000f8e02ff */
[C---:B------:R-:W-:Y:S01]  /*1fd30*/  VIADD R0, R214.reuse, 0x40 ;  /* 0x00000040d6007836 */ /* 0x040fe20000000000 */
[C---:B------:R-:W-:Y:S01]  /*1fd40*/  ISETP.GE.AND P3, PT, R214.reuse, R63, PT ;  /* 0x0000003fd600720c */ /* 0x040fe20003f66270 */
[----:B------:R-:W-:-:S02]  /*1fd50*/  VIADD R20, R214, 0x20 ;  /* 0x00000020d6147836 */ /* 0x000fc40000000000 */
[----:B------:R-:W-:Y:S01]  /*1fd60*/  IMAD R61, R218, UR5, R61 ;  /* 0x00000005da3d7c24 */ /* 0x000fe2000f8e023d */
[----:B------:R-:W-:Y:S01]  /*1fd70*/  ISETP.GE.AND P1, PT, R0, R63, PT ;  /* 0x0000003f0000720c */ /* 0x000fe20003f26270 */
[----:B------:R-:W-:Y:S01]  /*1fd80*/  IMAD.WIDE.U32 R2, R218, UR4, R2 ;  /* 0x00000004da027c25 */ /* 0x000fe2000f8e0002 */
[----:B------:R-:W-:-:S03]  /*1fd90*/  ULDC.64 UR4, c[0x0][0xae8] ;  /* 0x0002ba0000047ab9 */ /* 0x000fc60000000a00 */
[----:B------:R-:W-:Y:S01]  /*1fda0*/  VIADD R0, R17, 0x30820 ;  /* 0x0003082011007836 */ /* 0x000fe20000000000 */
[----:B------:R-:W-:Y:S01]  /*1fdb0*/  ISETP.GE.AND P0, PT, R20, R63, PT ;  /* 0x0000003f1400720c */ /* 0x000fe20003f06270 */
[----:B------:R-:W-:Y:S01]  /*1fdc0*/  VIADD R21, R214, 0x60 ;  /* 0x00000060d6157836 */ /* 0x000fe20000000000 */
[----:B------:R-:W-:Y:S01]  /*1fdd0*/  IADD3 R3, R3, R61, RZ ;  /* 0x0000003d03037210 */ /* 0x000fe20007ffe0ff */
[----:B------:R-:W-:Y:S01]  /*1fde0*/  IMAD R20, R60, UR4, RZ ;  /* 0x000000043c147c24 */ /* 0x000fe2000f8e02ff */
[----:B------:R-:W-:Y:S02]  /*1fdf0*/  PRMT R0, RZ, 0x654, R0 ;  /* 0x00000654ff007816 */ /* 0x000fe40000000000 */
[----:B------:R-:W-:Y:S01]  /*1fe00*/  ISETP.GE.AND P2, PT, R21, R63, PT ;  /* 0x0000003f1500720c */ /* 0x000fe20003f46270 */
[C---:B------:R-:W-:Y:S01]  /*1fe10*/  IMAD R63, R65.reuse, UR5, R20 ;  /* 0x00000005413f7c24 */ /* 0x040fe2000f8e0214 */
[----:B------:R-:W-:Y:S01]  /*1fe20*/  SHF.R.S32.HI R215, RZ, 0x1f, R214 ;  /* 0x0000001fffd77819 */ /* 0x000fe200000114d6 */
[----:B------:R-:W-:Y:S01]  /*1fe30*/  IMAD.WIDE.U32 R60, R65, UR4, R2 ;  /* 0x00000004413c7c25 */ /* 0x000fe2000f8e0002 */
[----:B0-----:R0:W-:Y:S01]  /*1fe40*/  SYNCS.ARRIVE.TRANS64.RED.A1T0 RZ, [R0+URZ], RZ ;  /* 0x000000ff00ff79a7 */ /* 0x0011e2000810043f */
[----:B------:R-:W-:Y:S02]  /*1fe50*/  BSSY B1, `(.L_x_1593) ;  /* 0x0000018000017945 */ /* 0x000fe40003800000 */
        /* <DEDUP_REMOVED lines=13> */
[C---:B------:R-:W-:Y:S01]  /*1ff30*/  IMAD R63, R20.reuse, UR5, R63 ;  /* 0x00000005143f7c24 */ /* 0x040fe2000f8e023f */
[----:B------:R-:W-:Y:S01]  /*1ff40*/  ULDC.64 UR8, c[0x0][0x208] ;  /* 0x0000820000087ab9 */ /* 0x000fe20000000a00 */
        /* <DEDUP_REMOVED lines=8> */
.L_x_1594:
[----:B------:R-:W-:Y:S05]  /*1ffd0*/  BSYNC B1 ;  /* 0x0000000000017941 */ /* 0x000fea0003800000 */
.L_x_1593:
[----:B------:R-:W-:Y:S04]  /*1ffe0*/  BSSY B1, `(.L_x_1595) ;  /* 0x0000018000017945 */ /* 0x000fe80003800000 */
[----:B------:R-:W-:Y:S05]  /*1fff0*/  @P0 BRA `(.L_x_1596) ;  /* 0x0000000000580947 */ /* 0x000fea0003800000 */
[----:B0----5:R-:W-:Y:S01]  /*20000*/  IADD3 R5, P0, R20, 0x20, RZ ;  /* 0x0000002014057810 */ /* 0x021fe20007f1e0ff */
        /* <DEDUP_REMOVED lines=11> */
[----:B------:R-:W-:Y:S01]  /*200c0*/  IMAD.WIDE.U32 R2, R5, UR4, R2 ;  /* 0x0000000405027c25 */ /* 0x000fe2000f8e0002 */
[----:B------:R-:W-:-:S03]  /*200d0*/  ULDC.64 UR8, c[0x0][0x208] ;  /* 0x0000820000087ab9 */ /* 0x000fc60000000a00 */
        /* <DEDUP_REMOVED lines=8> */
.L_x_1596:
[----:B------:R-:W-:Y:S05]  /*20160*/  BSYNC B1 ;  /* 0x0000000000017941 */ /* 0x000fea0003800000 */
.L_x_1595:
[----:B------:R-:W-:Y:S04]  /*20170*/  BSSY B1, `(.L_x_1597) ;  /* 0x0000018000017945 */ /* 0x000fe80003800000 */
[----:B------:R-:W-:Y:S05]  /*20180*/  @P1 BRA `(.L_x_1598) ;  /* 0x0000000000581947 */ /* 0x000fea0003800000 */
[----:B0-2--5:R-:W-:Y:S01]  /*20190*/  IADD3 R5, P0, R20, 0x40, RZ ;  /* 0x0000004014057810 */ /* 0x025fe20007f1e0ff */
[----:B------:R-:W-:Y:S01]  /*201a0*/  ULDC UR6, c[0x0][0xa8c] ;  /* 0x0002a30000067ab9 */ /* 0x000fe20000000800 */
[C---:B------:R-:W-:Y:S01]  /*201b0*/  IADD3 R2, R213.reuse, 0x40, RZ ;  /* 0x00000040d5027810 */ /* 0x040fe20007ffe0ff */
[----:B------:R-:W-:Y:S01]  /*201c0*/  ULDC.64 UR4, c[0x0][0xad8] ;  /* 0x0002b60000047ab9 */ /* 0x000fe20000000a00 */
[----:B------:R-:W-:Y:S01]  /*201d0*/  IMAD.MOV.U32 R3, RZ, RZ, R65 ;  /* 0x000000ffff037224 */ /* 0x000fe200078e0041 */
[C---:B------:R-:W-:Y:S01]  /*201e0*/  ISETP.GE.AND P1, PT, R213.reuse, UR6, PT ;  /* 0x00000006d5007c0c */ /* 0x040fe2000bf26270 */
[----:B------:R-:W-:Y:S01]  /*201f0*/  IMAD.X R0, RZ, RZ, R21, P0 ;  /* 0x000000ffff007224 */ /* 0x000fe200000e0615 */
[----:B------:R-:W-:Y:S01]  /*20200*/  ISETP.GE.AND P3, PT, R2, UR6, PT ;  /* 0x0000000602007c0c */ /* 0x000fe2000bf66270 */
[----:B------:R-:W-:Y:S01]  /*20210*/  IMAD.MOV.U32 R2, RZ, RZ, R60 ;  /* 0x000000ffff027224 */ /* 0x000fe200078e003c */
[----:B------:R-:W-:Y:S01]  /*20220*/  ULDC.64 UR8, c[0x0][0x208] ;  /* 0x0000820000087ab9 */ /* 0x000fe20000000a00 */
        /* <DEDUP_REMOVED lines=12> */
.L_x_1598:
[----:B------:R-:W-:Y:S05]  /*202f0*/  BSYNC B1 ;  /* 0x0000000000017941 */ /* 0x000fea0003800000 */
.L_x_1597:
[----:B------:R-:W-:Y:S05]  /*20300*/  @P2 BRA `(.L_x_1599) ;  /* 0x0000000c00342947 */ /* 0x000fea0003800000 */
[----:B0-23-5:R-:W-:Y:S01]  /*20310*/  IADD3 R5, P0, R20, 0x60, RZ ;  /* 0x0000006014057810 */ /* 0x02dfe20007f1e0ff */
[----:B------:R-:W-:Y:S01]  /*20320*/  ULDC.64 UR4, c[0x0][0xad8] ;  /* 0x0002b60000047ab9 */ /* 0x000fe20000000a00 */
[----:B------:R-:W-:Y:S01]  /*20330*/  IMAD.MOV.U32 R2, RZ, RZ, R60 ;  /* 0x000000ffff027224 */ /* 0x000fe200078e003c */
[----:B------:R-:W-:Y:S01]  /*20340*/  ULDC UR6, c[0x0][0xa8c] ;  /* 0x0002a30000067ab9 */ /* 0x000fe20000000800 */
[----:B------:R-:W-:Y:S01]  /*20350*/  IADD3.X R20, RZ, R21, RZ, P0, !PT ;  /* 0x00000015ff147210 */ /* 0x000fe200007fe4ff */
[----:B------:R-:W-:Y:S01]  /*20360*/  IMAD.MOV.U32 R3, RZ, RZ, R65 ;  /* 0x000000ffff037224 */ /* 0x000fe200078e0041 */
[C---:B------:R-:W-:Y:S01]  /*20370*/  ISETP.GE.AND P1, PT, R213.reuse, UR6, PT ;  /* 0x00000006d5007c0c */ /* 0x040fe2000bf26270 */
[----:B------:R-:W-:Y:S01]  /*20380*/  VIADD R0, R213, 0x40 ;  /* 0x00000040d5007836 */ /* 0x000fe20000000000 */
[----:B------:R-:W-:Y:S01]  /*20390*/  ULDC.64 UR8, c[0x0][0x208] ;  /* 0x0000820000087ab9 */ /* 0x000fe20000000a00 */
[----:B------:R-:W-:Y:S02]  /*203a0*/  IMAD R20, R20, UR4, RZ ;  /* 0x0000000414147c24 */ /* 0x000fe4000f8e02ff */
[----:B------:R-:W-:Y:S01]  /*203b0*/  IMAD.WIDE.U32 R2, R5, UR4, R2 ;  /* 0x0000000405027c25 */ /* 0x000fe2000f8e0002 */
[----:B------:R-:W-:-:S02]  /*203c0*/  ISETP.GE.AND P2, PT, R0, UR6, PT ;  /* 0x0000000600007c0c */ /* 0x000fc4000bf46270 */
[----:B------:R-:W-:Y:S01]  /*203d0*/  IADD3 R0, R213, 0x80, RZ ;  /* 0x00000080d5007810 */ /* 0x000fe20007ffe0ff */
[----:B------:R-:W-:Y:S01]  /*203e0*/  IMAD R5, R5, UR5, R20 ;  /* 0x0000000505057c24 */ /* 0x000fe2000f8e0214 */
[----:B------:R-:W-:Y:S02]  /*203f0*/  ULDC.64 UR4, c[0x0][0xa80] ;  /* 0x0002a00000047ab9 */ /* 0x000fe40000000a00 */
[----:B------:R-:W-:Y:S01]  /*20400*/  LEA R4, P0, R2, UR4, 0x1 ;  /* 0x0000000402047c11 */ /* 0x000fe2000f8008ff */
[----:B------:R-:W-:-:S05]  /*20410*/  IMAD.IADD R3, R3, 0x1, R5 ;  /* 0x0000000103037824 */ /* 0x000fca00078e0205 */
[----:B------:R-:W-:Y:S02]  /*20420*/  LEA.HI.X R5, R2, UR5, R3, 0x1, P0 ;  /* 0x0000000502057c11 */ /* 0x000fe400080f0c03 */
[----:B------:R-:W-:-:S03]  /*20430*/  ISETP.GE.AND P0, PT, R0, UR6, PT ;  /* 0x0000000600007c0c */ /* 0x000fc6000bf06270 */
[----:B------:R0:W-:Y:S04]  /*20440*/  @!P1 STG.E.128 desc[UR8][R4.64], R24 ;  /* 0x0000001804009986 */ /* 0x0001e8000c101d08 */
[----:B------:R0:W-:Y:S06]  /*20450*/  @!P2 STG.E.128 desc[UR8][R4.64+0x80], R40 ;  /* 0x000080280400a986 */ /* 0x0001ec000c101d08 */
[----:B------:R-:W-:Y:S05]  /*20460*/  @P0 BRA `(.L_x_1599) ;  /* 0x0000000800dc0947 */ /* 0x000fea0003800000 */
[----:B------:R-:W-:Y:S02]  /*20470*/  ULDC.64 UR4, c[0x0][0x208] ;  /* 0x0000820000047ab9 */ /* 0x000fe40000000a00 */
[----:B------:R2:W-:Y:S01]  /*20480*/  STG.E.128 desc[UR4][R4.64+0x100], R56 ;  /* 0x0001003804007986 */ /* 0x0005e2000c101d04 */
[----:B------:R-:W-:Y:S05]  /*20490*/  BRA `(.L_x_1599) ;  /* 0x0000000800d07947 */ /* 0x000fea0003800000 */
.L_x_1591:
[----:B------:R-:W-:Y:S01]  /*204a0*/  ULDC.64 UR4, c[0x0][0xbd8] ;  /* 0x0002f60000047ab9 */ /* 0x000fe20000000a00 */
[----:B------:R-:W2:Y:S01]  /*204b0*/  LDC.64 R2, c[0x0][0xbd8] ;  /* 0x0002f600ff027b82 */ /* 0x000ea20000000a00 */
[----:B------:R-:W-:Y:S01]  /*204c0*/  ISETP.NE.U32.AND P0, PT, RZ, UR4, PT ;  /* 0x00000004ff007c0c */ /* 0x000fe2000bf05070 */
[----:B------:R-:W-:Y:S01]  /*204d0*/  IMAD.MOV.U32 R7, RZ, RZ, RZ ;  /* 0x000000ffff077224 */ /* 0x000fe200078e00ff */
[----:B------:R-:W-:Y:S02]  /*204e0*/  ULDC.64 UR6, c[0x0][0x208] ;  /* 0x0000820000067ab9 */ /* 0x000fe40000000a00 */
[----:B------:R-:W-:Y:S01]  /*204f0*/  ISETP.NE.AND.EX P0, PT, RZ, UR5, PT, P0 ;  /* 0x00000005ff007c0c */ /* 0x000fe2000bf05300 */
[----:B------:R-:W-:Y:S02]  /*20500*/  ULDC.64 UR4, c[0x0][0xbe0] ;  /* 0x0002f80000047ab9 */ /* 0x000fe40000000a00 */
[----:B------:R-:W-:-:S04]  /*20510*/  ISETP.NE.U32.AND P1, PT, RZ, UR4, PT ;  /* 0x00000004ff007c0c */ /* 0x000fc8000bf25070 */
[----:B------:R-:W-:Y:S01]  /*20520*/  ISETP.NE.AND.EX P1, PT, RZ, UR5, PT, P1 ;  /* 0x00000005ff007c0c */ /* 0x000fe2000bf25310 */
[----:B------:R-:W3:Y:S01]  /*20530*/  S2R R8, SR_TID.X ;  /* 0x0000000000087919 */ /* 0x000ee20000002100 */
[----:B--2---:R-:W-:-:S11]  /*20540*/  IMAD.WIDE R2, R219, 0x4, R2 ;  /* 0x00000004db027825 */ /* 0x004fd600078e0202 */
[----:B------:R-:W2:Y:S01]  /*20550*/  @P1 LDC.64 R4, c[0x0][0xbe0] ;  /* 0x0002f800ff041b82 */ /* 0x000ea20000000a00 */
[----:B------:R-:W-:Y:S02]  /*20560*/  ULDC UR4, c[0x0][0xa88] ;  /* 0x0002a20000047ab9 */ /* 0x000fe40000000800 */
[----:B------:R-:W-:Y:S01]  /*20570*/  IMAD.U32 R0, RZ, RZ, UR4 ;  /* 0x00000004ff007e24 */ /* 0x000fe2000f8e00ff */
[----:B------:R4:W5:Y:S01]  /*20580*/  @P0 LDG.E R7, desc[UR6][R2.64] ;  /* 0x0000000602070981 */ /* 0x000962000c1e1900 */
[----:B---3--:R-:W-:Y:S02]  /*20590*/  VIADD R6, R8, 0xffffff80 ;  /* 0xffffff8008067836 */ /* 0x008fe40000000000 */
[----:B--2---:R-:W-:-:S03]  /*205a0*/  @P1 IMAD.WIDE R4, R219, 0x4, R4 ;  /* 0x00000004db041825 */ /* 0x004fc600078e0204 */
[----:B------:R-:W-:Y:S02]  /*205b0*/  ISETP.GT.AND P2, PT, R6, 0x7f, PT ;  /* 0x0000007f0600780c */ /* 0x000fe40003f44270 */
[----:B------:R4:W5:Y:S01]  /*205c0*/  @P1 LDG.E R0, desc[UR6][R4.64] ;  /* 0x0000000604001981 */ /* 0x000962000c1e1900 */
[----:B------:R-:W-:Y:S10]  /*205d0*/  @P1 BRA `(.L_x_1600) ;  /* 0x0000000000141947 */ /* 0x000ff40003800000 */
[----:B------:R-:W-:Y:S05]  /*205e0*/  @!P0 BRA `(.L_x_1600) ;  /* 0x0000000000108947 */ /* 0x000fea0003800000 */
[----:B------:R-:W-:Y:S02]  /*205f0*/  ULDC.64 UR4, c[0x0][0x208] ;  /* 0x0000820000047ab9 */ /* 0x000fe40000000a00 */
[----:B----4-:R-:W2:Y:S04]  /*20600*/  LDG.E R5, desc[UR4][R2.64] ;  /* 0x0000000402057981 */ /* 0x010ea8000c1e1900 */
[----:B-----5:R-:W2:Y:S02]  /*20610*/  LDG.E R0, desc[UR4][R2.64+0x4] ;  /* 0x0000040402007981 */ /* 0x020ea4000c1e1900 */
[----:B--2---:R-:W-:-:S07]  /*20620*/  IMAD.IADD R0, R0, 0x1, -R5 ;  /* 0x0000000100007824 */ /* 0x004fce00078e0a05 */
.L_x_1600:
[----:B----4-:R-:W-:Y:S01]  /*20630*/  SHF.R.S32.HI R2, RZ, 0x1f, R219 ;  /* 0x0000001fff027819 */ /* 0x010fe200000114db */
[----:B------:R-:W-:Y:S01]  /*20640*/  BSSY B1, `(.L_x_1601) ;  /* 0x000001d000017945 */ /* 0x000fe20003800000 */
[----:B------:R-:W-:Y:S02]  /*20650*/  SHF.R.S32.HI R9, RZ, 0x1f, R218 ;  /* 0x0000001fff097819 */ /* 0x000fe400000114da */
[----:B------:R-:W-:Y:S02]  /*20660*/  SHF.R.S32.HI R12, RZ, 0x1f, R213 ;  /* 0x0000001fff0c7819 */ /* 0x000fe400000114d5 */
[----:B------:R-:W-:Y:S02]  /*20670*/  SEL R11, R219, RZ, !P0 ;  /* 0x000000ffdb0b7207 */ /* 0x000fe40004000000 */
[----:B------:R-:W-:Y:S02]  /*20680*/  SEL R10, R2, RZ, !P0 ;  /* 0x000000ff020a7207 */ /* 0x000fe40004000000 */
[----:B-----5:R-:W-:Y:S01]  /*20690*/  SHF.R.S32.HI R6, RZ, 0x1f, R7 ;  /* 0x0000001fff067819 */ /* 0x020fe20000011407 */
[----:B------:R-:W-:Y:S06]  /*206a0*/  @P2 BRA `(.L_x_1602) ;  /* 0x0000000000582947 */ /* 0x000fec0003800000 */
[----:B------:R-:W-:-:S05]  /*206b0*/  LEA R2, R223, R8, 0x7 ;  /* 0x00000008df027211 */ /* 0x000fca00078e38ff */
[----:B------:R-:W-:-:S05]  /*206c0*/  VIADD R3, R2, 0xffffff80 ;  /* 0xffffff8002037836 */ /* 0x000fca0000000000 */
[----:B------:R-:W-:-:S13]  /*206d0*/  ISETP.GE.AND P0, PT, R3, R0, PT ;  /* 0x000000000300720c */ /* 0x000fda0003f06270 */
[----:B------:R-:W-:Y:S05]  /*206e0*/  @P0 BRA `(.L_x_1602) ;  /* 0x0000000000480947 */ /* 0x000fea0003800000 */
[----:B------:R-:W-:Y:S01]  /*206f0*/  IADD3 R2, P0, R3, R7, RZ ;  /* 0x0000000703027210 */ /* 0x000fe20007f1e0ff */
[----:B------:R-:W-:Y:S01]  /*20700*/  ULDC.64 UR4, c[0x0][0xb70] ;  /* 0x0002dc0000047ab9 */ /* 0x000fe20000000a00 */
[----:B------:R-:W-:Y:S01]  /*20710*/  ULDC.64 UR6, c[0x0][0x208] ;  /* 0x0000820000067ab9 */ /* 0x000fe20000000a00 */
        /* <DEDUP_REMOVED lines=15> */
.L_x_1602:
[----:B------:R-:W-:Y:S05]  /*20810*/  BSYNC B1 ;  /* 0x0000000000017941 */ /* 0x000fea0003800000 */
.L_x_1601:
[----:B------:R-:W-:Y:S01]  /*20820*/  ULDC.64 UR4, c[0x0][0xaa0] ;  /* 0x0002a80000047ab9 */ /* 0x000fe20000000a00 */
[----:B------:R-:W-:Y:S01]  /*20830*/  MOV R2, R213 ;  /* 0x000000d500027202 */ /* 0x000fe20000000f00 */
[----:B--2---:R-:W-:Y:S01]  /*20840*/  IMAD.MOV.U32 R3, RZ, RZ, R12 ;  /* 0x000000ffff037224 */ /* 0x004fe200078e000c */
[----:B------:R-:W-:Y:S01]  /*20850*/  BSSY B1, `(.L_x_1603) ;  /* 0x000002f000017945 */ /* 0x000fe20003800000 */
[----:B------:R-:W-:Y:S02]  /*20860*/  IMAD R4, R6, UR4, RZ ;  /* 0x0000000406047c24 */ /* 0x000fe4000f8e02ff */
[----:B------:R-:W-:-:S04]  /*20870*/  IMAD.WIDE.U32 R2, R7, UR4, R2 ;  /* 0x0000000407027c25 */ /* 0x000fc8000f8e0002 */
[----:B------:R-:W-:Y:S01]  /*20880*/  IMAD R7, R7, UR5, R4 ;  /* 0x0000000507077c24 */ /* 0x000fe2000f8e0204 */
[----:B------:R-:W-:Y:S01]  /*20890*/  ULDC.64 UR4, c[0x0][0xae0] ;  /* 0x0002b80000047ab9 */ /* 0x000fe20000000a00 */
[C---:B------:R-:W-:Y:S02]  /*208a0*/  VIADD R4, R214.reuse, 0x20 ;  /* 0x00000020d6047836 */ /* 0x040fe40000000000 */
[----:B------:R-:W-:Y:S02]  /*208b0*/  IMAD.IADD R3, R3, 0x1, R7 ;  /* 0x0000000103037824 */ /* 0x000fe400078e0207 */
[----:B------:R-:W-:Y:S02]  /*208c0*/  IMAD R7, R223, -0x80, R0 ;  /* 0xffffff80df077824 */ /* 0x000fe400078e0200 */
[----:B------:R-:W-:Y:S02]  /*208d0*/  IMAD R5, R9, UR4, RZ ;  /* 0x0000000409057c24 */ /* 0x000fe4000f8e02ff */
[C---:B------:R-:W-:Y:S01]  /*208e0*/  VIADD R0, R214.reuse, 0x40 ;  /* 0x00000040d6007836 */ /* 0x040fe20000000000 */
        /* <DEDUP_REMOVED lines=13> */
[----:B------:R-:W-:Y:S02]  /*209c0*/  IMAD.MOV.U32 R6, RZ, RZ, R214 ;  /* 0x000000ffff067224 */ /* 0x000fe400078e00d6 */
[----:B------:R-:W-:Y:S02]  /*209d0*/  IMAD.IADD R11, R5, 0x1, R9 ;  /* 0x00000001050b7824 */ /* 0x000fe400078e0209 */
[----:B------:R-:W-:Y:S01]  /*209e0*/  IMAD.WIDE R6, R223, 0x80, R6 ;  /* 0x00000080df067825 */ /* 0x000fe200078e0206 */
[----:B------:R-:W-:Y:S06]  /*209f0*/  @P3 BRA `(.L_x_1604) ;  /* 0x0000000000503947 */ /* 0x000fec0003800000 */
        /* <DEDUP_REMOVED lines=12> */
[----:B------:R-:W-:Y:S01]  /*20ac0*/  ULDC.64 UR4, c[0x0][0xa80] ;  /* 0x0002a00000047ab9 */ /* 0x000fe20000000a00 */
[----:B------:R-:W-:-:S02]  /*20ad0*/  ULDC.64 UR8, c[0x0][0x208] ;  /* 0x0000820000087ab9 */ /* 0x000fc40000000a00 */
[----:B------:R-:W-:Y:S01]  /*20ae0*/  IMAD.IADD R3, R3, 0x1, R9 ;  /* 0x0000000103037824 */ /* 0x000fe200078e0209 */
[----:B------:R-:W-:-:S04]  /*20af0*/  LEA R8, P3, R2, UR4, 0x1 ;  /* 0x0000000402087c11 */ /* 0x000fc8000f8608ff */
[----:B------:R-:W-:-:S05]  /*20b00*/  LEA.HI.X R9, R2, UR5, R3, 0x1, P3 ;  /* 0x0000000502097c11 */ /* 0x000fca00098f0c03 */
[----:B------:R2:W-:Y:S04]  /*20b10*/  @!P4 STG.E.128 desc[UR8][R8.64], RZ ;  /* 0x000000ff0800c986 */ /* 0x0005e8000c101d08 */
[----:B------:R2:W-:Y:S04]  /*20b20*/  @!P5 STG.E.128 desc[UR8][R8.64+0x80], RZ ;  /* 0x000080ff0800d986 */ /* 0x0005e8000c101d08 */
[----:B------:R2:W-:Y:S02]  /*20b30*/  @!P6 STG.E.128 desc[UR8][R8.64+0x100], RZ ;  /* 0x000100ff0800e986 */ /* 0x0005e4000c101d08 */
.L_x_1604:
[----:B------:R-:W-:Y:S05]  /*20b40*/  BSYNC B1 ;  /* 0x0000000000017941 */ /* 0x000fea0003800000 */
.L_x_1603:
[----:B------:R-:W-:Y:S04]  /*20b50*/  BSSY B1, `(.L_x_1605) ;  /* 0x0000018000017945 */ /* 0x000fe80003800000 */
[----:B------:R-:W-:Y:S05]  /*20b60*/  @P2 BRA `(.L_x_1606) ;  /* 0x0000000000582947 */ /* 0x000fea0003800000 */
[----:B--2---:R-:W-:Y:S01]  /*20b70*/  IADD3 R9, P2, R6, 0x20, RZ ;  /* 0x0000002006097810 */ /* 0x004fe20007f5e0ff */
        /* <DEDUP_REMOVED lines=21> */
.L_x_1606:
[----:B------:R-:W-:Y:S05]  /*20cd0*/  BSYNC B1 ;  /* 0x0000000000017941 */ /* 0x000fea0003800000 */
.L_x_1605:
        /* <DEDUP_REMOVED lines=9> */
[----:B------:R-:W-:Y:S01]  /*20d70*/  IMAD.MOV.U32 R2, RZ, RZ, R4 ;  /* 0x000000ffff027224 */ /* 0x000fe200078e0004 */
[C---:B------:R-:W-:Y:S01]  /*20d80*/  ISETP.GE.AND P2, PT, R213.reuse, UR6, PT ;  /* 0x00000006d5007c0c */ /* 0x040fe2000bf46270 */
[----:B------:R-:W-:Y:S01]  /*20d90*/  VIADD R8, R213, 0x80 ;  /* 0x00000080d5087836 */ /* 0x000fe20000000000 */
[----:B------:R-:W-:Y:S01]  /*20da0*/  ULDC.64 UR8, c[0x0][0x208] ;  /* 0x0000820000087ab9 */ /* 0x000fe20000000a00 */
[----:B------:R-:W-:-:S02]  /*20db0*/  IMAD R0, R0, UR4, RZ ;  /* 0x0000000400007c24 */ /* 0x000fc4000f8e02ff */
[----:B------:R-:W-:Y:S01]  /*20dc0*/  IMAD.WIDE.U32 R2, R9, UR4, R2 ;  /* 0x0000000409027c25 */ /* 0x000fe2000f8e0002 */
[----:B------:R-:W-:-:S03]  /*20dd0*/  ISETP.GE.AND P4, PT, R8, UR6, PT ;  /* 0x0000000608007c0c */ /* 0x000fc6000bf86270 */
[----:B------:R-:W-:Y:S01]  /*20de0*/  IMAD R9, R9, UR5, R0 ;  /* 0x0000000509097c24 */ /* 0x000fe2000f8e0200 */
[----:B------:R-:W-:Y:S02]  /*20df0*/  ULDC.64 UR4, c[0x0][0xa80] ;  /* 0x0002a00000047ab9 */ /* 0x000fe40000000a00 */
[----:B------:R-:W-:Y:S02]  /*20e00*/  LEA R8, P1, R2, UR4, 0x1 ;  /* 0x0000000402087c11 */ /* 0x000fe4000f8208ff */
[----:B------:R-:W-:-:S04]  /*20e10*/  IADD3 R3, R3, R9, RZ ;  /* 0x0000000903037210 */ /* 0x000fc80007ffe0ff */
[----:B------:R-:W-:-:S05]  /*20e20*/  LEA.HI.X R9, R2, UR5, R3, 0x1, P1 ;  /* 0x0000000502097c11 */ /* 0x000fca00088f0c03 */
[----:B------:R4:W-:Y:S04]  /*20e30*/  @!P2 STG.E.128 desc[UR8][R8.64], RZ ;  /* 0x000000ff0800a986 */ /* 0x0009e8000c101d08 */
[----:B------:R4:W-:Y:S04]  /*20e40*/  @!P3 STG.E.128 desc[UR8][R8.64+0x80], RZ ;  /* 0x000080ff0800b986 */ /* 0x0009e8000c101d08 */
[----:B------:R4:W-:Y:S02]  /*20e50*/  @!P4 STG.E.128 desc[UR8][R8.64+0x100], RZ ;  /* 0x000100ff0800c986 */ /* 0x0009e4000c101d08 */
.L_x_1608:
[----:B------:R-:W-:Y:S05]  /*20e60*/  BSYNC B1 ;  /* 0x0000000000017941 */ /* 0x000fea0003800000 */
.L_x_1607:
[----:B------:R-:W-:Y:S05]  /*20e70*/  @P0 BRA `(.L_x_1599) ;  /* 0x0000000000580947 */ /* 0x000fea0003800000 */
[----:B------:R-:W-:Y:S01]  /*20e80*/  IADD3 R5, P0, R6, 0x60, RZ ;  /* 0x0000006006057810 */ /* 0x000fe20007f1e0ff */
[C---:B------:R-:W-:Y:S01]  /*20e90*/  VIADD R0, R213.reuse, 0x40 ;  /* 0x00000040d5007836 */ /* 0x040fe20000000000 */
[----:B------:R-:W-:Y:S01]  /*20ea0*/  ULDC.64 UR4, c[0x0][0xad8] ;  /* 0x0002b60000047ab9 */ /* 0x000fe20000000a00 */
[----:B------:R-:W-:Y:S01]  /*20eb0*/  ULDC UR6, c[0x0][0xa8c] ;  /* 0x0002a30000067ab9 */ /* 0x000fe20000000800 */
[----:B------:R-:W-:Y:S01]  /*20ec0*/  IMAD.MOV.U32 R2, RZ, RZ, R4 ;  /* 0x000000ffff027224 */ /* 0x000fe200078e0004 */
[C---:B------:R-:W-:Y:S01]  /*20ed0*/  ISETP.GE.AND P1, PT, R213.reuse, UR6, PT ;  /* 0x00000006d5007c0c */ /* 0x040fe2000bf26270 */
[----:B------:R-:W-:Y:S01]  /*20ee0*/  IMAD.X R6, RZ, RZ, R7, P0 ;  /* 0x000000ffff067224 */ /* 0x000fe200000e0607 */
[----:B------:R-:W-:Y:S01]  /*20ef0*/  ISETP.GE.AND P2, PT, R0, UR6, PT ;  /* 0x0000000600007c0c */ /* 0x000fe2000bf46270 */
[----:B------:R-:W-:Y:S01]  /*20f00*/  IMAD.MOV.U32 R3, RZ, RZ, R11 ;  /* 0x000000ffff037224 */ /* 0x000fe200078e000b */
[----:B------:R-:W-:Y:S01]  /*20f10*/  IADD3 R0, R213, 0x80, RZ ;  /* 0x00000080d5007810 */ /* 0x000fe20007ffe0ff */
[----:B------:R-:W-:Y:S01]  /*20f20*/  IMAD R6, R6, UR4, RZ ;  /* 0x0000000406067c24 */ /* 0x000fe2000f8e02ff */
[----:B------:R-:W-:Y:S01]  /*20f30*/  ULDC.64 UR8, c[0x0][0x208] ;  /* 0x0000820000087ab9 */ /* 0x000fe20000000a00 */
        /* <DEDUP_REMOVED lines=10> */
.L_x_1599:
[----:B------:R-:W-:Y:S05]  /*20fe0*/  BSYNC B0 ;  /* 0x0000000000007941 */ /* 0x000fea0003800000 */
.L_x_1590:
[----:B------:R-:W-:Y:S02]  /*20ff0*/  ULDC UR4, c[0x0][0xc14] ;  /* 0x0003050000047ab9 */ /* 0x000fe40000000800 */
[----:B-1----:R-:W-:-:S13]  /*21000*/  ISETP.GE.AND P0, PT, R203, UR4, PT ;  /* 0x00000004cb007c0c */ /* 0x002fda000bf06270 */
[----:B------:R-:W-:Y:S05]  /*21010*/  @!P0 BRA `(.L_x_1609) ;  /* 0xfffffe0000588947 */ /* 0x000fea000383ffff */
[----:B------:R-:W-:Y:S05]  /*21020*/  BRA `(.L_x_1311) ;  /* 0x00000068001c7947 */ /* 0x000fea0003800000 */
.L_x_1309:
[----:B------:R-:W-:-:S08]  /*21030*/  NOP ;  /* 0x0000000000007918 */ /* 0x000fd00000000000 */
[----:B------:R-:W0:-:S00]  /*21040*/  USETMAXREG.DEALLOC.CTAPOOL 0x18 ;  /* 0x00000018000079c8 */ /* 0x000e0000080e0500 */
[----:B0-----:R-:W-:-:S06]  /*21050*/  LOP3.LUT R0, R0, 0x3, RZ, 0xc0, !PT ;  /* 0x0000000300007812 */ /* 0x001fcc00078ec0ff */
[----:B------:R-:W0:Y:S02]  /*21060*/  SHFL.IDX PT, R0, R0, RZ, 0x1f ;  /* 0x00001fff00007589 */ /* 0x000e2400000e0000 */
[----:B0-----:R-:W-:-:S13]  /*21070*/  ISETP.NE.AND P0, PT, R0, RZ, PT ;  /* 0x000000ff0000720c */ /* 0x001fda0003f05270 */
[----:B------:R-:W-:Y:S05]  /*21080*/  @P0 BRA `(.L_x_1311) ;  /* 0x0000006800040947 */ /* 0x000fea0003800000 */
[----:B------:R-:W-:Y:S01]  /*21090*/  LOP3.LUT R7, R4, 0x1f, RZ, 0xc0, !PT ;  /* 0x0000001f04077812 */ /* 0x000fe200078ec0ff */
[----:B------:R-:W-:Y:S01]  /*210a0*/  ULDC UR5, c[0x0][0xc14] ;  /* 0x0003050000057ab9 */ /* 0x000fe20000000800 */
[----:B------:R-:W-:Y:S01]  /*210b0*/  LOP3.LUT R16, R16, 0xffffffdf, RZ, 0xc0, !PT ;  /* 0xffffffdf10107812 */ /* 0x000fe200078ec0ff */
[----:B------:R-:W-:Y:S01]  /*210c0*/  IMAD.MOV.U32 R6, RZ, RZ, RZ ;  /* 0x000000ffff067224 */ /* 0x000fe200078e00ff */
[----:B------:R-:W-:Y:S01]  /*210d0*/  ISETP.NE.AND P0, PT, R7, 0x1f, PT ;  /* 0x0000001f0700780c */ /* 0x000fe20003f05270 */
[----:B------:R-:W-:Y:S01]  /*210e0*/  ULDC.64 UR6, c[0x0][0x208] ;  /* 0x0000820000067ab9 */ /* 0x000fe20000000a00 */
[----:B------:R-:W-:-:S11]  /*210f0*/  ULDC UR4, c[0x0][0xc10] ;  /* 0x0003040000047ab9 */ /* 0x000fd60000000800 */
[----:B------:R-:W-:Y:S02]  /*21100*/  @P0 LOP3.LUT R16, R16, 0x20, RZ, 0xfc, !PT ;  /* 0x0000002010100812 */ /* 0x000fe400078efcff */
[----:B------:R-:W-:-:S13]  /*21110*/  ISETP.GE.OR P0, PT, R7, UR5, !P0 ;  /* 0x0000000507007c0c */ /* 0x000fda000c706670 */
[----:B------:R-:W0:Y:S02]  /*21120*/  @!P0 LDC.64 R2, c[0x0][0xc58] ;  /* 0x00031600ff028b82 */ /* 0x000e240000000a00 */
[----:B0-----:R-:W-:-:S05]  /*21130*/  @!P0 IMAD.WIDE.U32 R2, R7, 0x4, R2 ;  /* 0x0000000407028825 */ /* 0x001fca00078e0002 */
[----:B------:R-:W2:Y:S01]  /*21140*/  @!P0 LDG.E R6, desc[UR6][R2.64] ;  /* 0x0000000602068981 */ /* 0x000ea2000c1e1900 */
[C---:B------:R-:W-:Y:S01]  /*21150*/  ISETP.NE.AND P1, PT, R7.reuse, RZ, PT ;  /* 0x000000ff0700720c */ /* 0x040fe20003f25270 */
[----:B------:R-:W0:Y:S01]  /*21160*/  S2UR UR6, SR_CTAID.X ;  /* 0x00000000000679c3 */ /* 0x000e220000002500 */
[----:B------:R-:W-:Y:S01]  /*21170*/  ISETP.GE.U32.AND P0, PT, R7, 0x2, PT ;  /* 0x000000020700780c */ /* 0x000fe20003f06070 */
[----:B------:R-:W-:Y:S01]  /*21180*/  IMAD.MOV.U32 R8, RZ, RZ, RZ ;  /* 0x000000ffff087224 */ /* 0x000fe200078e00ff */
[----:B------:R-:W-:-:S09]  /*21190*/  LOP3.LUT R16, R16, 0xfffffffe, RZ, 0xc0, !PT ;  /* 0xfffffffe10107812 */ /* 0x000fd200078ec0ff */
        /* <DEDUP_REMOVED lines=16> */
[----:B------:R-:W-:Y:S01]  /*212a0*/  IADD3 R3, R0, R3, RZ ;  /* 0x0000000300037210 */ /* 0x000fe20007ffe0ff */
[----:B------:R-:W-:-:S04]  /*212b0*/  IMAD.MOV.U32 R0, RZ, RZ, RZ ;  /* 0x000000ffff007224 */ /* 0x000fc800078e00ff */
        /* <DEDUP_REMOVED lines=11> */
[----:B-1----:R-:W-:-:S05]  /*21370*/  IMAD R5, R5, UR4, RZ ;  /* 0x0000000405057c24 */ /* 0x002fca000f8e02ff */
[----:B0-----:R-:W-:Y:S02]  /*21380*/  ISETP.GT.AND P0, PT, R5, UR6, PT ;  /* 0x0000000605007c0c */ /* 0x001fe4000bf04270 */
[----:B------:R-:W-:-:S11]  /*21390*/  MOV R2, R5 ;  /* 0x0000000500027202 */ /* 0x000fd60000000f00 */
[----:B------:R-:W-:Y:S05]  /*213a0*/  @P0 BRA `(.L_x_1610) ;  /* 0x0000000000c00947 */ /* 0x000fea0003800000 */
[----:B------:R-:W-:Y:S01]  /*213b0*/  IMAD.MOV.U32 R5, RZ, RZ, R2 ;  /* 0x000000ffff057224 */ /* 0x000fe200078e0002 */
[----:B------:R-:W-:Y:S01]  /*213c0*/  ULDC UR5, c[0x0][0xc14] ;  /* 0x0003050000057ab9 */ /* 0x000fe20000000800 */
[----:B------:R-:W-:Y:S01]  /*213d0*/  IMAD.MOV.U32 R8, RZ, RZ, RZ ;  /* 0x000000ffff087224 */ /* 0x000fe200078e00ff */
[----:B------:R-:W-:Y:S01]  /*213e0*/  ULDC UR7, c[0x0][0xc14] ;  /* 0x0003050000077ab9 */ /* 0x000fe20000000800 */
[----:B------:R-:W-:-:S05]  /*213f0*/  ULDC UR4, c[0x0][0xc10] ;  /* 0x0003040000047ab9 */ /* 0x000fca0000000800 */
.L_x_1614:
[----:B------:R-:W-:Y:S02]  /*21400*/  IMAD.U32 R2, RZ, RZ, UR7 ;  /* 0x00000007ff027e24 */ /* 0x000fe4000f8e00ff */
[----:B------:R-:W-:-:S03]  /*21410*/  VIADD R8, R8, 0x1f ;  /* 0x0000001f08087836 */ /* 0x000fc60000000000 */
[----:B------:R0:W-:Y:S02]  /*21420*/  STL [R1+0xc], R2 ;  /* 0x00000c0201007387 */ /* 0x0001e40000100800 */
[----:B------:R-:W-:-:S13]  /*21430*/  ISETP.GE.AND P0, PT, R8, UR5, PT ;  /* 0x0000000508007c0c */ /* 0x000fda000bf06270 */
[----:B0-----:R-:W-:Y:S05]  /*21440*/  @P0 BRA `(.L_x_1611) ;  /* 0x0000000400dc0947 */ /* 0x001fea0003800000 */
[----:B------:R-:W0:Y:S01]  /*21450*/  S2R R9, SR_TID.X ;  /* 0x0000000000097919 */ /* 0x000e220000002100 */
[----:B------:R-:W-:Y:S01]  /*21460*/  BSSY B0, `(.L_x_1612) ;  /* 0x000000b000007945 */ /* 0x000fe20003800000 */
[----:B------:R-:W-:Y:S01]  /*21470*/  IMAD.MOV.U32 R6, RZ, RZ, RZ ;  /* 0x000000ffff067224 */ /* 0x000fe200078e00ff */
[----:B0-----:R-:W-:-:S04]  /*21480*/  LOP3.LUT R9, R9, 0x1f, RZ, 0xc0, !PT ;  /* 0x0000001f09097812 */ /* 0x001fc800078ec0ff */
[C---:B------:R-:W-:Y:S02]  /*21490*/  ISETP.NE.AND P1, PT, R9.reuse, 0x1f, PT ;  /* 0x0000001f0900780c */ /* 0x040fe40003f25270 */
[----:B------:R-:W-:-:S04]  /*214a0*/  IADD3 R7, R9, R8, RZ ;  /* 0x0000000809077210 */ /* 0x000fc80007ffe0ff */
[----:B------:R-:W-:-:S13]  /*214b0*/  ISETP.GE.OR P0, PT, R7, UR5, !P1 ;  /* 0x0000000507007c0c */ /* 0x000fda000cf06670 */
[----:B------:R-:W-:Y:S05]  /*214c0*/  @P0 BRA `(.L_x_1613) ;  /* 0x0000000000100947 */ /* 0x000fea0003800000 */
[----:B------:R-:W0:Y:S01]  /*214d0*/  LDC.64 R2, c[0x0][0xc58] ;  /* 0x00031600ff027b82 */ /* 0x000e220000000a00 */
[----:B------:R-:W-:Y:S01]  /*214e0*/  ULDC.64 UR8, c[0x0][0x208] ;  /* 0x0000820000087ab9 */ /* 0x000fe20000000a00 */
[----:B0-----:R-:W-:-:S05]  /*214f0*/  IMAD.WIDE R2, R7, 0x4, R2 ;  /* 0x0000000407027825 */ /* 0x001fca00078e0202 */
[----:B------:R0:W5:Y:S02]  /*21500*/  LDG.E R6, desc[UR8][R2.64] ;  /* 0x0000000802067981 */ /* 0x000164000c1e1900 */
.L_x_1613:
[----:B------:R-:W-:Y:S05]  /*21510*/  BSYNC B0 ;  /* 0x0000000000007941 */ /* 0x000fea0003800000 */
.L_x_1612:
[----:B0----5:R-:W0:Y:S01]  /*21520*/  SHFL.UP PT, R2, R6, 0x1, RZ ;  /* 0x0420000006027989 */ /* 0x021e2200000e00ff */
[C---:B------:R-:W-:Y:S02]  /*21530*/  ISETP.NE.AND P0, PT, R9.reuse, RZ, PT ;  /* 0x000000ff0900720c */ /* 0x040fe40003f05270 */
[C---:B------:R-:W-:Y:S02]  /*21540*/  ISETP.GE.U32.AND P1, PT, R9.reuse, 0x2, PT ;  /* 0x000000020900780c */ /* 0x040fe40003f26070 */
        /* <DEDUP_REMOVED lines=12> */
[----:B0-----:R-:W-:-:S04]  /*21610*/  SEL R4, R4, RZ, P1 ;  /* 0x000000ff04047207 */ /* 0x001fc80000800000 */
[----:B------:R-:W-:-:S05]  /*21620*/  IADD3 R4, R7, R4, RZ ;  /* 0x0000000407047210 */ /* 0x000fca0007ffe0ff */
        /* <DEDUP_REMOVED lines=8> */
.L_x_1610:
[----:B------:R-:W-:Y:S01]  /*216b0*/  IMAD.IADD R7, R5, 0x1, -R2 ;  /* 0x0000000105077824 */ /* 0x000fe200078e0a02 */
[----:B------:R-:W-:-:S03]  /*216c0*/  ULDC.64 UR8, c[0x0][0x208] ;  /* 0x0000820000087ab9 */ /* 0x000fc60000000a00 */
[----:B------:R-:W-:-:S05]  /*216d0*/  IMAD R2, R4, UR4, R7 ;  /* 0x0000000404027c24 */ /* 0x000fca000f8e0207 */
[----:B------:R-:W-:Y:S02]  /*216e0*/  ISETP.GT.AND P0, PT, R2, UR6, PT ;  /* 0x0000000602007c0c */ /* 0x000fe4000bf04270 */
[----:B------:R-:W0:Y:S11]  /*216f0*/  LDC.64 R2, c[0x0][0xc68] ;  /* 0x00031a00ff027b82 */ /* 0x000e360000000a00 */
[----:B------:R-:W-:-:S04]  /*21700*/  VOTE.ANY R10, PT, !P0 ;  /* 0x00000000000a7806 */ /* 0x000fc800040e0100 */
[----:B------:R-:W1:Y:S02]  /*21710*/  POPC R5, R10 ;  /* 0x0000000a00057309 */ /* 0x000e640000000000 */
[----:B-1----:R-:W-:-:S04]  /*21720*/  IMAD.IADD R8, R5, 0x1, R8 ;  /* 0x0000000105087824 */ /* 0x002fc800078e0208 */
[----:B0-----:R-:W-:Y:S01]  /*21730*/  IMAD.WIDE R2, R8, 0x4, R2 ;  /* 0x0000000408027825 */ /* 0x001fe200078e0202 */
[----:B------:R-:W0:Y:S04]  /*21740*/  SHFL.IDX PT, R6, R6, R5, 0x1f ;  /* 0x00001f0506067589 */ /* 0x000e2800000e0000 */
[----:B------:R-:W0:Y:S04]  /*21750*/  LDG.E R9, desc[UR8][R2.64] ;  /* 0x0000000802097981 */ /* 0x000e28000c1e1900 */
[----:B------:R0:W-:Y:S01]  /*21760*/  STL [R1+0xc], R8 ;  /* 0x00000c0801007387 */ /* 0x0001e20000100800 */
[----:B------:R-:W-:Y:S01]  /*21770*/  ISETP.NE.AND P0, PT, R10, RZ, PT ;  /* 0x000000ff0a00720c */ /* 0x000fe20003f05270 */
[----:B0-----:R-:W-:-:S05]  /*21780*/  IMAD R8, R6, R9, RZ ;  /* 0x0000000906087224 */ /* 0x001fca00078e02ff */
[----:B------:R-:W-:-:S04]  /*21790*/  IABS R11, R8 ;  /* 0x00000008000b7213 */ /* 0x000fc80000000000 */
[----:B------:R-:W0:Y:S08]  /*217a0*/  I2F.RP R12, R11 ;  /* 0x0000000b000c7306 */ /* 0x000e300000209400 */
[----:B0-----:R-:W0:Y:S02]  /*217b0*/  MUFU.RCP R12, R12 ;  /* 0x0000000c000c7308 */ /* 0x001e240000001000 */
[----:B0-----:R-:W-:-:S06]  /*217c0*/  IADD3 R13, R12, 0xffffffe, RZ ;  /* 0x0ffffffe0c0d7810 */ /* 0x001fcc0007ffe0ff */
[----:B------:R0:W1:Y:S01]  /*217d0*/  F2I.FTZ.U32.TRUNC.NTZ R3, R13 ;  /* 0x0000000d00037305 */ /* 0x000062000021f000 */
[----:B------:R-:W-:Y:S05]  /*217e0*/  @!P0 BRA `(.L_x_1615) ;  /* 0x0000000000088947 */ /* 0x000fea0003800000 */
[----:B------:R-:W-:-:S05]  /*217f0*/  VIADD R5, R5, 0xffffffff ;  /* 0xffffffff05057836 */ /* 0x000fca0000000000 */
[----:B------:R2:W3:Y:S02]  /*21800*/  SHFL.IDX PT, R0, R4, R5, 0x1f ;  /* 0x00001f0504007589 */ /* 0x0004e400000e0000 */
.L_x_1615:
[----:B-1----:R-:W-:Y:S02]  /*21810*/  IMAD.MOV R2, RZ, RZ, -R3 ;  /* 0x000000ffff027224 */ /* 0x002fe400078e0a03 */
[----:B---3--:R-:W-:Y:S02]  /*21820*/  IMAD R0, R0, UR4, R7 ;  /* 0x0000000400007c24 */ /* 0x008fe4000f8e0207 */
[----:B--2---:R-:W-:Y:S02]  /*21830*/  IMAD R5, R2, R11, RZ ;  /* 0x0000000b02057224 */ /* 0x004fe400078e02ff */
[----:B------:R-:W-:Y:S01]  /*21840*/  IMAD.MOV.U32 R2, RZ, RZ, RZ ;  /* 0x000000ffff027224 */ /* 0x000fe200078e00ff */
[----:B------:R1:W-:Y:S03]  /*21850*/  STL [R1], R0 ;  /* 0x0000000001007387 */ /* 0x0003e60000100800 */
[----:B------:R-:W-:Y:S01]  /*21860*/  IMAD.HI.U32 R2, R3, R5, R2 ;  /* 0x0000000503027227 */ /* 0x000fe200078e0002 */
[----:B------:R-:W-:-:S04]  /*21870*/  IADD3 R5, -R0, UR6, RZ ;  /* 0x0000000600057c10 */ /* 0x000fc8000fffe1ff */
[----:B------:R-:W-:Y:S02]  /*21880*/  IABS R3, R5 ;  /* 0x0000000500037213 */ /* 0x000fe40000000000 */
[----:B-1----:R-:W-:-:S03]  /*21890*/  IABS R0, R8 ;  /* 0x0000000800007213 */ /* 0x002fc60000000000 */
[----:B------:R-:W-:-:S04]  /*218a0*/  IMAD.HI.U32 R2, R2, R3, RZ ;  /* 0x0000000302027227 */ /* 0x000fc800078e00ff */
[----:B------:R-:W-:-:S04]  /*218b0*/  IMAD.MOV R0, RZ, RZ, -R0 ;  /* 0x000000ffff007224 */ /* 0x000fc800078e0a00 */
[----:B------:R-:W-:-:S05]  /*218c0*/  IMAD R0, R2, R0, R3 ;  /* 0x0000000002007224 */ /* 0x000fca00078e0203 */
[----:B------:R-:W-:-:S13]  /*218d0*/  ISETP.GT.U32.AND P0, PT, R11, R0, PT ;  /* 0x000000000b00720c */ /* 0x000fda0003f04070 */
[----:B------:R-:W-:Y:S01]  /*218e0*/  @!P0 IMAD.IADD R0, R0, 0x1, -R11 ;  /* 0x0000000100008824 */ /* 0x000fe200078e0a0b */
[----:B------:R-:W-:-:S04]  /*218f0*/  @!P0 IADD3 R2, R2, 0x1, RZ ;  /* 0x0000000102028810 */ /* 0x000fc80007ffe0ff */
        /* <DEDUP_REMOVED lines=10> */
[----:B------:R-:W-:Y:S02]  /*219a0*/  IMAD R5, R8, R2, R5 ;  /* 0x0000000208057224 */ /* 0x000fe400078e0205 */
[----:B------:R-:W-:Y:S01]  /*219b0*/  IMAD.MOV.U32 R2, RZ, RZ, RZ ;  /* 0x000000ffff027224 */ /* 0x000fe200078e00ff */
[----:B------:R-:W-:-:S04]  /*219c0*/  VIADDMNMX R9, R4, UR4, R9, PT ;  /* 0x0000000404097c46 */ /* 0x000fc8000b800109 */
[-C--:B------:R-:W-:Y:S02]  /*219d0*/  IABS R4, R9.reuse ;  /* 0x0000000900047213 */ /* 0x080fe40000000000 */
[----:B------:R-:W-:Y:S02]  /*219e0*/  IABS R8, R9 ;  /* 0x0000000900087213 */ /* 0x000fe40000000000 */
[----:B------:R-:W1:Y:S08]  /*219f0*/  I2F.RP R7, R4 ;  /* 0x0000000400077306 */ /* 0x000e700000209400 */
[----:B-1----:R-:W1:Y:S02]  /*21a00*/  MUFU.RCP R7, R7 ;  /* 0x0000000700077308 */ /* 0x002e640000001000 */
[----:B-1----:R-:W-:-:S02]  /*21a10*/  IADD3 R3, R7, 0xffffffe, RZ ;  /* 0x0ffffffe07037810 */ /* 0x002fc40007ffe0ff */
[----:B------:R-:W-:-:S04]  /*21a20*/  IABS R7, R5 ;  /* 0x0000000500077213 */ /* 0x000fc80000000000 */
[----:B------:R-:W1:Y:S02]  /*21a30*/  F2I.FTZ.U32.TRUNC.NTZ R3, R3 ;  /* 0x0000000300037305 */ /* 0x000e64000021f000 */
[----:B-1----:R-:W-:-:S04]  /*21a40*/  IMAD.MOV R11, RZ, RZ, -R3 ;  /* 0x000000ffff0b7224 */ /* 0x002fc800078e0a03 */
[----:B------:R-:W-:-:S04]  /*21a50*/  IMAD R11, R11, R4, RZ ;  /* 0x000000040b0b7224 */ /* 0x000fc800078e02ff */
[----:B------:R-:W-:-:S04]  /*21a60*/  IMAD.HI.U32 R2, R3, R11, R2 ;  /* 0x0000000b03027227 */ /* 0x000fc800078e0002 */
[----:B------:R-:W-:Y:S02]  /*21a70*/  IMAD.MOV R3, RZ, RZ, -R8 ;  /* 0x000000ffff037224 */ /* 0x000fe400078e0a08 */
[----:B------:R-:W-:-:S04]  /*21a80*/  IMAD.HI.U32 R2, R2, R7, RZ ;  /* 0x0000000702027227 */ /* 0x000fc800078e00ff */
[----:B------:R-:W-:-:S05]  /*21a90*/  IMAD R3, R2, R3, R7 ;  /* 0x0000000302037224 */ /* 0x000fca00078e0207 */
[----:B------:R-:W-:-:S13]  /*21aa0*/  ISETP.GT.U32.AND P0, PT, R4, R3, PT ;  /* 0x000000030400720c */ /* 0x000fda0003f04070 */
[----:B------:R-:W-:Y:S01]  /*21ab0*/  @!P0 IMAD.IADD R3, R3, 0x1, -R4 ;  /* 0x0000000103038824 */ /* 0x000fe200078e0a04 */
[----:B------:R-:W-:-:S04]  /*21ac0*/  @!P0 IADD3 R2, R2, 0x1, RZ ;  /* 0x0000000102028810 */ /* 0x000fc80007ffe0ff */
[----:B------:R-:W-:Y:S02]  /*21ad0*/  ISETP.GE.U32.AND P0, PT, R3, R4, PT ;  /* 0x000000040300720c */ /* 0x000fe40003f06070 */
[C---:B------:R-:W-:Y:S01]  /*21ae0*/  LOP3.LUT R3, R5.reuse, R9, RZ, 0x3c, !PT ;  /* 0x0000000905037212 */ /* 0x040fe200078e3cff */
[----:B------:R-:W-:-:S10]  /*21af0*/  IMAD.IADD R5, R5, 0x1, R0 ;  /* 0x0000000105057824 */ /* 0x000fd400078e0200 */
[----:B------:R-:W-:Y:S01]  /*21b00*/  @P0 VIADD R2, R2, 0x1 ;  /* 0x0000000102020836 */ /* 0x000fe20000000000 */
[----:B------:R-:W-:-:S13]  /*21b10*/  ISETP.GE.AND P0, PT, R3, RZ, PT ;  /* 0x000000ff0300720c */ /* 0x000fda0003f06270 */
[----:B------:R-:W-:Y:S01]  /*21b20*/  @!P0 IMAD.MOV R2, RZ, RZ, -R2 ;  /* 0x000000ffff028224 */ /* 0x000fe200078e0a02 */
[----:B------:R-:W-:-:S13]  /*21b30*/  ISETP.NE.AND P0, PT, R9, RZ, PT ;  /* 0x000000ff0900720c */ /* 0x000fda0003f05270 */
[----:B------:R-:W-:Y:S02]  /*21b40*/  @!P0 LOP3.LUT R2, RZ, R9, RZ, 0x33, !PT ;  /* 0x00000009ff028212 */ /* 0x000fe400078e33ff */
[----:B------:R-:W-:Y:S02]  /*21b50*/  IADD3 R9, -R9, RZ, RZ ;  /* 0x000000ff09097210 */ /* 0x000fe40007ffe1ff */
[----:B------:R-:W-:-:S03]  /*21b60*/  LOP3.LUT R3, RZ, R2, RZ, 0x33, !PT ;  /* 0x00000002ff037212 */ /* 0x000fc600078e33ff */
[----:B------:R-:W-:Y:S02]  /*21b70*/  IMAD R4, R2, R9, R5 ;  /* 0x0000000902047224 */ /* 0x000fe400078e0205 */
[----:B------:R-:W-:-:S03]  /*21b80*/  IMAD.IADD R0, R6, 0x1, R3 ;  /* 0x0000000106007824 */ /* 0x000fc600078e0203 */
[----:B------:R1:W-:Y:S04]  /*21b90*/  STL [R1+0x8], R4 ;  /* 0x0000080401007387 */ /* 0x0003e80000100800 */
[----:B------:R1:W-:Y:S01]  /*21ba0*/  STL [R1+0x4], R0 ;  /* 0x0000040001007387 */ /* 0x0003e20000100800 */
[----:B------:R-:W-:Y:S05]  /*21bb0*/  BRA `(.L_x_1616) ;  /* 0x0000000000107947 */ /* 0x000fea0003800000 */
.L_x_1611:
[----:B------:R-:W-:Y:S01]  /*21bc0*/  IMAD.U32 R0, RZ, RZ, UR6 ;  /* 0x00000006ff007e24 */ /* 0x000fe2000f8e00ff */
[----:B------:R0:W-:Y:S04]  /*21bd0*/  STL [R1+0x4], RZ ;  /* 0x000004ff01007387 */ /* 0x0001e80000100800 */
[----:B------:R0:W-:Y:S04]  /*21be0*/  STL [R1+0x8], RZ ;  /* 0x000008ff01007387 */ /* 0x0001e80000100800 */
[----:B------:R0:W-:Y:S02]  /*21bf0*/  STL [R1], R0 ;  /* 0x0000000001007387 */ /* 0x0001e40000100800 */
.L_x_1616:
[----:B-1----:R-:W2:Y:S04]  /*21c00*/  LDL.64 R4, [R1] ;  /* 0x0000000001047983 */ /* 0x002ea80000100a00 */
[----:B------:R-:W2:Y:S01]  /*21c10*/  LDL.64 R6, [R1+0x8] ;  /* 0x0000080001067983 */ /* 0x000ea20000100a00 */
[----:B0-----:R-:W0:Y:S02]  /*21c20*/  S2R R0, SR_TID.X ;  /* 0x0000000000007919 */ /* 0x001e240000002100 */
[----:B0-----:R-:W-:-:S04]  /*21c30*/  LOP3.LUT R0, R0, 0x1f, RZ, 0xc0, !PT ;  /* 0x0000001f00007812 */ /* 0x001fc800078ec0ff */
[----:B------:R-:W-:-:S13]  /*21c40*/  ISETP.NE.AND P0, PT, R0, RZ, PT ;  /* 0x000000ff0000720c */ /* 0x000fda0003f05270 */
[----:B------:R-:W0:Y:S01]  /*21c50*/  @!P0 S2R R3, SR_CgaCtaId ;  /* 0x0000000000038919 */ /* 0x000e220000008800 */
[----:B------:R-:W-:Y:S01]  /*21c60*/  @!P0 MOV R0, 0x400 ;  /* 0x0000040000008802 */ /* 0x000fe20000000f00 */
[----:B------:R-:W-:Y:S01]  /*21c70*/  STL [R1+0x24], RZ ;  /* 0x000024ff01007387 */ /* 0x000fe20000100800 */
[----:B------:R-:W-:Y:S01]  /*21c80*/  IMAD.MOV.U32 R18, RZ, RZ, 0x1 ;  /* 0x00000001ff127424 */ /* 0x000fe200078e00ff */
[----:B------:R-:W-:Y:S02]  /*21c90*/  MOV R16, RZ ;  /* 0x000000ff00107202 */ /* 0x000fe40000000f00 */
[----:B0-----:R-:W-:-:S05]  /*21ca0*/  @!P0 LEA R0, R3, R0, 0x18 ;  /* 0x0000000003008211 */ /* 0x001fca00078ec0ff */
[----:B--2---:R0:W-:Y:S02]  /*21cb0*/  @!P0 STS.128 [R0+0x308d0], R4 ;  /* 0x0308d00400008388 */ /* 0x0041e40000000c00 */
[----:B0-----:R-:W-:Y:S01]  /*21cc0*/  IMAD.MOV.U32 R0, RZ, RZ, R7 ;  /* 0x000000ffff007224 */ /* 0x001fe200078e0007 */
[----:B------:R-:W-:Y:S06]  /*21cd0*/  BAR.ARV 0x5, 0x120 ;  /* 0x0144800000007b1d */ /* 0x000fec0000002000 */
[----:B------:R-:W-:-:S13]  /*21ce0*/  ISETP.GE.AND P0, PT, R0, UR5, PT ;  /* 0x0000000500007c0c */ /* 0x000fda000bf06270 */
[----:B------:R-:W-:Y:S05]  /*21cf0*/  @P0 BRA `(.L_x_1617) ;  /* 0x00000058000c0947 */ /* 0x000fea0003800000 */
[----:B------:R-:W-:Y:S01]  /*21d00*/  IMAD.MOV.U32 R0, RZ, RZ, 0x1 ;  /* 0x00000001ff007424 */ /* 0x000fe200078e00ff */
[----:B------:R0:W-:Y:S01]  /*21d10*/  STL [R1+0x24], RZ ;  /* 0x000024ff01007387 */ /* 0x0001e20000100800 */
[----:B------:R-:W-:Y:S01]  /*21d20*/  IMAD.MOV.U32 R19, RZ, RZ, RZ ;  /* 0x000000ffff137224 */ /* 0x000fe200078e00ff */
[----:B------:R-:W-:Y:S01]  /*21d30*/  ULDC.64 UR38, c[0x0][0x198] ;  /* 0x0000660000267ab9 */ /* 0x000fe20000000a00 */
[----:B------:R-:W-:Y:S01]  /*21d40*/  IMAD.MOV.U32 R16, RZ, RZ, RZ ;  /* 0x000000ffff107224 */ /* 0x000fe200078e00ff */
[----:B------:R0:W-:Y:S01]  /*21d50*/  STL [R1+0x10], R0 ;  /* 0x0000100001007387 */ /* 0x0001e20000100800 */
[----:B------:R-:W-:Y:S01]  /*21d60*/  IMAD.MOV.U32 R18, RZ, RZ, 0x1 ;  /* 0x00000001ff127424 */ /* 0x000fe200078e00ff */
[----:B------:R-:W-:-:S06]  /*21d70*/  ULDC UR36, c[0x0][0xc] ;  /* 0x0000030000247ab9 */ /* 0x000fcc0000000800 */
.L_x_1719:
[----:B------:R-:W2:Y:S01]  /*21d80*/  LDL R12, [R1+0xc] ;  /* 0x00000c00010c7983 */ /* 0x000ea20000100800 */
[----:B------:R-:W-:Y:S05]  /*21d90*/  YIELD ;  /* 0x0000000000007946 */ /* 0x000fea0003800000 */
[----:B------:R-:W-:Y:S01]  /*21da0*/  ULDC.64 UR4, c[0x0][0xa28] ;  /* 0x00028a0000047ab9 */ /* 0x000fe20000000a00 */
[----:B------:R-:W-:Y:S01]  /*21db0*/  MOV R9, RZ ;  /* 0x000000ff00097202 */ /* 0x000fe20000000f00 */
[----:B------:R-:W-:Y:S01]  /*21dc0*/  ULDC.64 UR6, c[0x0][0x208] ;  /* 0x0000820000067ab9 */ /* 0x000fe20000000a00 */
[----:B------:R-:W-:Y:S01]  /*21dd0*/  ISETP.NE.U32.AND P0, PT, RZ, UR4, PT ;  /* 0x00000004ff007c0c */ /* 0x000fe2000bf05070 */
[----:B0-----:R-:W-:Y:S01]  /*21de0*/  IMAD.MOV.U32 R0, RZ, RZ, RZ ;  /* 0x000000ffff007224 */ /* 0x001fe200078e00ff */
[----:B------:R-:W-:Y:S01]  /*21df0*/  ULDC.64 UR8, c[0x0][0xa08] ;  /* 0x0002820000087ab9 */ /* 0x000fe20000000a00 */
[----:B------:R-:W-:Y:S01]  /*21e00*/  ULDC.64 UR10, c[0x0][0xa10] ;  /* 0x00028400000a7ab9 */ /* 0x000fe20000000a00 */
[----:B------:R-:W-:Y:S01]  /*21e10*/  ISETP.NE.AND.EX P0, PT, RZ, UR5, PT, P0 ;  /* 0x00000005ff007c0c */ /* 0x000fe2000bf05300 */
[----:B------:R-:W-:-:S12]  /*21e20*/  ULDC.64 UR4, c[0x0][0xa00] ;  /* 0x0002800000047ab9 */ /* 0x000fd80000000a00 */
[----:B------:R-:W2:Y:S01]  /*21e30*/  @P0 LDC.64 R2, c[0x0][0xa28] ;  /* 0x00028a00ff020b82 */ /* 0x000ea20000000a00 */
[----:B------:R-:W-:-:S04]  /*21e40*/  ISETP.NE.U32.AND P2, PT, RZ, UR4, PT ;  /* 0x00000004ff007c0c */ /* 0x000fc8000bf45070 */
[----:B------:R-:W-:Y:S01]  /*21e50*/  ISETP.NE.AND.EX P2, PT, RZ, UR5, PT, P2 ;  /* 0x00000005ff007c0c */ /* 0x000fe2000bf45320 */
[----:B------:R-:W-:Y:S01]  /*21e60*/  ULDC.64 UR4, c[0x0][0xa18] ;  /* 0x0002860000047ab9 */ /* 0x000fe20000000a00 */
[----:B--2---:R-:W-:-:S05]  /*21e70*/  @P0 IMAD.WIDE R2, R12, 0x4, R2 ;  /* 0x000000040c020825 */ /* 0x004fca00078e0202 */
[----:B------:R0:W5:Y:S02]  /*21e80*/  @P0 LDG.E R9, desc[UR6][R2.64] ;  /* 0x0000000602090981 */ /* 0x000164000c1e1900 */
[----:B0-----:R-:W0:Y:S02]  /*21e90*/  LDC.64 R2, c[0x0][0xa00] ;  /* 0x00028000ff027b82 */ /* 0x001e240000000a00 */
[----:B0-----:R-:W-:-:S05]  /*21ea0*/  IMAD.WIDE R2, R12, 0x4, R2 ;  /* 0x000000040c027825 */ /* 0x001fca00078e0202 */
[----:B------:R-:W2:Y:S01]  /*21eb0*/  @P2 LDG.E R0, desc[UR6][R2.64] ;  /* 0x0000000602002981 */ /* 0x000ea2000c1e1900 */
[----:B------:R-:W-:Y:S01]  /*21ec0*/  ISETP.NE.U32.AND P0, PT, RZ, UR4, PT ;  /* 0x00000004ff007c0c */ /* 0x000fe2000bf05070 */
[----:B------:R-:W-:-:S03]  /*21ed0*/  ULDC UR4, c[0x0][0x288] ;  /* 0x0000a20000047ab9 */ /* 0x000fc60000000800 */
[----:B------:R-:W-:-:S13]  /*21ee0*/  ISETP.NE.AND.EX P0, PT, RZ, UR5, PT, P0 ;  /* 0x00000005ff007c0c */ /* 0x000fda000bf05300 */
[----:B------:R-:W0:Y:S01]  /*21ef0*/  @P0 LDC.64 R4, c[0x0][0xa18] ;  /* 0x00028600ff040b82 */ /* 0x000e220000000a00 */
[----:B------:R-:W-:-:S04]  /*21f00*/  ISETP.NE.U32.AND P1, PT, RZ, UR8, PT ;  /* 0x00000008ff007c0c */ /* 0x000fc8000bf25070 */
[----:B------:R-:W-:Y:S02]  /*21f10*/  ISETP.NE.AND.EX P3, PT, RZ, UR9, PT, P1 ;  /* 0x00000009ff007c0c */ /* 0x000fe4000bf65310 */
[----:B------:R-:W-:-:S04]  /*21f20*/  ISETP.NE.U32.AND P1, PT, RZ, UR10, PT ;  /* 0x0000000aff007c0c */ /* 0x000fc8000bf25070 */
[----:B------:R-:W-:Y:S01]  /*21f30*/  ISETP.NE.AND.EX P1, PT, RZ, UR11, PT, P1 ;  /* 0x0000000bff007c0c */ /* 0x000fe2000bf25310 */
[----:B0-----:R-:W-:Y:S01]  /*21f40*/  @P0 IMAD.WIDE R4, R12, 0x4, R4 ;  /* 0x000000040c040825 */ /* 0x001fe200078e0204 */
[----:B--2---:R0:W-:Y:S03]  /*21f50*/  STL [R1+0x28], R0 ;  /* 0x0000280001007387 */ /* 0x0041e60000100800 */
[----:B0-----:R-:W-:Y:S01]  /*21f60*/  IMAD.U32 R0, RZ, RZ, UR4 ;  /* 0x00000004ff007e24 */ /* 0x001fe2000f8e00ff */
[----:B------:R-:W-:Y:S02]  /*21f70*/  ULDC.64 UR4, c[0x0][0x3f8] ;  /* 0x0000fe0000047ab9 */ /* 0x000fe40000000a00 */
[----:B------:R-:W-:-:S03]  /*21f80*/  UISETP.NE.U32.AND UP0, UPT, UR4, URZ, UPT ;  /* 0x0000003f0400728c */ /* 0x000fc6000bf05070 */
[----:B------:R-:W-:Y:S01]  /*21f90*/  ULDC UR4, c[0x0][0x404] ;  /* 0x0001010000047ab9 */ /* 0x000fe20000000800 */
[----:B------:R-:W-:Y:S01]  /*21fa0*/  UISETP.NE.AND.EX UP0, UPT, UR5, URZ, UPT, UP0 ;  /* 0x0000003f0500728c */ /* 0x000fe2000bf05300 */
[----:B------:R0:W5:Y:S01]  /*21fb0*/  @P0 LDG.E R0, desc[UR6][R4.64] ;  /* 0x0000000604000981 */ /* 0x000162000c1e1900 */
[----:B------:R-:W-:Y:S01]  /*21fc0*/  ULDC UR6, c[0x0][0x338] ;  /* 0x0000ce0000067ab9 */ /* 0x000fe20000000800 */
[----:B------:R-:W-:Y:S01]  /*21fd0*/  ULDC UR5, c[0x0][0x2e0] ;  /* 0x0000b80000057ab9 */ /* 0x000fe20000000800 */
[----:B------:R-:W-:Y:S01]  /*21fe0*/  USEL UR4, UR4, 0x1, UP0 ;  /* 0x0000000104047887 */ /* 0x000fe20008000000 */
[----:B------:R-:W-:-:S03]  /*21ff0*/  IMAD.U32 R10, RZ, RZ, UR6 ;  /* 0x00000006ff0a7e24 */ /* 0x000fc6000f8e00ff */
[----:B------:R-:W-:-:S06]  /*22000*/  UIMAD UR4, UR4, UR5, URZ ;  /* 0x00000005040472a4 */ /* 0x000fcc000f8e023f */
[----:B0-----:R-:W-:Y:S01]  /*22010*/  IMAD.U32 R4, RZ, RZ, UR4 ;  /* 0x00000004ff047e24 */ /* 0x001fe2000f8e00ff */
[----:B------:R-:W-:Y:S06]  /*22020*/  @P0 BRA `(.L_x_1618) ;  /* 0x0000000000140947 */ /* 0x000fec0003800000 */
[----:B------:R-:W-:Y:S05]  /*22030*/  @!P2 BRA `(.L_x_1618) ;  /* 0x000000000010a947 */ /* 0x000fea0003800000 */
[----:B------:R-:W-:Y:S02]  /*22040*/  ULDC.64 UR4, c[0x0][0x208] ;  /* 0x0000820000047ab9 */ /* 0x000fe40000000a00 */
[----:B------:R-:W2:Y:S04]  /*22050*/  LDG.E R5, desc[UR4][R2.64] ;  /* 0x0000000402057981 */ /* 0x000ea8000c1e1900 */
[----:B-----5:R-:W2:Y:S02]  /*22060*/  LDG.E R0, desc[UR4][R2.64+0x4] ;  /* 0x0000040402007981 */ /* 0x020ea4000c1e1900 */
[----:B--2---:R-:W-:-:S07]  /*22070*/  IADD3 R0, -R5, R0, RZ ;  /* 0x0000000005007210 */ /* 0x004fce0007ffe1ff */
.L_x_1618:
[----:B------:R-:W0:Y:S01]  /*22080*/  LDC.64 R6, c[0x0][0xa08] ;  /* 0x00028200ff067b82 */ /* 0x000e220000000a00 */
[----:B------:R-:W-:Y:S01]  /*22090*/  IMAD.MOV.U32 R17, RZ, RZ, RZ ;  /* 0x000000ffff117224 */ /* 0x000fe200078e00ff */
[----:B------:R-:W-:-:S06]  /*220a0*/  ULDC.64 UR4, c[0x0][0x208] ;  /* 0x0000820000047ab9 */ /* 0x000fcc0000000a00 */
[----:B------:R-:W1:Y:S01]  /*220b0*/  LDC.64 R2, c[0x0][0xa10] ;  /* 0x00028400ff027b82 */ /* 0x000e620000000a00 */
[----:B0-----:R-:W-:-:S05]  /*220c0*/  IMAD.WIDE R6, R12, 0x4, R6 ;  /* 0x000000040c067825 */ /* 0x001fca00078e0206 */
[----:B------:R-:W2:Y:S01]  /*220d0*/  @P3 LDG.E R17, desc[UR4][R6.64] ;  /* 0x0000000406113981 */ /* 0x000ea2000c1e1900 */
[----:B------:R-:W-:Y:S02]  /*220e0*/  IMAD.MOV.U32 R5, RZ, RZ, RZ ;  /* 0x000000ffff057224 */ /* 0x000fe400078e00ff */
[----:B-1----:R-:W-:-:S05]  /*220f0*/  IMAD.WIDE R2, R12, 0x4, R2 ;  /* 0x000000040c027825 */ /* 0x002fca00078e0202 */
[----:B------:R0:W5:Y:S01]  /*22100*/  @P1 LDG.E R5, desc[UR4][R2.64] ;  /* 0x0000000402051981 */ /* 0x000162000c1e1900 */
[----:B------:R-:W-:Y:S02]  /*22110*/  ULDC.64 UR4, c[0x0][0xa20] ;  /* 0x0002880000047ab9 */ /* 0x000fe40000000a00 */
[----:B------:R-:W-:-:S04]  /*22120*/  ISETP.NE.U32.AND P0, PT, RZ, UR4, PT ;  /* 0x00000004ff007c0c */ /* 0x000fc8000bf05070 */
[----:B------:R-:W-:Y:S01]  /*22130*/  ISETP.NE.AND.EX P0, PT, RZ, UR5, PT, P0 ;  /* 0x00000005ff007c0c */ /* 0x000fe2000bf05300 */
[----:B--2--5:R-:W-:-:S12]  /*22140*/  IMAD.IADD R17, R17, 0x1, R9 ;  /* 0x0000000111117824 */ /* 0x024fd800078e0209 */
[----:B0-----:R-:W-:Y:S05]  /*22150*/  @!P0 BRA `(.L_x_1619) ;  /* 0x0000000000148947 */ /* 0x001fea0003800000 */
[----:B------:R-:W0:Y:S01]  /*22160*/  LDC.64 R6, c[0x0][0xa20] ;  /* 0x00028800ff067b82 */ /* 0x000e220000000a00 */
[----:B------:R-:W-:Y:S01]  /*22170*/  ULDC.64 UR4, c[0x0][0x208] ;  /* 0x0000820000047ab9 */ /* 0x000fe20000000a00 */
[----:B0-----:R-:W-:-:S05]  /*22180*/  IMAD.WIDE R6, R12, 0x4, R6 ;  /* 0x000000040c067825 */ /* 0x001fca00078e0206 */
[----:B------:R0:W5:Y:S01]  /*22190*/  LDG.E R4, desc[UR4][R6.64] ;  /* 0x0000000406047981 */ /* 0x000162000c1e1900 */
[----:B------:R-:W-:Y:S05]  /*221a0*/  BRA `(.L_x_1620) ;  /* 0x0000000000147947 */ /* 0x000fea0003800000 */
.L_x_1619:
[----:B------:R-:W-:Y:S05]  /*221b0*/  @!P3 BRA `(.L_x_1620) ;  /* 0x000000000010b947 */ /* 0x000fea0003800000 */
[----:B------:R-:W-:Y:S02]  /*221c0*/  ULDC.64 UR4, c[0x0][0x208] ;  /* 0x0000820000047ab9 */ /* 0x000fe40000000a00 */
[----:B------:R-:W2:Y:S04]  /*221d0*/  LDG.E R4, desc[UR4][R6.64] ;  /* 0x0000000406047981 */ /* 0x000ea8000c1e1900 */
[----:B------:R-:W2:Y:S02]  /*221e0*/  LDG.E R6, desc[UR4][R6.64+0x4] ;  /* 0x0000040406067981 */ /* 0x000ea4000c1e1900 */
[----:B--2---:R-:W-:-:S07]  /*221f0*/  IMAD.IADD R4, R6, 0x1, -R4 ;  /* 0x0000000106047824 */ /* 0x004fce00078e0a04 */
.L_x_1620:
[----:B------:R-:W-:Y:S01]  /*22200*/  ULDC.64 UR4, c[0x0][0x208] ;  /* 0x0000820000047ab9 */ /* 0x000fe20000000a00 */
[----:B------:R-:W2:Y:S04]  /*22210*/  LDL R13, [R1+0x4] ;  /* 0x00000400010d7983 */ /* 0x000ea80000100800 */
[----:B0-----:R-:W3:Y:S04]  /*22220*/  @P1 LDG.E R6, desc[UR4][R2.64] ;  /* 0x0000000402061981 */ /* 0x001ee8000c1e1900 */
[----:B------:R0:W3:Y:S01]  /*22230*/  @P1 LDG.E R7, desc[UR4][R2.64+0x4] ;  /* 0x0000040402071981 */ /* 0x0000e2000c1e1900 */
[----:B-----5:R-:W-:Y:S01]  /*22240*/  IMAD.IADD R9, R4, 0x1, -R9 ;  /* 0x0000000104097824 */ /* 0x020fe200078e0a09 */
[----:B0-----:R-:W0:Y:S02]  /*22250*/  LDC.64 R2, c[0x0][0x9e0] ;  /* 0x00027800ff027b82 */ /* 0x001e240000000a00 */
[----:B0-----:R-:W-:-:S02]  /*22260*/  ISETP.GE.AND P2, PT, R3, 0x1, PT ;  /* 0x000000010300780c */ /* 0x001fc40003f46270 */
[----:B---3--:R-:W-:-:S05]  /*22270*/  @P1 IADD3 R10, -R6, R7, RZ ;  /* 0x00000007060a1210 */ /* 0x008fca0007ffe1ff */
[----:B------:R-:W-:-:S04]  /*22280*/  IMAD.IADD R8, R9, 0x1, R10 ;  /* 0x0000000109087824 */ /* 0x000fc800078e020a */
[----:B------:R-:W-:-:S04]  /*22290*/  VIADD R4, R8, 0x5f ;  /* 0x0000005f08047836 */ /* 0x000fc80000000000 */
[----:B------:R-:W-:-:S05]  /*222a0*/  IMAD.HI R4, R4, 0x2aaaaaab, RZ ;  /* 0x2aaaaaab04047827 */ /* 0x000fca00078e02ff */
[----:B------:R-:W-:-:S04]  /*222b0*/  SHF.R.U32.HI R7, RZ, 0x1f, R4 ;  /* 0x0000001fff077819 */ /* 0x000fc80000011604 */
[----:B------:R-:W-:Y:S02]  /*222c0*/  LEA.HI.SX32 R20, R4, R7, 0x1c ;  /* 0x0000000704147211 */ /* 0x000fe400078fe2ff */
[----:B--2---:R-:W-:-:S04]  /*222d0*/  LEA R4, R13, 0x80, 0x7 ;  /* 0x000000800d047811 */ /* 0x004fc800078e38ff */
[----:B------:R-:W-:-:S05]  /*222e0*/  IADD3 R4, R8, R4, -R0 ;  /* 0x0000000408047210 */ /* 0x000fca0007ffe800 */
[----:B------:R-:W-:Y:S01]  /*222f0*/  IMAD.IADD R2, R4, 0x1, R2 ;  /* 0x0000000104027824 */ /* 0x000fe200078e0202 */
[----:B------:R-:W-:Y:S06]  /*22300*/  @!P2 BRA `(.L_x_1621) ;  /* 0x000000000048a947 */ /* 0x000fec0003800000 */
[C---:B------:R-:W-:Y:S01]  /*22310*/  ISETP.GT.AND P0, PT, R4.reuse, RZ, PT ;  /* 0x000000ff0400720c */ /* 0x040fe20003f04270 */
[----:B------:R-:W-:Y:S01]  /*22320*/  BSSY B0, `(.L_x_1622) ;  /* 0x000000e000007945 */ /* 0x000fe20003800000 */
[----:B------:R-:W-:-:S11]  /*22330*/  IADD3 R11, R4, -0x1, RZ ;  /* 0xffffffff040b7810 */ /* 0x000fd60007ffe0ff */
        /* <DEDUP_REMOVED lines=8> */
.L_x_1623:
[----:B------:R-:W-:-:S13]  /*223c0*/  ISETP.NE.AND P0, PT, R3, 0x1, PT ;  /* 0x000000010300780c */ /* 0x000fda0003f05270 */
[----:B------:R-:W0:Y:S02]  /*223d0*/  @P0 LDC.64 R6, c[0x0][0x9e8] ;  /* 0x00027a00ff060b82 */ /* 0x000e240000000a00 */
[----:B0-----:R-:W-:-:S05]  /*223e0*/  @P0 IMAD.HI.U32 R6, R11, R6, RZ ;  /* 0x000000060b060227 */ /* 0x001fca00078e00ff */
[----:B------:R-:W-:-:S07]  /*223f0*/  @P0 SHF.R.U32.HI R11, RZ, R7, R6 ;  /* 0x00000007ff0b0219 */ /* 0x000fce0000011606 */
.L_x_1624:
[----:B------:R-:W-:Y:S05]  /*22400*/  BSYNC B0 ;  /* 0x0000000000007941 */ /* 0x000fea0003800000 */
.L_x_1622:
[----:B------:R-:W-:-:S05]  /*22410*/  IMAD R11, R11, R3, R3 ;  /* 0x000000030b0b7224 */ /* 0x000fca00078e0203 */
[----:B------:R-:W-:-:S07]  /*22420*/  VIMNMX R2, R2, R11, PT ;  /* 0x0000000b02027248 */ /* 0x000fce0003fe0100 */
.L_x_1621:
[----:B------:R-:W-:Y:S01]  /*22430*/  IMAD R0, R13, 0x80, -R0 ;  /* 0x000000800d007824 */ /* 0x000fe200078e0a00 */
[----:B------:R-:W-:-:S03]  /*22440*/  ULDC UR4, c[0x0][0x9dc] ;  /* 0x0002770000047ab9 */ /* 0x000fc60000000800 */
[----:B------:R-:W-:-:S04]  /*22450*/  IMAD.IADD R0, R8, 0x1, R0 ;  /* 0x0000000108007824 */ /* 0x000fc800078e0200 */
        /* <DEDUP_REMOVED lines=12> */
.L_x_1627:
[----:B------:R-:W-:Y:S02]  /*22520*/  ISETP.NE.AND P0, PT, R3, 0x1, PT ;  /* 0x000000010300780c */ /* 0x000fe40003f05270 */
[----:B------:R-:W-:-:S11]  /*22530*/  MOV R11, R0 ;  /* 0x00000000000b7202 */ /* 0x000fd60000000f00 */
[----:B------:R-:W0:Y:S02]  /*22540*/  @P0 LDC.64 R6, c[0x0][0x9e8] ;  /* 0x00027a00ff060b82 */ /* 0x000e240000000a00 */
[----:B0-----:R-:W-:-:S05]  /*22550*/  @P0 IMAD.HI.U32 R6, R0, R6, RZ ;  /* 0x0000000600060227 */ /* 0x001fca00078e00ff */
[----:B------:R-:W-:-:S07]  /*22560*/  @P0 SHF.R.U32.HI R11, RZ, R7, R6 ;  /* 0x00000007ff0b0219 */ /* 0x000fce0000011606 */
.L_x_1628:
[----:B------:R-:W-:Y:S05]  /*22570*/  BSYNC B0 ;  /* 0x0000000000007941 */ /* 0x000fea0003800000 */
.L_x_1626:
[----:B------:R-:W-:-:S05]  /*22580*/  IMAD R3, R11, R3, RZ ;  /* 0x000000030b037224 */ /* 0x000fca00078e02ff */
[----:B------:R-:W-:-:S07]  /*22590*/  VIMNMX R8, R8, R3, !PT ;  /* 0x0000000308087248 */ /* 0x000fce0007fe0100 */
.L_x_1625:
[----:B------:R-:W-:Y:S01]  /*225a0*/  VIADD R2, R2, 0x5f ;  /* 0x0000005f02027836 */ /* 0x000fe20000000000 */
[----:B------:R-:W-:Y:S01]  /*225b0*/  BSSY B0, `(.L_x_1629) ;  /* 0x00000e6000007945 */ /* 0x000fe20003800000 */
[----:B------:R-:W-:Y:S01]  /*225c0*/  IMAD.HI R8, R8, 0x2aaaaaab, RZ ;  /* 0x2aaaaaab08087827 */ /* 0x000fe200078e02ff */
[----:B------:R-:W-:-:S03]  /*225d0*/  PLOP3.LUT P2, PT, PT, PT, PT, 0x80, 0x0 ;  /* 0x000000000000781c */ /* 0x000fc60003f4f070 */
[----:B------:R-:W-:-:S05]  /*225e0*/  IMAD.HI R2, R2, 0x2aaaaaab, RZ ;  /* 0x2aaaaaab02027827 */ /* 0x000fca00078e02ff */
[----:B------:R-:W-:-:S04]  /*225f0*/  SHF.R.U32.HI R3, RZ, 0x1f, R2 ;  /* 0x0000001fff037819 */ /* 0x000fc80000011602 */
[----:B------:R-:W-:Y:S02]  /*22600*/  LEA.HI.SX32 R3, R2, R3, 0x1c ;  /* 0x0000000302037211 */ /* 0x000fe400078fe2ff */
[----:B------:R-:W-:Y:S02]  /*22610*/  SHF.R.U32.HI R2, RZ, 0x1f, R8 ;  /* 0x0000001fff027819 */ /* 0x000fe40000011608 */
[----:B------:R-:W-:Y:S02]  /*22620*/  VIMNMX R3, R20, R3, PT ;  /* 0x0000000314037248 */ /* 0x000fe40003fe0100 */
[----:B------:R-:W-:-:S03]  /*22630*/  LEA.HI.SX32 R2, R8, R2, 0x1c ;  /* 0x0000000208027211 */ /* 0x000fc600078fe2ff */
[----:B------:R-:W-:Y:S01]  /*22640*/  IMAD R3, R3, 0x60, -R9 ;  /* 0x0000006003037824 */ /* 0x000fe200078e0a09 */
[----:B------:R-:W-:-:S04]  /*22650*/  VIMNMX R2, RZ, R2, !PT ;  /* 0x00000002ff027248 */ /* 0x000fc80007fe0100 */
[----:B------:R-:W-:Y:S01]  /*22660*/  VIMNMX R10, R3, R10, PT ;  /* 0x0000000a030a7248 */ /* 0x000fe20003fe0100 */
[----:B------:R-:W-:-:S05]  /*22670*/  IMAD R2, R2, 0x60, -R9 ;  /* 0x0000006002027824 */ /* 0x000fca00078e0a09 */
[----:B------:R-:W-:-:S04]  /*22680*/  VIMNMX R6, RZ, R2, !PT ;  /* 0x00000002ff067248 */ /* 0x000fc80007fe0100 */
[----:B------:R-:W-:Y:S01]  /*22690*/  ISETP.GT.AND P0, PT, R10, R6, PT ;  /* 0x000000060a00720c */ /* 0x000fe20003f04270 */
[----:B------:R-:W-:-:S05]  /*226a0*/  IMAD.WIDE.U32 R2, R6, -0x55555555, RZ ;  /* 0xaaaaaaab06027825 */ /* 0x000fca00078e00ff */
[----:B------:R-:W-:-:S05]  /*226b0*/  SHF.R.U32.HI R2, RZ, 0x6, R3 ;  /* 0x00000006ff027819 */ /* 0x000fca0000011603 */
[----:B------:R-:W-:Y:S02]  /*226c0*/  IMAD.MOV.U32 R7, RZ, RZ, R2 ;  /* 0x000000ffff077224 */ /* 0x000fe400078e0002 */
[----:B------:R-:W-:-:S04]  /*226d0*/  @P0 VIADD R3, R10, 0x5f ;  /* 0x0000005f0a030836 */ /* 0x000fc80000000000 */
[----:B------:R-:W-:-:S05]  /*226e0*/  @P0 IMAD.HI R3, R3, 0x2aaaaaab, RZ ;  /* 0x2aaaaaab03030827 */ /* 0x000fca00078e02ff */
[----:B------:R-:W-:-:S04]  /*226f0*/  @P0 SHF.R.U32.HI R6, RZ, 0x1f, R3 ;  /* 0x0000001fff060819 */ /* 0x000fc80000011603 */
[----:B------:R-:W-:-:S04]  /*22700*/  @P0 LEA.HI.SX32 R7, R3, R6, 0x1c ;  /* 0x0000000603070211 */ /* 0x000fc800078fe2ff */
[----:B------:R-:W-:-:S13]  /*22710*/  ISETP.GT.AND P0, PT, R7, R2, PT ;  /* 0x000000020700720c */ /* 0x000fda0003f04270 */
[----:B------:R-:W-:Y:S05]  /*22720*/  @!P0 BRA `(.L_x_1630) ;  /* 0x0000000c00388947 */ /* 0x000fea0003800000 */
[----:B------:R-:W2:Y:S01]  /*22730*/  LDL R11, [R1+0x8] ;  /* 0x00000800010b7983 */ /* 0x000ea20000100800 */
[----:B------:R-:W0:Y:S01]  /*22740*/  LDC R3, c[0x0][0x428] ;  /* 0x00010a00ff037b82 */ /* 0x000e220000000800 */
[----:B------:R-:W-:Y:S01]  /*22750*/  UMOV UR4, 0xffffffff ;  /* 0xffffffff00047882 */ /* 0x000fe20000000000 */
[----:B0-----:R-:W-:-:S13]  /*22760*/  ISETP.NE.AND P0, PT, R3, 0x1, PT ;  /* 0x000000010300780c */ /* 0x001fda0003f05270 */
[----:B------:R-:W2:Y:S08]  /*22770*/  @P0 LDC R8, c[0x0][0x42c] ;  /* 0x00010b00ff080b82 */ /* 0x000eb00000000800 */
[----:B------:R-:W0:Y:S01]  /*22780*/  @P0 LDC R6, c[0x0][0x430] ;  /* 0x00010c00ff060b82 */ /* 0x000e220000000800 */
[----:B--2---:R-:W-:-:S04]  /*22790*/  @P0 IMAD.HI.U32 R8, R11, R8, RZ ;  /* 0x000000080b080227 */ /* 0x004fc800078e00ff */
[----:B------:R-:W-:Y:S01]  /*227a0*/  IMAD.MOV.U32 R3, RZ, RZ, R11 ;  /* 0x000000ffff037224 */ /* 0x000fe200078e000b */
[----:B0-----:R-:W-:Y:S02]  /*227b0*/  @P0 SHF.R.U32.HI R3, RZ, R6, R8 ;  /* 0x00000006ff030219 */ /* 0x001fe40000011608 */
[----:B------:R-:W-:Y:S01]  /*227c0*/  SEL R6, R12, RZ, !P1 ;  /* 0x000000ff0c067207 */ /* 0x000fe20004800000 */
[----:B------:R-:W-:Y:S06]  /*227d0*/  BRA.DIV UR4, `(.L_x_1631) ;  /* 0x0000005e04d07947 */ /* 0x000fec000b800000 */
.L_x_1786:
[----:B------:R-:W-:-:S03]  /*227e0*/  UMOV UR4, 0xffffffff ;  /* 0xffffffff00047882 */ /* 0x000fc60000000000 */
[----:B------:R-:W-:Y:S05]  /*227f0*/  BRA.DIV UR4, `(.L_x_1632) ;  /* 0x0000005e04fc7947 */ /* 0x000fea000b800000 */
[----:B------:R-:W-:-:S13]  /*22800*/  ELECT P6, URZ, PT ;  /* 0x00000000003f782f */ /* 0x000fda00038c0000 */
.L_x_1789:
[----:B------:R-:W2:Y:S01]  /*22810*/  LDL R8, [R1+0x24] ;  /* 0x0000240001087983 */ /* 0x000ea20000100800 */
[----:B------:R-:W-:Y:S01]  /*22820*/  BSSY B1, `(.L_x_1633) ;  /* 0x000000b000017945 */ /* 0x000fe20003800000 */
[----:B------:R-:W0:Y:S01]  /*22830*/  S2R R12, SR_CgaCtaId ;  /* 0x00000000000c7919 */ /* 0x000e220000008800 */
[----:B--2---:R-:W-:-:S04]  /*22840*/  IADD3 R8, R8, 0x1, RZ ;  /* 0x0000000108087810 */ /* 0x004fc80007ffe0ff */
        /* <DEDUP_REMOVED lines=8> */
.L_x_1790:
[----:B------:R-:W-:Y:S05]  /*228d0*/  BSYNC B1 ;  /* 0x0000000000017941 */ /* 0x000fea0003800000 */
.L_x_1633:
[----:B------:R-:W-:Y:S04]  /*228e0*/  BSSY B1, `(.L_x_1635) ;  /* 0x000004e000017945 */ /* 0x000fe80003800000 */
[----:B------:R-:W-:Y:S05]  /*228f0*/  @!P6 BRA `(.L_x_1636) ;  /* 0x000000040030e947 */ /* 0x000fea0003800000 */
[----:B------:R-:W2:Y:S01]  /*22900*/  LDL R10, [R1+0x10] ;  /* 0x00001000010a7983 */ /* 0x000ea20000100800 */
[----:B------:R-:W-:Y:S01]  /*22910*/  IMAD R9, R19, 0x8, R12 ;  /* 0x0000000813097824 */ /* 0x000fe200078e020c */
[----:B--2---:R-:W-:-:S04]  /*22920*/  SHF.L.U32 R11, R10, 0x1f, RZ ;  /* 0x0000001f0a0b7819 */ /* 0x004fc800000006ff */
[----:B------:R-:W1:Y:S02]  /*22930*/  SYNCS.PHASECHK.TRANS64.TRYWAIT P0, [R9+URZ+0x308a0], R11 ;  /* 0x0308a00b090075a7 */ /* 0x000e64000800017f */
[----:B-1----:R-:W-:Y:S05]  /*22940*/  @!P0 BRA `(.L_x_1637) ;  /* 0x0000005c00dc8947 */ /* 0x002fea0003800000 */
.L_x_1791:
[----:B0-----:R-:W0:Y:S02]  /*22950*/  S2R R8, SR_TID.X ;  /* 0x0000000000087919 */ /* 0x001e240000002100 */
[----:B0-----:R-:W-:-:S04]  /*22960*/  LOP3.LUT R8, R8, 0x7f, RZ, 0xc0, !PT ;  /* 0x0000007f08087812 */ /* 0x001fc800078ec0ff */
[----:B------:R-:W-:-:S13]  /*22970*/  ISETP.NE.AND P1, PT, R8, RZ, PT ;  /* 0x000000ff0800720c */ /* 0x000fda0003f25270 */
[----:B------:R-:W-:Y:S05]  /*22980*/  @P1 BRA `(.L_x_1638) ;  /* 0x00000000001c1947 */ /* 0x000fea0003800000 */
[----:B------:R-:W0:Y:S02]  /*22990*/  S2R R8, SR_TID.X ;  /* 0x0000000000087919 */ /* 0x000e240000002100 */
[----:B0-----:R-:W-:-:S04]  /*229a0*/  LOP3.LUT R8, R8, 0x1f, RZ, 0xc0, !PT ;  /* 0x0000001f08087812 */ /* 0x001fc800078ec0ff */
[----:B------:R-:W-:Y:S01]  /*229b0*/  ISETP.NE.AND P0, PT, R8, RZ, PT ;  /* 0x000000ff0800720c */ /* 0x000fe20003f05270 */
[----:B------:R-:W-:-:S04]  /*229c0*/  IMAD.MOV.U32 R8, RZ, RZ, 0x9000 ;  /* 0x00009000ff087424 */ /* 0x000fc800078e00ff */
[----:B------:R0:W-:Y:S08]  /*229d0*/  SYNCS.ARRIVE.TRANS64 RZ, [R9+URZ+0x30890], R8 ;  /* 0x0308900809ff79a7 */ /* 0x0001f0000800003f */
[----:B------:R-:W-:Y:S05]  /*229e0*/  @!P0 BRA `(.L_x_1638) ;  /* 0x0000000000048947 */ /* 0x000fea0003800000 */
[----:B------:R-:W-:Y:S01]  /*229f0*/  BPT.TRAP 0x1 ;  /* 0x000000040000795c */ /* 0x000fe20000300000 */
.L_x_1638:
[----:B0-----:R-:W-:Y:S01]  /*22a00*/  IMAD R8, R19, 0x9000, R12 ;  /* 0x0000900013087824 */ /* 0x001fe200078e020c */
[----:B------:R-:W-:Y:S01]  /*22a10*/  R2UR UR9, R9 ;  /* 0x00000000090972ca */ /* 0x000fe200000e0000 */
[----:B------:R-:W-:Y:S01]  /*22a20*/  IMAD R10, R7, 0x60, R5 ;  /* 0x00000060070a7824 */ /* 0x000fe200078e0205 */
[----:B------:R-:W-:Y:S01]  /*22a30*/  UIADD3 UR4, UP0, UR38, 0x570, URZ ;  /* 0x0000057026047890 */ /* 0x000fe2000ff1e03f */
[----:B------:R-:W-:Y:S01]  /*22a40*/  R2UR UR12, R3 ;  /* 0x00000000030c72ca */ /* 0x000fe200000e0000 */
[----:B------:R-:W-:Y:S01]  /*22a50*/  UMOV UR10, URZ ;  /* 0x0000003f000a7c82 */ /* 0x000fe20008000000 */
[----:B------:R-:W-:Y:S01]  /*22a60*/  R2UR UR15, R8 ;  /* 0x00000000080f72ca */ /* 0x000fe200000e0000 */
[----:B------:R-:W-:Y:S01]  /*22a70*/  VIADD R10, R10, 0xffffffa0 ;  /* 0xffffffa00a0a7836 */ /* 0x000fe20000000000 */
[----:B------:R-:W-:Y:S01]  /*22a80*/  R2UR UR13, R6 ;  /* 0x00000000060d72ca */ /* 0x000fe200000e0000 */
[----:B------:R-:W-:Y:S01]  /*22a90*/  UIADD3.X UR5, URZ, UR39, URZ, UP0, !UPT ;  /* 0x000000273f057290 */ /* 0x000fe200087fe43f */
[----:B------:R-:W-:-:S02]  /*22aa0*/  UMOV UR6, 0x0 ;  /* 0x0000000000067882 */ /* 0x000fc40000000000 */
[----:B------:R-:W-:Y:S01]  /*22ab0*/  R2UR UR11, R10 ;  /* 0x000000000a0b72ca */ /* 0x000fe200000e0000 */
[----:B------:R-:W-:Y:S01]  /*22ac0*/  UMOV UR7, 0x12f00000 ;  /* 0x12f0000000077882 */ /* 0x000fe20000000000 */
[----:B------:R-:W-:Y:S01]  /*22ad0*/  UIADD3 UR9, UR9, 0x30890, URZ ;  /* 0x0003089009097890 */ /* 0x000fe2000fffe03f */
[----:B------:R-:W-:-:S04]  /*22ae0*/  UMOV UR16, 0x40 ;  /* 0x0000004000107882 */ /* 0x000fc80000000000 */
        /* <DEDUP_REMOVED lines=10> */
[----:B------:R0:W-:Y:S01]  /*22b90*/  UTMALDG.4D [UR8], [UR4], desc[UR6] ;  /* 0x00000608040075b4 */ /* 0x0001e20008019000 */
[----:B------:R-:W2:Y:S02]  /*22ba0*/  SYNCS.PHASECHK.TRANS64.TRYWAIT P0, [R9+URZ+0x308c0], R11 ;  /* 0x0308c00b090075a7 */ /* 0x000ea4000800017f */
[----:B0-2---:R-:W-:Y:S05]  /*22bb0*/  @!P0 BRA `(.L_x_1639) ;  /* 0x0000005c00548947 */ /* 0x005fea0003800000 */
.L_x_1792:
        /* <DEDUP_REMOVED lines=8> */
.L_x_1640:
        /* <DEDUP_REMOVED lines=24> */
.L_x_1636:
[----:B------:R-:W-:Y:S05]  /*22dc0*/  BSYNC B1 ;  /* 0x0000000000017941 */ /* 0x000fea0003800000 */
.L_x_1635:
[----:B01----:R-:W2:Y:S01]  /*22dd0*/  LDL.LU R9, [R1+0x10] ;  /* 0x0000100001097983 */ /* 0x003ea20000300800 */
[----:B------:R-:W-:Y:S01]  /*22de0*/  VIADD R19, R19, 0x1 ;  /* 0x0000000113137836 */ /* 0x000fe20000000000 */
[----:B------:R-:W-:Y:S01]  /*22df0*/  PLOP3.LUT P2, PT, PT, PT, PT, 0x8, 0x0 ;  /* 0x000000000000781c */ /* 0x000fe20003f4e170 */
[----:B------:R-:W-:-:S03]  /*22e00*/  VIADD R7, R7, 0xfffffffe ;  /* 0xfffffffe07077836 */ /* 0x000fc60000000000 */
[----:B------:R-:W-:-:S04]  /*22e10*/  ISETP.NE.AND P0, PT, R19, 0x2, PT ;  /* 0x000000021300780c */ /* 0x000fc80003f05270 */
[----:B------:R-:W-:Y:S02]  /*22e20*/  SEL R8, RZ, 0x1, P0 ;  /* 0x00000001ff087807 */ /* 0x000fe40000000000 */
[----:B------:R-:W-:Y:S02]  /*22e30*/  SEL R19, R19, RZ, P0 ;  /* 0x000000ff13137207 */ /* 0x000fe40000000000 */
[----:B------:R-:W-:Y:S02]  /*22e40*/  ISETP.GE.AND P0, PT, R7, R2, PT ;  /* 0x000000020700720c */ /* 0x000fe40003f06270 */
[----:B--2---:R-:W-:-:S05]  /*22e50*/  LOP3.LUT R9, R9, R8, RZ, 0x3c, !PT ;  /* 0x0000000809097212 */ /* 0x004fca00078e3cff */
[----:B------:R0:W-:Y:S06]  /*22e60*/  STL [R1+0x10], R9 ;  /* 0x0000100901007387 */ /* 0x0001ec0000100800 */
[----:B------:R-:W-:Y:S05]  /*22e70*/  @!P0 BRA `(.L_x_1630) ;  /* 0x0000000400648947 */ /* 0x000fea0003800000 */
.L_x_1647:
[----:B------:R-:W-:Y:S05]  /*22e80*/  YIELD ;  /* 0x0000000000007946 */ /* 0x000fea0003800000 */
[----:B------:R-:W-:Y:S04]  /*22e90*/  BSSY B1, `(.L_x_1641) ;  /* 0x000004d000017945 */ /* 0x000fe80003800000 */
[----:B-1----:R-:W-:Y:S05]  /*22ea0*/  @!P6 BRA `(.L_x_1642) ;  /* 0x00000004002ce947 */ /* 0x002fea0003800000 */
[----:B0-----:R-:W2:Y:S01]  /*22eb0*/  LDL R9, [R1+0x10] ;  /* 0x0000100001097983 */ /* 0x001ea20000100800 */
[----:B------:R-:W-:Y:S01]  /*22ec0*/  IMAD R8, R19, 0x8, R12 ;  /* 0x0000000813087824 */ /* 0x000fe200078e020c */
[----:B--2---:R-:W-:-:S04]  /*22ed0*/  SHF.L.U32 R9, R9, 0x1f, RZ ;  /* 0x0000001f09097819 */ /* 0x004fc800000006ff */
[----:B------:R-:W0:Y:S02]  /*22ee0*/  SYNCS.PHASECHK.TRANS64.TRYWAIT P0, [R8+URZ+0x308a0], R9 ;  /* 0x0308a009080075a7 */ /* 0x000e24000800017f */
[----:B0-----:R-:W-:Y:S05]  /*22ef0*/  @!P0 BRA `(.L_x_1643) ;  /* 0x0000005800988947 */ /* 0x001fea0003800000 */
.L_x_1793:
        /* <DEDUP_REMOVED lines=11> */
.L_x_1644:
[----:B-1----:R-:W-:Y:S01]  /*22fb0*/  IMAD R10, R19, 0x9000, R12 ;  /* 0x00009000130a7824 */ /* 0x002fe200078e020c */
[----:B------:R-:W-:Y:S01]  /*22fc0*/  R2UR UR9, R8 ;  /* 0x00000000080972ca */ /* 0x000fe200000e0000 */
[----:B------:R-:W-:Y:S01]  /*22fd0*/  IMAD R11, R7, 0x60, R5 ;  /* 0x00000060070b7824 */ /* 0x000fe200078e0205 */
        /* <DEDUP_REMOVED lines=9> */
[----:B------:R-:W-:-:S02]  /*23070*/  UMOV UR16, 0x40 ;  /* 0x0000004000107882 */ /* 0x000fc40000000000 */
[----:B------:R-:W-:-:S05]  /*23080*/  UIADD3 UR9, UR9, 0x30890, URZ ;  /* 0x0003089009097890 */ /* 0x000fca000fffe03f */
        /* <DEDUP_REMOVED lines=13> */
.L_x_1794:
        /* <DEDUP_REMOVED lines=8> */
.L_x_1646:
        /* <DEDUP_REMOVED lines=24> */
.L_x_1642:
[----:B------:R-:W-:Y:S05]  /*23360*/  BSYNC B1 ;  /* 0x0000000000017941 */ /* 0x000fea0003800000 */
.L_x_1641:
[----:B01----:R-:W2:Y:S01]  /*23370*/  LDL.LU R9, [R1+0x10] ;  /* 0x0000100001097983 */ /* 0x003ea20000300800 */
[----:B------:R-:W-:-:S05]  /*23380*/  VIADD R19, R19, 0x1 ;  /* 0x0000000113137836 */ /* 0x000fca0000000000 */
[----:B------:R-:W-:-:S04]  /*23390*/  ISETP.NE.AND P0, PT, R19, 0x2, PT ;  /* 0x000000021300780c */ /* 0x000fc80003f05270 */
[----:B------:R-:W-:Y:S02]  /*233a0*/  SEL R8, RZ, 0x1, P0 ;  /* 0x00000001ff087807 */ /* 0x000fe40000000000 */
[----:B------:R-:W-:Y:S02]  /*233b0*/  SEL R19, R19, RZ, P0 ;  /* 0x000000ff13137207 */ /* 0x000fe40000000000 */
[C---:B------:R-:W-:Y:S01]  /*233c0*/  ISETP.GT.AND P0, PT, R7.reuse, R2, PT ;  /* 0x000000020700720c */ /* 0x040fe20003f04270 */
[----:B------:R-:W-:Y:S01]  /*233d0*/  VIADD R7, R7, 0xffffffff ;  /* 0xffffffff07077836 */ /* 0x000fe20000000000 */
[----:B--2---:R-:W-:-:S05]  /*233e0*/  LOP3.LUT R9, R9, R8, RZ, 0x3c, !PT ;  /* 0x0000000809097212 */ /* 0x004fca00078e3cff */
[----:B------:R1:W-:Y:S06]  /*233f0*/  STL [R1+0x10], R9 ;  /* 0x0000100901007387 */ /* 0x0003ec0000100800 */
[----:B------:R-:W-:Y:S05]  /*23400*/  @P0 BRA `(.L_x_1647) ;  /* 0xfffffff8009c0947 */ /* 0x000fea000383ffff */
.L_x_1630:
[----:B------:R-:W-:Y:S05]  /*23410*/  BSYNC B0 ;  /* 0x0000000000007941 */ /* 0x000fea0003800000 */
.L_x_1629:
[----:B------:R-:W2:Y:S01]  /*23420*/  LDC.64 R2, c[0x0][0x9e0] ;  /* 0x00027800ff027b82 */ /* 0x000ea20000000a00 */
[----:B------:R-:W-:Y:S07]  /*23430*/  @!P2 WARPSYNC.ALL ;  /* 0x000000000000a948 */ /* 0x000fee0003800000 */
[----:B------:R-:W-:Y:S01]  /*23440*/  @!P2 BAR.SYNC.DEFER_BLOCKING 0xc, 0x120 ;  /* 0x030480000000ab1d */ /* 0x000fe20000010000 */
[----:B--2---:R-:W-:Y:S01]  /*23450*/  ISETP.GE.AND P0, PT, R3, 0x1, PT ;  /* 0x000000010300780c */ /* 0x004fe20003f06270 */
[----:B------:R-:W-:-:S12]  /*23460*/  IMAD.IADD R2, R4, 0x1, R2 ;  /* 0x0000000104027824 */ /* 0x000fd800078e0202 */
[----:B------:R-:W-:Y:S05]  /*23470*/  @!P0 BRA `(.L_x_1648) ;  /* 0x0000000000488947 */ /* 0x000fea0003800000 */
[C---:B------:R-:W-:Y:S01]  /*23480*/  ISETP.GT.AND P1, PT, R4.reuse, RZ, PT ;  /* 0x000000ff0400720c */ /* 0x040fe20003f24270 */
[----:B------:R-:W-:Y:S01]  /*23490*/  BSSY B0, `(.L_x_1649) ;  /* 0x000000e000007945 */ /* 0x000fe20003800000 */
[----:B------:R-:W-:-:S11]  /*234a0*/  VIADD R6, R4, 0xffffffff ;  /* 0xffffffff04067836 */ /* 0x000fd60000000000 */
[----:B------:R-:W-:Y:S05]  /*234b0*/  @P1 BRA `(.L_x_1650) ;  /* 0x00000000001c1947 */ /* 0x000fea0003800000 */
[----:B------:R-:W-:Y:S02]  /*234c0*/  ISETP.NE.AND P1, PT, R3, 0x1, PT ;  /* 0x000000010300780c */ /* 0x000fe40003f25270 */
[----:B------:R-:W-:-:S11]  /*234d0*/  IADD3 R5, -R4, RZ, RZ ;  /* 0x000000ff04057210 */ /* 0x000fd60007ffe1ff */
[----:B------:R-:W2:Y:S02]  /*234e0*/  @P1 LDC.64 R6, c[0x0][0x9e8] ;  /* 0x00027a00ff061b82 */ /* 0x000ea40000000a00 */
[----:B--2---:R-:W-:-:S05]  /*234f0*/  @P1 IMAD.HI.U32 R6, R5, R6, RZ ;  /* 0x0000000605061227 */ /* 0x004fca00078e00ff */
[----:B------:R-:W-:-:S04]  /*23500*/  @P1 SHF.R.U32.HI R5, RZ, R7, R6 ;  /* 0x00000007ff051219 */ /* 0x000fc80000011606 */
[----:B------:R-:W-:Y:S01]  /*23510*/  LOP3.LUT R6, RZ, R5, RZ, 0x33, !PT ;  /* 0x00000005ff067212 */ /* 0x000fe200078e33ff */
[----:B------:R-:W-:Y:S06]  /*23520*/  BRA `(.L_x_1651) ;  /* 0x0000000000107947 */ /* 0x000fec0003800000 */
.L_x_1650:
[----:B------:R-:W-:-:S13]  /*23530*/  ISETP.NE.AND P1, PT, R3, 0x1, PT ;  /* 0x000000010300780c */ /* 0x000fda0003f25270 */
[----:B------:R-:W2:Y:S02]  /*23540*/  @P1 LDC.64 R4, c[0x0][0x9e8] ;  /* 0x00027a00ff041b82 */ /* 0x000ea40000000a00 */
[----:B--2---:R-:W-:-:S05]  /*23550*/  @P1 IMAD.HI.U32 R4, R6, R4, RZ ;  /* 0x0000000406041227 */ /* 0x004fca00078e00ff */
[----:B------:R-:W-:-:S07]  /*23560*/  @P1 SHF.R.U32.HI R6, RZ, R5, R4 ;  /* 0x00000005ff061219 */ /* 0x000fce0000011604 */
.L_x_1651:
[----:B------:R-:W-:Y:S05]  /*23570*/  BSYNC B0 ;  /* 0x0000000000007941 */ /* 0x000fea0003800000 */
.L_x_1649:
[----:B------:R-:W-:-:S05]  /*23580*/  IMAD R5, R6, R3, R3 ;  /* 0x0000000306057224 */ /* 0x000fca00078e0203 */
[----:B------:R-:W-:-:S07]  /*23590*/  VIMNMX R2, R2, R5, PT ;  /* 0x0000000502027248 */ /* 0x000fce0003fe0100 */
.L_x_1648:
[----:B------:R-:W-:Y:S01]  /*235a0*/  VIADD R2, R2, 0x5f ;  /* 0x0000005f02027836 */ /* 0x000fe20000000000 */
[----:B------:R-:W-:-:S03]  /*235b0*/  ULDC UR4, c[0x0][0x9dc] ;  /* 0x0002770000047ab9 */ /* 0x000fc60000000800 */
[----:B------:R-:W-:-:S05]  /*235c0*/  IMAD.HI R2, R2, 0x2aaaaaab, RZ ;  /* 0x2aaaaaab02027827 */ /* 0x000fca00078e02ff */
[----:B------:R-:W-:-:S04]  /*235d0*/  SHF.R.U32.HI R5, RZ, 0x1f, R2 ;  /* 0x0000001fff057819 */ /* 0x000fc80000011602 */
[----:B------:R-:W-:Y:S01]  /*235e0*/  LEA.HI.SX32 R5, R2, R5, 0x1c ;  /* 0x0000000502057211 */ /* 0x000fe200078fe2ff */
[----:B------:R-:W-:-:S03]  /*235f0*/  VIADD R2, R0, -UR4 ;  /* 0x8000000400027c36 */ /* 0x000fc60008000000 */
[----:B------:R-:W-:-:S05]  /*23600*/  VIMNMX R6, R20, R5, PT ;  /* 0x0000000514067248 */ /* 0x000fca0003fe0100 */
[----:B------:R2:W-:Y:S01]  /*23610*/  STL [R1+0x20], R6 ;  /* 0x0000200601007387 */ /* 0x0005e20000100800 */
[----:B------:R-:W-:Y:S05]  /*23620*/  @!P0 BRA `(.L_x_1652) ;  /* 0x0000000000448947 */ /* 0x000fea0003800000 */
[----:B------:R-:W-:Y:S01]  /*23630*/  ISETP.GT.AND P0, PT, R0, -0x1, PT ;  /* 0xffffffff0000780c */ /* 0x000fe20003f04270 */
[----:B------:R-:W-:-:S12]  /*23640*/  BSSY B0, `(.L_x_1653) ;  /* 0x000000d000007945 */ /* 0x000fd80003800000 */
[----:B------:R-:W-:Y:S05]  /*23650*/  @P0 BRA `(.L_x_1654) ;  /* 0x00000000001c0947 */ /* 0x000fea0003800000 */
[----:B------:R-:W-:Y:S02]  /*23660*/  ISETP.NE.AND P0, PT, R3, 0x1, PT ;  /* 0x000000010300780c */ /* 0x000fe40003f05270 */
[----:B------:R-:W-:-:S11]  /*23670*/  LOP3.LUT R7, RZ, R0, RZ, 0x33, !PT ;  /* 0x00000000ff077212 */ /* 0x000fd600078e33ff */
[----:B------:R-:W3:Y:S02]  /*23680*/  @P0 LDC.64 R4, c[0x0][0x9e8] ;  /* 0x00027a00ff040b82 */ /* 0x000ee40000000a00 */
[----:B---3--:R-:W-:-:S05]  /*23690*/  @P0 IMAD.HI.U32 R4, R7, R4, RZ ;  /* 0x0000000407040227 */ /* 0x008fca00078e00ff */
[----:B------:R-:W-:-:S04]  /*236a0*/  @P0 SHF.R.U32.HI R7, RZ, R5, R4 ;  /* 0x00000005ff070219 */ /* 0x000fc80000011604 */
[----:B------:R-:W-:Y:S01]  /*236b0*/  LOP3.LUT R0, RZ, R7, RZ, 0x33, !PT ;  /* 0x00000007ff007212 */ /* 0x000fe200078e33ff */
[----:B------:R-:W-:Y:S06]  /*236c0*/  BRA `(.L_x_1655) ;  /* 0x0000000000107947 */ /* 0x000fec0003800000 */
.L_x_1654:
[----:B------:R-:W-:-:S13]  /*236d0*/  ISETP.NE.AND P0, PT, R3, 0x1, PT ;  /* 0x000000010300780c */ /* 0x000fda0003f05270 */
[----:B------:R-:W3:Y:S02]  /*236e0*/  @P0 LDC.64 R4, c[0x0][0x9e8] ;  /* 0x00027a00ff040b82 */ /* 0x000ee40000000a00 */
[----:B---3--:R-:W-:-:S05]  /*236f0*/  @P0 IMAD.HI.U32 R4, R0, R4, RZ ;  /* 0x0000000400040227 */ /* 0x008fca00078e00ff */
[----:B------:R-:W-:-:S07]  /*23700*/  @P0 SHF.R.U32.HI R0, RZ, R5, R4 ;  /* 0x00000005ff000219 */ /* 0x000fce0000011604 */
.L_x_1655:
[----:B------:R-:W-:Y:S05]  /*23710*/  BSYNC B0 ;  /* 0x0000000000007941 */ /* 0x000fea0003800000 */
.L_x_1653:
[----:B------:R-:W-:-:S05]  /*23720*/  IMAD R3, R0, R3, RZ ;  /* 0x0000000300037224 */ /* 0x000fca00078e02ff */
[----:B------:R-:W-:-:S07]  /*23730*/  VIMNMX R2, R2, R3, !PT ;  /* 0x0000000302027248 */ /* 0x000fce0007fe0100 */
.L_x_1652:
[----:B------:R-:W-:Y:S01]  /*23740*/  IMAD.HI R2, R2, 0x2aaaaaab, RZ ;  /* 0x2aaaaaab02027827 */ /* 0x000fe200078e02ff */
[----:B------:R-:W-:Y:S04]  /*23750*/  BSSY B6, `(.L_x_1656) ;  /* 0x000030a000067945 */ /* 0x000fe80003800000 */
[----:B------:R-:W-:-:S04]  /*23760*/  SHF.R.U32.HI R3, RZ, 0x1f, R2 ;  /* 0x0000001fff037819 */ /* 0x000fc80000011602 */
[----:B------:R-:W-:-:S04]  /*23770*/  LEA.HI.SX32 R3, R2, R3, 0x1c ;  /* 0x0000000302037211 */ /* 0x000fc800078fe2ff */
[----:B------:R-:W-:-:S04]  /*23780*/  VIMNMX R0, RZ, R3, !PT ;  /* 0x00000003ff007248 */ /* 0x000fc80007fe0100 */
[----:B------:R-:W-:Y:S01]  /*23790*/  ISETP.GT.AND P0, PT, R6, R0, PT ;  /* 0x000000000600720c */ /* 0x000fe20003f04270 */
[----:B------:R3:W-:-:S12]  /*237a0*/  STL [R1+0x1c], R0 ;  /* 0x00001c0001007387 */ /* 0x0007d80000100800 */
[----:B---3--:R-:W-:Y:S05]  /*237b0*/  @P0 BRA `(.L_x_1657) ;  /* 0x00000000004c0947 */ /* 0x008fea0003800000 */
[----:B------:R-:W3:Y:S02]  /*237c0*/  S2R R0, SR_TID.X ;  /* 0x0000000000007919 */ /* 0x000ee40000002100 */
[----:B---3--:R-:W-:-:S04]  /*237d0*/  LOP3.LUT R0, R0, 0x1f, RZ, 0xc0, !PT ;  /* 0x0000001f00007812 */ /* 0x008fc800078ec0ff */
[----:B------:R-:W-:-:S13]  /*237e0*/  ISETP.NE.AND P1, PT, R0, RZ, PT ;  /* 0x000000ff0000720c */ /* 0x000fda0003f25270 */
[----:B------:R-:W-:Y:S05]  /*237f0*/  @P1 BRA `(.L_x_1658) ;  /* 0x0000002c00fc1947 */ /* 0x000fea0003800000 */
[----:B------:R-:W3:Y:S01]  /*23800*/  S2R R7, SR_LANEID ;  /* 0x0000000000077919 */ /* 0x000ee20000000000 */
[----:B------:R-:W-:Y:S01]  /*23810*/  VOTEU.ANY UR4, UPT, PT ;  /* 0x0000000000047886 */ /* 0x000fe200038e0100 */
[----:B------:R-:W4:Y:S01]  /*23820*/  LDC.64 R2, c[0x0][0xc38] ;  /* 0x00030e00ff027b82 */ /* 0x000f220000000a00 */
[----:B------:R-:W3:Y:S01]  /*23830*/  FLO.U32 R0, UR4 ;  /* 0x0000000400007d00 */ /* 0x000ee200080e0000 */
[----:B------:R-:W-:-:S07]  /*23840*/  ULDC.64 UR6, c[0x0][0x208] ;  /* 0x0000820000067ab9 */ /* 0x000fce0000000a00 */
[----:B------:R-:W4:Y:S01]  /*23850*/  POPC R5, UR4 ;  /* 0x0000000400057d09 */ /* 0x000f220008000000 */
[----:B---3--:R-:W-:-:S13]  /*23860*/  ISETP.EQ.U32.AND P0, PT, R0, R7, PT ;  /* 0x000000070000720c */ /* 0x008fda0003f02070 */
[----:B----4-:R-:W3:Y:S01]  /*23870*/  @P0 ATOMG.E.ADD.STRONG.GPU PT, R3, desc[UR6][R2.64], R5 ;  /* 0x00000005020309a8 */ /* 0x010ee200081ee1c6 */
[----:B------:R-:W4:Y:S02]  /*23880*/  S2R R4, SR_LTMASK ;  /* 0x0000000000047919 */ /* 0x000f240000003900 */
[----:B----4-:R-:W-:-:S04]  /*23890*/  LOP3.LUT R4, R4, UR4, RZ, 0xc0, !PT ;  /* 0x0000000404047c12 */ /* 0x010fc8000f8ec0ff */
[----:B------:R-:W4:Y:S01]  /*238a0*/  POPC R7, R4 ;  /* 0x0000000400077309 */ /* 0x000f220000000000 */
[----:B---3--:R-:W4:Y:S02]  /*238b0*/  SHFL.IDX PT, R0, R3, R0, 0x1f ;  /* 0x00001f0003007589 */ /* 0x008f2400000e0000 */
[----:B----4-:R-:W-:-:S05]  /*238c0*/  IADD3 R0, R0, UR36, R7 ;  /* 0x0000002400007c10 */ /* 0x010fca000fffe007 */
[----:B------:R3:W-:Y:S01]  /*238d0*/  STL [R1], R0 ;  /* 0x0000000001007387 */ /* 0x0007e20000100800 */
[----:B------:R-:W-:Y:S05]  /*238e0*/  BRA `(.L_x_1658) ;  /* 0x0000002c00c07947 */ /* 0x000fea0003800000 */
.L_x_1657:
[----:B------:R-:W3:Y:S01]  /*238f0*/  S2R R3, SR_CgaCtaId ;  /* 0x0000000000037919 */ /* 0x000ee20000008800 */
[----:B------:R-:W-:-:S04]  /*23900*/  MOV R0, 0x400 ;  /* 0x0000040000007802 */ /* 0x000fc80000000f00 */
[----:B---3--:R-:W-:-:S05]  /*23910*/  LEA R2, R3, R0, 0x18 ;  /* 0x0000000003027211 */ /* 0x008fca00078ec0ff */
[----:B------:R3:W-:Y:S01]  /*23920*/  STL [R1+0x14], R2 ;  /* 0x0000140201007387 */ /* 0x0007e20000100800 */
[----:B------:R-:W-:-:S05]  /*23930*/  VIADD R0, R2, 0x1e400 ;  /* 0x0001e40002007836 */ /* 0x000fca0000000000 */
[----:B------:R-:W-:-:S13]  /*23940*/  LOP3.LUT P0, RZ, R0, 0x3ff, RZ, 0xc0, !PT ;  /* 0x000003ff00ff7812 */ /* 0x000fda000780c0ff */
[----:B---3--:R-:W-:Y:S05]  /*23950*/  @!P0 BRA `(.L_x_1659) ;  /* 0x0000000000408947 */ /* 0x008fea0003800000 */
[----:B------:R-:W-:Y:S01]  /*23960*/  MOV R2, 0x0 ;  /* 0x0000000000027802 */ /* 0x000fe20000000f00 */
[----:B------:R-:W-:Y:S01]  /*23970*/  ULDC.64 UR6, c[0x4][0xa8] ;  /* 0x01002a0000067ab9 */ /* 0x000fe20000000a00 */
[----:B------:R-:W-:Y:S01]  /*23980*/  ULDC.64 UR8, c[0x4][0xb0] ;  /* 0x01002c0000087ab9 */ /* 0x000fe20000000a00 */
[----:B------:R-:W-:Y:S01]  /*23990*/  ULDC.64 UR4, c[0x4][0x30] ;  /* 0x01000c0000047ab9 */ /* 0x000fe20000000a00 */
[----:B------:R-:W-:Y:S01]  /*239a0*/  IMAD.U32 R4, RZ, RZ, UR6 ;  /* 0x00000006ff047e24 */ /* 0x000fe2000f8e00ff */
[----:B------:R-:W-:Y:S01]  /*239b0*/  MOV R5, UR7 ;  /* 0x0000000700057c02 */ /* 0x000fe20008000f00 */
[----:B------:R-:W3:Y:S01]  /*239c0*/  LDC.64 R2, c[0x4][R2] ;  /* 0x0100000002027b82 */ /* 0x000ee20000000a00 */
[----:B--2---:R-:W-:Y:S01]  /*239d0*/  IMAD.U32 R6, RZ, RZ, UR8 ;  /* 0x00000008ff067e24 */ /* 0x004fe2000f8e00ff */
[----:B------:R-:W-:Y:S01]  /*239e0*/  MOV R8, 0x70 ;  /* 0x0000007000087802 */ /* 0x000fe20000000f00 */
[----:B------:R-:W-:Y:S02]  /*239f0*/  IMAD.U32 R7, RZ, RZ, UR9 ;  /* 0x00000009ff077e24 */ /* 0x000fe4000f8e00ff */
[----:B------:R-:W-:-:S02]  /*23a00*/  IMAD.U32 R10, RZ, RZ, UR4 ;  /* 0x00000004ff0a7e24 */ /* 0x000fc4000f8e00ff */
[----:B------:R-:W-:Y:S02]  /*23a10*/  IMAD.U32 R11, RZ, RZ, UR5 ;  /* 0x00000005ff0b7e24 */ /* 0x000fe4000f8e00ff */
[----:B------:R-:W-:Y:S02]  /*23a20*/  IMAD.MOV.U32 R12, RZ, RZ, 0x1 ;  /* 0x00000001ff0c7424 */ /* 0x000fe400078e00ff */
[----:B------:R-:W-:-:S07]  /*23a30*/  IMAD.MOV.U32 R13, RZ, RZ, RZ ;  /* 0x000000ffff0d7224 */ /* 0x000fce00078e00ff */
[----:B------:R-:W-:-:S07]  /*23a40*/  LEPC R20, `(.L_x_1659) ;  /* 0x000000001014794e */ /* 0x000fce0000000000 */
[----:B01-3--:R-:W-:Y:S05]  /*23a50*/  CALL.ABS.NOINC R2 ;  /* 0x0000000002007343 */ /* 0x00bfea0003c00000 */
.L_x_1659:
[----:B------:R-:W3:Y:S02]  /*23a60*/  LDL R2, [R1+0x14] ;  /* 0x0000140001027983 */ /* 0x000ee40000100800 */
[----:B---3--:R-:W-:-:S05]  /*23a70*/  VIADD R0, R2, 0x400 ;  /* 0x0000040002007836 */ /* 0x008fca0000000000 */
[----:B------:R-:W-:-:S13]  /*23a80*/  LOP3.LUT P0, RZ, R0, 0x3ff, RZ, 0xc0, !PT ;  /* 0x000003ff00ff7812 */ /* 0x000fda000780c0ff */
[----:B------:R-:W-:Y:S05]  /*23a90*/  @!P0 BRA `(.L_x_1660) ;  /* 0x0000000000808947 */ /* 0x000fea0003800000 */
[----:B------:R-:W-:Y:S01]  /*23aa0*/  MOV R0, 0x0 ;  /* 0x0000000000007802 */ /* 0x000fe20000000f00 */
[----:B------:R-:W-:Y:S01]  /*23ab0*/  ULDC.64 UR6, c[0x4][0xa8] ;  /* 0x01002a0000067ab9 */ /* 0x000fe20000000a00 */
[----:B------:R-:W-:Y:S01]  /*23ac0*/  ULDC.64 UR8, c[0x4][0xb0] ;  /* 0x01002c0000087ab9 */ /* 0x000fe20000000a00 */
[----:B------:R-:W-:Y:S01]  /*23ad0*/  ULDC.64 UR4, c[0x4][0x38] ;  /* 0x01000e0000047ab9 */ /* 0x000fe20000000a00 */
[----:B------:R3:W4:Y:S01]  /*23ae0*/  LDC.64 R2, c[0x4][R0] ;  /* 0x0100000000027b82 */ /* 0x0007220000000a00 */
[----:B------:R-:W-:Y:S01]  /*23af0*/  IMAD.U32 R4, RZ, RZ, UR6 ;  /* 0x00000006ff047e24 */ /* 0x000fe2000f8e00ff */
[----:B------:R-:W-:Y:S01]  /*23b00*/  MOV R5, UR7 ;  /* 0x0000000700057c02 */ /* 0x000fe20008000f00 */
[----:B--2---:R-:W-:Y:S01]  /*23b10*/  IMAD.U32 R6, RZ, RZ, UR8 ;  /* 0x00000008ff067e24 */ /* 0x004fe2000f8e00ff */
[----:B------:R-:W-:Y:S01]  /*23b20*/  MOV R8, 0x70 ;  /* 0x0000007000087802 */ /* 0x000fe20000000f00 */
[----:B------:R-:W-:Y:S02]  /*23b30*/  IMAD.U32 R7, RZ, RZ, UR9 ;  /* 0x00000009ff077e24 */ /* 0x000fe4000f8e00ff */
[----:B------:R-:W-:-:S02]  /*23b40*/  IMAD.U32 R10, RZ, RZ, UR4 ;  /* 0x00000004ff0a7e24 */ /* 0x000fc4000f8e00ff */
[----:B------:R-:W-:Y:S02]  /*23b50*/  IMAD.U32 R11, RZ, RZ, UR5 ;  /* 0x00000005ff0b7e24 */ /* 0x000fe4000f8e00ff */
[----:B------:R-:W-:Y:S02]  /*23b60*/  IMAD.MOV.U32 R12, RZ, RZ, 0x1 ;  /* 0x00000001ff0c7424 */ /* 0x000fe400078e00ff */
[----:B---3--:R-:W-:-:S07]  /*23b70*/  IMAD.MOV.U32 R13, RZ, RZ, RZ ;  /* 0x000000ffff0d7224 */ /* 0x008fce00078e00ff */
[----:B------:R-:W-:-:S07]  /*23b80*/  LEPC R20, `(.L_x_1661) ;  /* 0x000000001014794e */ /* 0x000fce0000000000 */
[----:B01--4-:R-:W-:Y:S05]  /*23b90*/  CALL.ABS.NOINC R2 ;  /* 0x0000000002007343 */ /* 0x013fea0003c00000 */
.L_x_1661:
        /* <DEDUP_REMOVED lines=8> */
[----:B------:R-:W-:Y:S01]  /*23c20*/  MOV R12, 0x1 ;  /* 0x00000001000c7802 */ /* 0x000fe20000000f00 */
[----:B------:R-:W-:Y:S02]  /*23c30*/  IMAD.U32 R7, RZ, RZ, UR7 ;  /* 0x00000007ff077e24 */ /* 0x000fe4000f8e00ff */
[----:B------:R-:W-:-:S02]  /*23c40*/  IMAD.U32 R10, RZ, RZ, UR8 ;  /* 0x00000008ff0a7e24 */ /* 0x000fc4000f8e00ff */
[----:B------:R-:W-:Y:S02]  /*23c50*/  IMAD.U32 R11, RZ, RZ, UR9 ;  /* 0x00000009ff0b7e24 */ /* 0x000fe4000f8e00ff */
[----:B------:R-:W-:Y:S02]  /*23c60*/  IMAD.MOV.U32 R8, RZ, RZ, 0x70 ;  /* 0x00000070ff087424 */ /* 0x000fe400078e00ff */
[----:B------:R-:W-:-:S07]  /*23c70*/  IMAD.MOV.U32 R13, RZ, RZ, RZ ;  /* 0x000000ffff0d7224 */ /* 0x000fce00078e00ff */
[----:B------:R-:W-:-:S07]  /*23c80*/  LEPC R20, `(.L_x_1660) ;  /* 0x000000001014794e */ /* 0x000fce0000000000 */
[----:B0-----:R-:W-:Y:S05]  /*23c90*/  CALL.ABS.NOINC R2 ;  /* 0x0000000002007343 */ /* 0x001fea0003c00000 */
.L_x_1660:
[----:B------:R-:W3:Y:S01]  /*23ca0*/  LDL R7, [R1+0x8] ;  /* 0x0000080001077983 */ /* 0x000ee20000100800 */
[----:B------:R-:W4:Y:S01]  /*23cb0*/  LDC R0, c[0x0][0x428] ;  /* 0x00010a00ff007b82 */ /* 0x000f220000000800 */
[----:B------:R-:W-:Y:S02]  /*23cc0*/  ULDC.64 UR4, c[0x0][0x9f8] ;  /* 0x00027e0000047ab9 */ /* 0x000fe40000000a00 */
[----:B--2---:R-:W2:Y:S04]  /*23cd0*/  LDL.LU R6, [R1+0x28] ;  /* 0x0000280001067983 */ /* 0x004ea80000300800 */
[----:B------:R-:W2:Y:S04]  /*23ce0*/  LDL.LU R5, [R1+0x4] ;  /* 0x0000040001057983 */ /* 0x000ea80000300800 */
[----:B------:R-:W2:Y:S01]  /*23cf0*/  LDL R4, [R1+0xc] ;  /* 0x00000c0001047983 */ /* 0x000ea20000100800 */
[----:B------:R-:W-:Y:S01]  /*23d00*/  ULDC.64 UR6, c[0x0][0x208] ;  /* 0x0000820000067ab9 */ /* 0x000fe20000000a00 */
[----:B------:R-:W0:Y:S01]  /*23d10*/  S2R R8, SR_TID.X ;  /* 0x0000000000087919 */ /* 0x000e220000002100 */
[----:B----4-:R-:W-:-:S13]  /*23d20*/  ISETP.NE.AND P0, PT, R0, 0x1, PT ;  /* 0x000000010000780c */ /* 0x010fda0003f05270 */
[----:B------:R-:W3:Y:S08]  /*23d30*/  @P0 LDC R0, c[0x0][0x42c] ;  /* 0x00010b00ff000b82 */ /* 0x000ef00000000800 */
[----:B------:R-:W4:Y:S01]  /*23d40*/  @P0 LDC R3, c[0x0][0x430] ;  /* 0x00010c00ff030b82 */ /* 0x000f220000000800 */
[----:B0-----:R-:W-:-:S04]  /*23d50*/  LOP3.LUT R8, R8, 0x1f, RZ, 0xc0, !PT ;  /* 0x0000001f08087812 */ /* 0x001fc800078ec0ff */
[----:B------:R-:W-:-:S04]  /*23d60*/  ISETP.NE.AND P6, PT, R8, RZ, PT ;  /* 0x000000ff0800720c */ /* 0x000fc80003fc5270 */
[----:B------:R-:W-:-:S09]  /*23d70*/  PLOP3.LUT P1, PT, P6, PT, PT, 0x8, 0x0 ;  /* 0x000000000000781c */ /* 0x000fd2000372e170 */
[----:B------:R-:W-:-:S05]  /*23d80*/  VOTEU.ALL UP1, P6 ;  /* 0x00000000003f7886 */ /* 0x000fca0003020000 */
[----:B------:R-:W-:-:S04]  /*23d90*/  @!UP1 UIADD3 UR8, UP0, UR38, 0x270, URZ ;  /* 0x0000027026089890 */ /* 0x000fc8000ff1e03f */
[----:B------:R-:W-:-:S03]  /*23da0*/  @!UP1 UIADD3.X UR9, URZ, UR39, URZ, UP0, !UPT ;  /* 0x000000273f099290 */ /* 0x000fc600087fe43f */
[----:B------:R-:W-:Y:S01]  /*23db0*/  VOTEU.ALL UP0, P6 ;  /* 0x00000000003f7886 */ /* 0x000fe20003000000 */
[----:B---3--:R-:W-:-:S04]  /*23dc0*/  @P0 IMAD.HI.U32 R2, R7, R0, RZ ;  /* 0x0000000007020227 */ /* 0x008fc800078e00ff */
[----:B------:R-:W-:Y:S01]  /*23dd0*/  IMAD.MOV.U32 R0, RZ, RZ, R7 ;  /* 0x000000ffff007224 */ /* 0x000fe200078e0007 */
[----:B----4-:R-:W-:Y:S02]  /*23de0*/  @P0 SHF.R.U32.HI R0, RZ, R3, R2 ;  /* 0x00000003ff000219 */ /* 0x010fe40000011602 */
[----:B------:R-:W-:Y:S01]  /*23df0*/  ISETP.NE.U32.AND P0, PT, RZ, UR4, PT ;  /* 0x00000004ff007c0c */ /* 0x000fe2000bf05070 */
[----:B--2---:R-:W-:-:S03]  /*23e00*/  IMAD R2, R5, 0x80, R6 ;  /* 0x0000008005027824 */ /* 0x004fc600078e0206 */
[----:B------:R-:W-:Y:S01]  /*23e10*/  ISETP.NE.AND.EX P0, PT, RZ, UR5, PT, P0 ;  /* 0x00000005ff007c0c */ /* 0x000fe2000bf05300 */
[----:B------:R-:W-:Y:S01]  /*23e20*/  IMAD.MOV.U32 R5, RZ, RZ, R4 ;  /* 0x000000ffff057224 */ /* 0x000fe200078e0004 */
[----:B------:R-:W-:-:S11]  /*23e30*/  ULDC.64 UR4, c[0x0][0xa00] ;  /* 0x0002800000047ab9 */ /* 0x000fd60000000a00 */
[----:B------:R-:W0:Y:S02]  /*23e40*/  @P0 LDC.64 R6, c[0x0][0x9f8] ;  /* 0x00027e00ff060b82 */ /* 0x000e240000000a00 */
[----:B0-----:R-:W-:-:S05]  /*23e50*/  @P0 IMAD.WIDE R6, R4, 0x4, R6 ;  /* 0x0000000404060825 */ /* 0x001fca00078e0206 */
[----:B------:R0:W5:Y:S01]  /*23e60*/  @P0 LDG.E R5, desc[UR6][R6.64] ;  /* 0x0000000606050981 */ /* 0x000162000c1e1900 */
[----:B------:R-:W-:-:S04]  /*23e70*/  ISETP.NE.U32.AND P0, PT, RZ, UR4, PT ;  /* 0x00000004ff007c0c */ /* 0x000fc8000bf05070 */
[----:B------:R-:W-:-:S04]  /*23e80*/  ISETP.NE.AND.EX P0, PT, RZ, UR5, PT, P0 ;  /* 0x00000005ff007c0c */ /* 0x000fc8000bf05300 */
[----:B------:R-:W-:-:S09]  /*23e90*/  SEL R3, R4, RZ, !P0 ;  /* 0x000000ff04037207 */ /* 0x000fd20004000000 */
.L_x_1662:
[----:B------:R-:W2:Y:S01]  /*23ea0*/  LDL R4, [R1+0x8] ;  /* 0x0000080001047983 */ /* 0x000ea20000100800 */
        /* <DEDUP_REMOVED lines=9> */
[----:B--2---:R-:W-:Y:S05]  /*23f40*/  @P1 BRA.U.ANY `(.L_x_1662) ;  /* 0xfffffffd00d41947 */ /* 0x004fea000393ffff */
[----:B------:R-:W2:Y:S01]  /*23f50*/  S2R R4, SR_TID.X ;  /* 0x0000000000047919 */ /* 0x000ea20000002100 */
[----:B------:R-:W-:Y:S01]  /*23f60*/  UMOV UR4, 0x40 ;  /* 0x0000004000047882 */ /* 0x000fe20000000000 */
[----:B--2---:R-:W-:-:S04]  /*23f70*/  LOP3.LUT R4, R4, 0x1f, RZ, 0xc0, !PT ;  /* 0x0000001f04047812 */ /* 0x004fc800078ec0ff */
[----:B------:R-:W-:-:S04]  /*23f80*/  ISETP.NE.AND P2, PT, R4, RZ, PT ;  /* 0x000000ff0400720c */ /* 0x000fc80003f45270 */
[----:B------:R-:W-:-:S09]  /*23f90*/  PLOP3.LUT P1, PT, P2, PT, PT, 0x8, 0x0 ;  /* 0x000000000000781c */ /* 0x000fd2000172e170 */
[----:B------:R-:W-:-:S05]  /*23fa0*/  VOTEU.ALL UP0, P2 ;  /* 0x00000000003f7886 */ /* 0x000fca0001000000 */
.L_x_1663:
[----:B------:R-:W2:Y:S01]  /*23fb0*/  LDL R4, [R1+0x8] ;  /* 0x0000080001047983 */ /* 0x000ea20000100800 */
        /* <DEDUP_REMOVED lines=15> */
.L_x_1664:
        /* <DEDUP_REMOVED lines=10> */
[----:B------:R-:W2:Y:S01]  /*24150*/  LDL R4, [R1+0x20] ;  /* 0x0000200001047983 */ /* 0x000ea20000100800 */
[----:B-1----:R-:W1:Y:S01]  /*24160*/  LDC.64 R8, c[0x0][0x3f8] ;  /* 0x0000fe00ff087b82 */ /* 0x002e620000000a00 */
[----:B------:R-:W-:Y:S02]  /*24170*/  ULDC.64 UR4, c[0x0][0xa08] ;  /* 0x0002820000047ab9 */ /* 0x000fe40000000a00 */
[----:B-1----:R-:W-:Y:S01]  /*24180*/  LOP3.LUT P0, RZ, R8, UR4, RZ, 0xfc, !PT ;  /* 0x0000000408ff7c12 */ /* 0x002fe2000f80fcff */
[----:B------:R-:W-:-:S03]  /*24190*/  UMOV UR4, 0xffffffff ;  /* 0xffffffff00047882 */ /* 0x000fc60000000000 */
[----:B------:R-:W-:-:S04]  /*241a0*/  LOP3.LUT P0, RZ, R9, UR5, RZ, 0xfc, P0 ;  /* 0x0000000509ff7c12 */ /* 0x000fc8000800fcff */
[----:B0----5:R-:W-:Y:S02]  /*241b0*/  SEL R6, R5, RZ, !P0 ;  /* 0x000000ff05067207 */ /* 0x021fe40004000000 */
[----:B--2---:R-:W-:Y:S01]  /*241c0*/  IADD3 R4, R4, -0x1, RZ ;  /* 0xffffffff04047810 */ /* 0x004fe20007ffe0ff */
[----:B------:R-:W-:Y:S06]  /*241d0*/  BRA.DIV UR4, `(.L_x_1665) ;  /* 0x0000004a04087947 */ /* 0x000fec000b800000 */
.L_x_1797:
[----:B------:R-:W-:Y:S01]  /*241e0*/  UMOV UR4, 0xffffffff ;  /* 0xffffffff00047882 */ /* 0x000fe20000000000 */
[----:B------:R-:W-:Y:S02]  /*241f0*/  SHF.R.S32.HI R20, RZ, 0x1f, R5 ;  /* 0x0000001fff147819 */ /* 0x000fe40000011405 */
[----:B------:R-:W-:Y:S05]  /*24200*/  BRA.DIV UR4, `(.L_x_1666) ;  /* 0x0000004a04307947 */ /* 0x000fea000b800000 */
[----:B------:R-:W-:-:S13]  /*24210*/  ELECT P6, URZ, PT ;  /* 0x00000000003f782f */ /* 0x000fda00038c0000 */
.L_x_1800:
[----:B------:R-:W-:Y:S05]  /*24220*/  @!P6 BRA `(.L_x_1667) ;  /* 0x000000040018e947 */ /* 0x000fea0003800000 */
[----:B------:R-:W-:-:S04]  /*24230*/  ISETP.NE.U32.AND P0, PT, R8, RZ, PT ;  /* 0x000000ff0800720c */ /* 0x000fc80003f05070 */
[----:B------:R-:W-:-:S13]  /*24240*/  ISETP.NE.AND.EX P0, PT, R9, RZ, PT, P0 ;  /* 0x000000ff0900720c */ /* 0x000fda0003f05300 */
[----:B------:R-:W-:Y:S05]  /*24250*/  @!P0 BRA `(.L_x_1668) ;  /* 0x0000000000488947 */ /* 0x000fea0003800000 */
[----:B------:R-:W0:Y:S01]  /*24260*/  LDC R11, c[0x0][0x41c] ;  /* 0x00010700ff0b7b82 */ /* 0x000e220000000800 */
[----:B------:R-:W-:Y:S01]  /*24270*/  ULDC.64 UR4, c[0x0][0x408] ;  /* 0x0001020000047ab9 */ /* 0x000fe20000000a00 */
        /* <DEDUP_REMOVED lines=13> */
[----:B------:R-:W-:-:S04]  /*24350*/  LEA R10, P0, R6, R8, 0x2 ;  /* 0x00000008060a7211 */ /* 0x000fc800078010ff */
[----:B------:R-:W-:-:S05]  /*24360*/  LEA.HI.X R11, R6, R9, R7, 0x2, P0 ;  /* 0x00000009060b7211 */ /* 0x000fca00000f1407 */
[----:B------:R0:W5:Y:S04]  /*24370*/  LDG.E R6, desc[UR6][R10.64] ;  /* 0x000000060a067981 */ /* 0x000168000c1e1900 */
.L_x_1668:
[----:B0-----:R-:W0:Y:S01]  /*24380*/  S2R R10, SR_CgaCtaId ;  /* 0x00000000000a7919 */ /* 0x001e220000008800 */
[----:B------:R-:W-:-:S04]  /*24390*/  MOV R7, 0x400 ;  /* 0x0000040000077802 */ /* 0x000fc80000000f00 */
[----:B0-----:R-:W-:Y:S02]  /*243a0*/  LEA R7, R10, R7, 0x18 ;  /* 0x000000070a077211 */ /* 0x001fe400078ec0ff */
[----:B------:R-:W-:-:S03]  /*243b0*/  SHF.L.U32 R10, R18, 0x1f, RZ ;  /* 0x0000001f120a7819 */ /* 0x000fc600000006ff */
[----:B------:R-:W-:-:S04]  /*243c0*/  IMAD R7, R16, 0x8, R7 ;  /* 0x0000000810077824 */ /* 0x000fc800078e0207 */
[----:B------:R-:W0:Y:S02]  /*243d0*/  SYNCS.PHASECHK.TRANS64.TRYWAIT P0, [R7+URZ+0x30840], R10 ;  /* 0x0308400a070075a7 */ /* 0x000e24000800017f */
[----:B0-----:R-:W-:Y:S05]  /*243e0*/  @!P0 BRA `(.L_x_1669) ;  /* 0x0000004400d88947 */ /* 0x001fea0003800000 */
.L_x_1801:
[----:B------:R-:W1:Y:S02]  /*243f0*/  S2R R11, SR_TID.X ;  /* 0x00000000000b7919 */ /* 0x000e640000002100 */
[----:B-1----:R-:W-:-:S04]  /*24400*/  LOP3.LUT R11, R11, 0x7f, RZ, 0xc0, !PT ;  /* 0x0000007f0b0b7812 */ /* 0x002fc800078ec0ff */
[----:B------:R-:W-:-:S13]  /*24410*/  ISETP.NE.AND P0, PT, R11, RZ, PT ;  /* 0x000000ff0b00720c */ /* 0x000fda0003f05270 */
[----:B------:R-:W-:Y:S05]  /*24420*/  @P0 BRA `(.L_x_1670) ;  /* 0x00000000001c0947 */ /* 0x000fea0003800000 */
[----:B------:R-:W1:Y:S01]  /*24430*/  S2R R11, SR_TID.X ;  /* 0x00000000000b7919 */ /* 0x000e620000002100 */
[----:B0-----:R-:W-:-:S04]  /*24440*/  MOV R10, 0x9000 ;  /* 0x00009000000a7802 */ /* 0x001fc80000000f00 */
[----:B------:R2:W-:Y:S01]  /*24450*/  SYNCS.ARRIVE.TRANS64 RZ, [R7+URZ+0x30830], R10 ;  /* 0x0308300a07ff79a7 */ /* 0x0005e2000800003f */
[----:B-1----:R-:W-:-:S04]  /*24460*/  LOP3.LUT R11, R11, 0x1f, RZ, 0xc0, !PT ;  /* 0x0000001f0b0b7812 */ /* 0x002fc800078ec0ff */
[----:B------:R-:W-:-:S13]  /*24470*/  ISETP.NE.AND P1, PT, R11, RZ, PT ;  /* 0x000000ff0b00720c */ /* 0x000fda0003f25270 */
[----:B--2---:R-:W-:Y:S05]  /*24480*/  @!P1 BRA `(.L_x_1670) ;  /* 0x0000000000049947 */ /* 0x004fea0003800000 */
[----:B------:R-:W-:Y:S01]  /*24490*/  BPT.TRAP 0x1 ;  /* 0x000000040000795c */ /* 0x000fe20000300000 */
.L_x_1670:
[----:B------:R-:W1:Y:S01]  /*244a0*/  S2R R11, SR_CgaCtaId ;  /* 0x00000000000b7919 */ /* 0x000e620000008800 */
[----:B0-----:R-:W-:Y:S01]  /*244b0*/  MOV R10, 0x400 ;  /* 0x00000400000a7802 */ /* 0x001fe20000000f00 */
        /* <DEDUP_REMOVED lines=9> */
[----:B-----5:R-:W-:-:S05]  /*24550*/  R2UR UR13, R6 ;  /* 0x00000000060d72ca */ /* 0x020fca00000e0000 */
[----:B------:R-:W-:-:S04]  /*24560*/  UIADD3 UR9, UR9, 0x30830, URZ ;  /* 0x0003083009097890 */ /* 0x000fc8000fffe03f */
[----:B------:R-:W-:Y:S02]  /*24570*/  UIMAD UR11, UR11, 0x60, UR5 ;  /* 0x000000600b0b78a4 */ /* 0x000fe4000f8e0205 */
        /* <DEDUP_REMOVED lines=10> */
[----:B0-----:R-:W-:Y:S01]  /*24620*/  UMOV UR8, UR15 ;  /* 0x0000000f00087c82 */ /* 0x001fe20008000000 */
[----:B------:R-:W-:Y:S02]  /*24630*/  UMOV UR10, UR17 ;  /* 0x00000011000a7c82 */ /* 0x000fe40008000000 */
[----:B------:R0:W-:Y:S02]  /*24640*/  UTMALDG.4D [UR8], [UR4], desc[UR6] ;  /* 0x00000608040075b4 */ /* 0x0001e40008019000 */
[----:B0-----:R-:W-:Y:S01]  /*24650*/  UMOV UR8, UR16 ;  /* 0x0000001000087c82 */ /* 0x001fe20008000000 */
[----:B------:R-:W-:-:S02]  /*24660*/  UMOV UR10, UR14 ;  /* 0x0000000e000a7c82 */ /* 0x000fc40008000000 */
[----:B------:R0:W-:Y:S02]  /*24670*/  UTMALDG.4D [UR8], [UR4], desc[UR6] ;  /* 0x00000608040075b4 */ /* 0x0001e40008019000 */
[----:B0-----:R-:W-:Y:S01]  /*24680*/  NOP ;  /* 0x0000000000007918 */ /* 0x001fe20000000000 */
.L_x_1667:
[----:B------:R-:W2:Y:S04]  /*24690*/  LDL.LU R13, [R1+0x8] ;  /* 0x00000800010d7983 */ /* 0x000ea80000300800 */
[----:B------:R-:W3:Y:S01]  /*246a0*/  LDL.LU R12, [R1+0x24] ;  /* 0x00002400010c7983 */ /* 0x000ee20000300800 */
[----:B------:R-:W-:Y:S01]  /*246b0*/  MOV R10, 0x400 ;  /* 0x00000400000a7802 */ /* 0x000fe20000000f00 */
[----:B------:R-:W-:Y:S05]  /*246c0*/  WARPSYNC.ALL ;  /* 0x0000000000007948 */ /* 0x000fea0003800000 */
[----:B------:R-:W0:Y:S01]  /*246d0*/  S2R R11, SR_CgaCtaId ;  /* 0x00000000000b7919 */ /* 0x000e220000008800 */
[----:B------:R-:W-:-:S13]  /*246e0*/  ELECT P0, URZ, PT ;  /* 0x00000000003f782f */ /* 0x000fda0003800000 */
[C---:B------:R-:W-:Y:S01]  /*246f0*/  @P0 R2UR UR13, R3.reuse ;  /* 0x00000000030d02ca */ /* 0x040fe200000e0000 */
[----:B------:R-:W-:Y:S01]  /*24700*/  UIADD3 UR4, UP0, UR38, 0x270, URZ ;  /* 0x0000027026047890 */ /* 0x000fe2000ff1e03f */
[C---:B------:R-:W-:Y:S01]  /*24710*/  @P0 R2UR UR11, R2.reuse ;  /* 0x00000000020b02ca */ /* 0x040fe200000e0000 */
[----:B------:R-:W-:Y:S01]  /*24720*/  UMOV UR6, 0x0 ;  /* 0x0000000000067882 */ /* 0x000fe20000000000 */
[----:B------:R-:W-:Y:S01]  /*24730*/  UMOV UR7, 0x12f00000 ;  /* 0x12f0000000077882 */ /* 0x000fe20000000000 */
[----:B------:R-:W-:Y:S01]  /*24740*/  UIADD3.X UR5, URZ, UR39, URZ, UP0, !UPT ;  /* 0x000000273f057290 */ /* 0x000fe200087fe43f */
[----:B------:R-:W-:Y:S01]  /*24750*/  @P0 R2UR UR19, R2 ;  /* 0x00000000021302ca */ /* 0x000fe200000e0000 */
[----:B------:R-:W-:Y:S01]  /*24760*/  UMOV UR10, URZ ;  /* 0x0000003f000a7c82 */ /* 0x000fe20008000000 */
[----:B------:R-:W-:Y:S01]  /*24770*/  @P0 R2UR UR21, R3 ;  /* 0x00000000031502ca */ /* 0x000fe200000e0000 */
[----:B------:R-:W-:Y:S01]  /*24780*/  UMOV UR14, 0x0 ;  /* 0x00000000000e7882 */ /* 0x000fe20000000000 */
[----:B------:R-:W-:Y:S01]  /*24790*/  UMOV UR15, 0x12f00000 ;  /* 0x12f00000000f7882 */ /* 0x000fe20000000000 */
[----:B------:R-:W-:Y:S01]  /*247a0*/  UMOV UR18, 0x40 ;  /* 0x0000004000127882 */ /* 0x000fe20000000000 */
[----:B------:R-:W-:Y:S01]  /*247b0*/  @P0 IMAD.MOV.U32 R7, RZ, RZ, 0xc000 ;  /* 0x0000c000ff070424 */ /* 0x000fe200078e00ff */
        /* <DEDUP_REMOVED lines=10> */
[----:B------:R-:W-:Y:S01]  /*24860*/  UMOV UR17, UR9 ;  /* 0x0000000900117c82 */ /* 0x000fe20008000000 */
[----:B--2---:R-:W-:-:S02]  /*24870*/  @P0 R2UR UR12, R13 ;  /* 0x000000000d0c02ca */ /* 0x004fc400000e0000 */
[----:B------:R-:W-:Y:S01]  /*24880*/  @P0 R2UR UR20, R13 ;  /* 0x000000000d1402ca */ /* 0x000fe200000e0000 */
[----:B---3--:R-:W-:-:S05]  /*24890*/  VIADD R12, R12, 0x1 ;  /* 0x000000010c0c7836 */ /* 0x008fca0000000000 */
[----:B------:R0:W-:Y:S05]  /*248a0*/  STL [R1+0x24], R12 ;  /* 0x0000240c01007387 */ /* 0x0001ea0000100800 */
[----:B------:R1:W-:Y:S02]  /*248b0*/  UTMALDG.4D [UR8], [UR4], desc[UR6] ;  /* 0x00000608040075b4 */ /* 0x0003e40008019000 */
[----:B------:R0:W-:Y:S01]  /*248c0*/  UTMALDG.4D [UR16], [UR4], desc[UR14] ;  /* 0x00000e10040075b4 */ /* 0x0001e20008019000 */
[----:B-1----:R-:W-:Y:S01]  /*248d0*/  @P0 R2UR UR11, R2 ;  /* 0x00000000020b02ca */ /* 0x002fe200000e0000 */
[----:B------:R-:W-:Y:S01]  /*248e0*/  UIADD3 UR8, UR24, 0x1a400, URZ ;  /* 0x0001a40018087890 */ /* 0x000fe2000fffe03f */
[----:B------:R-:W-:Y:S01]  /*248f0*/  LEA.HI R2, R12, R12, RZ, 0x1 ;  /* 0x0000000c0c027211 */ /* 0x000fe200078f08ff */
[----:B------:R-:W-:Y:S01]  /*24900*/  UMOV UR10, 0x80 ;  /* 0x00000080000a7882 */ /* 0x000fe20000000000 */
[----:B------:R-:W-:-:S02]  /*24910*/  @P0 R2UR UR13, R3 ;  /* 0x00000000030d02ca */ /* 0x000fc400000e0000 */
[----:B------:R-:W-:Y:S02]  /*24920*/  @P0 R2UR UR12, R13 ;  /* 0x000000000d0c02ca */ /* 0x000fe400000e0000 */
[----:B------:R-:W-:-:S05]  /*24930*/  LOP3.LUT R2, R2, 0xfffffffe, RZ, 0xc0, !PT ;  /* 0xfffffffe02027812 */ /* 0x000fca00078ec0ff */
[----:B------:R-:W-:-:S05]  /*24940*/  IMAD.IADD R2, R12, 0x1, -R2 ;  /* 0x000000010c027824 */ /* 0x000fca00078e0a02 */
[----:B------:R-:W-:Y:S01]  /*24950*/  SHF.L.U32 R2, R2, 0x1f, RZ ;  /* 0x0000001f02027819 */ /* 0x000fe200000006ff */
[----:B------:R0:W-:Y:S03]  /*24960*/  UTMALDG.4D [UR8], [UR4], desc[UR22] ;  /* 0x00001608040075b4 */ /* 0x0001e60008019000 */
[----:B------:R-:W1:Y:S02]  /*24970*/  SYNCS.PHASECHK.TRANS64.TRYWAIT P0, [R10+URZ+0x30820], R2 ;  /* 0x030820020a0075a7 */ /* 0x000e64000800017f */
[----:B01----:R-:W-:Y:S05]  /*24980*/  @!P0 BRA `(.L_x_1672) ;  /* 0x0000004000848947 */ /* 0x003fea0003800000 */
.L_x_1802:
[----:B------:R-:W-:Y:S05]  /*24990*/  BSYNC B0 ;  /* 0x0000000000007941 */ /* 0x000fea0003800000 */
.L_x_1671:
[----:B0-----:R-:W2:Y:S04]  /*249a0*/  LDL R3, [R1+0x20] ;  /* 0x0000200001037983 */ /* 0x001ea80000100800 */
[----:B------:R-:W3:Y:S01]  /*249b0*/  LDL R10, [R1+0x1c] ;  /* 0x00001c00010a7983 */ /* 0x000ee20000100800 */
[----:B------:R-:W-:Y:S01]  /*249c0*/  BSSY B0, `(.L_x_1673) ;  /* 0x0000195000007945 */ /* 0x000fe20003800000 */
[----:B--2---:R-:W-:-:S05]  /*249d0*/  VIADD R7, R3, 0xfffffffe ;  /* 0xfffffffe03077836 */ /* 0x004fca0000000000 */
[----:B---3--:R-:W-:-:S13]  /*249e0*/  ISETP.GE.AND P0, PT, R7, R10, PT ;  /* 0x0000000a0700720c */ /* 0x008fda0003f06270 */
[----:B------:R-:W-:Y:S05]  /*249f0*/  @!P0 BRA `(.L_x_1674) ;  /* 0x0000001800448947 */ /* 0x000fea0003800000 */
[----:B------:R-:W-:Y:S01]  /*24a00*/  LOP3.LUT R2, RZ, R10, RZ, 0x33, !PT ;  /* 0x0000000aff027212 */ /* 0x000fe200078e33ff */
[----:B------:R-:W-:Y:S01]  /*24a10*/  BSSY B1, `(.L_x_1675) ;  /* 0x000008a000017945 */ /* 0x000fe20003800000 */
[----:B------:R-:W-:-:S04]  /*24a20*/  IADD3 R13, -R3, RZ, RZ ;  /* 0x000000ff030d7210 */ /* 0x000fc80007ffe1ff */
[----:B------:R-:W-:-:S05]  /*24a30*/  VIADDMNMX R13, R13, 0x1, R2, !PT ;  /* 0x000000010d0d7846 */ /* 0x000fca0007800102 */
[----:B------:R-:W-:-:S05]  /*24a40*/  IMAD.IADD R2, R3, 0x1, R13 ;  /* 0x0000000103027824 */ /* 0x000fca00078e020d */
[----:B------:R-:W-:-:S04]  /*24a50*/  LOP3.LUT R2, R2, 0x1, RZ, 0xc0, !PT ;  /* 0x0000000102027812 */ /* 0x000fc800078ec0ff */
[----:B------:R-:W-:-:S13]  /*24a60*/  ISETP.NE.U32.AND P0, PT, R2, 0x1, PT ;  /* 0x000000010200780c */ /* 0x000fda0003f05070 */
        /* <DEDUP_REMOVED lines=8> */
[----:B------:R-:W-:Y:S01]  /*24af0*/  ISETP.NE.U32.AND P0, PT, R8, RZ, PT ;  /* 0x000000ff0800720c */ /* 0x000fe20003f05070 */
[----:B------:R-:W-:-:S03]  /*24b00*/  IMAD.MOV.U32 R2, RZ, RZ, R6 ;  /* 0x000000ffff027224 */ /* 0x000fc600078e0006 */
        /* <DEDUP_REMOVED lines=14> */
[----:B------:R-:W-:Y:S01]  /*24bf0*/  IMAD.MOV R2, RZ, RZ, -R2 ;  /* 0x000000ffff027224 */ /* 0x000fe200078e0a02 */
[----:B------:R-:W-:Y:S02]  /*24c00*/  IADD3 R15, R15, R11, RZ ;  /* 0x0000000b0f0f7210 */ /* 0x000fe40007ffe0ff */
[----:B------:R-:W-:Y:S01]  /*24c10*/  LEA R8, P0, R10, R8, 0x2 ;  /* 0x000000080a087211 */ /* 0x000fe200078010ff */
[----:B------:R-:W-:-:S03]  /*24c20*/  IMAD R7, R21, R2, R7 ;  /* 0x0000000215077224 */ /* 0x000fc600078e0207 */
[----:B------:R-:W-:-:S05]  /*24c30*/  LEA.HI.X R9, R10, R9, R15, 0x2, P0 ;  /* 0x000000090a097211 */ /* 0x000fca00000f140f */
[----:B------:R0:W5:Y:S04]  /*24c40*/  LDG.E R2, desc[UR6][R8.64] ;  /* 0x0000000608027981 */ /* 0x000168000c1e1900 */
.L_x_1679:
[----:B0-----:R-:W0:Y:S01]  /*24c50*/  S2R R8, SR_CgaCtaId ;  /* 0x0000000000087919 */ /* 0x001e220000008800 */
[----:B------:R-:W-:-:S04]  /*24c60*/  MOV R3, 0x400 ;  /* 0x0000040000037802 */ /* 0x000fc80000000f00 */
[----:B0-----:R-:W-:Y:S02]  /*24c70*/  LEA R3, R8, R3, 0x18 ;  /* 0x0000000308037211 */ /* 0x001fe400078ec0ff */
[----:B------:R-:W-:-:S03]  /*24c80*/  SHF.L.U32 R8, R14, 0x1f, RZ ;  /* 0x0000001f0e087819 */ /* 0x000fc600000006ff */
[----:B------:R-:W-:-:S04]  /*24c90*/  IMAD R3, R12, 0x8, R3 ;  /* 0x000000080c037824 */ /* 0x000fc800078e0203 */
[----:B------:R-:W0:Y:S02]  /*24ca0*/  SYNCS.PHASECHK.TRANS64.TRYWAIT P0, [R3+URZ+0x30840], R8 ;  /* 0x03084008030075a7 */ /* 0x000e24000800017f */
[----:B0-----:R-:W-:Y:S05]  /*24cb0*/  @!P0 BRA `(.L_x_1680) ;  /* 0x0000003c00d88947 */ /* 0x001fea0003800000 */
.L_x_1803:
        /* <DEDUP_REMOVED lines=11> */
.L_x_1681:
        /* <DEDUP_REMOVED lines=11> */
[----:B-----5:R-:W-:Y:S01]  /*24e20*/  R2UR UR13, R2 ;  /* 0x00000000020d72ca */ /* 0x020fe200000e0000 */
[----:B------:R-:W-:-:S04]  /*24e30*/  UMOV UR17, 0x80 ;  /* 0x0000008000117882 */ /* 0x000fc80000000000 */
[----:B------:R-:W-:-:S04]  /*24e40*/  UIADD3 UR9, UR9, 0x30830, URZ ;  /* 0x0003083009097890 */ /* 0x000fc8000fffe03f */
[----:B------:R-:W-:Y:S02]  /*24e50*/  UIMAD UR11, UR11, 0x60, UR5 ;  /* 0x000000600b0b78a4 */ /* 0x000fe4000f8e0205 */
[----:B------:R-:W-:Y:S01]  /*24e60*/  UIADD3.X UR5, URZ, UR39, URZ, UP0, !UPT ;  /* 0x000000273f057290 */ /* 0x000fe200087fe43f */
[----:B-1----:R-:W-:-:S05]  /*24e70*/  LEA R8, R9, R8, 0x18 ;  /* 0x0000000809087211 */ /* 0x002fca00078ec0ff */
[----:B------:R-:W-:Y:S02]  /*24e80*/  IMAD R3, R12, 0x9000, R8 ;  /* 0x000090000c037824 */ /* 0x000fe400078e0208 */
[----:B------:R-:W-:-:S03]  /*24e90*/  VIADD R8, R8, 0x30800 ;  /* 0x0003080008087836 */ /* 0x000fc60000000000 */
[----:B------:R-:W-:Y:S02]  /*24ea0*/  R2UR UR14, R3 ;  /* 0x00000000030e72ca */ /* 0x000fe400000e0000 */
[----:B------:R-:W-:Y:S02]  /*24eb0*/  SHF.L.U32 R3, R18, 0x1f, RZ ;  /* 0x0000001f12037819 */ /* 0x000fe400000006ff */
[----:B------:R-:W-:-:S09]  /*24ec0*/  LEA R8, R16, R8, 0x3 ;  /* 0x0000000810087211 */ /* 0x000fd200078e18ff */
[----:B------:R-:W-:Y:S02]  /*24ed0*/  UIADD3 UR8, UR14, 0x1e400, URZ ;  /* 0x0001e4000e087890 */ /* 0x000fe4000fffe03f */
[----:B------:R-:W-:Y:S02]  /*24ee0*/  UIADD3 UR15, UR14, 0x21400, URZ ;  /* 0x000214000e0f7890 */ /* 0x000fe4000fffe03f */
[----:B------:R-:W-:-:S05]  /*24ef0*/  UIADD3 UR14, UR14, 0x24400, URZ ;  /* 0x000244000e0e7890 */ /* 0x000fca000fffe03f */
        /* <DEDUP_REMOVED lines=9> */
.L_x_1804:
[----:B------:R-:W-:Y:S05]  /*24f90*/  @P1 BRA `(.L_x_1683) ;  /* 0x00000000002c1947 */ /* 0x000fea0003800000 */
[----:B------:R-:W1:Y:S01]  /*24fa0*/  S2R R11, SR_TID.X ;  /* 0x00000000000b7919 */ /* 0x000e620000002100 */
[----:B------:R-:W-:Y:S01]  /*24fb0*/  MOV R9, 0x400 ;  /* 0x0000040000097802 */ /* 0x000fe20000000f00 */
[----:B0-----:R-:W-:Y:S01]  /*24fc0*/  IMAD.MOV.U32 R8, RZ, RZ, 0x9000 ;  /* 0x00009000ff087424 */ /* 0x001fe200078e00ff */
[----:B------:R-:W0:Y:S01]  /*24fd0*/  S2R R10, SR_CgaCtaId ;  /* 0x00000000000a7919 */ /* 0x000e220000008800 */
[----:B-1----:R-:W-:-:S04]  /*24fe0*/  LOP3.LUT R11, R11, 0x1f, RZ, 0xc0, !PT ;  /* 0x0000001f0b0b7812 */ /* 0x002fc800078ec0ff */
[----:B------:R-:W-:Y:S02]  /*24ff0*/  ISETP.NE.AND P0, PT, R11, RZ, PT ;  /* 0x000000ff0b00720c */ /* 0x000fe40003f05270 */
[----:B0-----:R-:W-:-:S05]  /*25000*/  LEA R9, R10, R9, 0x18 ;  /* 0x000000090a097211 */ /* 0x001fca00078ec0ff */
[----:B------:R-:W-:-:S04]  /*25010*/  IMAD R3, R16, 0x8, R9 ;  /* 0x0000000810037824 */ /* 0x000fc800078e0209 */
[----:B------:R1:W-:Y:S02]  /*25020*/  SYNCS.ARRIVE.TRANS64 RZ, [R3+URZ+0x30850], R8 ;  /* 0x0308500803ff79a7 */ /* 0x0003e4000800003f */
[----:B------:R-:W-:Y:S05]  /*25030*/  @!P0 BRA `(.L_x_1683) ;  /* 0x0000000000048947 */ /* 0x000fea0003800000 */
[----:B------:R-:W-:Y:S01]  /*25040*/  BPT.TRAP 0x1 ;  /* 0x000000040000795c */ /* 0x000fe20000300000 */
.L_x_1683:
[----:B------:R-:W2:Y:S01]  /*25050*/  S2R R9, SR_CgaCtaId ;  /* 0x0000000000097919 */ /* 0x000ea20000008800 */
[----:B01----:R-:W-:Y:S01]  /*25060*/  MOV R8, 0x400 ;  /* 0x0000040000087802 */ /* 0x003fe20000000f00 */
        /* <DEDUP_REMOVED lines=9> */
[----:B------:R-:W-:Y:S01]  /*25100*/  IMAD.MOV.U32 R6, RZ, RZ, R2 ;  /* 0x000000ffff067224 */ /* 0x000fe200078e0002 */
[----:B------:R-:W-:-:S06]  /*25110*/  MOV R4, R7 ;  /* 0x0000000700047202 */ /* 0x000fcc0000000f00 */
[----:B------:R-:W-:Y:S02]  /*25120*/  UIMAD UR11, UR11, 0x60, UR5 ;  /* 0x000000600b0b78a4 */ /* 0x000fe4000f8e0205 */
[----:B------:R-:W-:Y:S01]  /*25130*/  UIADD3.X UR5, URZ, UR39, URZ, UP0, !UPT ;  /* 0x000000273f057290 */ /* 0x000fe200087fe43f */
[----:B--2---:R-:W-:-:S05]  /*25140*/  LEA R8, R9, R8, 0x18 ;  /* 0x0000000809087211 */ /* 0x004fca00078ec0ff */
        /* <DEDUP_REMOVED lines=17> */
.L_x_1678:
[----:B------:R-:W-:Y:S05]  /*25260*/  BSYNC B2 ;  /* 0x0000000000027941 */ /* 0x000fea0003800000 */
.L_x_1677:
[----:B------:R-:W2:Y:S01]  /*25270*/  LDL R2, [R1+0x20] ;  /* 0x0000200001027983 */ /* 0x000ea20000100800 */
[----:B------:R-:W-:Y:S02]  /*25280*/  IMAD.MOV.U32 R16, RZ, RZ, R12 ;  /* 0x000000ffff107224 */ /* 0x000fe400078e000c */
[----:B------:R-:W-:Y:S02]  /*25290*/  IMAD.MOV.U32 R18, RZ, RZ, R14 ;  /* 0x000000ffff127224 */ /* 0x000fe400078e000e */
[----:B--2---:R-:W-:-:S07]  /*252a0*/  VIADD R7, R2, 0xfffffffd ;  /* 0xfffffffd02077836 */ /* 0x004fce0000000000 */
.L_x_1676:
[----:B------:R-:W-:Y:S05]  /*252b0*/  BSYNC B1 ;  /* 0x0000000000017941 */ /* 0x000fea0003800000 */
.L_x_1675:
[----:B------:R-:W2:Y:S01]  /*252c0*/  LDL.LU R2, [R1+0x20] ;  /* 0x0000200001027983 */ /* 0x000ea20000300800 */
[----:B------:R-:W-:Y:S01]  /*252d0*/  VIADD R13, R13, 0xfffffffe ;  /* 0xfffffffe0d0d7836 */ /* 0x000fe20000000000 */
[----:B--2---:R-:W-:-:S04]  /*252e0*/  LOP3.LUT R2, RZ, R2, RZ, 0x33, !PT ;  /* 0x00000002ff027212 */ /* 0x004fc800078e33ff */
[----:B------:R-:W-:-:S13]  /*252f0*/  ISETP.NE.AND P0, PT, R13, R2, PT ;  /* 0x000000020d00720c */ /* 0x000fda0003f05270 */
[----:B------:R-:W-:Y:S05]  /*25300*/  @!P0 BRA `(.L_x_1674) ;  /* 0x0000001000008947 */ /* 0x000fea0003800000 */
[----:B------:R-:W-:-:S07]  /*25310*/  MOV R13, R6 ;  /* 0x00000006000d7202 */ /* 0x000fce0000000f00 */
.L_x_1698:
[----:B------:R-:W-:Y:S01]  /*25320*/  VIADD R8, R16, 0x1 ;  /* 0x0000000110087836 */ /* 0x000fe20000000000 */
[----:B------:R-:W-:Y:S05]  /*25330*/  YIELD ;  /* 0x0000000000007946 */ /* 0x000fea0003800000 */
[----:B------:R-:W-:Y:S01]  /*25340*/  ISETP.NE.AND P0, PT, R8, 0x2, PT ;  /* 0x000000020800780c */ /* 0x000fe20003f05270 */
[----:B------:R-:W-:Y:S03]  /*25350*/  BSSY B1, `(.L_x_1684) ;  /* 0x0000079000017945 */ /* 0x000fe60003800000 */
[----:B------:R-:W-:-:S02]  /*25360*/  SEL R9, RZ, 0x1, P0 ;  /* 0x00000001ff097807 */ /* 0x000fc40000000000 */
[----:B------:R-:W-:Y:S02]  /*25370*/  SEL R8, R8, RZ, P0 ;  /* 0x000000ff08087207 */ /* 0x000fe40000000000 */
[----:B------:R-:W-:Y:S01]  /*25380*/  LOP3.LUT R9, R18, R9, RZ, 0x3c, !PT ;  /* 0x0000000912097212 */ /* 0x000fe200078e3cff */
[----:B------:R-:W-:Y:S06]  /*25390*/  @!P6 BRA `(.L_x_1685) ;  /* 0x0000000400d0e947 */ /* 0x000fec0003800000 */
[----:B------:R-:W-:Y:S01]  /*253a0*/  ULDC.64 UR4, c[0x0][0x3f8] ;  /* 0x0000fe0000047ab9 */ /* 0x000fe20000000a00 */
[----:B------:R-:W-:Y:S01]  /*253b0*/  IMAD.MOV.U32 R12, RZ, RZ, R7 ;  /* 0x000000ffff0c7224 */ /* 0x000fe200078e0007 */
[----:B------:R-:W-:-:S04]  /*253c0*/  ISETP.NE.U32.AND P0, PT, RZ, UR4, PT ;  /* 0x00000004ff007c0c */ /* 0x000fc8000bf05070 */
[----:B------:R-:W-:-:S13]  /*253d0*/  ISETP.NE.AND.EX P0, PT, RZ, UR5, PT, P0 ;  /* 0x00000005ff007c0c */ /* 0x000fda000bf05300 */
        /* <DEDUP_REMOVED lines=10> */
[--C-:B------:R-:W-:Y:S01]  /*25480*/  SHF.R.S32.HI R3, RZ, 0x1f, R2.reuse ;  /* 0x0000001fff037819 */ /* 0x100fe20000011402 */
[----:B------:R-:W-:Y:S02]  /*25490*/  IMAD.MOV R12, RZ, RZ, -R2 ;  /* 0x000000ffff0c7224 */ /* 0x000fe400078e0a02 */
[C---:B------:R-:W-:Y:S02]  /*254a0*/  IMAD R10, R5.reuse, UR7, R10 ;  /* 0x00000007050a7c24 */ /* 0x040fe4000f8e020a */
[----:B------:R-:W-:-:S04]  /*254b0*/  IMAD.WIDE.U32 R2, R5, UR6, R2 ;  /* 0x0000000605027c25 */ /* 0x000fc8000f8e0002 */
[----:B------:R-:W-:Y:S01]  /*254c0*/  IMAD R12, R11, R12, R7 ;  /* 0x0000000c0b0c7224 */ /* 0x000fe200078e0207 */
[----:B------:R-:W-:Y:S02]  /*254d0*/  IADD3 R3, R10, R3, RZ ;  /* 0x000000030a037210 */ /* 0x000fe40007ffe0ff */
[----:B------:R-:W-:-:S04]  /*254e0*/  LEA R10, P0, R2, UR4, 0x2 ;  /* 0x00000004020a7c11 */ /* 0x000fc8000f8010ff */
[----:B------:R-:W-:-:S05]  /*254f0*/  LEA.HI.X R11, R2, UR5, R3, 0x2, P0 ;  /* 0x00000005020b7c11 */ /* 0x000fca00080f1403 */
[----:B------:R0:W5:Y:S04]  /*25500*/  LDG.E R13, desc[UR8][R10.64] ;  /* 0x000000080a0d7981 */ /* 0x000168000c1e1900 */
.L_x_1686:
[----:B------:R-:W1:Y:S01]  /*25510*/  S2R R3, SR_CgaCtaId ;  /* 0x0000000000037919 */ /* 0x000e620000008800 */
[----:B------:R-:W-:-:S04]  /*25520*/  MOV R2, 0x400 ;  /* 0x0000040000027802 */ /* 0x000fc80000000f00 */
[----:B-1----:R-:W-:Y:S02]  /*25530*/  LEA R2, R3, R2, 0x18 ;  /* 0x0000000203027211 */ /* 0x002fe400078ec0ff */
[----:B------:R-:W-:-:S03]  /*25540*/  SHF.L.U32 R3, R9, 0x1f, RZ ;  /* 0x0000001f09037819 */ /* 0x000fc600000006ff */
[----:B------:R-:W-:-:S04]  /*25550*/  IMAD R2, R8, 0x8, R2 ;  /* 0x0000000808027824 */ /* 0x000fc800078e0202 */
[----:B------:R-:W1:Y:S02]  /*25560*/  SYNCS.PHASECHK.TRANS64.TRYWAIT P0, [R2+URZ+0x30840], R3 ;  /* 0x03084003020075a7 */ /* 0x000e64000800017f */
[----:B-1----:R-:W-:Y:S05]  /*25570*/  @!P0 BRA `(.L_x_1687) ;  /* 0x0000003400d08947 */ /* 0x002fea0003800000 */
.L_x_1805:
        /* <DEDUP_REMOVED lines=11> */
.L_x_1688:
[----:B------:R-:W0:Y:S01]  /*25630*/  S2R R10, SR_CgaCtaId ;  /* 0x00000000000a7919 */ /* 0x000e220000008800 */
[----:B-1----:R-:W-:Y:S01]  /*25640*/  MOV R3, 0x400 ;  /* 0x0000040000037802 */ /* 0x002fe20000000f00 */
        /* <DEDUP_REMOVED lines=10> */
[----:B------:R-:W-:Y:S01]  /*256f0*/  UMOV UR17, 0x80 ;  /* 0x0000008000117882 */ /* 0x000fe20000000000 */
[----:B------:R-:W-:-:S03]  /*25700*/  SHF.L.U32 R18, R18, 0x1f, RZ ;  /* 0x0000001f12127819 */ /* 0x000fc600000006ff */
[----:B------:R-:W-:-:S04]  /*25710*/  UIADD3 UR9, UR9, 0x30830, URZ ;  /* 0x0003083009097890 */ /* 0x000fc8000fffe03f */
[----:B------:R-:W-:Y:S02]  /*25720*/  UIMAD UR11, UR11, 0x60, UR5 ;  /* 0x000000600b0b78a4 */ /* 0x000fe4000f8e0205 */
[----:B------:R-:W-:Y:S01]  /*25730*/  UIADD3.X UR5, URZ, UR39, URZ, UP0, !UPT ;  /* 0x000000273f057290 */ /* 0x000fe200087fe43f */
[----:B0-----:R-:W-:-:S05]  /*25740*/  LEA R3, R10, R3, 0x18 ;  /* 0x000000030a037211 */ /* 0x001fca00078ec0ff */
[----:B------:R-:W-:-:S05]  /*25750*/  IMAD R2, R8, 0x9000, R3 ;  /* 0x0000900008027824 */ /* 0x000fca00078e0203 */
[----:B------:R-:W-:Y:S01]  /*25760*/  R2UR UR14, R2 ;  /* 0x00000000020e72ca */ /* 0x000fe200000e0000 */
[----:B------:R-:W-:-:S04]  /*25770*/  VIADD R2, R3, 0x30800 ;  /* 0x0003080003027836 */ /* 0x000fc80000000000 */
[----:B------:R-:W-:-:S08]  /*25780*/  IMAD R2, R16, 0x8, R2 ;  /* 0x0000000810027824 */ /* 0x000fd000078e0202 */
        /* <DEDUP_REMOVED lines=12> */
.L_x_1806:
        /* <DEDUP_REMOVED lines=8> */
.L_x_1690:
[----:B------:R-:W2:Y:S01]  /*258d0*/  S2R R10, SR_CgaCtaId ;  /* 0x00000000000a7919 */ /* 0x000ea20000008800 */
        /* <DEDUP_REMOVED lines=10> */
[----:B------:R-:W-:Y:S01]  /*25980*/  R2UR UR12, R0 ;  /* 0x00000000000c72ca */ /* 0x000fe200000e0000 */
[----:B------:R-:W-:-:S02]  /*25990*/  IMAD.MOV.U32 R4, RZ, RZ, R12 ;  /* 0x000000ffff047224 */ /* 0x000fc400078e000c */
[----:B------:R-:W-:-:S04]  /*259a0*/  IMAD.MOV.U32 R6, RZ, RZ, R13 ;  /* 0x000000ffff067224 */ /* 0x000fc800078e000d */
        /* <DEDUP_REMOVED lines=12> */
[----:B-1----:R-:W-:Y:S01]  /*25a70*/  UMOV UR8, UR15 ;  /* 0x0000000f00087c82 */ /* 0x002fe20008000000 */
[----:B------:R-:W-:Y:S02]  /*25a80*/  UMOV UR10, UR17 ;  /* 0x00000011000a7c82 */ /* 0x000fe40008000000 */
[----:B------:R1:W-:Y:S02]  /*25a90*/  UTMALDG.4D [UR8], [UR4], desc[UR6] ;  /* 0x00000608040075b4 */ /* 0x0003e40008019000 */
[----:B-1----:R-:W-:Y:S01]  /*25aa0*/  UMOV UR8, UR16 ;  /* 0x0000001000087c82 */ /* 0x002fe20008000000 */
[----:B------:R-:W-:-:S02]  /*25ab0*/  UMOV UR10, UR14 ;  /* 0x0000000e000a7c82 */ /* 0x000fc40008000000 */
[----:B------:R1:W-:Y:S02]  /*25ac0*/  UTMALDG.4D [UR8], [UR4], desc[UR6] ;  /* 0x00000608040075b4 */ /* 0x0003e40008019000 */
[----:B-1----:R-:W-:Y:S01]  /*25ad0*/  NOP ;  /* 0x0000000000007918 */ /* 0x002fe20000000000 */
.L_x_1685:
[----:B------:R-:W-:Y:S05]  /*25ae0*/  BSYNC B1 ;  /* 0x0000000000017941 */ /* 0x000fea0003800000 */
.L_x_1684:
[----:B------:R-:W-:Y:S01]  /*25af0*/  VIADD R16, R8, 0x1 ;  /* 0x0000000108107836 */ /* 0x000fe20000000000 */
[----:B------:R-:W-:Y:S01]  /*25b00*/  BSSY B1, `(.L_x_1691) ;  /* 0x000007c000017945 */ /* 0x000fe20003800000 */
[----:B------:R-:W-:-:S03]  /*25b10*/  VIADD R11, R7, 0xffffffff ;  /* 0xffffffff070b7836 */ /* 0x000fc60000000000 */
[----:B------:R-:W-:-:S04]  /*25b20*/  ISETP.NE.AND P0, PT, R16, 0x2, PT ;  /* 0x000000021000780c */ /* 0x000fc80003f05270 */
[----:B0-----:R-:W-:Y:S02]  /*25b30*/  SEL R18, RZ, 0x1, P0 ;  /* 0x00000001ff127807 */ /* 0x001fe40000000000 */
[----:B------:R-:W-:Y:S02]  /*25b40*/  SEL R16, R16, RZ, P0 ;  /* 0x000000ff10107207 */ /* 0x000fe40000000000 */
[----:B------:R-:W-:Y:S01]  /*25b50*/  LOP3.LUT R18, R9, R18, RZ, 0x3c, !PT ;  /* 0x0000001209127212 */ /* 0x000fe200078e3cff */
[----:B------:R-:W-:Y:S06]  /*25b60*/  @!P6 BRA `(.L_x_1692) ;  /* 0x0000000400d4e947 */ /* 0x000fec0003800000 */
[----:B------:R-:W-:Y:S01]  /*25b70*/  ULDC.64 UR4, c[0x0][0x3f8] ;  /* 0x0000fe0000047ab9 */ /* 0x000fe20000000a00 */
[----:B------:R-:W-:Y:S02]  /*25b80*/  MOV R10, R11 ;  /* 0x0000000b000a7202 */ /* 0x000fe40000000f00 */
        /* <DEDUP_REMOVED lines=19> */
[----:B------:R-:W-:-:S06]  /*25cc0*/  LEA.HI.X R13, R2, UR5, R3, 0x2, P0 ;  /* 0x00000005020d7c11 */ /* 0x000fcc00080f1403 */
[----:B------:R0:W5:Y:S03]  /*25cd0*/  LDG.E R13, desc[UR8][R12.64] ;  /* 0x000000080c0d7981 */ /* 0x000166000c1e1900 */
.L_x_1693:
[----:B------:R-:W1:Y:S01]  /*25ce0*/  S2R R3, SR_CgaCtaId ;  /* 0x0000000000037919 */ /* 0x000e620000008800 */
[----:B------:R-:W-:-:S04]  /*25cf0*/  MOV R2, 0x400 ;  /* 0x0000040000027802 */ /* 0x000fc80000000f00 */
[----:B-1----:R-:W-:Y:S02]  /*25d00*/  LEA R2, R3, R2, 0x18 ;  /* 0x0000000203027211 */ /* 0x002fe400078ec0ff */
[----:B------:R-:W-:-:S03]  /*25d10*/  SHF.L.U32 R3, R18, 0x1f, RZ ;  /* 0x0000001f12037819 */ /* 0x000fc600000006ff */
[----:B------:R-:W-:-:S04]  /*25d20*/  IMAD R2, R16, 0x8, R2 ;  /* 0x0000000810027824 */ /* 0x000fc800078e0202 */
[----:B------:R-:W1:Y:S02]  /*25d30*/  SYNCS.PHASECHK.TRANS64.TRYWAIT P0, [R2+URZ+0x30840], R3 ;  /* 0x03084003020075a7 */ /* 0x000e64000800017f */
[----:B-1----:R-:W-:Y:S05]  /*25d40*/  @!P0 BRA `(.L_x_1694) ;  /* 0x0000003000048947 */ /* 0x002fea0003800000 */
.L_x_1807:
[----:B0-----:R-:W0:Y:S02]  /*25d50*/  S2R R12, SR_TID.X ;  /* 0x00000000000c7919 */ /* 0x001e240000002100 */
[----:B0-----:R-:W-:-:S04]  /*25d60*/  LOP3.LUT R12, R12, 0x7f, RZ, 0xc0, !PT ;  /* 0x0000007f0c0c7812 */ /* 0x001fc800078ec0ff */
[----:B------:R-:W-:-:S13]  /*25d70*/  ISETP.NE.AND P0, PT, R12, RZ, PT ;  /* 0x000000ff0c00720c */ /* 0x000fda0003f05270 */
[----:B------:R-:W-:Y:S05]  /*25d80*/  @P0 BRA `(.L_x_1695) ;  /* 0x00000000001c0947 */ /* 0x000fea0003800000 */
[----:B------:R-:W0:Y:S01]  /*25d90*/  S2R R12, SR_TID.X ;  /* 0x00000000000c7919 */ /* 0x000e220000002100 */
[----:B-1----:R-:W-:-:S04]  /*25da0*/  MOV R3, 0x9000 ;  /* 0x0000900000037802 */ /* 0x002fc80000000f00 */
[----:B------:R2:W-:Y:S01]  /*25db0*/  SYNCS.ARRIVE.TRANS64 RZ, [R2+URZ+0x30830], R3 ;  /* 0x0308300302ff79a7 */ /* 0x0005e2000800003f */
[----:B0-----:R-:W-:-:S04]  /*25dc0*/  LOP3.LUT R12, R12, 0x1f, RZ, 0xc0, !PT ;  /* 0x0000001f0c0c7812 */ /* 0x001fc800078ec0ff */
[----:B------:R-:W-:-:S13]  /*25dd0*/  ISETP.NE.AND P1, PT, R12, RZ, PT ;  /* 0x000000ff0c00720c */ /* 0x000fda0003f25270 */
[----:B--2---:R-:W-:Y:S05]  /*25de0*/  @!P1 BRA `(.L_x_1695) ;  /* 0x0000000000049947 */ /* 0x004fea0003800000 */
[----:B------:R-:W-:Y:S01]  /*25df0*/  BPT.TRAP 0x1 ;  /* 0x000000040000795c */ /* 0x000fe20000300000 */
.L_x_1695:
[----:B------:R-:W0:Y:S01]  /*25e00*/  S2R R14, SR_CgaCtaId ;  /* 0x00000000000e7919 */ /* 0x000e220000008800 */
[----:B------:R-:W-:Y:S01]  /*25e10*/  MOV R12, 0x400 ;  /* 0x00000400000c7802 */ /* 0x000fe20000000f00 */
[----:B------:R-:W-:Y:S01]  /*25e20*/  UIADD3 UR4, UP0, UR38, 0x370, URZ ;  /* 0x0000037026047890 */ /* 0x000fe2000ff1e03f */
        /* <DEDUP_REMOVED lines=9> */
[----:B------:R-:W-:-:S06]  /*25ec0*/  SHF.L.U32 R9, R9, 0x1f, RZ ;  /* 0x0000001f09097819 */ /* 0x000fcc00000006ff */
[----:B------:R-:W-:Y:S02]  /*25ed0*/  UIMAD UR11, UR11, 0x60, UR5 ;  /* 0x000000600b0b78a4 */ /* 0x000fe4000f8e0205 */
[----:B------:R-:W-:Y:S01]  /*25ee0*/  UIADD3.X UR5, URZ, UR39, URZ, UP0, !UPT ;  /* 0x000000273f057290 */ /* 0x000fe200087fe43f */
[----:B0-----:R-:W-:-:S05]  /*25ef0*/  LEA R12, R14, R12, 0x18 ;  /* 0x0000000c0e0c7211 */ /* 0x001fca00078ec0ff */
[----:B-1----:R-:W-:-:S04]  /*25f00*/  VIADD R2, R12, 0x30800 ;  /* 0x000308000c027836 */ /* 0x002fc80000000000 */
[--C-:B------:R-:W-:Y:S02]  /*25f10*/  IMAD R3, R16, 0x8, R2.reuse ;  /* 0x0000000810037824 */ /* 0x100fe400078e0202 */
[----:B------:R-:W-:-:S03]  /*25f20*/  IMAD R2, R8, 0x8, R2 ;  /* 0x0000000808027824 */ /* 0x000fc600078e0202 */
[----:B------:R-:W-:Y:S01]  /*25f30*/  R2UR UR9, R3 ;  /* 0x00000000030972ca */ /* 0x000fe200000e0000 */
[----:B------:R-:W-:-:S05]  /*25f40*/  IMAD R3, R16, 0x9000, R12 ;  /* 0x0000900010037824 */ /* 0x000fca00078e020c */
[----:B------:R-:W-:-:S07]  /*25f50*/  R2UR UR8, R3 ;  /* 0x00000000030872ca */ /* 0x000fce00000e0000 */
[----:B------:R-:W-:-:S06]  /*25f60*/  UIADD3 UR9, UR9, 0x30, URZ ;  /* 0x0000003009097890 */ /* 0x000fcc000fffe03f */
[----:B------:R-:W-:Y:S02]  /*25f70*/  UIADD3 UR14, UR8, 0x1e400, URZ ;  /* 0x0001e400080e7890 */ /* 0x000fe4000fffe03f */
[----:B------:R-:W-:Y:S02]  /*25f80*/  UIADD3 UR15, UR8, 0x21400, URZ ;  /* 0x00021400080f7890 */ /* 0x000fe4000fffe03f */
[----:B------:R-:W-:-:S03]  /*25f90*/  UIADD3 UR16, UR8, 0x24400, URZ ;  /* 0x0002440008107890 */ /* 0x000fc6000fffe03f */
[----:B------:R-:W-:Y:S02]  /*25fa0*/  UMOV UR8, UR14 ;  /* 0x0000000e00087c82 */ /* 0x000fe40008000000 */
[----:B------:R0:W-:Y:S02]  /*25fb0*/  UTMALDG.4D [UR8], [UR4], desc[UR6] ;  /* 0x00000608040075b4 */ /* 0x0001e40008019000 */
        /* <DEDUP_REMOVED lines=8> */
.L_x_1808:
        /* <DEDUP_REMOVED lines=8> */
.L_x_1697:
[----:B0-----:R-:W0:Y:S01]  /*260c0*/  S2R R9, SR_CgaCtaId ;  /* 0x0000000000097919 */ /* 0x001e220000008800 */
        /* <DEDUP_REMOVED lines=11> */
[----:B------:R-:W-:Y:S01]  /*26180*/  IMAD.MOV.U32 R6, RZ, RZ, R13 ;  /* 0x000000ffff067224 */ /* 0x000fe200078e000d */
[----:B------:R-:W-:-:S05]  /*26190*/  MOV R4, R10 ;  /* 0x0000000a00047202 */ /* 0x000fca0000000f00 */
[----:B------:R-:W-:Y:S02]  /*261a0*/  UIMAD UR11, UR11, 0x60, UR5 ;  /* 0x000000600b0b78a4 */ /* 0x000fe4000f8e0205 */
[----:B------:R-:W-:Y:S02]  /*261b0*/  UIADD3 UR9, UR9, 0x50, URZ ;  /* 0x0000005009097890 */ /* 0x000fe4000fffe03f */
[----:B------:R-:W-:Y:S01]  /*261c0*/  UIADD3.X UR5, URZ, UR39, URZ, UP0, !UPT ;  /* 0x000000273f057290 */ /* 0x000fe200087fe43f */
[----:B0-----:R-:W-:-:S05]  /*261d0*/  LEA R3, R9, R3, 0x18 ;  /* 0x0000000309037211 */ /* 0x001fca00078ec0ff */
[----:B------:R-:W-:-:S05]  /*261e0*/  IMAD R8, R8, 0x9000, R3 ;  /* 0x0000900008087824 */ /* 0x000fca00078e0203 */
[----:B------:R-:W-:-:S13]  /*261f0*/  R2UR UR15, R8 ;  /* 0x00000000080f72ca */ /* 0x000fda00000e0000 */
        /* <DEDUP_REMOVED lines=12> */
.L_x_1692:
[----:B------:R-:W-:Y:S05]  /*262c0*/  BSYNC B1 ;  /* 0x0000000000017941 */ /* 0x000fea0003800000 */
.L_x_1691:
[----:B------:R-:W2:Y:S01]  /*262d0*/  LDL R2, [R1+0x1c] ;  /* 0x00001c0001027983 */ /* 0x000ea20000100800 */
[----:B------:R-:W-:Y:S01]  /*262e0*/  VIADD R7, R7, 0xfffffffe ;  /* 0xfffffffe07077836 */ /* 0x000fe20000000000 */
[----:B--2---:R-:W-:-:S13]  /*262f0*/  ISETP.GT.AND P0, PT, R11, R2, PT ;  /* 0x000000020b00720c */ /* 0x004fda0003f04270 */
[----:B------:R-:W-:Y:S05]  /*26300*/  @P0 BRA `(.L_x_1698) ;  /* 0xfffffff000040947 */ /* 0x000fea000383ffff */
.L_x_1674:
[----:B------:R-:W-:Y:S05]  /*26310*/  BSYNC B0 ;  /* 0x0000000000007941 */ /* 0x000fea0003800000 */
.L_x_1673:
[----:B------:R-:W0:Y:S01]  /*26320*/  S2R R2, SR_TID.X ;  /* 0x0000000000027919 */ /* 0x000e220000002100 */
[----:B------:R-:W-:Y:S01]  /*26330*/  BSSY B0, `(.L_x_1699) ;  /* 0x0000012000007945 */ /* 0x000fe20003800000 */
[----:B0-----:R-:W-:-:S04]  /*26340*/  LOP3.LUT R2, R2, 0x1f, RZ, 0xc0, !PT ;  /* 0x0000001f02027812 */ /* 0x001fc800078ec0ff */
[----:B------:R-:W-:-:S13]  /*26350*/  ISETP.NE.AND P0, PT, R2, RZ, PT ;  /* 0x000000ff0200720c */ /* 0x000fda0003f05270 */
[----:B------:R-:W-:Y:S05]  /*26360*/  @P0 BRA `(.L_x_1700) ;  /* 0x0000000000380947 */ /* 0x000fea0003800000 */
[----:B------:R-:W0:Y:S01]  /*26370*/  S2R R8, SR_LANEID ;  /* 0x0000000000087919 */ /* 0x000e220000000000 */
[----:B------:R-:W-:Y:S01]  /*26380*/  VOTEU.ANY UR4, UPT, PT ;  /* 0x0000000000047886 */ /* 0x000fe200038e0100 */
[----:B------:R-:W1:Y:S01]  /*26390*/  LDC.64 R2, c[0x0][0xc38] ;  /* 0x00030e00ff027b82 */ /* 0x000e620000000a00 */
[----:B------:R-:W0:Y:S01]  /*263a0*/  FLO.U32 R7, UR4 ;  /* 0x0000000400077d00 */ /* 0x000e2200080e0000 */
[----:B------:R-:W-:-:S07]  /*263b0*/  ULDC.64 UR6, c[0x0][0x208] ;  /* 0x0000820000067ab9 */ /* 0x000fce0000000a00 */
[----:B------:R-:W1:Y:S01]  /*263c0*/  POPC R5, UR4 ;  /* 0x0000000400057d09 */ /* 0x000e620008000000 */
[----:B0-----:R-:W-:-:S13]  /*263d0*/  ISETP.EQ.U32.AND P0, PT, R7, R8, PT ;  /* 0x000000080700720c */ /* 0x001fda0003f02070 */
[----:B-1----:R-:W2:Y:S01]  /*263e0*/  @P0 ATOMG.E.ADD.STRONG.GPU PT, R2, desc[UR6][R2.64], R5 ;  /* 0x00000005020209a8 */ /* 0x002ea200081ee1c6 */
[----:B------:R-:W0:Y:S02]  /*263f0*/  S2R R8, SR_LTMASK ;  /* 0x0000000000087919 */ /* 0x000e240000003900 */
[----:B0-----:R-:W-:-:S06]  /*26400*/  LOP3.LUT R8, R8, UR4, RZ, 0xc0, !PT ;  /* 0x0000000408087c12 */ /* 0x001fcc000f8ec0ff */
[----:B------:R-:W0:Y:S01]  /*26410*/  POPC R8, R8 ;  /* 0x0000000800087309 */ /* 0x000e220000000000 */
[----:B--2---:R-:W0:Y:S02]  /*26420*/  SHFL.IDX PT, R7, R2, R7, 0x1f ;  /* 0x00001f0702077589 */ /* 0x004e2400000e0000 */
[----:B0-----:R-:W-:-:S05]  /*26430*/  IADD3 R2, R7, UR36, R8 ;  /* 0x0000002407027c10 */ /* 0x001fca000fffe008 */
[----:B------:R0:W-:Y:S02]  /*26440*/  STL [R1], R2 ;  /* 0x0000000201007387 */ /* 0x0001e40000100800 */
.L_x_1700:
[----:B------:R-:W-:Y:S05]  /*26450*/  BSYNC B0 ;  /* 0x0000000000007941 */ /* 0x000fea0003800000 */
.L_x_1699:
[----:B------:R-:W-:Y:S04]  /*26460*/  BSSY B0, `(.L_x_1701) ;  /* 0x0000033000007945 */ /* 0x000fe80003800000 */
[----:B------:R-:W-:Y:S05]  /*26470*/  @!P6 BRA `(.L_x_1702) ;  /* 0x0000000000c4e947 */ /* 0x000fea0003800000 */
[----:B------:R-:W1:Y:S01]  /*26480*/  S2R R3, SR_CgaCtaId ;  /* 0x0000000000037919 */ /* 0x000e620000008800 */
[----:B0-----:R-:W-:-:S04]  /*26490*/  MOV R2, 0x400 ;  /* 0x0000040000027802 */ /* 0x001fc80000000f00 */
[----:B-1----:R-:W-:-:S05]  /*264a0*/  LEA R2, R3, R2, 0x18 ;  /* 0x0000000203027211 */ /* 0x002fca00078ec0ff */
[----:B------:R-:W-:Y:S01]  /*264b0*/  IMAD R3, R16, 0x8, R2 ;  /* 0x0000000810037824 */ /* 0x000fe200078e0202 */
[----:B------:R-:W-:-:S04]  /*264c0*/  SHF.L.U32 R2, R18, 0x1f, RZ ;  /* 0x0000001f12027819 */ /* 0x000fc800000006ff */
[----:B------:R-:W0:Y:S02]  /*264d0*/  SYNCS.PHASECHK.TRANS64.TRYWAIT P0, [R3+URZ+0x30860], R2 ;  /* 0x03086002030075a7 */ /* 0x000e24000800017f */
[----:B0-----:R-:W-:Y:S05]  /*264e0*/  @!P0 BRA `(.L_x_1703) ;  /* 0x0000002800448947 */ /* 0x001fea0003800000 */
.L_x_1809:
        /* <DEDUP_REMOVED lines=11> */
.L_x_1704:
        /* <DEDUP_REMOVED lines=11> */
[----:B------:R-:W-:-:S07]  /*26650*/  R2UR UR13, R6 ;  /* 0x00000000060d72ca */ /* 0x000fce00000e0000 */
        /* <DEDUP_REMOVED lines=18> */
[----:B-1----:R-:W-:Y:S01]  /*26780*/  NOP ;  /* 0x0000000000007918 */ /* 0x002fe20000000000 */
.L_x_1702:
[----:B------:R-:W-:Y:S05]  /*26790*/  BSYNC B0 ;  /* 0x0000000000007941 */ /* 0x000fea0003800000 */
.L_x_1701:
[----:B------:R-:W-:-:S04]  /*267a0*/  IADD3 R16, R16, 0x1, RZ ;  /* 0x0000000110107810 */ /* 0x000fc80007ffe0ff */
[----:B------:R-:W-:-:S04]  /*267b0*/  ISETP.NE.AND P0, PT, R16, 0x2, PT ;  /* 0x000000021000780c */ /* 0x000fc80003f05270 */
[----:B------:R-:W-:Y:S02]  /*267c0*/  SEL R3, RZ, 0x1, P0 ;  /* 0x00000001ff037807 */ /* 0x000fe40000000000 */
[----:B------:R-:W-:Y:S02]  /*267d0*/  SEL R16, R16, RZ, P0 ;  /* 0x000000ff10107207 */ /* 0x000fe40000000000 */
[----:B------:R-:W-:-:S07]  /*267e0*/  LOP3.LUT R18, R18, R3, RZ, 0x3c, !PT ;  /* 0x0000000312127212 */ /* 0x000fce00078e3cff */
.L_x_1658:
[----:B------:R-:W-:Y:S05]  /*267f0*/  BSYNC B6 ;  /* 0x0000000000067941 */ /* 0x000fea0003800000 */
.L_x_1656:
[----:B------:R-:W-:-:S03]  /*26800*/  UMOV UR4, 0xffffffff ;  /* 0xffffffff00047882 */ /* 0x000fc60000000000 */
[----:B------:R-:W-:Y:S05]  /*26810*/  BRA.DIV UR4, `(.L_x_1705) ;  /* 0x00000026048c7947 */ /* 0x000fea000b800000 */
[----:B---3--:R-:W3:Y:S04]  /*26820*/  LDL.LU R0, [R1] ;  /* 0x0000000001007983 */ /* 0x008ee80000300800 */
[----:B---3--:R3:W4:Y:S04]  /*26830*/  SHFL.IDX PT, R4, R0, RZ, 0x1f ;  /* 0x00001fff00047589 */ /* 0x00872800000e0000 */
[----:B------:R3:W0:Y:S02]  /*26840*/  SHFL.IDX PT, R7, R0, 0x1, 0x1f ;  /* 0x00201f0000077f89 */ /* 0x00062400000e0000 */
.L_x_1813:
[----:B---3--:R-:W0:Y:S01]  /*26850*/  LDL R0, [R1+0xc] ;  /* 0x00000c0001007983 */ /* 0x008e220000100800 */
[----:B------:R-:W-:Y:S01]  /*26860*/  ULDC UR4, c[0x0][0xc14] ;  /* 0x0003050000047ab9 */ /* 0x000fe20000000800 */
[----:B------:R-:W-:Y:S01]  /*26870*/  BSSY B0, `(.L_x_1706) ;  /* 0x000000d000007945 */ /* 0x000fe20003800000 */
[----:B------:R-:W-:Y:S01]  /*26880*/  IMAD.MOV.U32 R5, RZ, RZ, RZ ;  /* 0x000000ffff057224 */ /* 0x000fe200078e00ff */
[----:B------:R-:W3:Y:S02]  /*26890*/  S2R R10, SR_TID.X ;  /* 0x00000000000a7919 */ /* 0x000ee40000002100 */
[----:B---3--:R-:W-:-:S04]  /*268a0*/  LOP3.LUT R10, R10, 0x1f, RZ, 0xc0, !PT ;  /* 0x0000001f0a0a7812 */ /* 0x008fc800078ec0ff */
[C---:B------:R-:W-:Y:S01]  /*268b0*/  ISETP.NE.AND P0, PT, R10.reuse, 0x1f, PT ;  /* 0x0000001f0a00780c */ /* 0x040fe20003f05270 */
[----:B01----:R-:W-:Y:S02]  /*268c0*/  IMAD.IADD R9, R10, 0x1, R0 ;  /* 0x000000010a097824 */ /* 0x003fe400078e0200 */
[----:B------:R-:W-:-:S05]  /*268d0*/  IMAD.U32 R0, RZ, RZ, UR4 ;  /* 0x00000004ff007e24 */ /* 0x000fca000f8e00ff */
[----:B------:R-:W-:-:S13]  /*268e0*/  ISETP.GE.OR P0, PT, R9, R0, !P0 ;  /* 0x000000000900720c */ /* 0x000fda0004706670 */
[----:B------:R-:W-:Y:S05]  /*268f0*/  @P0 BRA `(.L_x_1707) ;  /* 0x0000000000100947 */ /* 0x000fea0003800000 */
[----:B------:R-:W0:Y:S01]  /*26900*/  LDC.64 R2, c[0x0][0xc58] ;  /* 0x00031600ff027b82 */ /* 0x000e220000000a00 */
[----:B------:R-:W-:Y:S01]  /*26910*/  ULDC.64 UR4, c[0x0][0x208] ;  /* 0x0000820000047ab9 */ /* 0x000fe20000000a00 */
[----:B0-----:R-:W-:-:S05]  /*26920*/  IMAD.WIDE R2, R9, 0x4, R2 ;  /* 0x0000000409027825 */ /* 0x001fca00078e0202 */
[----:B------:R0:W5:Y:S02]  /*26930*/  LDG.E R5, desc[UR4][R2.64] ;  /* 0x0000000402057981 */ /* 0x000164000c1e1900 */
.L_x_1707:
[----:B------:R-:W-:Y:S05]  /*26940*/  BSYNC B0 ;  /* 0x0000000000007941 */ /* 0x000fea0003800000 */
.L_x_1706:
        /* <DEDUP_REMOVED lines=8> */
[----:B------:R-:W1:Y:S02]  /*269d0*/  SHFL.UP PT, R14, R13, 0x2, RZ ;  /* 0x044000000d0e7989 */ /* 0x000e6400000e00ff */
[----:B-1----:R-:W-:Y:S02]  /*269e0*/  SEL R14, R14, RZ, P1 ;  /* 0x000000ff0e0e7207 */ /* 0x002fe40000800000 */
[----:B------:R-:W-:Y:S02]  /*269f0*/  ISETP.GE.U32.AND P1, PT, R10, 0x8, PT ;  /* 0x000000080a00780c */ /* 0x000fe40003f26070 */
[----:B0-----:R-:W-:-:S05]  /*26a00*/  IADD3 R3, R13, R14, RZ ;  /* 0x0000000e0d037210 */ /* 0x001fca0007ffe0ff */
[----:B------:R-:W2:Y:S02]  /*26a10*/  SHFL.UP PT, R14, R3, 0x4, RZ ;  /* 0x04800000030e7989 */ /* 0x000ea400000e00ff */
[----:B--2---:R-:W-:Y:S02]  /*26a20*/  SEL R6, R14, RZ, P0 ;  /* 0x000000ff0e067207 */ /* 0x004fe40000000000 */
        /* <DEDUP_REMOVED lines=9> */
.L_x_1821:
[----:B------:R-:W-:Y:S02]  /*26ac0*/  ULDC UR4, c[0x0][0xc10] ;  /* 0x0003040000047ab9 */ /* 0x000fe40000000800 */
[----:B------:R-:W-:-:S04]  /*26ad0*/  IMAD.U32 R6, RZ, RZ, UR4 ;  /* 0x00000004ff067e24 */ /* 0x000fc8000f8e00ff */
[----:B-1----:R-:W-:-:S05]  /*26ae0*/  IMAD R14, R14, R6, RZ ;  /* 0x000000060e0e7224 */ /* 0x002fca00078e02ff */
[----:B------:R-:W-:-:S04]  /*26af0*/  IADD3 R7, R7, R14, RZ ;  /* 0x0000000e07077210 */ /* 0x000fc80007ffe0ff */
[----:B----4-:R-:W-:-:S13]  /*26b00*/  ISETP.GT.AND P0, PT, R7, R4, PT ;  /* 0x000000040700720c */ /* 0x010fda0003f04270 */
[----:B------:R-:W-:Y:S05]  /*26b10*/  @P0 BRA `(.L_x_1709) ;  /* 0x0000000000c40947 */ /* 0x000fea0003800000 */
[----:B------:R-:W1:Y:S02]  /*26b20*/  LDC R0, c[0x0][0xc14] ;  /* 0x00030500ff007b82 */ /* 0x000e640000000800 */
.L_x_1714:
[----:B0-----:R-:W2:Y:S02]  /*26b30*/  LDL.LU R2, [R1+0xc] ;  /* 0x00000c0001027983 */ /* 0x001ea40000300800 */
[----:B--2---:R-:W-:-:S05]  /*26b40*/  VIADD R3, R2, 0x1f ;  /* 0x0000001f02037836 */ /* 0x004fca0000000000 */
[----:B-1----:R-:W-:-:S13]  /*26b50*/  ISETP.GE.AND P0, PT, R3, R0, PT ;  /* 0x000000000300720c */ /* 0x002fda0003f06270 */
[----:B------:R-:W-:Y:S05]  /*26b60*/  @P0 BRA `(.L_x_1710) ;  /* 0x00000008000c0947 */ /* 0x000fea0003800000 */
[----:B------:R-:W0:Y:S01]  /*26b70*/  S2R R8, SR_TID.X ;  /* 0x0000000000087919 */ /* 0x000e220000002100 */
[----:B------:R-:W-:Y:S01]  /*26b80*/  IMAD.MOV.U32 R2, RZ, RZ, R3 ;  /* 0x000000ffff027224 */ /* 0x000fe200078e0003 */
[----:B------:R-:W-:Y:S01]  /*26b90*/  BSSY B0, `(.L_x_1711) ;  /* 0x000000c000007945 */ /* 0x000fe20003800000 */
[----:B------:R-:W-:-:S03]  /*26ba0*/  IMAD.MOV.U32 R5, RZ, RZ, RZ ;  /* 0x000000ffff057224 */ /* 0x000fc600078e00ff */
[----:B------:R1:W-:Y:S01]  /*26bb0*/  STL [R1+0xc], R2 ;  /* 0x00000c0201007387 */ /* 0x0003e20000100800 */
[----:B0-----:R-:W-:-:S04]  /*26bc0*/  LOP3.LUT R8, R8, 0x1f, RZ, 0xc0, !PT ;  /* 0x0000001f08087812 */ /* 0x001fc800078ec0ff */
[C---:B------:R-:W-:Y:S01]  /*26bd0*/  ISETP.NE.AND P1, PT, R8.reuse, 0x1f, PT ;  /* 0x0000001f0800780c */ /* 0x040fe20003f25270 */
[----:B------:R-:W-:-:S05]  /*26be0*/  IMAD.IADD R9, R8, 0x1, R2 ;  /* 0x0000000108097824 */ /* 0x000fca00078e0202 */
[----:B------:R-:W-:-:S13]  /*26bf0*/  ISETP.GE.OR P0, PT, R9, R0, !P1 ;  /* 0x000000000900720c */ /* 0x000fda0004f06670 */
[----:B-1----:R-:W-:Y:S05]  /*26c00*/  @P0 BRA `(.L_x_1712) ;  /* 0x0000000000100947 */ /* 0x002fea0003800000 */
[----:B------:R-:W0:Y:S01]  /*26c10*/  LDC.64 R2, c[0x0][0xc58] ;  /* 0x00031600ff027b82 */ /* 0x000e220000000a00 */
[----:B------:R-:W-:Y:S01]  /*26c20*/  ULDC.64 UR4, c[0x0][0x208] ;  /* 0x0000820000047ab9 */ /* 0x000fe20000000a00 */
[----:B0-----:R-:W-:-:S05]  /*26c30*/  IMAD.WIDE R2, R9, 0x4, R2 ;  /* 0x0000000409027825 */ /* 0x001fca00078e0202 */
[----:B------:R0:W5:Y:S02]  /*26c40*/  LDG.E R5, desc[UR4][R2.64] ;  /* 0x0000000402057981 */ /* 0x000164000c1e1900 */
.L_x_1712:
[----:B------:R-:W-:Y:S05]  /*26c50*/  BSYNC B0 ;  /* 0x0000000000007941 */ /* 0x000fea0003800000 */
.L_x_1711:
[----:B------:R-:W-:-:S03]  /*26c60*/  UMOV UR4, 0xffffffff ;  /* 0xffffffff00047882 */ /* 0x000fc60000000000 */
[----:B------:R-:W-:Y:S05]  /*26c70*/  BRA.DIV UR4, `(.L_x_1713) ;  /* 0x0000002604947947 */ /* 0x000fea000b800000 */
[----:B-----5:R-:W1:Y:S01]  /*26c80*/  SHFL.UP PT, R14, R5, 0x1, RZ ;  /* 0x04200000050e7989 */ /* 0x020e6200000e00ff */
[C---:B------:R-:W-:Y:S02]  /*26c90*/  ISETP.NE.AND P0, PT, R8.reuse, RZ, PT ;  /* 0x000000ff0800720c */ /* 0x040fe40003f05270 */
[----:B------:R-:W-:Y:S02]  /*26ca0*/  ISETP.GE.U32.AND P1, PT, R8, 0x2, PT ;  /* 0x000000020800780c */ /* 0x000fe40003f26070 */
[----:B-1----:R-:W-:Y:S02]  /*26cb0*/  SEL R14, R14, RZ, P0 ;  /* 0x000000ff0e0e7207 */ /* 0x002fe40000000000 */
[----:B------:R-:W-:Y:S02]  /*26cc0*/  ISETP.GE.U32.AND P0, PT, R8, 0x4, PT ;  /* 0x000000040800780c */ /* 0x000fe40003f06070 */
[----:B------:R-:W-:-:S05]  /*26cd0*/  IADD3 R13, R5, R14, RZ ;  /* 0x0000000e050d7210 */ /* 0x000fca0007ffe0ff */
        /* <DEDUP_REMOVED lines=15> */
.L_x_1829:
[----:B------:R-:W-:Y:S02]  /*26dd0*/  ULDC UR4, c[0x0][0xc10] ;  /* 0x0003040000047ab9 */ /* 0x000fe40000000800 */
[----:B------:R-:W-:-:S05]  /*26de0*/  MOV R6, UR4 ;  /* 0x0000000400067c02 */ /* 0x000fca0008000f00 */
[----:B-1----:R-:W-:-:S04]  /*26df0*/  IMAD R14, R14, R6, RZ ;  /* 0x000000060e0e7224 */ /* 0x002fc800078e02ff */
[----:B------:R-:W-:-:S05]  /*26e00*/  IMAD.IADD R7, R14, 0x1, R7 ;  /* 0x000000010e077824 */ /* 0x000fca00078e0207 */
[----:B------:R-:W-:-:S13]  /*26e10*/  ISETP.GT.AND P0, PT, R7, R4, PT ;  /* 0x000000040700720c */ /* 0x000fda0003f04270 */
[----:B------:R-:W-:Y:S05]  /*26e20*/  @!P0 BRA `(.L_x_1714) ;  /* 0xfffffffc00408947 */ /* 0x000fea000383ffff */
.L_x_1709:
        /* <DEDUP_REMOVED lines=8> */
.L_x_1833:
[----:B------:R-:W-:Y:S01]  /*26eb0*/  ISETP.NE.AND P0, PT, R3, RZ, PT ;  /* 0x000000ff0300720c */ /* 0x000fe20003f05270 */
[----:B------:R-:W-:-:S12]  /*26ec0*/  IMAD.MOV.U32 R9, RZ, RZ, RZ ;  /* 0x000000ffff097224 */ /* 0x000fd800078e00ff */
[----:B------:R-:W-:Y:S05]  /*26ed0*/  @!P0 BRA `(.L_x_1716) ;  /* 0x0000000000108947 */ /* 0x000fea0003800000 */
[----:B------:R-:W-:Y:S01]  /*26ee0*/  UMOV UR4, 0xffffffff ;  /* 0xffffffff00047882 */ /* 0x000fe20000000000 */
[----:B------:R-:W-:Y:S02]  /*26ef0*/  VIADD R12, R8, 0xffffffff ;  /* 0xffffffff080c7836 */ /* 0x000fe40000000000 */
[----:B------:R-:W-:Y:S05]  /*26f00*/  BRA.DIV UR4, `(.L_x_1717) ;  /* 0x0000002a04087947 */ /* 0x000fea000b800000 */
[----:B------:R3:W4:Y:S02]  /*26f10*/  SHFL.IDX PT, R9, R2, R12, 0x1f ;  /* 0x00001f0c02097589 */ /* 0x00072400000e0000 */
.L_x_1716:
[----:B------:R-:W5:Y:S01]  /*26f20*/  LDL.LU R10, [R1+0xc] ;  /* 0x00000c00010a7983 */ /* 0x000f620000300800 */
[----:B0--3--:R-:W0:Y:S01]  /*26f30*/  LDC.64 R2, c[0x0][0xc68] ;  /* 0x00031a00ff027b82 */ /* 0x009e220000000a00 */
[----:B------:R-:W-:Y:S01]  /*26f40*/  ULDC.64 UR4, c[0x0][0x208] ;  /* 0x0000820000047ab9 */ /* 0x000fe20000000a00 */
[----:B-----5:R-:W-:-:S05]  /*26f50*/  IADD3 R10, R8, R10, RZ ;  /* 0x0000000a080a7210 */ /* 0x020fca0007ffe0ff */
[----:B0-----:R-:W-:Y:S01]  /*26f60*/  IMAD.WIDE R2, R10, 0x4, R2 ;  /* 0x000000040a027825 */ /* 0x001fe200078e0202 */
[----:B------:R0:W-:Y:S04]  /*26f70*/  STL [R1+0xc], R10 ;  /* 0x00000c0a01007387 */ /* 0x0001e80000100800 */
[----:B0-----:R0:W1:Y:S01]  /*26f80*/  LDG.E R10, desc[UR4][R2.64] ;  /* 0x00000004020a7981 */ /* 0x001062000c1e1900 */
[----:B----4-:R-:W-:-:S05]  /*26f90*/  IMAD R7, R9, R6, R7 ;  /* 0x0000000609077224 */ /* 0x010fca00078e0207 */
[----:B------:R3:W-:Y:S01]  /*26fa0*/  STL [R1], R7 ;  /* 0x0000000701007387 */ /* 0x0007e20000100800 */
[----:B0-----:R-:W-:Y:S02]  /*26fb0*/  IMAD.MOV.U32 R2, RZ, RZ, RZ ;  /* 0x000000ffff027224 */ /* 0x001fe400078e00ff */
[----:B---3--:R-:W-:Y:S02]  /*26fc0*/  IMAD.IADD R7, R4, 0x1, -R7 ;  /* 0x0000000104077824 */ /* 0x008fe400078e0a07 */
[----:B-12---:R-:W-:-:S05]  /*26fd0*/  IMAD R8, R5, R10, RZ ;  /* 0x0000000a05087224 */ /* 0x006fca00078e02ff */
[-C--:B------:R-:W-:Y:S02]  /*26fe0*/  IABS R11, R8.reuse ;  /* 0x00000008000b7213 */ /* 0x080fe40000000000 */
[----:B------:R-:W-:Y:S02]  /*26ff0*/  IABS R4, R8 ;  /* 0x0000000800047213 */ /* 0x000fe40000000000 */
[----:B------:R-:W0:Y:S02]  /*27000*/  I2F.RP R12, R11 ;  /* 0x0000000b000c7306 */ /* 0x000e240000209400 */
[----:B------:R-:W-:-:S06]  /*27010*/  IADD3 R4, RZ, -R4, RZ ;  /* 0x80000004ff047210 */ /* 0x000fcc0007ffe0ff */
        /* <DEDUP_REMOVED lines=15> */
[----:B------:R-:W-:Y:S01]  /*27110*/  ISETP.GE.AND P0, PT, R2, RZ, PT ;  /* 0x000000ff0200720c */ /* 0x000fe20003f06270 */
[----:B------:R-:W-:-:S12]  /*27120*/  IMAD.MOV.U32 R2, RZ, RZ, RZ ;  /* 0x000000ffff027224 */ /* 0x000fd800078e00ff */
[----:B------:R-:W-:Y:S01]  /*27130*/  @!P0 IMAD.MOV R9, RZ, RZ, -R9 ;  /* 0x000000ffff098224 */ /* 0x000fe200078e0a09 */
[----:B------:R-:W-:-:S13]  /*27140*/  ISETP.NE.AND P0, PT, R8, RZ, PT ;  /* 0x000000ff0800720c */ /* 0x000fda0003f05270 */
[----:B------:R-:W-:-:S05]  /*27150*/  @!P0 LOP3.LUT R9, RZ, R8, RZ, 0x33, !PT ;  /* 0x00000008ff098212 */ /* 0x000fca00078e33ff */
[----:B------:R-:W-:Y:S02]  /*27160*/  IMAD R4, R10, R9, RZ ;  /* 0x000000090a047224 */ /* 0x000fe400078e02ff */
[----:B------:R-:W-:-:S03]  /*27170*/  IMAD.MOV R9, RZ, RZ, -R9 ;  /* 0x000000ffff097224 */ /* 0x000fc600078e0a09 */
[----:B------:R-:W-:Y:S01]  /*27180*/  IADD3 R3, -R4, RZ, RZ ;  /* 0x000000ff04037210 */ /* 0x000fe20007ffe1ff */
[----:B------:R-:W-:-:S03]  /*27190*/  IMAD R7, R8, R9, R7 ;  /* 0x0000000908077224 */ /* 0x000fc600078e0207 */
[----:B------:R-:W-:Y:S02]  /*271a0*/  VIADDMNMX R6, R3, R6, R10, PT ;  /* 0x0000000603067246 */ /* 0x000fe4000380010a */
[----:B------:R-:W-:Y:S02]  /*271b0*/  IADD3 R4, R7, R4, RZ ;  /* 0x0000000407047210 */ /* 0x000fe40007ffe0ff */
[-C--:B------:R-:W-:Y:S02]  /*271c0*/  IABS R10, R6.reuse ;  /* 0x00000006000a7213 */ /* 0x080fe40000000000 */
[----:B------:R-:W-:Y:S02]  /*271d0*/  IABS R8, R6 ;  /* 0x0000000600087213 */ /* 0x000fe40000000000 */
[----:B------:R-:W0:Y:S08]  /*271e0*/  I2F.RP R11, R10 ;  /* 0x0000000a000b7306 */ /* 0x000e300000209400 */
[----:B0-----:R-:W0:Y:S02]  /*271f0*/  MUFU.RCP R11, R11 ;  /* 0x0000000b000b7308 */ /* 0x001e240000001000 */
[----:B0-----:R-:W-:-:S06]  /*27200*/  VIADD R12, R11, 0xffffffe ;  /* 0x0ffffffe0b0c7836 */ /* 0x001fcc0000000000 */
[----:B------:R-:W0:Y:S02]  /*27210*/  F2I.FTZ.U32.TRUNC.NTZ R3, R12 ;  /* 0x0000000c00037305 */ /* 0x000e24000021f000 */
[----:B0-----:R-:W-:-:S04]  /*27220*/  IMAD.MOV R9, RZ, RZ, -R3 ;  /* 0x000000ffff097224 */ /* 0x001fc800078e0a03 */
[----:B------:R-:W-:-:S04]  /*27230*/  IMAD R9, R9, R10, RZ ;  /* 0x0000000a09097224 */ /* 0x000fc800078e02ff */
[----:B------:R-:W-:Y:S01]  /*27240*/  IMAD.HI.U32 R3, R3, R9, R2 ;  /* 0x0000000903037227 */ /* 0x000fe200078e0002 */
[----:B------:R-:W-:Y:S02]  /*27250*/  IABS R2, R7 ;  /* 0x0000000700027213 */ /* 0x000fe40000000000 */
[----:B------:R-:W-:-:S03]  /*27260*/  IADD3 R9, RZ, -R8, RZ ;  /* 0x80000008ff097210 */ /* 0x000fc60007ffe0ff */
        /* <DEDUP_REMOVED lines=16> */
[----:B------:R1:W-:Y:S04]  /*27370*/  STL [R1+0x8], R4 ;  /* 0x0000080401007387 */ /* 0x0003e80000100800 */
[----:B------:R1:W-:Y:S01]  /*27380*/  STL [R1+0x4], R2 ;  /* 0x0000040201007387 */ /* 0x0003e20000100800 */
[----:B------:R-:W-:Y:S05]  /*27390*/  BRA `(.L_x_1718) ;  /* 0x0000000000287947 */ /* 0x000fea0003800000 */
.L_x_1710:
[----:B------:R-:W-:Y:S01]  /*273a0*/  UMOV UR4, URZ ;  /* 0x0000003f00047c82 */ /* 0x000fe20008000000 */
[----:B------:R-:W-:Y:S01]  /*273b0*/  ULDC UR6, c[0x0][0xc14] ;  /* 0x0003050000067ab9 */ /* 0x000fe20000000800 */
[----:B------:R0:W-:Y:S01]  /*273c0*/  STL [R1], R4 ;  /* 0x0000000401007387 */ /* 0x0001e20000100800 */
[----:B------:R-:W-:Y:S01]  /*273d0*/  UMOV UR5, URZ ;  /* 0x0000003f00057c82 */ /* 0x000fe20008000000 */
[----:B------:R-:W-:Y:S01]  /*273e0*/  MOV R2, UR6 ;  /* 0x0000000600027c02 */ /* 0x000fe20008000f00 */
[----:B------:R-:W-:Y:S02]  /*273f0*/  IMAD.U32 R3, RZ, RZ, UR5 ;  /* 0x00000005ff037e24 */ /* 0x000fe4000f8e00ff */
[----:B0-----:R-:W-:-:S05]  /*27400*/  IMAD.U32 R4, RZ, RZ, UR4 ;  /* 0x00000004ff047e24 */ /* 0x001fca000f8e00ff */
[----:B------:R0:W-:Y:S04]  /*27410*/  STL [R1+0x4], R4 ;  /* 0x0000040401007387 */ /* 0x0001e80000100800 */
[----:B------:R0:W-:Y:S04]  /*27420*/  STL [R1+0xc], R2 ;  /* 0x00000c0201007387 */ /* 0x0001e80000100800 */
[----:B------:R0:W-:Y:S02]  /*27430*/  STL [R1+0x8], R3 ;  /* 0x0000080301007387 */ /* 0x0001e40000100800 */
.L_x_1718:
[----:B01----:R-:W2:Y:S04]  /*27440*/  LDL.64 R4, [R1] ;  /* 0x0000000001047983 */ /* 0x003ea80000100a00 */
[----:B------:R-:W2:Y:S01]  /*27450*/  LDL.64 R6, [R1+0x8] ;  /* 0x0000080001067983 */ /* 0x000ea20000100a00 */
[----:B------:R-:W0:Y:S01]  /*27460*/  S2R R2, SR_TID.X ;  /* 0x0000000000027919 */ /* 0x000e220000002100 */
[----:B------:R-:W-:Y:S05]  /*27470*/  WARPSYNC.ALL ;  /* 0x0000000000007948 */ /* 0x000fea0003800000 */
[----:B0-----:R-:W-:Y:S01]  /*27480*/  LOP3.LUT R2, R2, 0x1f, RZ, 0xc0, !PT ;  /* 0x0000001f02027812 */ /* 0x001fe200078ec0ff */
[----:B------:R-:W-:Y:S03]  /*27490*/  BAR.SYNC.DEFER_BLOCKING 0x4, 0x120 ;  /* 0x0104800000007b1d */ /* 0x000fe60000010000 */
[----:B------:R-:W-:-:S13]  /*274a0*/  ISETP.NE.AND P0, PT, R2, RZ, PT ;  /* 0x000000ff0200720c */ /* 0x000fda0003f05270 */
[----:B------:R-:W0:Y:S01]  /*274b0*/  @!P0 S2R R3, SR_CgaCtaId ;  /* 0x0000000000038919 */ /* 0x000e220000008800 */
[----:B------:R-:W-:-:S04]  /*274c0*/  @!P0 MOV R2, 0x400 ;  /* 0x0000040000028802 */ /* 0x000fc80000000f00 */
[----:B0-----:R-:W-:-:S05]  /*274d0*/  @!P0 LEA R2, R3, R2, 0x18 ;  /* 0x0000000203028211 */ /* 0x001fca00078ec0ff */
[----:B--2---:R0:W-:Y:S02]  /*274e0*/  @!P0 STS.128 [R2+0x308d0], R4 ;  /* 0x0308d00402008388 */ /* 0x0041e40000000c00 */
[----:B0-----:R-:W-:Y:S01]  /*274f0*/  IMAD.MOV.U32 R2, RZ, RZ, R7 ;  /* 0x000000ffff027224 */ /* 0x001fe200078e0007 */
[----:B------:R-:W-:Y:S06]  /*27500*/  BAR.ARV 0x5, 0x120 ;  /* 0x0144800000007b1d */ /* 0x000fec0000002000 */
[----:B------:R-:W-:-:S13]  /*27510*/  ISETP.GE.AND P0, PT, R2, R0, PT ;  /* 0x000000000200720c */ /* 0x000fda0003f06270 */
[----:B------:R-:W-:Y:S05]  /*27520*/  @!P0 BRA `(.L_x_1719) ;  /* 0xffffffa800148947 */ /* 0x000fea000383ffff */
.L_x_1617:
[----:B------:R-:W2:Y:S01]  /*27530*/  LDL.LU R0, [R1+0x24] ;  /* 0x0000240001007983 */ /* 0x000ea20000300800 */
        /* <DEDUP_REMOVED lines=11> */
.L_x_1836:
[----:B------:R-:W-:Y:S05]  /*275f0*/  BSYNC B0 ;  /* 0x0000000000007941 */ /* 0x000fea0003800000 */
.L_x_1720:
[----:B------:R-:W-:-:S03]  /*27600*/  UMOV UR4, 0xffffffff ;  /* 0xffffffff00047882 */ /* 0x000fc60000000000 */
[----:B------:R-:W-:Y:S05]  /*27610*/  BRA.DIV UR4, `(.L_x_1722) ;  /* 0x0000002204807947 */ /* 0x000fea000b800000 */
[----:B------:R-:W1:Y:S02]  /*27620*/  S2R R2, SR_TID.X ;  /* 0x0000000000027919 */ /* 0x000e640000002100 */
[----:B-1----:R-:W-:-:S04]  /*27630*/  SHF.R.U32.HI R2, RZ, 0x5, R2 ;  /* 0x00000005ff027819 */ /* 0x002fc80000011602 */
[----:B------:R-:W-:-:S05]  /*27640*/  LOP3.LUT R2, R2, 0x3, RZ, 0xc0, !PT ;  /* 0x0000000302027812 */ /* 0x000fca00078ec0ff */
[----:B------:R1:W2:Y:S02]  /*27650*/  SHFL.IDX PT, R14, R2, RZ, 0x1f ;  /* 0x00001fff020e7589 */ /* 0x0002a400000e0000 */
.L_x_1839:
[----:B--2---:R-:W-:-:S13]  /*27660*/  ISETP.NE.AND P0, PT, R14, RZ, PT ;  /* 0x000000ff0e00720c */ /* 0x004fda0003f05270 */
[----:B------:R-:W-:Y:S05]  /*27670*/  @P0 BRA `(.L_x_1311) ;  /* 0x0000000000880947 */ /* 0x000fea0003800000 */
[----:B------:R-:W-:-:S03]  /*27680*/  UMOV UR4, 0xffffffff ;  /* 0xffffffff00047882 */ /* 0x000fc60000000000 */
[----:B------:R-:W-:Y:S05]  /*27690*/  BRA.DIV UR4, `(.L_x_1723) ;  /* 0x0000002204947947 */ /* 0x000fea000b800000 */
[----:B------:R-:W-:-:S13]  /*276a0*/  ELECT P6, URZ, PT ;  /* 0x00000000003f782f */ /* 0x000fda00038c0000 */
.L_x_1842:
[----:B------:R-:W-:Y:S05]  /*276b0*/  @!P6 BRA `(.L_x_1311) ;  /* 0x000000000078e947 */ /* 0x000fea0003800000 */
[----:B------:R-:W-:-:S06]  /*276c0*/  ULOP3.LUT UR4, UR60, 0x2, URZ, 0xfc, !UPT ;  /* 0x000000023c047892 */ /* 0x000fcc000f8efc3f */
[----:B-1----:R-:W-:-:S05]  /*276d0*/  IMAD.U32 R2, RZ, RZ, UR4 ;  /* 0x00000004ff027e24 */ /* 0x002fca000f8e00ff */
[----:B------:R-:W-:-:S13]  /*276e0*/  ISETP.NE.AND P2, PT, R2, 0x3, PT ;  /* 0x000000030200780c */ /* 0x000fda0003f45270 */
[----:B------:R-:W-:Y:S05]  /*276f0*/  @!P2 BRA `(.L_x_1724) ;  /* 0x000000000004a947 */ /* 0x000fea0003800000 */
[----:B------:R-:W-:Y:S01]  /*27700*/  BPT.TRAP 0x1 ;  /* 0x000000040000795c */ /* 0x000fe20000300000 */
.L_x_1724:
[----:B0-----:R-:W-:Y:S01]  /*27710*/  IADD3 R3, R0, 0x30840, RZ ;  /* 0x0003084000037810 */ /* 0x001fe20007ffe0ff */
[----:B------:R-:W-:Y:S01]  /*27720*/  VIADD R2, R16, 0x1 ;  /* 0x0000000110027836 */ /* 0x000fe20000000000 */
[----:B------:R-:W-:-:S03]  /*27730*/  SHF.L.U32 R4, R18, 0x1f, RZ ;  /* 0x0000001f12047819 */ /* 0x000fc600000006ff */
[----:B------:R-:W-:Y:S01]  /*27740*/  IMAD R7, R16, 0x8, R3 ;  /* 0x0000000810077824 */ /* 0x000fe200078e0203 */
[----:B------:R-:W-:-:S03]  /*27750*/  ISETP.NE.AND P1, PT, R2, 0x2, PT ;  /* 0x000000020200780c */ /* 0x000fc60003f25270 */
[----:B------:R-:W0:Y:S01]  /*27760*/  SYNCS.PHASECHK.TRANS64.TRYWAIT P0, [R7+URZ], R4 ;  /* 0x00000004070075a7 */ /* 0x000e22000800017f */
[----:B------:R-:W-:Y:S02]  /*27770*/  SEL R5, RZ, 0x1, P1 ;  /* 0x00000001ff057807 */ /* 0x000fe40000800000 */
[----:B------:R-:W-:Y:S02]  /*27780*/  SEL R6, R2, RZ, P1 ;  /* 0x000000ff02067207 */ /* 0x000fe40000800000 */
[----:B------:R-:W-:-:S03]  /*27790*/  LOP3.LUT R5, R18, R5, RZ, 0x3c, !PT ;  /* 0x0000000512057212 */ /* 0x000fc600078e3cff */
[----:B------:R-:W-:Y:S01]  /*277a0*/  IMAD R3, R6, 0x8, R3 ;  /* 0x0000000806037824 */ /* 0x000fe200078e0203 */
[----:B------:R-:W-:Y:S01]  /*277b0*/  SHF.L.U32 R2, R5, 0x1f, RZ ;  /* 0x0000001f05027819 */ /* 0x000fe200000006ff */
[----:B0-----:R-:W-:Y:S06]  /*277c0*/  @!P0 BRA `(.L_x_1725) ;  /* 0x0000002000688947 */ /* 0x001fec0003800000 */
.L_x_1843:
[----:B------:R-:W1:Y:S02]  /*277d0*/  SYNCS.PHASECHK.TRANS64.TRYWAIT P0, [R3+URZ], R2 ;  /* 0x00000002030075a7 */ /* 0x000e64000800017f */
[----:B-1----:R-:W-:Y:S05]  /*277e0*/  @!P0 BRA `(.L_x_1726) ;  /* 0x0000002000748947 */ /* 0x002fea0003800000 */
.L_x_1844:
[----:B------:R-:W-:Y:S05]  /*277f0*/  @!P2 BRA `(.L_x_1727) ;  /* 0x000000000004a947 */ /* 0x000fea0003800000 */
[----:B------:R-:W-:Y:S01]  /*27800*/  BPT.TRAP 0x1 ;  /* 0x000000040000795c */ /* 0x000fe20000300000 */
.L_x_1727:
[----:B-1----:R-:W-:-:S05]  /*27810*/  VIADD R3, R0, 0x30860 ;  /* 0x0003086000037836 */ /* 0x002fca0000000000 */
[----:B------:R-:W-:-:S04]  /*27820*/  LEA R5, R16, R3, 0x3 ;  /* 0x0000000310057211 */ /* 0x000fc800078e18ff */
[----:B------:R-:W1:Y:S02]  /*27830*/  SYNCS.PHASECHK.TRANS64.TRYWAIT P0, [R5+URZ], R4 ;  /* 0x00000004050075a7 */ /* 0x000e64000800017f */
[----:B-1----:R-:W-:Y:S05]  /*27840*/  @!P0 BRA `(.L_x_1728) ;  /* 0x0000002000708947 */ /* 0x002fea0003800000 */
.L_x_1845:
[----:B------:R-:W-:-:S07]  /*27850*/  IMAD R3, R6, 0x8, R3 ;  /* 0x0000000806037824 */ /* 0x000fce00078e0203 */
.L_x_1729:
[----:B--2---:R2:W3:Y:S02]  /*27860*/  SYNCS.PHASECHK.TRANS64.TRYWAIT P0, [R3+URZ], R2 ;  /* 0x00000002030075a7 */ /* 0x0044e4000800017f */
[----:B---3--:R-:W-:Y:S05]  /*27870*/  @!P0 NANOSLEEP.SYNCS 0x989680 ;  /* 0x009896800000895d */ /* 0x008fea0003900000 */
[----:B------:R-:W3:Y:S02]  /*27880*/  @!P0 SYNCS.PHASECHK.TRANS64 P0, [R3+URZ], R2 ;  /* 0x00000002030085a7 */ /* 0x000ee4000800007f */
[----:B---3--:R-:W-:Y:S05]  /*27890*/  @!P0 BRA `(.L_x_1729) ;  /* 0xfffffffc00f08947 */ /* 0x008fea000383ffff */
.L_x_1311:
[----:B------:R-:W-:Y:S05]  /*278a0*/  BSYNC B7 ;  /* 0x0000000000077941 */ /* 0x000fea0003800000 */
.L_x_1308:
[----:B------:R-:W-:Y:S05]  /*278b0*/  EXIT ;  /* 0x000000000000794d */ /* 0x000fea0003800000 */
.L_x_1337:
[----:B0-----:R0:W1:Y:S02]  /*278c0*/  SYNCS.PHASECHK.TRANS64.TRYWAIT P5, [R89+URZ+0x30890], R90 ;  /* 0x0308905a590075a7 */ /* 0x00106400080a017f */
[----:B-1----:R-:W-:Y:S05]  /*278d0*/  @!P5 NANOSLEEP.SYNCS 0x989680 ;  /* 0x009896800000d95d */ /* 0x002fea0003900000 */
[----:B------:R-:W1:Y:S02]  /*278e0*/  @!P5 SYNCS.PHASECHK.TRANS64 P5, [R89+URZ+0x30890], R90 ;  /* 0x0308905a5900d5a7 */ /* 0x000e6400080a007f */
[----:B-1----:R-:W-:Y:S05]  /*278f0*/  @!P5 BRA `(.L_x_1337) ;  /* 0xfffffffc00f0d947 */ /* 0x002fea000383ffff */
[----:B------:R-:W-:Y:S05]  /*27900*/  BRA `(.L_x_1730) ;  /* 0xfffffdc000147947 */ /* 0x000fea000383ffff */
.L_x_1391:
[----:B-1----:R1:W3:Y:S02]  /*27910*/  SYNCS.PHASECHK.TRANS64.TRYWAIT P5, [R89+URZ+0x30890], R90 ;  /* 0x0308905a590075a7 */ /* 0x0022e400080a017f */
[----:B---3--:R-:W-:Y:S05]  /*27920*/  @!P5 NANOSLEEP.SYNCS 0x989680 ;  /* 0x009896800000d95d */ /* 0x008fea0003900000 */
[----:B------:R-:W3:Y:S02]  /*27930*/  @!P5 SYNCS.PHASECHK.TRANS64 P5, [R89+URZ+0x30890], R90 ;  /* 0x0308905a5900d5a7 */ /* 0x000ee400080a007f */
[----:B---3--:R-:W-:Y:S05]  /*27940*/  @!P5 BRA `(.L_x_1391) ;  /* 0xfffffffc00f0d947 */ /* 0x008fea000383ffff */
[----:B------:R-:W-:Y:S05]  /*27950*/  BRA `(.L_x_1731) ;  /* 0xfffffdf000dc7947 */ /* 0x000fea000383ffff */
.L_x_1416:
[----:B0-----:R0:W1:Y:S02]  /*27960*/  SYNCS.PHASECHK.TRANS64.TRYWAIT P3, [R89+URZ+0x30890], R90 ;  /* 0x0308905a590075a7 */ /* 0x001064000806017f */
[----:B-1----:R-:W-:Y:S05]  /*27970*/  @!P3 NANOSLEEP.SYNCS 0x989680 ;  /* 0x009896800000b95d */ /* 0x002fea0003900000 */
[----:B------:R-:W1:Y:S02]  /*27980*/  @!P3 SYNCS.PHASECHK.TRANS64 P3, [R89+URZ+0x30890], R90 ;  /* 0x0308905a5900b5a7 */ /* 0x000e64000806007f */
[----:B-1----:R-:W-:Y:S05]  /*27990*/  @!P3 BRA `(.L_x_1416) ;  /* 0xfffffffc00f0b947 */ /* 0x002fea000383ffff */
[----:B------:R-:W-:Y:S05]  /*279a0*/  BRA `(.L_x_1732) ;  /* 0xfffffe2000cc7947 */ /* 0x000fea000383ffff */
.L_x_1422:
[----:B-1----:R1:W2:Y:S02]  /*279b0*/  SYNCS.PHASECHK.TRANS64.TRYWAIT P2, [R89+URZ+0x308b0], R90 ;  /* 0x0308b05a590075a7 */ /* 0x0022a4000804017f */
[----:B--2---:R-:W-:Y:S05]  /*279c0*/  @!P2 NANOSLEEP.SYNCS 0x989680 ;  /* 0x009896800000a95d */ /* 0x004fea0003900000 */
[----:B------:R-:W2:Y:S02]  /*279d0*/  @!P2 SYNCS.PHASECHK.TRANS64 P2, [R89+URZ+0x308b0], R90 ;  /* 0x0308b05a5900a5a7 */ /* 0x000ea4000804007f */
[----:B--2---:R-:W-:Y:S05]  /*279e0*/  @!P2 BRA `(.L_x_1422) ;  /* 0xfffffffc00f0a947 */ /* 0x004fea000383ffff */
[----:B------:R-:W-:Y:S05]  /*279f0*/  BRA `(.L_x_1733) ;  /* 0xfffffe2400d07947 */ /* 0x000fea000383ffff */
.L_x_1452:
[----:B------:R-:W-:Y:S01]  /*27a00*/  BSSY B1, `(.L_x_1734) ;  /* 0x0000008000017945 */ /* 0x000fe20003800000 */
[----:B------:R-:W-:Y:S01]  /*27a10*/  IMAD.MOV.U32 R13, RZ, RZ, R4 ;  /* 0x000000ffff0d7224 */ /* 0x000fe200078e0004 */
[----:B------:R-:W-:Y:S01]  /*27a20*/  MOV R15, 0xffffffff ;  /* 0xffffffff000f7802 */ /* 0x000fe20000000f00 */
[----:B------:R-:W-:Y:S02]  /*27a30*/  IMAD.MOV.U32 R12, RZ, RZ, RZ ;  /* 0x000000ffff0c7224 */ /* 0x000fe400078e00ff */
[----:B------:R-:W-:-:S07]  /*27a40*/  IMAD.MOV.U32 R11, RZ, RZ, 0x1c1f ;  /* 0x00001c1fff0b7424 */ /* 0x000fce00078e00ff */
[----:B------:R-:W-:Y:S05]  /*27a50*/  WARPSYNC.COLLECTIVE R15, `(.L_x_1735) ;  /* 0x000000000f087348 */ /* 0x000fea0003c00000 */
[----:B------:R0:W1:Y:S02]  /*27a60*/  SHFL.IDX P6, R14, R13, R12, R11 ;  /* 0x0000000c0d0e7389 */ /* 0x00006400000c000b */
[----:B01----:R-:W-:Y:S01]  /*27a70*/  ENDCOLLECTIVE ;  /* 0x000000000000791b */ /* 0x003fe20003800000 */
.L_x_1735:
[----:B------:R-:W-:Y:S05]  /*27a80*/  BSYNC B1 ;  /* 0x0000000000017941 */ /* 0x000fea0003800000 */
.L_x_1734:
[----:B------:R-:W-:Y:S05]  /*27a90*/  BRA `(.L_x_1736) ;  /* 0xfffffe4800007947 */ /* 0x000fea000383ffff */
.L_x_1453:
[----:B------:R-:W-:Y:S01]  /*27aa0*/  BSSY B1, `(.L_x_1737) ;  /* 0x0000008000017945 */ /* 0x000fe20003800000 */
[----:B------:R-:W-:Y:S02]  /*27ab0*/  IMAD.MOV.U32 R13, RZ, RZ, R3 ;  /* 0x000000ffff0d7224 */ /* 0x000fe400078e0003 */
[----:B------:R-:W-:Y:S02]  /*27ac0*/  IMAD.MOV.U32 R12, RZ, RZ, RZ ;  /* 0x000000ffff0c7224 */ /* 0x000fe400078e00ff */
[----:B------:R-:W-:Y:S02]  /*27ad0*/  IMAD.MOV.U32 R11, RZ, RZ, 0x1c1f ;  /* 0x00001c1fff0b7424 */ /* 0x000fe400078e00ff */
[----:B------:R-:W-:-:S07]  /*27ae0*/  IMAD.MOV.U32 R15, RZ, RZ, -0x1 ;  /* 0xffffffffff0f7424 */ /* 0x000fce00078e00ff */
[----:B------:R-:W-:Y:S05]  /*27af0*/  WARPSYNC.COLLECTIVE R15, `(.L_x_1738) ;  /* 0x000000000f087348 */ /* 0x000fea0003c00000 */
[----:B------:R0:W1:Y:S02]  /*27b00*/  SHFL.IDX P6, R14, R13, R12, R11 ;  /* 0x0000000c0d0e7389 */ /* 0x00006400000c000b */
[----:B01----:R-:W-:Y:S01]  /*27b10*/  ENDCOLLECTIVE ;  /* 0x000000000000791b */ /* 0x003fe20003800000 */
.L_x_1738:
[----:B------:R-:W-:Y:S05]  /*27b20*/  BSYNC B1 ;  /* 0x0000000000017941 */ /* 0x000fea0003800000 */
.L_x_1737:
[----:B------:R-:W-:Y:S05]  /*27b30*/  BRA `(.L_x_1739) ;  /* 0xfffffe4400e07947 */ /* 0x000fea000383ffff */
.L_x_1454:
[----:B------:R-:W-:Y:S01]  /*27b40*/  BSSY B1, `(.L_x_1740) ;  /* 0x0000008000017945 */ /* 0x000fe20003800000 */
[----:B------:R-:W-:Y:S01]  /*27b50*/  MOV R13, R2 ;  /* 0x00000002000d7202 */ /* 0x000fe20000000f00 */
[----:B------:R-:W-:Y:S02]  /*27b60*/  IMAD.MOV.U32 R12, RZ, RZ, RZ ;  /* 0x000000ffff0c7224 */ /* 0x000fe400078e00ff */
[----:B------:R-:W-:Y:S02]  /*27b70*/  IMAD.MOV.U32 R11, RZ, RZ, 0x1c1f ;  /* 0x00001c1fff0b7424 */ /* 0x000fe400078e00ff */
[----:B------:R-:W-:-:S07]  /*27b80*/  IMAD.MOV.U32 R15, RZ, RZ, -0x1 ;  /* 0xffffffffff0f7424 */ /* 0x000fce00078e00ff */
[----:B------:R-:W-:Y:S05]  /*27b90*/  WARPSYNC.COLLECTIVE R15, `(.L_x_1741) ;  /* 0x000000000f087348 */ /* 0x000fea0003c00000 */
[----:B------:R0:W1:Y:S02]  /*27ba0*/  SHFL.IDX P6, R14, R13, R12, R11 ;  /* 0x0000000c0d0e7389 */ /* 0x00006400000c000b */
[----:B01----:R-:W-:Y:S01]  /*27bb0*/  ENDCOLLECTIVE ;  /* 0x000000000000791b */ /* 0x003fe20003800000 */
.L_x_1741:
[----:B------:R-:W-:Y:S05]  /*27bc0*/  BSYNC B1 ;  /* 0x0000000000017941 */ /* 0x000fea0003800000 */
.L_x_1740:
[----:B------:R-:W-:Y:S05]  /*27bd0*/  BRA `(.L_x_1742) ;  /* 0xfffffe4400c07947 */ /* 0x000fea000383ffff */
.L_x_1455:
[----:B------:R-:W-:Y:S01]  /*27be0*/  BSSY B1, `(.L_x_1743) ;  /* 0x0000008000017945 */ /* 0x000fe20003800000 */
[----:B------:R-:W-:Y:S01]  /*27bf0*/  IMAD.MOV.U32 R13, RZ, RZ, R0 ;  /* 0x000000ffff0d7224 */ /* 0x000fe200078e0000 */
[----:B------:R-:W-:Y:S01]  /*27c00*/  MOV R12, RZ ;  /* 0x000000ff000c7202 */ /* 0x000fe20000000f00 */
[----:B------:R-:W-:Y:S02]  /*27c10*/  IMAD.MOV.U32 R11, RZ, RZ, 0x1c1f ;  /* 0x00001c1fff0b7424 */ /* 0x000fe400078e00ff */
[----:B------:R-:W-:-:S07]  /*27c20*/  IMAD.MOV.U32 R15, RZ, RZ, -0x1 ;  /* 0xffffffffff0f7424 */ /* 0x000fce00078e00ff */
[----:B------:R-:W-:Y:S05]  /*27c30*/  WARPSYNC.COLLECTIVE R15, `(.L_x_1744) ;  /* 0x000000000f087348 */ /* 0x000fea0003c00000 */
[----:B------:R0:W1:Y:S02]  /*27c40*/  SHFL.IDX P6, R14, R13, R12, R11 ;  /* 0x0000000c0d0e7389 */ /* 0x00006400000c000b */
[----:B01----:R-:W-:Y:S01]  /*27c50*/  ENDCOLLECTIVE ;  /* 0x000000000000791b */ /* 0x003fe20003800000 */
.L_x_1744:
[----:B------:R-:W-:Y:S05]  /*27c60*/  BSYNC B1 ;  /* 0x0000000000017941 */ /* 0x000fea0003800000 */
.L_x_1743:
[----:B------:R-:W-:Y:S05]  /*27c70*/  BRA `(.L_x_1745) ;  /* 0xfffffe4400a07947 */ /* 0x000fea000383ffff */
.L_x_1456:
[----:B------:R-:W-:Y:S01]  /*27c80*/  BSSY B1, `(.L_x_1746) ;  /* 0x0000008000017945 */ /* 0x000fe20003800000 */
[----:B------:R-:W-:Y:S01]  /*27c90*/  IMAD.MOV.U32 R13, RZ, RZ, R4 ;  /* 0x000000ffff0d7224 */ /* 0x000fe200078e0004 */
[----:B------:R-:W-:Y:S01]  /*27ca0*/  MOV R11, 0x1c1f ;  /* 0x00001c1f000b7802 */ /* 0x000fe20000000f00 */
[----:B------:R-:W-:Y:S02]  /*27cb0*/  IMAD.MOV.U32 R12, RZ, RZ, 0x1 ;  /* 0x00000001ff0c7424 */ /* 0x000fe400078e00ff */
[----:B------:R-:W-:-:S07]  /*27cc0*/  IMAD.MOV.U32 R15, RZ, RZ, -0x1 ;  /* 0xffffffffff0f7424 */ /* 0x000fce00078e00ff */
[----:B------:R-:W-:Y:S05]  /*27cd0*/  WARPSYNC.COLLECTIVE R15, `(.L_x_1747) ;  /* 0x000000000f087348 */ /* 0x000fea0003c00000 */
[----:B------:R0:W1:Y:S02]  /*27ce0*/  SHFL.IDX P6, R14, R13, R12, R11 ;  /* 0x0000000c0d0e7389 */ /* 0x00006400000c000b */
[----:B01----:R-:W-:Y:S01]  /*27cf0*/  ENDCOLLECTIVE ;  /* 0x000000000000791b */ /* 0x003fe20003800000 */
.L_x_1747:
[----:B------:R-:W-:Y:S05]  /*27d00*/  BSYNC B1 ;  /* 0x0000000000017941 */ /* 0x000fea0003800000 */
.L_x_1746:
[----:B------:R-:W-:Y:S05]  /*27d10*/  BRA `(.L_x_1748) ;  /* 0xfffffe4400807947 */ /* 0x000fea000383ffff */
.L_x_1457:
[----:B------:R-:W-:Y:S01]  /*27d20*/  BSSY B1, `(.L_x_1749) ;  /* 0x0000008000017945 */ /* 0x000fe20003800000 */
[----:B------:R-:W-:Y:S01]  /*27d30*/  IMAD.MOV.U32 R13, RZ, RZ, R3 ;  /* 0x000000ffff0d7224 */ /* 0x000fe200078e0003 */
[----:B------:R-:W-:Y:S01]  /*27d40*/  MOV R15, 0xffffffff ;  /* 0xffffffff000f7802 */ /* 0x000fe20000000f00 */
[----:B------:R-:W-:Y:S02]  /*27d50*/  IMAD.MOV.U32 R12, RZ, RZ, 0x1 ;  /* 0x00000001ff0c7424 */ /* 0x000fe400078e00ff */
[----:B------:R-:W-:-:S07]  /*27d60*/  IMAD.MOV.U32 R11, RZ, RZ, 0x1c1f ;  /* 0x00001c1fff0b7424 */ /* 0x000fce00078e00ff */
[----:B------:R-:W-:Y:S05]  /*27d70*/  WARPSYNC.COLLECTIVE R15, `(.L_x_1750) ;  /* 0x000000000f087348 */ /* 0x000fea0003c00000 */
[----:B------:R0:W1:Y:S02]  /*27d80*/  SHFL.IDX P6, R14, R13, R12, R11 ;  /* 0x0000000c0d0e7389 */ /* 0x00006400000c000b */
[----:B01----:R-:W-:Y:S01]  /*27d90*/  ENDCOLLECTIVE ;  /* 0x000000000000791b */ /* 0x003fe20003800000 */
.L_x_1750:
[----:B------:R-:W-:Y:S05]  /*27da0*/  BSYNC B1 ;  /* 0x0000000000017941 */ /* 0x000fea0003800000 */
.L_x_1749:
[----:B------:R-:W-:Y:S05]  /*27db0*/  BRA `(.L_x_1751) ;  /* 0xfffffe4400647947 */ /* 0x000fea000383ffff */
.L_x_1458:
[----:B------:R-:W-:Y:S01]  /*27dc0*/  BSSY B1, `(.L_x_1752) ;  /* 0x0000008000017945 */ /* 0x000fe20003800000 */
[----:B------:R-:W-:Y:S02]  /*27dd0*/  IMAD.MOV.U32 R13, RZ, RZ, R2 ;  /* 0x000000ffff0d7224 */ /* 0x000fe400078e0002 */
[----:B------:R-:W-:Y:S02]  /*27de0*/  IMAD.MOV.U32 R12, RZ, RZ, 0x1 ;  /* 0x00000001ff0c7424 */ /* 0x000fe400078e00ff */
[----:B------:R-:W-:Y:S02]  /*27df0*/  IMAD.MOV.U32 R11, RZ, RZ, 0x1c1f ;  /* 0x00001c1fff0b7424 */ /* 0x000fe400078e00ff */
[----:B------:R-:W-:-:S07]  /*27e00*/  IMAD.MOV.U32 R15, RZ, RZ, -0x1 ;  /* 0xffffffffff0f7424 */ /* 0x000fce00078e00ff */
[----:B------:R-:W-:Y:S05]  /*27e10*/  WARPSYNC.COLLECTIVE R15, `(.L_x_1753) ;  /* 0x000000000f087348 */ /* 0x000fea0003c00000 */
[----:B------:R0:W1:Y:S02]  /*27e20*/  SHFL.IDX P6, R14, R13, R12, R11 ;  /* 0x0000000c0d0e7389 */ /* 0x00006400000c000b */
[----:B01----:R-:W-:Y:S01]  /*27e30*/  ENDCOLLECTIVE ;  /* 0x000000000000791b */ /* 0x003fe20003800000 */
.L_x_1753:
[----:B------:R-:W-:Y:S05]  /*27e40*/  BSYNC B1 ;  /* 0x0000000000017941 */ /* 0x000fea0003800000 */
.L_x_1752:
[----:B------:R-:W-:Y:S05]  /*27e50*/  BRA `(.L_x_1754) ;  /* 0xfffffe4400487947 */ /* 0x000fea000383ffff */
.L_x_1459:
[----:B------:R-:W-:Y:S01]  /*27e60*/  BSSY B1, `(.L_x_1755) ;  /* 0x0000008000017945 */ /* 0x000fe20003800000 */
[----:B------:R-:W-:Y:S01]  /*27e70*/  MOV R13, R0 ;  /* 0x00000000000d7202 */ /* 0x000fe20000000f00 */
[----:B------:R-:W-:Y:S02]  /*27e80*/  IMAD.MOV.U32 R12, RZ, RZ, 0x1 ;  /* 0x00000001ff0c7424 */ /* 0x000fe400078e00ff */
[----:B------:R-:W-:Y:S02]  /*27e90*/  IMAD.MOV.U32 R11, RZ, RZ, 0x1c1f ;  /* 0x00001c1fff0b7424 */ /* 0x000fe400078e00ff */
[----:B------:R-:W-:-:S07]  /*27ea0*/  IMAD.MOV.U32 R15, RZ, RZ, -0x1 ;  /* 0xffffffffff0f7424 */ /* 0x000fce00078e00ff */
[----:B------:R-:W-:Y:S05]  /*27eb0*/  WARPSYNC.COLLECTIVE R15, `(.L_x_1756) ;  /* 0x000000000f087348 */ /* 0x000fea0003c00000 */
[----:B------:R0:W1:Y:S02]  /*27ec0*/  SHFL.IDX P6, R14, R13, R12, R11 ;  /* 0x0000000c0d0e7389 */ /* 0x00006400000c000b */
[----:B01----:R-:W-:Y:S01]  /*27ed0*/  ENDCOLLECTIVE ;  /* 0x000000000000791b */ /* 0x003fe20003800000 */
.L_x_1756:
[----:B------:R-:W-:Y:S05]  /*27ee0*/  BSYNC B1 ;  /* 0x0000000000017941 */ /* 0x000fea0003800000 */
.L_x_1755:
[----:B------:R-:W-:Y:S05]  /*27ef0*/  BRA `(.L_x_1757) ;  /* 0xfffffe44002c7947 */ /* 0x000fea000383ffff */
.L_x_1461:
[----:B0-----:R0:W1:Y:S02]  /*27f00*/  SYNCS.PHASECHK.TRANS64.TRYWAIT P2, [R17+URZ+0x30800], R2 ;  /* 0x03080002110075a7 */ /* 0x001064000804017f */
[----:B-1----:R-:W-:Y:S05]  /*27f10*/  @!P2 NANOSLEEP.SYNCS 0x989680 ;  /* 0x009896800000a95d */ /* 0x002fea0003900000 */
[----:B------:R-:W1:Y:S02]  /*27f20*/  @!P2 SYNCS.PHASECHK.TRANS64 P2, [R17+URZ+0x30800], R2 ;  /* 0x030800021100a5a7 */ /* 0x000e64000804007f */
[----:B-1----:R-:W-:Y:S05]  /*27f30*/  @!P2 BRA `(.L_x_1461) ;  /* 0xfffffffc00f0a947 */ /* 0x002fea000383ffff */
[----:B------:R-:W-:Y:S05]  /*27f40*/  BRA `(.L_x_1758) ;  /* 0xfffffe44008c7947 */ /* 0x000fea000383ffff */
.L_x_1489:
        /* <DEDUP_REMOVED lines=8> */
.L_x_1760:
[----:B------:R-:W-:Y:S05]  /*27fd0*/  BSYNC B1 ;  /* 0x0000000000017941 */ /* 0x000fea0003800000 */
.L_x_1759:
[----:B------:R-:W-:Y:S05]  /*27fe0*/  BRA `(.L_x_1761) ;  /* 0xfffffe7400107947 */ /* 0x000fea000383ffff */
.L_x_1490:
[----:B------:R-:W-:Y:S01]  /*27ff0*/  BSSY B1, `(.L_x_1762) ;  /* 0x0000008000017945 */ /* 0x000fe20003800000 */
[----:B------:R-:W-:Y:S01]  /*28000*/  IMAD.MOV.U32 R13, RZ, RZ, R3 ;  /* 0x000000ffff0d7224 */ /* 0x000fe200078e0003 */
[----:B------:R-:W-:Y:S01]  /*28010*/  MOV R11, 0x1c1f ;  /* 0x00001c1f000b7802 */ /* 0x000fe20000000f00 */
[----:B------:R-:W-:Y:S02]  /*28020*/  IMAD.MOV.U32 R12, RZ, RZ, RZ ;  /* 0x000000ffff0c7224 */ /* 0x000fe400078e00ff */
[----:B------:R-:W-:-:S07]  /*28030*/  IMAD.MOV.U32 R15, RZ, RZ, -0x1 ;  /* 0xffffffffff0f7424 */ /* 0x000fce00078e00ff */
[----:B------:R-:W-:Y:S05]  /*28040*/  WARPSYNC.COLLECTIVE R15, `(.L_x_1763) ;  /* 0x000000000f087348 */ /* 0x000fea0003c00000 */
[----:B------:R0:W1:Y:S02]  /*28050*/  SHFL.IDX P6, R14, R13, R12, R11 ;  /* 0x0000000c0d0e7389 */ /* 0x00006400000c000b */
[----:B01----:R-:W-:Y:S01]  /*28060*/  ENDCOLLECTIVE ;  /* 0x000000000000791b */ /* 0x003fe20003800000 */
.L_x_1763:
[----:B------:R-:W-:Y:S05]  /*28070*/  BSYNC B1 ;  /* 0x0000000000017941 */ /* 0x000fea0003800000 */
.L_x_1762:
[----:B------:R-:W-:Y:S05]  /*28080*/  BRA `(.L_x_1764) ;  /* 0xfffffe7000f07947 */ /* 0x000fea000383ffff */
.L_x_1491:
        /* <DEDUP_REMOVED lines=8> */
.L_x_1766:
[----:B------:R-:W-:Y:S05]  /*28110*/  BSYNC B1 ;  /* 0x0000000000017941 */ /* 0x000fea0003800000 */
.L_x_1765:
[----:B------:R-:W-:Y:S05]  /*28120*/  BRA `(.L_x_1767) ;  /* 0xfffffe7000d07947 */ /* 0x000fea000383ffff */
.L_x_1492:
        /* <DEDUP_REMOVED lines=8> */
.L_x_1769:
[----:B------:R-:W-:Y:S05]  /*281b0*/  BSYNC B1 ;  /* 0x0000000000017941 */ /* 0x000fea0003800000 */
.L_x_1768:
[----:B------:R-:W-:Y:S05]  /*281c0*/  BRA `(.L_x_1770) ;  /* 0xfffffe7000b07947 */ /* 0x000fea000383ffff */
.L_x_1493:
        /* <DEDUP_REMOVED lines=8> */
.L_x_1772:
[----:B------:R-:W-:Y:S05]  /*28250*/  BSYNC B1 ;  /* 0x0000000000017941 */ /* 0x000fea0003800000 */
.L_x_1771:
[----:B------:R-:W-:Y:S05]  /*28260*/  BRA `(.L_x_1773) ;  /* 0xfffffe7000907947 */ /* 0x000fea000383ffff */
.L_x_1494:
        /* <DEDUP_REMOVED lines=8> */
.L_x_1775:
[----:B------:R-:W-:Y:S05]  /*282f0*/  BSYNC B1 ;  /* 0x0000000000017941 */ /* 0x000fea0003800000 */
.L_x_1774:
[----:B------:R-:W-:Y:S05]  /*28300*/  BRA `(.L_x_1776) ;  /* 0xfffffe7000747947 */ /* 0x000fea000383ffff */
.L_x_1495:
        /* <DEDUP_REMOVED lines=8> */
.L_x_1778:
[----:B------:R-:W-:Y:S05]  /*28390*/  BSYNC B1 ;  /* 0x0000000000017941 */ /* 0x000fea0003800000 */
.L_x_1777:
[----:B------:R-:W-:Y:S05]  /*283a0*/  BRA `(.L_x_1779) ;  /* 0xfffffe7000587947 */ /* 0x000fea000383ffff */
.L_x_1496:
        /* <DEDUP_REMOVED lines=8> */
.L_x_1781:
[----:B------:R-:W-:Y:S05]  /*28430*/  BSYNC B1 ;  /* 0x0000000000017941 */ /* 0x000fea0003800000 */
.L_x_1780:
[----:B------:R-:W-:Y:S05]  /*28440*/  BRA `(.L_x_1782) ;  /* 0xfffffe70003c7947 */ /* 0x000fea000383ffff */
.L_x_1498:
[----:B0-----:R0:W1:Y:S02]  /*28450*/  SYNCS.PHASECHK.TRANS64.TRYWAIT P2, [R17+URZ+0x30800], R8 ;  /* 0x03080008110075a7 */ /* 0x001064000804017f */
[----:B-1----:R-:W-:Y:S05]  /*28460*/  @!P2 NANOSLEEP.SYNCS 0x989680 ;  /* 0x009896800000a95d */ /* 0x002fea0003900000 */
[----:B------:R-:W1:Y:S02]  /*28470*/  @!P2 SYNCS.PHASECHK.TRANS64 P2, [R17+URZ+0x30800], R8 ;  /* 0x030800081100a5a7 */ /* 0x000e64000804007f */
[----:B-1----:R-:W-:Y:S05]  /*28480*/  @!P2 BRA `(.L_x_1498) ;  /* 0xfffffffc00f0a947 */ /* 0x002fea000383ffff */
[----:B------:R-:W-:Y:S05]  /*28490*/  BRA `(.L_x_1783) ;  /* 0xfffffe70009c7947 */ /* 0x000fea000383ffff */
.L_x_1512:
[----:B-1----:R1:W2:Y:S02]  /*284a0*/  SYNCS.PHASECHK.TRANS64.TRYWAIT P2, [R5+URZ+0x30830], R0 ;  /* 0x03083000050075a7 */ /* 0x0022a4000804017f */
[----:B--2---:R-:W-:Y:S05]  /*284b0*/  @!P2 NANOSLEEP.SYNCS 0x989680 ;  /* 0x009896800000a95d */ /* 0x004fea0003900000 */
[----:B------:R-:W2:Y:S02]  /*284c0*/  @!P2 SYNCS.PHASECHK.TRANS64 P2, [R5+URZ+0x30830], R0 ;  /* 0x030830000500a5a7 */ /* 0x000ea4000804007f */
[----:B--2---:R-:W-:Y:S05]  /*284d0*/  @!P2 BRA `(.L_x_1512) ;  /* 0xfffffffc00f0a947 */ /* 0x004fea000383ffff */
[----:B------:R-:W-:Y:S05]  /*284e0*/  BRA `(.L_x_1511) ;  /* 0xfffffe98003c7947 */ /* 0x000fea000383ffff */
.L_x_1532:
[----:B-1----:R1:W2:Y:S02]  /*284f0*/  SYNCS.PHASECHK.TRANS64.TRYWAIT P2, [R0+URZ+0x30830], R11 ;  /* 0x0308300b000075a7 */ /* 0x0022a4000804017f */
[----:B--2---:R-:W-:Y:S05]  /*28500*/  @!P2 NANOSLEEP.SYNCS 0x989680 ;  /* 0x009896800000a95d */ /* 0x004fea0003900000 */
[----:B------:R-:W2:Y:S02]  /*28510*/  @!P2 SYNCS.PHASECHK.TRANS64 P2, [R0+URZ+0x30830], R11 ;  /* 0x0308300b0000a5a7 */ /* 0x000ea4000804007f */
[----:B--2---:R-:W-:Y:S05]  /*28520*/  @!P2 BRA `(.L_x_1532) ;  /* 0xfffffffc00f0a947 */ /* 0x004fea000383ffff */
[----:B------:R-:W-:Y:S05]  /*28530*/  BRA `(.L_x_1531) ;  /* 0xfffffec800007947 */ /* 0x000fea000383ffff */
.L_x_1537:
[----:B-1----:R1:W2:Y:S02]  /*28540*/  SYNCS.PHASECHK.TRANS64.TRYWAIT P2, [R14+URZ+0x30850], R2 ;  /* 0x030850020e0075a7 */ /* 0x0022a4000804017f */
[----:B--2---:R-:W-:Y:S05]  /*28550*/  @!P2 NANOSLEEP.SYNCS 0x989680 ;  /* 0x009896800000a95d */ /* 0x004fea0003900000 */
[----:B------:R-:W2:Y:S02]  /*28560*/  @!P2 SYNCS.PHASECHK.TRANS64 P2, [R14+URZ+0x30850], R2 ;  /* 0x030850020e00a5a7 */ /* 0x000ea4000804007f */
[----:B--2---:R-:W-:Y:S05]  /*28570*/  @!P2 BRA `(.L_x_1537) ;  /* 0xfffffffc00f0a947 */ /* 0x004fea000383ffff */
[----:B------:R-:W-:Y:S05]  /*28580*/  BRA `(.L_x_1536) ;  /* 0xfffffed4008c7947 */ /* 0x000fea000383ffff */
.L_x_1557:
[----:B-1----:R1:W2:Y:S02]  /*28590*/  SYNCS.PHASECHK.TRANS64.TRYWAIT P2, [R0+URZ+0x30830], R21 ;  /* 0x03083015000075a7 */ /* 0x0022a4000804017f */
[----:B--2---:R-:W-:Y:S05]  /*285a0*/  @!P2 NANOSLEEP.SYNCS 0x989680 ;  /* 0x009896800000a95d */ /* 0x004fea0003900000 */
[----:B------:R-:W2:Y:S02]  /*285b0*/  @!P2 SYNCS.PHASECHK.TRANS64 P2, [R0+URZ+0x30830], R21 ;  /* 0x030830150000a5a7 */ /* 0x000ea4000804007f */
[----:B--2---:R-:W-:Y:S05]  /*285c0*/  @!P2 BRA `(.L_x_1557) ;  /* 0xfffffffc00f0a947 */ /* 0x004fea000383ffff */
[----:B------:R-:W-:Y:S05]  /*285d0*/  BRA `(.L_x_1556) ;  /* 0xfffffefc00947947 */ /* 0x000fea000383ffff */
.L_x_1562:
[----:B-1----:R1:W2:Y:S02]  /*285e0*/  SYNCS.PHASECHK.TRANS64.TRYWAIT P2, [R200+URZ+0x30850], R0 ;  /* 0x03085000c80075a7 */ /* 0x0022a4000804017f */
[----:B--2---:R-:W-:Y:S05]  /*285f0*/  @!P2 NANOSLEEP.SYNCS 0x989680 ;  /* 0x009896800000a95d */ /* 0x004fea0003900000 */
[----:B------:R-:W2:Y:S02]  /*28600*/  @!P2 SYNCS.PHASECHK.TRANS64 P2, [R200+URZ+0x30850], R0 ;  /* 0x03085000c800a5a7 */ /* 0x000ea4000804007f */
[----:B--2---:R-:W-:Y:S05]  /*28610*/  @!P2 BRA `(.L_x_1562) ;  /* 0xfffffffc00f0a947 */ /* 0x004fea000383ffff */
[----:B------:R-:W-:Y:S05]  /*28620*/  BRA `(.L_x_1561) ;  /* 0xffffff0c000c7947 */ /* 0x000fea000383ffff */
.L_x_1570:
[----:B-1----:R1:W2:Y:S02]  /*28630*/  SYNCS.PHASECHK.TRANS64.TRYWAIT P2, [R0+URZ+0x30830], R15 ;  /* 0x0308300f000075a7 */ /* 0x0022a4000804017f */
[----:B--2---:R-:W-:Y:S05]  /*28640*/  @!P2 NANOSLEEP.SYNCS 0x989680 ;  /* 0x009896800000a95d */ /* 0x004fea0003900000 */
[----:B------:R-:W2:Y:S02]  /*28650*/  @!P2 SYNCS.PHASECHK.TRANS64 P2, [R0+URZ+0x30830], R15 ;  /* 0x0308300f0000a5a7 */ /* 0x000ea4000804007f */
[----:B--2---:R-:W-:Y:S05]  /*28660*/  @!P2 BRA `(.L_x_1570) ;  /* 0xfffffffc00f0a947 */ /* 0x004fea000383ffff */
[----:B------:R-:W-:Y:S05]  /*28670*/  BRA `(.L_x_1569) ;  /* 0xffffff2000087947 */ /* 0x000fea000383ffff */
.L_x_1575:
[----:B-1----:R1:W2:Y:S02]  /*28680*/  SYNCS.PHASECHK.TRANS64.TRYWAIT P2, [R12+URZ+0x30850], R2 ;  /* 0x030850020c0075a7 */ /* 0x0022a4000804017f */
[----:B--2---:R-:W-:Y:S05]  /*28690*/  @!P2 NANOSLEEP.SYNCS 0x989680 ;  /* 0x009896800000a95d */ /* 0x004fea0003900000 */
[----:B------:R-:W2:Y:S02]  /*286a0*/  @!P2 SYNCS.PHASECHK.TRANS64 P2, [R12+URZ+0x30850], R2 ;  /* 0x030850020c00a5a7 */ /* 0x000ea4000804007f */
[----:B--2---:R-:W-:Y:S05]  /*286b0*/  @!P2 BRA `(.L_x_1575) ;  /* 0xfffffffc00f0a947 */ /* 0x004fea000383ffff */
[----:B------:R-:W-:Y:S05]  /*286c0*/  BRA `(.L_x_1574) ;  /* 0xffffff2c00947947 */ /* 0x000fea000383ffff */
.L_x_1589:
[----:B-1----:R1:W2:Y:S02]  /*286d0*/  SYNCS.PHASECHK.TRANS64.TRYWAIT P0, [R12+URZ+0x30850], R3 ;  /* 0x030850030c0075a7 */ /* 0x0022a4000800017f */
[----:B--2---:R-:W-:Y:S05]  /*286e0*/  @!P0 NANOSLEEP.SYNCS 0x989680 ;  /* 0x009896800000895d */ /* 0x004fea0003900000 */
[----:B------:R-:W2:Y:S02]  /*286f0*/  @!P0 SYNCS.PHASECHK.TRANS64 P0, [R12+URZ+0x30850], R3 ;  /* 0x030850030c0085a7 */ /* 0x000ea4000800007f */
[----:B--2---:R-:W-:Y:S05]  /*28700*/  @!P0 BRA `(.L_x_1589) ;  /* 0xfffffffc00f08947 */ /* 0x004fea000383ffff */
[----:B------:R-:W-:Y:S05]  /*28710*/  BRA `(.L_x_1588) ;  /* 0xffffff58006c7947 */ /* 0x000fea000383ffff */
.L_x_1631:
[----:B------:R-:W0:Y:S01]  /*28720*/  S2R R11, SR_TID.X ;  /* 0x00000000000b7919 */ /* 0x000e220000002100 */
[----:B------:R-:W-:Y:S01]  /*28730*/  BSSY B1, `(.L_x_1784) ;  /* 0x000000a000017945 */ /* 0x000fe20003800000 */
[----:B------:R-:W-:Y:S02]  /*28740*/  IMAD.MOV.U32 R12, RZ, RZ, RZ ;  /* 0x000000ffff0c7224 */ /* 0x000fe400078e00ff */
[----:B------:R-:W-:Y:S01]  /*28750*/  IMAD.MOV.U32 R15, RZ, RZ, -0x1 ;  /* 0xffffffffff0f7424 */ /* 0x000fe200078e00ff */
[----:B0-----:R-:W-:-:S04]  /*28760*/  SHF.R.U32.HI R11, RZ, 0x5, R11 ;  /* 0x00000005ff0b7819 */ /* 0x001fc8000001160b */
[----:B------:R-:W-:-:S05]  /*28770*/  LOP3.LUT R11, R11, 0x3, RZ, 0xc0, !PT ;  /* 0x000000030b0b7812 */ /* 0x000fca00078ec0ff */
[----:B------:R-:W-:Y:S02]  /*28780*/  IMAD.MOV.U32 R13, RZ, RZ, R11 ;  /* 0x000000ffff0d7224 */ /* 0x000fe400078e000b */
[----:B------:R-:W-:-:S07]  /*28790*/  IMAD.MOV.U32 R11, RZ, RZ, 0x1f ;  /* 0x0000001fff0b7424 */ /* 0x000fce00078e00ff */
[----:B------:R-:W-:Y:S05]  /*287a0*/  WARPSYNC.COLLECTIVE R15, `(.L_x_1785) ;  /* 0x000000000f087348 */ /* 0x000fea0003c00000 */
[----:B------:R0:W1:Y:S02]  /*287b0*/  SHFL.IDX P6, R14, R13, R12, R11 ;  /* 0x0000000c0d0e7389 */ /* 0x00006400000c000b */
[----:B01----:R-:W-:Y:S01]  /*287c0*/  ENDCOLLECTIVE ;  /* 0x000000000000791b */ /* 0x003fe20003800000 */
.L_x_1785:
[----:B------:R-:W-:Y:S05]  /*287d0*/  BSYNC B1 ;  /* 0x0000000000017941 */ /* 0x000fea0003800000 */
.L_x_1784:
[----:B------:R-:W-:Y:S05]  /*287e0*/  BRA `(.L_x_1786) ;  /* 0xffffff9c00fc7947 */ /* 0x000fea000383ffff */
.L_x_1632:
[----:B------:R-:W-:Y:S01]  /*287f0*/  BSSY B1, `(.L_x_1787) ;  /* 0x0000006000017945 */ /* 0x000fe20003800000 */
[----:B------:R-:W-:-:S07]  /*28800*/  MOV R15, 0xffffffff ;  /* 0xffffffff000f7802 */ /* 0x000fce0000000f00 */
[----:B------:R-:W-:Y:S05]  /*28810*/  WARPSYNC.COLLECTIVE R15, `(.L_x_1788) ;  /* 0x000000000f0c7348 */ /* 0x000fea0003c00000 */
[----:B------:R-:W-:Y:S02]  /*28820*/  ELECT P6, UR62, PT ;  /* 0x00000000003e782f */ /* 0x000fe400038c0000 */
[----:B------:R-:W-:Y:S01]  /*28830*/  MOV R14, UR62 ;  /* 0x0000003e000e7c02 */ /* 0x000fe20008000f00 */
[----:B------:R-:W-:Y:S10]  /*28840*/  ENDCOLLECTIVE ;  /* 0x000000000000791b */ /* 0x000ff40003800000 */
.L_x_1788:
[----:B------:R-:W-:Y:S05]  /*28850*/  BSYNC B1 ;  /* 0x0000000000017941 */ /* 0x000fea0003800000 */
.L_x_1787:
[----:B------:R-:W-:Y:S05]  /*28860*/  BRA `(.L_x_1789) ;  /* 0xffffff9c00e87947 */ /* 0x000fea000383ffff */
.L_x_1634:
[----:B0-----:R0:W1:Y:S02]  /*28870*/  SYNCS.PHASECHK.TRANS64.TRYWAIT P0, [R12+URZ+0x30820], R8 ;  /* 0x030820080c0075a7 */ /* 0x001064000800017f */
[----:B-1----:R-:W-:Y:S05]  /*28880*/  @!P0 NANOSLEEP.SYNCS 0x989680 ;  /* 0x009896800000895d */ /* 0x002fea0003900000 */
[----:B------:R-:W1:Y:S02]  /*28890*/  @!P0 SYNCS.PHASECHK.TRANS64 P0, [R12+URZ+0x30820], R8 ;  /* 0x030820080c0085a7 */ /* 0x000e64000800007f */
[----:B-1----:R-:W-:Y:S05]  /*288a0*/  @!P0 BRA `(.L_x_1634) ;  /* 0xfffffffc00f08947 */ /* 0x002fea000383ffff */
[----:B------:R-:W-:Y:S05]  /*288b0*/  BRA `(.L_x_1790) ;  /* 0xffffffa000047947 */ /* 0x000fea000383ffff */
.L_x_1637:
[----:B-1----:R1:W2:Y:S02]  /*288c0*/  SYNCS.PHASECHK.TRANS64.TRYWAIT P0, [R9+URZ+0x308a0], R11 ;  /* 0x0308a00b090075a7 */ /* 0x0022a4000800017f */
[----:B--2---:R-:W-:Y:S05]  /*288d0*/  @!P0 NANOSLEEP.SYNCS 0x989680 ;  /* 0x009896800000895d */ /* 0x004fea0003900000 */
[----:B------:R-:W2:Y:S02]  /*288e0*/  @!P0 SYNCS.PHASECHK.TRANS64 P0, [R9+URZ+0x308a0], R11 ;  /* 0x0308a00b090085a7 */ /* 0x000ea4000800007f */
[----:B--2---:R-:W-:Y:S05]  /*288f0*/  @!P0 BRA `(.L_x_1637) ;  /* 0xfffffffc00f08947 */ /* 0x004fea000383ffff */
[----:B------:R-:W-:Y:S05]  /*28900*/  BRA `(.L_x_1791) ;  /* 0xffffffa000107947 */ /* 0x000fea000383ffff */
.L_x_1639:
[----:B0-----:R0:W2:Y:S02]  /*28910*/  SYNCS.PHASECHK.TRANS64.TRYWAIT P0, [R9+URZ+0x308c0], R11 ;  /* 0x0308c00b090075a7 */ /* 0x0010a4000800017f */
[----:B--2---:R-:W-:Y:S05]  /*28920*/  @!P0 NANOSLEEP.SYNCS 0x989680 ;  /* 0x009896800000895d */ /* 0x004fea0003900000 */
[----:B------:R-:W2:Y:S02]  /*28930*/  @!P0 SYNCS.PHASECHK.TRANS64 P0, [R9+URZ+0x308c0], R11 ;  /* 0x0308c00b090085a7 */ /* 0x000ea4000800007f */
[----:B--2---:R-:W-:Y:S05]  /*28940*/  @!P0 BRA `(.L_x_1639) ;  /* 0xfffffffc00f08947 */ /* 0x004fea000383ffff */
[----:B------:R-:W-:Y:S05]  /*28950*/  BRA `(.L_x_1792) ;  /* 0xffffffa000987947 */ /* 0x000fea000383ffff */
.L_x_1643:
[----:B0-----:R0:W1:Y:S02]  /*28960*/  SYNCS.PHASECHK.TRANS64.TRYWAIT P0, [R8+URZ+0x308a0], R9 ;  /* 0x0308a009080075a7 */ /* 0x001064000800017f */
[----:B-1----:R-:W-:Y:S05]  /*28970*/  @!P0 NANOSLEEP.SYNCS 0x989680 ;  /* 0x009896800000895d */ /* 0x002fea0003900000 */
[----:B------:R-:W1:Y:S02]  /*28980*/  @!P0 SYNCS.PHASECHK.TRANS64 P0, [R8+URZ+0x308a0], R9 ;  /* 0x0308a009080085a7 */ /* 0x000e64000800007f */
[----:B-1----:R-:W-:Y:S05]  /*28990*/  @!P0 BRA `(.L_x_1643) ;  /* 0xfffffffc00f08947 */ /* 0x002fea000383ffff */
[----:B------:R-:W-:Y:S05]  /*289a0*/  BRA `(.L_x_1793) ;  /* 0xffffffa400547947 */ /* 0x000fea000383ffff */
.L_x_1645:
[----:B-1----:R1:W2:Y:S02]  /*289b0*/  SYNCS.PHASECHK.TRANS64.TRYWAIT P1, [R8+URZ+0x308c0], R9 ;  /* 0x0308c009080075a7 */ /* 0x0022a4000802017f */
[----:B--2---:R-:W-:Y:S05]  /*289c0*/  @!P1 NANOSLEEP.SYNCS 0x989680 ;  /* 0x009896800000995d */ /* 0x004fea0003900000 */
[----:B------:R-:W2:Y:S02]  /*289d0*/  @!P1 SYNCS.PHASECHK.TRANS64 P1, [R8+URZ+0x308c0], R9 ;  /* 0x0308c009080095a7 */ /* 0x000ea4000802007f */
[----:B--2---:R-:W-:Y:S05]  /*289e0*/  @!P1 BRA `(.L_x_1645) ;  /* 0xfffffffc00f09947 */ /* 0x004fea000383ffff */
[----:B------:R-:W-:Y:S05]  /*289f0*/  BRA `(.L_x_1794) ;  /* 0xffffffa400d87947 */ /* 0x000fea000383ffff */
.L_x_1665:
        /* <DEDUP_REMOVED lines=11> */
.L_x_1796:
[----:B------:R-:W-:Y:S05]  /*28ab0*/  BSYNC B0 ;  /* 0x0000000000007941 */ /* 0x000fea0003800000 */
.L_x_1795:
[----:B------:R-:W-:Y:S05]  /*28ac0*/  BRA `(.L_x_1797) ;  /* 0xffffffb400c47947 */ /* 0x000fea000383ffff */
.L_x_1666:
[----:B------:R-:W-:Y:S01]  /*28ad0*/  BSSY B0, `(.L_x_1798) ;  /* 0x0000006000007945 */ /* 0x000fe20003800000 */
[----:B------:R-:W-:-:S07]  /*28ae0*/  MOV R15, 0xffffffff ;  /* 0xffffffff000f7802 */ /* 0x000fce0000000f00 */
[----:B------:R-:W-:Y:S05]  /*28af0*/  WARPSYNC.COLLECTIVE R15, `(.L_x_1799) ;  /* 0x000000000f0c7348 */ /* 0x000fea0003c00000 */
[----:B------:R-:W-:Y:S02]  /*28b00*/  ELECT P6, UR62, PT ;  /* 0x00000000003e782f */ /* 0x000fe400038c0000 */
[----:B------:R-:W-:Y:S01]  /*28b10*/  MOV R14, UR62 ;  /* 0x0000003e000e7c02 */ /* 0x000fe20008000f00 */
[----:B------:R-:W-:Y:S10]  /*28b20*/  ENDCOLLECTIVE ;  /* 0x000000000000791b */ /* 0x000ff40003800000 */
.L_x_1799:
[----:B------:R-:W-:Y:S05]  /*28b30*/  BSYNC B0 ;  /* 0x0000000000007941 */ /* 0x000fea0003800000 */
.L_x_1798:
[----:B------:R-:W-:Y:S05]  /*28b40*/  BRA `(.L_x_1800) ;  /* 0xffffffb400b47947 */ /* 0x000fea000383ffff */
.L_x_1669:
[----:B0-----:R0:W1:Y:S02]  /*28b50*/  SYNCS.PHASECHK.TRANS64.TRYWAIT P0, [R7+URZ+0x30840], R10 ;  /* 0x0308400a070075a7 */ /* 0x001064000800017f */
[----:B-1----:R-:W-:Y:S05]  /*28b60*/  @!P0 NANOSLEEP.SYNCS 0x989680 ;  /* 0x009896800000895d */ /* 0x002fea0003900000 */
[----:B------:R-:W1:Y:S02]  /*28b70*/  @!P0 SYNCS.PHASECHK.TRANS64 P0, [R7+URZ+0x30840], R10 ;  /* 0x0308400a070085a7 */ /* 0x000e64000800007f */
[----:B-1----:R-:W-:Y:S05]  /*28b80*/  @!P0 BRA `(.L_x_1669) ;  /* 0xfffffffc00f08947 */ /* 0x002fea000383ffff */
[----:B------:R-:W-:Y:S05]  /*28b90*/  BRA `(.L_x_1801) ;  /* 0xffffffb800147947 */ /* 0x000fea000383ffff */
.L_x_1672:
        /* <DEDUP_REMOVED lines=8> */
.L_x_1680:
[----:B0-----:R0:W1:Y:S02]  /*28c20*/  SYNCS.PHASECHK.TRANS64.TRYWAIT P0, [R3+URZ+0x30840], R8 ;  /* 0x03084008030075a7 */ /* 0x001064000800017f */
[----:B-1----:R-:W-:Y:S05]  /*28c30*/  @!P0 NANOSLEEP.SYNCS 0x989680 ;  /* 0x009896800000895d */ /* 0x002fea0003900000 */
[----:B------:R-:W1:Y:S02]  /*28c40*/  @!P0 SYNCS.PHASECHK.TRANS64 P0, [R3+URZ+0x30840], R8 ;  /* 0x03084008030085a7 */ /* 0x000e64000800007f */
[----:B-1----:R-:W-:Y:S05]  /*28c50*/  @!P0 BRA `(.L_x_1680) ;  /* 0xfffffffc00f08947 */ /* 0x002fea000383ffff */
[----:B------:R-:W-:Y:S05]  /*28c60*/  BRA `(.L_x_1803) ;  /* 0xffffffc000147947 */ /* 0x000fea000383ffff */
.L_x_1682:
[----:B0-----:R0:W1:Y:S02]  /*28c70*/  SYNCS.PHASECHK.TRANS64.TRYWAIT P0, [R8+URZ+0x60], R3 ;  /* 0x00006003080075a7 */ /* 0x001064000800017f */
[----:B-1----:R-:W-:Y:S05]  /*28c80*/  @!P0 NANOSLEEP.SYNCS 0x989680 ;  /* 0x009896800000895d */ /* 0x002fea0003900000 */
[----:B------:R-:W1:Y:S02]  /*28c90*/  @!P0 SYNCS.PHASECHK.TRANS64 P0, [R8+URZ+0x60], R3 ;  /* 0x00006003080085a7 */ /* 0x000e64000800007f */
[----:B-1----:R-:W-:Y:S05]  /*28ca0*/  @!P0 BRA `(.L_x_1682) ;  /* 0xfffffffc00f08947 */ /* 0x002fea000383ffff */
[----:B------:R-:W-:Y:S05]  /*28cb0*/  BRA `(.L_x_1804) ;  /* 0xffffffc000b47947 */ /* 0x000fea000383ffff */
.L_x_1687:
[----:B-1----:R1:W2:Y:S02]  /*28cc0*/  SYNCS.PHASECHK.TRANS64.TRYWAIT P0, [R2+URZ+0x30840], R3 ;  /* 0x03084003020075a7 */ /* 0x0022a4000800017f */
[----:B--2---:R-:W-:Y:S05]  /*28cd0*/  @!P0 NANOSLEEP.SYNCS 0x989680 ;  /* 0x009896800000895d */ /* 0x004fea0003900000 */
[----:B------:R-:W2:Y:S02]  /*28ce0*/  @!P0 SYNCS.PHASECHK.TRANS64 P0, [R2+URZ+0x30840], R3 ;  /* 0x03084003020085a7 */ /* 0x000ea4000800007f */
[----:B--2---:R-:W-:Y:S05]  /*28cf0*/  @!P0 BRA `(.L_x_1687) ;  /* 0xfffffffc00f08947 */ /* 0x004fea000383ffff */
[----:B------:R-:W-:Y:S05]  /*28d00*/  BRA `(.L_x_1805) ;  /* 0xffffffc8001c7947 */ /* 0x000fea000383ffff */
.L_x_1689:
[----:B0-----:R0:W1:Y:S02]  /*28d10*/  SYNCS.PHASECHK.TRANS64.TRYWAIT P1, [R2+URZ+0x60], R18 ;  /* 0x00006012020075a7 */ /* 0x001064000802017f */
[----:B-1----:R-:W-:Y:S05]  /*28d20*/  @!P1 NANOSLEEP.SYNCS 0x989680 ;  /* 0x009896800000995d */ /* 0x002fea0003900000 */
[----:B------:R-:W1:Y:S02]  /*28d30*/  @!P1 SYNCS.PHASECHK.TRANS64 P1, [R2+URZ+0x60], R18 ;  /* 0x00006012020095a7 */ /* 0x000e64000802007f */
[----:B-1----:R-:W-:Y:S05]  /*28d40*/  @!P1 BRA `(.L_x_1689) ;  /* 0xfffffffc00f09947 */ /* 0x002fea000383ffff */
[----:B------:R-:W-:Y:S05]  /*28d50*/  BRA `(.L_x_1806) ;  /* 0xffffffc800bc7947 */ /* 0x000fea000383ffff */
.L_x_1694:
[----:B-1----:R1:W2:Y:S02]  /*28d60*/  SYNCS.PHASECHK.TRANS64.TRYWAIT P0, [R2+URZ+0x30840], R3 ;  /* 0x03084003020075a7 */ /* 0x0022a4000800017f */
[----:B--2---:R-:W-:Y:S05]  /*28d70*/  @!P0 NANOSLEEP.SYNCS 0x989680 ;  /* 0x009896800000895d */ /* 0x004fea0003900000 */
[----:B------:R-:W2:Y:S02]  /*28d80*/  @!P0 SYNCS.PHASECHK.TRANS64 P0, [R2+URZ+0x30840], R3 ;  /* 0x03084003020085a7 */ /* 0x000ea4000800007f */
[----:B--2---:R-:W-:Y:S05]  /*28d90*/  @!P0 BRA `(.L_x_1694) ;  /* 0xfffffffc00f08947 */ /* 0x004fea000383ffff */
[----:B------:R-:W-:Y:S05]  /*28da0*/  BRA `(.L_x_1807) ;  /* 0xffffffcc00e87947 */ /* 0x000fea000383ffff */
.L_x_1696:
[----:B0-----:R0:W1:Y:S02]  /*28db0*/  SYNCS.PHASECHK.TRANS64.TRYWAIT P1, [R2+URZ+0x60], R9 ;  /* 0x00006009020075a7 */ /* 0x001064000802017f */
[----:B-1----:R-:W-:Y:S05]  /*28dc0*/  @!P1 NANOSLEEP.SYNCS 0x989680 ;  /* 0x009896800000995d */ /* 0x002fea0003900000 */
[----:B------:R-:W1:Y:S02]  /*28dd0*/  @!P1 SYNCS.PHASECHK.TRANS64 P1, [R2+URZ+0x60], R9 ;  /* 0x00006009020095a7 */ /* 0x000e64000802007f */
[----:B-1----:R-:W-:Y:S05]  /*28de0*/  @!P1 BRA `(.L_x_1696) ;  /* 0xfffffffc00f09947 */ /* 0x002fea000383ffff */
[----:B------:R-:W-:Y:S05]  /*28df0*/  BRA `(.L_x_1808) ;  /* 0xffffffd000907947 */ /* 0x000fea000383ffff */
.L_x_1703:
[----:B0-----:R0:W1:Y:S02]  /*28e00*/  SYNCS.PHASECHK.TRANS64.TRYWAIT P0, [R3+URZ+0x30860], R2 ;  /* 0x03086002030075a7 */ /* 0x001064000800017f */
[----:B-1----:R-:W-:Y:S05]  /*28e10*/  @!P0 NANOSLEEP.SYNCS 0x989680 ;  /* 0x009896800000895d */ /* 0x002fea0003900000 */
[----:B------:R-:W1:Y:S02]  /*28e20*/  @!P0 SYNCS.PHASECHK.TRANS64 P0, [R3+URZ+0x30860], R2 ;  /* 0x03086002030085a7 */ /* 0x000e64000800007f */
[----:B-1----:R-:W-:Y:S05]  /*28e30*/  @!P0 BRA `(.L_x_1703) ;  /* 0xfffffffc00f08947 */ /* 0x002fea000383ffff */
[----:B------:R-:W-:Y:S05]  /*28e40*/  BRA `(.L_x_1809) ;  /* 0xffffffd400a87947 */ /* 0x000fea000383ffff */
.L_x_1705:
[----:B---3--:R-:W3:Y:S01]  /*28e50*/  LDL R0, [R1] ;  /* 0x0000000001007983 */ /* 0x008ee20000100800 */
[----:B------:R-:W-:Y:S01]  /*28e60*/  BSSY B0, `(.L_x_1810) ;  /* 0x0000008000007945 */ /* 0x000fe20003800000 */
[----:B------:R-:W-:Y:S02]  /*28e70*/  IMAD.MOV.U32 R12, RZ, RZ, RZ ;  /* 0x000000ffff0c7224 */ /* 0x000fe400078e00ff */
[----:B------:R-:W-:Y:S02]  /*28e80*/  IMAD.MOV.U32 R11, RZ, RZ, 0x1f ;  /* 0x0000001fff0b7424 */ /* 0x000fe400078e00ff */
[----:B------:R-:W-:Y:S02]  /*28e90*/  IMAD.MOV.U32 R15, RZ, RZ, -0x1 ;  /* 0xffffffffff0f7424 */ /* 0x000fe400078e00ff */
[----:B---3--:R-:W-:-:S07]  /*28ea0*/  IMAD.MOV.U32 R13, RZ, RZ, R0 ;  /* 0x000000ffff0d7224 */ /* 0x008fce00078e0000 */
[----:B012---:R-:W-:Y:S05]  /*28eb0*/  WARPSYNC.COLLECTIVE R15, `(.L_x_1811) ;  /* 0x000000000f087348 */ /* 0x007fea0003c00000 */
[----:B------:R3:W4:Y:S02]  /*28ec0*/  SHFL.IDX P6, R14, R13, R12, R11 ;  /* 0x0000000c0d0e7389 */ /* 0x00072400000c000b */
[----:B01234-:R-:W-:Y:S01]  /*28ed0*/  ENDCOLLECTIVE ;  /* 0x000000000000791b */ /* 0x01ffe20003800000 */
.L_x_1811:
[----:B------:R-:W-:Y:S05]  /*28ee0*/  BSYNC B0 ;  /* 0x0000000000007941 */ /* 0x000fea0003800000 */
.L_x_1810:
[----:B------:R-:W-:Y:S01]  /*28ef0*/  IMAD.MOV.U32 R13, RZ, RZ, R0 ;  /* 0x000000ffff0d7224 */ /* 0x000fe200078e0000 */
[----:B------:R-:W-:Y:S01]  /*28f00*/  MOV R4, R14 ;  /* 0x0000000e00047202 */ /* 0x000fe20000000f00 */
[----:B------:R-:W-:Y:S02]  /*28f10*/  IMAD.MOV.U32 R12, RZ, RZ, 0x1 ;  /* 0x00000001ff0c7424 */ /* 0x000fe400078e00ff */
[----:B------:R-:W-:Y:S02]  /*28f20*/  IMAD.MOV.U32 R11, RZ, RZ, 0x1f ;  /* 0x0000001fff0b7424 */ /* 0x000fe400078e00ff */
[----:B------:R-:W-:-:S07]  /*28f30*/  IMAD.MOV.U32 R15, RZ, RZ, -0x1 ;  /* 0xffffffffff0f7424 */ /* 0x000fce00078e00ff */
[----:B------:R-:W-:Y:S05]  /*28f40*/  WARPSYNC.COLLECTIVE R15, `(.L_x_1812) ;  /* 0x000000000f087348 */ /* 0x000fea0003c00000 */
[----:B------:R0:W1:Y:S02]  /*28f50*/  SHFL.IDX P6, R14, R13, R12, R11 ;  /* 0x0000000c0d0e7389 */ /* 0x00006400000c000b */
[----:B01----:R-:W-:Y:S01]  /*28f60*/  ENDCOLLECTIVE ;  /* 0x000000000000791b */ /* 0x003fe20003800000 */
.L_x_1812:
[----:B------:R-:W-:Y:S01]  /*28f70*/  MOV R7, R14 ;  /* 0x0000000e00077202 */ /* 0x000fe20000000f00 */
[----:B------:R-:W-:Y:S06]  /*28f80*/  BRA `(.L_x_1813) ;  /* 0xffffffd800307947 */ /* 0x000fec000383ffff */
.L_x_1708:
[----:B------:R-:W-:Y:S01]  /*28f90*/  BSSY B0, `(.L_x_1814) ;  /* 0x0000008000007945 */ /* 0x000fe20003800000 */
[----:B-----5:R-:W-:Y:S02]  /*28fa0*/  IMAD.MOV.U32 R13, RZ, RZ, R5 ;  /* 0x000000ffff0d7224 */ /* 0x020fe400078e0005 */
[----:B------:R-:W-:Y:S02]  /*28fb0*/  IMAD.MOV.U32 R12, RZ, RZ, 0x1 ;  /* 0x00000001ff0c7424 */ /* 0x000fe400078e00ff */
[----:B------:R-:W-:Y:S02]  /*28fc0*/  IMAD.MOV.U32 R11, RZ, RZ, RZ ;  /* 0x000000ffff0b7224 */ /* 0x000fe400078e00ff */
[----:B------:R-:W-:-:S07]  /*28fd0*/  IMAD.MOV.U32 R15, RZ, RZ, -0x1 ;  /* 0xffffffffff0f7424 */ /* 0x000fce00078e00ff */
[----:B0-2-4-:R-:W-:Y:S05]  /*28fe0*/  WARPSYNC.COLLECTIVE R15, `(.L_x_1815) ;  /* 0x000000000f087348 */ /* 0x015fea0003c00000 */
[----:B------:R1:W3:Y:S02]  /*28ff0*/  SHFL.UP P6, R14, R13, R12, R11 ;  /* 0x0400000c0d0e7389 */ /* 0x0002e400000c000b */
[----:B01234-:R-:W-:Y:S01]  /*29000*/  ENDCOLLECTIVE ;  /* 0x000000000000791b */ /* 0x01ffe20003800000 */
.L_x_1815:
[----:B------:R-:W-:Y:S05]  /*29010*/  BSYNC B0 ;  /* 0x0000000000007941 */ /* 0x000fea0003800000 */
.L_x_1814:
[----:B------:R-:W-:Y:S01]  /*29020*/  ISETP.NE.AND P0, PT, R10, RZ, PT ;  /* 0x000000ff0a00720c */ /* 0x000fe20003f05270 */
[----:B------:R-:W-:Y:S02]  /*29030*/  IMAD.MOV.U32 R12, RZ, RZ, 0x2 ;  /* 0x00000002ff0c7424 */ /* 0x000fe400078e00ff */
[----:B------:R-:W-:Y:S01]  /*29040*/  IMAD.MOV.U32 R11, RZ, RZ, RZ ;  /* 0x000000ffff0b7224 */ /* 0x000fe200078e00ff */
[----:B------:R-:W-:Y:S01]  /*29050*/  SEL R14, R14, RZ, P0 ;  /* 0x000000ff0e0e7207 */ /* 0x000fe20000000000 */
[----:B------:R-:W-:Y:S01]  /*29060*/  IMAD.MOV.U32 R15, RZ, RZ, -0x1 ;  /* 0xffffffffff0f7424 */ /* 0x000fe200078e00ff */
[----:B------:R-:W-:Y:S02]  /*29070*/  ISETP.GE.U32.AND P0, PT, R10, 0x2, PT ;  /* 0x000000020a00780c */ /* 0x000fe40003f06070 */
[----:B------:R-:W-:-:S11]  /*29080*/  IADD3 R13, R5, R14, RZ ;  /* 0x0000000e050d7210 */ /* 0x000fd60007ffe0ff */
[----:B------:R-:W-:Y:S05]  /*29090*/  WARPSYNC.COLLECTIVE R15, `(.L_x_1816) ;  /* 0x000000000f087348 */ /* 0x000fea0003c00000 */
[----:B------:R0:W1:Y:S02]  /*290a0*/  SHFL.UP P6, R14, R13, R12, R11 ;  /* 0x0400000c0d0e7389 */ /* 0x00006400000c000b */
[----:B01----:R-:W-:Y:S01]  /*290b0*/  ENDCOLLECTIVE ;  /* 0x000000000000791b */ /* 0x003fe20003800000 */
.L_x_1816:
        /* <DEDUP_REMOVED lines=8> */
.L_x_1817:
        /* <DEDUP_REMOVED lines=8> */
.L_x_1818:
[----:B------:R-:W-:Y:S01]  /*291c0*/  IMAD.MOV.U32 R12, RZ, RZ, 0x10 ;  /* 0x00000010ff0c7424 */ /* 0x000fe200078e00ff */
[----:B------:R-:W-:Y:S02]  /*291d0*/  SEL R3, R14, RZ, P0 ;  /* 0x000000ff0e037207 */ /* 0x000fe40000000000 */
[----:B------:R-:W-:Y:S02]  /*291e0*/  ISETP.GE.U32.AND P0, PT, R10, 0x10, PT ;  /* 0x000000100a00780c */ /* 0x000fe40003f06070 */
[----:B------:R-:W-:-:S05]  /*291f0*/  IADD3 R8, R6, R3, RZ ;  /* 0x0000000306087210 */ /* 0x000fca0007ffe0ff */
[----:B------:R-:W-:-:S07]  /*29200*/  IMAD.MOV.U32 R13, RZ, RZ, R8 ;  /* 0x000000ffff0d7224 */ /* 0x000fce00078e0008 */
[----:B------:R-:W-:Y:S05]  /*29210*/  WARPSYNC.COLLECTIVE R15, `(.L_x_1819) ;  /* 0x000000000f087348 */ /* 0x000fea0003c00000 */
[----:B------:R0:W1:Y:S02]  /*29220*/  SHFL.UP P6, R14, R13, R12, R11 ;  /* 0x0400000c0d0e7389 */ /* 0x00006400000c000b */
[----:B01----:R-:W-:Y:S01]  /*29230*/  ENDCOLLECTIVE ;  /* 0x000000000000791b */ /* 0x003fe20003800000 */
.L_x_1819:
[----:B------:R-:W-:Y:S01]  /*29240*/  MOV R12, 0x1f ;  /* 0x0000001f000c7802 */ /* 0x000fe20000000f00 */
[----:B------:R-:W-:Y:S01]  /*29250*/  IMAD.MOV.U32 R11, RZ, RZ, 0x1f ;  /* 0x0000001fff0b7424 */ /* 0x000fe200078e00ff */
[----:B------:R-:W-:-:S05]  /*29260*/  SEL R3, R14, RZ, P0 ;  /* 0x000000ff0e037207 */ /* 0x000fca0000000000 */
[----:B------:R-:W-:-:S04]  /*29270*/  IMAD.IADD R2, R8, 0x1, R3 ;  /* 0x0000000108027824 */ /* 0x000fc800078e0203 */
[----:B------:R-:W-:-:S07]  /*29280*/  IMAD.MOV.U32 R13, RZ, RZ, R2 ;  /* 0x000000ffff0d7224 */ /* 0x000fce00078e0002 */
[----:B------:R-:W-:Y:S05]  /*29290*/  WARPSYNC.COLLECTIVE R15, `(.L_x_1820) ;  /* 0x000000000f087348 */ /* 0x000fea0003c00000 */
[----:B------:R0:W1:Y:S02]  /*292a0*/  SHFL.IDX P6, R14, R13, R12, R11 ;  /* 0x0000000c0d0e7389 */ /* 0x00006400000c000b */
[----:B01----:R-:W-:Y:S01]  /*292b0*/  ENDCOLLECTIVE ;  /* 0x000000000000791b */ /* 0x003fe20003800000 */
.L_x_1820:
[----:B------:R-:W-:Y:S05]  /*292c0*/  BRA `(.L_x_1821) ;  /* 0xffffffd400fc7947 */ /* 0x000fea000383ffff */
.L_x_1713:
        /* <DEDUP_REMOVED lines=8> */
.L_x_1823:
[----:B------:R-:W-:Y:S05]  /*29350*/  BSYNC B0 ;  /* 0x0000000000007941 */ /* 0x000fea0003800000 */
.L_x_1822:
        /* <DEDUP_REMOVED lines=10> */
.L_x_1824:
        /* <DEDUP_REMOVED lines=8> */
.L_x_1825:
[----:B------:R-:W-:Y:S02]  /*29480*/  MOV R12, 0x8 ;  /* 0x00000008000c7802 */ /* 0x000fe40000000f00 */
[----:B------:R-:W-:Y:S02]  /*29490*/  SEL R3, R14, RZ, P0 ;  /* 0x000000ff0e037207 */ /* 0x000fe40000000000 */
[----:B------:R-:W-:-:S03]  /*294a0*/  ISETP.GE.U32.AND P0, PT, R8, 0x8, PT ;  /* 0x000000080800780c */ /* 0x000fc60003f06070 */
[----:B------:R-:W-:-:S04]  /*294b0*/  IMAD.IADD R3, R2, 0x1, R3 ;  /* 0x0000000102037824 */ /* 0x000fc800078e0203 */
[----:B------:R-:W-:-:S07]  /*294c0*/  IMAD.MOV.U32 R13, RZ, RZ, R3 ;  /* 0x000000ffff0d7224 */ /* 0x000fce00078e0003 */
[----:B------:R-:W-:Y:S05]  /*294d0*/  WARPSYNC.COLLECTIVE R15, `(.L_x_1826) ;  /* 0x000000000f087348 */ /* 0x000fea0003c00000 */
[----:B------:R0:W1:Y:S02]  /*294e0*/  SHFL.UP P6, R14, R13, R12, R11 ;  /* 0x0400000c0d0e7389 */ /* 0x00006400000c000b */
[----:B01----:R-:W-:Y:S01]  /*294f0*/  ENDCOLLECTIVE ;  /* 0x000000000000791b */ /* 0x003fe20003800000 */
.L_x_1826:
        /* <DEDUP_REMOVED lines=8> */
.L_x_1827:
[----:B------:R-:W-:Y:S02]  /*29580*/  IMAD.MOV.U32 R12, RZ, RZ, 0x1f ;  /* 0x0000001fff0c7424 */ /* 0x000fe400078e00ff */
[----:B------:R-:W-:Y:S01]  /*29590*/  IMAD.MOV.U32 R11, RZ, RZ, 0x1f ;  /* 0x0000001fff0b7424 */ /* 0x000fe200078e00ff */
[----:B------:R-:W-:-:S05]  /*295a0*/  SEL R3, R14, RZ, P0 ;  /* 0x000000ff0e037207 */ /* 0x000fca0000000000 */
[----:B------:R-:W-:-:S05]  /*295b0*/  IMAD.IADD R2, R6, 0x1, R3 ;  /* 0x0000000106027824 */ /* 0x000fca00078e0203 */
[----:B------:R-:W-:-:S07]  /*295c0*/  MOV R13, R2 ;  /* 0x00000002000d7202 */ /* 0x000fce0000000f00 */
[----:B------:R-:W-:Y:S05]  /*295d0*/  WARPSYNC.COLLECTIVE R15, `(.L_x_1828) ;  /* 0x000000000f087348 */ /* 0x000fea0003c00000 */
[----:B------:R0:W1:Y:S02]  /*295e0*/  SHFL.IDX P6, R14, R13, R12, R11 ;  /* 0x0000000c0d0e7389 */ /* 0x00006400000c000b */
[----:B01----:R-:W-:Y:S01]  /*295f0*/  ENDCOLLECTIVE ;  /* 0x000000000000791b */ /* 0x003fe20003800000 */
.L_x_1828:
[----:B------:R-:W-:Y:S05]  /*29600*/  BRA `(.L_x_1829) ;  /* 0xffffffd400f07947 */ /* 0x000fea000383ffff */
.L_x_1715:
[----:B------:R-:W-:Y:S01]  /*29610*/  BSSY B0, `(.L_x_1830) ;  /* 0x0000006000007945 */ /* 0x000fe20003800000 */
[----:B------:R-:W-:Y:S01]  /*29620*/  PLOP3.LUT P6, PT, P6, PT, PT, 0x8, 0x0 ;  /* 0x000000000000781c */ /* 0x000fe200037ce170 */
[----:B------:R-:W-:-:S12]  /*29630*/  IMAD.MOV.U32 R15, RZ, RZ, -0x1 ;  /* 0xffffffffff0f7424 */ /* 0x000fd800078e00ff */
[----:B0-----:R-:W-:Y:S05]  /*29640*/  WARPSYNC.COLLECTIVE R15, `(.L_x_1831) ;  /* 0x000000000f087348 */ /* 0x001fea0003c00000 */
[----:B------:R-:W-:Y:S01]  /*29650*/  VOTE.ANY R14, PT, P6 ;  /* 0x00000000000e7806 */ /* 0x000fe200030e0100 */
[----:B0-----:R-:W-:Y:S06]  /*29660*/  ENDCOLLECTIVE ;  /* 0x000000000000791b */ /* 0x001fec0003800000 */
.L_x_1831:
[----:B------:R-:W-:Y:S05]  /*29670*/  BSYNC B0 ;  /* 0x0000000000007941 */ /* 0x000fea0003800000 */
.L_x_1830:
[----:B------:R-:W-:Y:S01]  /*29680*/  IMAD.MOV.U32 R3, RZ, RZ, R14 ;  /* 0x000000ffff037224 */ /* 0x000fe200078e000e */
[----:B------:R-:W-:Y:S01]  /*29690*/  MOV R13, R5 ;  /* 0x00000005000d7202 */ /* 0x000fe20000000f00 */
[----:B------:R-:W-:Y:S02]  /*296a0*/  IMAD.MOV.U32 R11, RZ, RZ, 0x1f ;  /* 0x0000001fff0b7424 */ /* 0x000fe400078e00ff */
[----:B------:R-:W0:Y:S01]  /*296b0*/  POPC R8, R3 ;  /* 0x0000000300087309 */ /* 0x000e220000000000 */
[----:B------:R-:W-:Y:S02]  /*296c0*/  IMAD.MOV.U32 R15, RZ, RZ, -0x1 ;  /* 0xffffffffff0f7424 */ /* 0x000fe400078e00ff */
[----:B0-----:R-:W-:-:S07]  /*296d0*/  IMAD.MOV.U32 R12, RZ, RZ, R8 ;  /* 0x000000ffff0c7224 */ /* 0x001fce00078e0008 */
[----:B------:R-:W-:Y:S05]  /*296e0*/  WARPSYNC.COLLECTIVE R15, `(.L_x_1832) ;  /* 0x000000000f087348 */ /* 0x000fea0003c00000 */
[----:B------:R0:W1:Y:S02]  /*296f0*/  SHFL.IDX P6, R14, R13, R12, R11 ;  /* 0x0000000c0d0e7389 */ /* 0x00006400000c000b */
[----:B01----:R-:W-:Y:S01]  /*29700*/  ENDCOLLECTIVE ;  /* 0x000000000000791b */ /* 0x003fe20003800000 */
.L_x_1832:
[----:B------:R-:W-:Y:S01]  /*29710*/  IMAD.MOV.U32 R5, RZ, RZ, R14 ;  /* 0x000000ffff057224 */ /* 0x000fe200078e000e */
[----:B------:R-:W-:Y:S06]  /*29720*/  BRA `(.L_x_1833) ;  /* 0xffffffd400e07947 */ /* 0x000fec000383ffff */
.L_x_1717:
[----:B------:R-:W-:Y:S01]  /*29730*/  BSSY B0, `(.L_x_1834) ;  /* 0x0000007000007945 */ /* 0x000fe20003800000 */
[----:B------:R-:W-:Y:S01]  /*29740*/  MOV R13, R2 ;  /* 0x00000002000d7202 */ /* 0x000fe20000000f00 */
[----:B------:R-:W-:Y:S02]  /*29750*/  IMAD.MOV.U32 R11, RZ, RZ, 0x1f ;  /* 0x0000001fff0b7424 */ /* 0x000fe400078e00ff */
[----:B------:R-:W-:-:S07]  /*29760*/  IMAD.MOV.U32 R15, RZ, RZ, -0x1 ;  /* 0xffffffffff0f7424 */ /* 0x000fce00078e00ff */
[----:B012---:R-:W-:Y:S05]  /*29770*/  WARPSYNC.COLLECTIVE R15, `(.L_x_1835) ;  /* 0x000000000f087348 */ /* 0x007fea0003c00000 */
[----:B------:R3:W4:Y:S02]  /*29780*/  SHFL.IDX P6, R14, R13, R12, R11 ;  /* 0x0000000c0d0e7389 */ /* 0x00072400000c000b */
[----:B01234-:R-:W-:Y:S01]  /*29790*/  ENDCOLLECTIVE ;  /* 0x000000000000791b */ /* 0x01ffe20003800000 */
.L_x_1835:
[----:B------:R-:W-:Y:S05]  /*297a0*/  BSYNC B0 ;  /* 0x0000000000007941 */ /* 0x000fea0003800000 */
.L_x_1834:
[----:B------:R-:W-:Y:S01]  /*297b0*/  IMAD.MOV.U32 R9, RZ, RZ, R14 ;  /* 0x000000ffff097224 */ /* 0x000fe200078e000e */
[----:B------:R-:W-:Y:S06]  /*297c0*/  BRA `(.L_x_1716) ;  /* 0xffffffd400d47947 */ /* 0x000fec000383ffff */
.L_x_1721:
[----:B0-----:R0:W1:Y:S02]  /*297d0*/  SYNCS.PHASECHK.TRANS64.TRYWAIT P0, [R0+URZ+0x30820], R3 ;  /* 0x03082003000075a7 */ /* 0x001064000800017f */
[----:B-1----:R-:W-:Y:S05]  /*297e0*/  @!P0 NANOSLEEP.SYNCS 0x989680 ;  /* 0x009896800000895d */ /* 0x002fea0003900000 */
[----:B------:R-:W1:Y:S02]  /*297f0*/  @!P0 SYNCS.PHASECHK.TRANS64 P0, [R0+URZ+0x30820], R3 ;  /* 0x03082003000085a7 */ /* 0x000e64000800007f */
[----:B-1----:R-:W-:Y:S05]  /*29800*/  @!P0 BRA `(.L_x_1721) ;  /* 0xfffffffc00f08947 */ /* 0x002fea000383ffff */
[----:B------:R-:W-:Y:S05]  /*29810*/  BRA `(.L_x_1836) ;  /* 0xffffffdc00747947 */ /* 0x000fea000383ffff */
.L_x_1722:
        /* <DEDUP_REMOVED lines=11> */
.L_x_1838:
[----:B------:R-:W-:Y:S05]  /*298d0*/  BSYNC B0 ;  /* 0x0000000000007941 */ /* 0x000fea0003800000 */
.L_x_1837:
[----:B------:R-:W-:Y:S05]  /*298e0*/  BRA `(.L_x_1839) ;  /* 0xffffffdc005c7947 */ /* 0x000fea000383ffff */
.L_x_1723:
[----:B------:R-:W-:Y:S01]  /*298f0*/  BSSY B0, `(.L_x_1840) ;  /* 0x0000006000007945 */ /* 0x000fe20003800000 */
[----:B------:R-:W-:-:S07]  /*29900*/  IMAD.MOV.U32 R15, RZ, RZ, -0x1 ;  /* 0xffffffffff0f7424 */ /* 0x000fce00078e00ff */
[----:B01----:R-:W-:Y:S05]  /*29910*/  WARPSYNC.COLLECTIVE R15, `(.L_x_1841) ;  /* 0x000000000f0c7348 */ /* 0x003fea0003c00000 */
[----:B------:R-:W-:Y:S02]  /*29920*/  ELECT P6, UR62, PT ;  /* 0x00000000003e782f */ /* 0x000fe400038c0000 */
[----:B------:R-:W-:Y:S01]  /*29930*/  MOV R14, UR62 ;  /* 0x0000003e000e7c02 */ /* 0x000fe20008000f00 */
[----:B01----:R-:W-:Y:S10]  /*29940*/  ENDCOLLECTIVE ;  /* 0x000000000000791b */ /* 0x003ff40003800000 */
.L_x_1841:
[----:B------:R-:W-:Y:S05]  /*29950*/  BSYNC B0 ;  /* 0x0000000000007941 */ /* 0x000fea0003800000 */
.L_x_1840:
[----:B------:R-:W-:Y:S05]  /*29960*/  BRA `(.L_x_1842) ;  /* 0xffffffdc00507947 */ /* 0x000fea000383ffff */
.L_x_1725:
[----:B0-----:R0:W1:Y:S02]  /*29970*/  SYNCS.PHASECHK.TRANS64.TRYWAIT P0, [R7+URZ], R4 ;  /* 0x00000004070075a7 */ /* 0x001064000800017f */
[----:B-1----:R-:W-:Y:S05]  /*29980*/  @!P0 NANOSLEEP.SYNCS 0x989680 ;  /* 0x009896800000895d */ /* 0x002fea0003900000 */
[----:B------:R-:W1:Y:S02]  /*29990*/  @!P0 SYNCS.PHASECHK.TRANS64 P0, [R7+URZ], R4 ;  /* 0x00000004070085a7 */ /* 0x000e64000800007f */
[----:B-1----:R-:W-:Y:S05]  /*299a0*/  @!P0 BRA `(.L_x_1725) ;  /* 0xfffffffc00f08947 */ /* 0x002fea000383ffff */
[----:B------:R-:W-:Y:S05]  /*299b0*/  BRA `(.L_x_1843) ;  /* 0xffffffdc00847947 */ /* 0x000fea000383ffff */
.L_x_1726:
[----:B-1----:R1:W2:Y:S02]  /*299c0*/  SYNCS.PHASECHK.TRANS64.TRYWAIT P0, [R3+URZ], R2 ;  /* 0x00000002030075a7 */ /* 0x0022a4000800017f */
[----:B--2---:R-:W-:Y:S05]  /*299d0*/  @!P0 NANOSLEEP.SYNCS 0x989680 ;  /* 0x009896800000895d */ /* 0x004fea0003900000 */
[----:B------:R-:W2:Y:S02]  /*299e0*/  @!P0 SYNCS.PHASECHK.TRANS64 P0, [R3+URZ], R2 ;  /* 0x00000002030085a7 */ /* 0x000ea4000800007f */
[----:B--2---:R-:W-:Y:S05]  /*299f0*/  @!P0 BRA `(.L_x_1726) ;  /* 0xfffffffc00f08947 */ /* 0x004fea000383ffff */
[----:B------:R-:W-:Y:S05]  /*29a00*/  BRA `(.L_x_1844) ;  /* 0xffffffdc00787947 */ /* 0x000fea000383ffff */
.L_x_1728:
[----:B-1----:R1:W2:Y:S02]  /*29a10*/  SYNCS.PHASECHK.TRANS64.TRYWAIT P0, [R5+URZ], R4 ;  /* 0x00000004050075a7 */ /* 0x0022a4000800017f */
[----:B--2---:R-:W-:Y:S05]  /*29a20*/  @!P0 NANOSLEEP.SYNCS 0x989680 ;  /* 0x009896800000895d */ /* 0x004fea0003900000 */
[----:B------:R-:W2:Y:S02]  /*29a30*/  @!P0 SYNCS.PHASECHK.TRANS64 P0, [R5+URZ], R4 ;  /* 0x00000004050085a7 */ /* 0x000ea4000800007f */
[----:B--2---:R-:W-:Y:S05]  /*29a40*/  @!P0 BRA `(.L_x_1728) ;  /* 0xfffffffc00f08947 */ /* 0x004fea000383ffff */
[----:B------:R-:W-:Y:S05]  /*29a50*/  BRA `(.L_x_1845) ;  /* 0xffffffdc007c7947 */ /* 0x000fea000383ffff */
.L_x_1846:
        /* <DEDUP_REMOVED lines=10> */
.L_x_2661:


//--------------------- .text._ZN7cutlass13device_kernelIN5flash11enable_sm90INS1_16FlashAttnFwdSm90INS1_25CollectiveMainloopFwdSm90ILi2EN4cute5tupleIJNS5_1CILi1EEES8_S8_EEENS6_IJNS7_ILi128EEENS7_ILi112EEENS7_ILi192EEEEEELi192ENS_6half_tEfNS_4arch4Sm90ELb1ELb0ELb0ELb0ELb0ELb0ELb0ELb1ELb1ELb0ELb0ELb0EEENS1_21CollectiveEpilogueFwdINS6_IJSA_SC_SB_EEES9_SE_SG_Li256ELb0ELb0ELb0ELb0EEENS1_30DynamicPersistentTileSchedulerILi256ELi32ELb0ELb0ELb1EEEEEEEEEvNT_6ParamsE --------------------------
	.section	.text._ZN7cutlass13device_kernelIN5flash11enable_sm90INS1_16FlashAttnFwdSm90INS1_25CollectiveMainloopFwdSm90ILi2EN4cute5tupleIJNS5_1CILi1EEES8_S8_EEENS6_IJNS7_ILi128EEENS7_ILi112EEENS7_ILi192EEEEEELi192ENS_6half_tEfNS_4arch4Sm90ELb1ELb0ELb0ELb0ELb0ELb0ELb0ELb1ELb1ELb0ELb0ELb0EEENS1_21CollectiveEpilogueFwdINS6_IJSA_SC_SB_EEES9_SE_SG_Li256ELb0ELb0ELb0ELb0EEENS1_30DynamicPersistentTileSchedulerILi256ELi32ELb0ELb0ELb1EEEEEEEEEvNT_6ParamsE,"ax",@progbits
	.align	128
.text._ZN7cutlass13device_kernelIN5flash11enable_sm90INS1_16FlashAttnFwdSm90INS1_25CollectiveMainloopFwdSm90ILi2EN4cute5tupleIJNS5_1CILi1EEES8_S8_EEENS6_IJNS7_ILi128EEENS7_ILi112EEENS7_ILi192EEEEEELi192ENS_6half_tEfNS_4arch4Sm90ELb1ELb0ELb0ELb0ELb0ELb0ELb0ELb1ELb1ELb0ELb0ELb0EEENS1_21CollectiveEpilogueFwdINS6_IJSA_SC_SB_EEES9_SE_SG_Li256ELb0ELb0ELb0ELb0EEENS1_30DynamicPersistentTileSchedulerILi256ELi32ELb0ELb0ELb1EEEEEEEEEvNT_6ParamsE:
        .type           _ZN7cutlass13device_kernelIN5flash11enable_sm90INS1_16FlashAttnFwdSm90INS1_25CollectiveMainloopFwdSm90ILi2EN4cute5tupleIJNS5_1CILi1EEES8_S8_EEENS6_IJNS7_ILi128EEENS7_ILi112EEENS7_ILi192EEEEEELi192ENS_6half_tEfNS_4arch4Sm90ELb1ELb0ELb0ELb0ELb0ELb0ELb0ELb1ELb1ELb0ELb0ELb0EEENS1_21CollectiveEpilogueFwdINS6_IJSA_SC_SB_EEES9_SE_SG_Li256ELb0ELb0ELb0ELb0EEENS1_30DynamicPersistentTileSchedulerILi256ELi32ELb0ELb0ELb1EEEEEEEEEvNT_6ParamsE,@function
        .size           _ZN7cutlass13device_kernelIN5flash11enable_sm90INS1_16FlashAttnFwdSm90INS1_25CollectiveMainloopFwdSm90ILi2EN4cute5tupleIJNS5_1CILi1EEES8_S8_EEENS6_IJNS7_ILi128EEENS7_ILi112EEENS7_ILi192EEEEEELi192ENS_6half_tEfNS_4arch4Sm90ELb1ELb0ELb0ELb0ELb0ELb0ELb0ELb1ELb1ELb0ELb0ELb0EEENS1_21CollectiveEpilogueFwdINS6_IJSA_SC_SB_EEES9_SE_SG_Li256ELb0ELb0ELb0ELb0EEENS1_30DynamicPersistentTileSchedulerILi256ELi32ELb0ELb0ELb1EEEEEEEEEvNT_6ParamsE,(.L_x_2662 - _ZN7cutlass13device_kernelIN5flash11enable_sm90INS1_16FlashAttnFwdSm90INS1_25CollectiveMainloopFwdSm90ILi2EN4cute5tupleIJNS5_1CILi1EEES8_S8_EEENS6_IJNS7_ILi128EEENS7_ILi112EEENS7_ILi192EEEEEELi192ENS_6half_tEfNS_4arch4Sm90ELb1ELb0ELb0ELb0ELb0ELb0ELb0ELb1ELb1ELb0ELb0ELb0EEENS1_21CollectiveEpilogueFwdINS6_IJSA_SC_SB_EEES9_SE_SG_Li256ELb0ELb0ELb0ELb0EEENS1_30DynamicPersistentTileSchedulerILi256ELi32ELb0ELb0ELb1EEEEEEEEEvNT_6ParamsE)
        .other          _ZN7cutlass13device_kernelIN5flash11enable_sm90INS1_16FlashAttnFwdSm90INS1_25CollectiveMainloopFwdSm90ILi2EN4cute5tupleIJNS5_1CILi1EEES8_S8_EEENS6_IJNS7_ILi128EEENS7_ILi112EEENS7_ILi192EEEEEELi192ENS_6half_tEfNS_4arch4Sm90ELb1ELb0ELb0ELb0ELb0ELb0ELb0ELb1ELb1ELb0ELb0ELb0EEENS1_21CollectiveEpilogueFwdINS6_IJSA_SC_SB_EEES9_SE_SG_Li256ELb0ELb0ELb0ELb0EEENS1_30DynamicPersistentTileSchedulerILi256ELi32ELb0ELb0ELb1EEEEEEEEEvNT_6ParamsE,@"STO_CUDA_ENTRY STV_DEFAULT"
_ZN7cutlass13device_kernelIN5flash11enable_sm90INS1_16FlashAttnFwdSm90INS1_25CollectiveMainloopFwdSm90ILi2EN4cute5tupleIJNS5_1CILi1EEES8_S8_EEENS6_IJNS7_ILi128EEENS7_ILi112EEENS7_ILi192EEEEEELi192ENS_6half_tEfNS_4arch4Sm90ELb1ELb0ELb0ELb0ELb0ELb0ELb0ELb1ELb1ELb0ELb0ELb0EEENS1_21CollectiveEpilogueFwdINS6_IJSA_SC_SB_EEES9_SE_SG_Li256ELb0ELb0ELb0ELb0EEENS1_30DynamicPersistentTileSchedulerILi256ELi32ELb0ELb0ELb1EEEEEEEEEvNT_6ParamsE:
        /* <DEDUP_REMOVED lines=23> */
.L_x_1848:
[----:B------:R-:W-:Y:S05]  /*0170*/  BSYNC B0 ;  /* 0x0000000000007941 */ /* 0x000fea0003800000 */
.L_x_1847:
[----:B------:R-:W-:Y:S01]  /*0180*/  VOTEU.ANY UP0, P0 ;  /* 0x00000000003f7886 */ /* 0x000fe20000000100 */
[----:B------:R-:W1:Y:S01]  /*0190*/  SHFL.IDX PT, R2, R0, RZ, 0x1f ;  /* 0x00001fff00027589 */ /* 0x000e6200000e0000 */
[----:B------:R-:W-:Y:S01]  /*01a0*/  UMOV UR4, 0x1 ;  /* 0x0000000100047882 */ /* 0x000fe20000000000 */
[----:B------:R-:W-:Y:S02]  /*01b0*/  VOTEU.ANY UP1, P0 ;  /* 0x00000000003f7886 */ /* 0x000fe40000020100 */
[----:B------:R-:W2:Y:S01]  /*01c0*/  @UP0 S2UR UR7, SR_CgaCtaId ;  /* 0x00000000000709c3 */ /* 0x000ea20000008800 */
[----:B------:R-:W-:Y:S01]  /*01d0*/  @UP0 UMOV UR6, 0x400 ;  /* 0x0000040000060882 */ /* 0x000fe20000000000 */
[----:B------:R-:W-:-:S04]  /*01e0*/  @UP0 UIADD3 UR4, -UR4, 0x100000, URZ ;  /* 0x0010000004040890 */ /* 0x000fc8000fffe13f */
[----:B------:R-:W-:Y:S02]  /*01f0*/  @UP0 USHF.L.U32 UR5, UR4, 0xb, URZ ;  /* 0x0000000b04050899 */ /* 0x000fe4000800063f */
[----:B------:R-:W-:Y:S01]  /*0200*/  @UP0 USHF.L.U32 UR4, UR4, 0x1, URZ ;  /* 0x0000000104040899 */ /* 0x000fe2000800063f */
[----:B-1----:R-:W-:Y:S02]  /*0210*/  ISETP.NE.AND P1, PT, R2, RZ, PT ;  /* 0x000000ff0200720c */ /* 0x002fe40003f25270 */
[----:B------:R-:W-:Y:S01]  /*0220*/  SHF.R.U32.HI R2, RZ, 0x7, R3 ;  /* 0x00000007ff027819 */ /* 0x000fe20000011603 */
[----:B--2---:R-:W-:Y:S01]  /*0230*/  @UP0 ULEA UR6, UR7, UR6, 0x18 ;  /* 0x0000000607060291 */ /* 0x004fe2000f8ec03f */
[----:B------:R-:W-:-:S04]  /*0240*/  VOTEU.ANY UP0, P0 ;  /* 0x00000000003f7886 */ /* 0x000fc80000000100 */
[----:B------:R-:W1:Y:S04]  /*0250*/  SHFL.IDX PT, R2, R2, RZ, 0x1f ;  /* 0x00001fff02027589 */ /* 0x000e6800000e0000 */
[----:B------:R-:W2:Y:S03]  /*0260*/  FENCE.VIEW.ASYNC.S ;  /* 0x00000000000073c6 */ /* 0x000ea60000000000 */
[----:B--2---:R2:W3:Y:S01]  /*0270*/  @UP0 SYNCS.EXCH.64 URZ, [UR6+0x36800], UR4 ;  /* 0x03680004063f05b2 */ /* 0x0044e20008000100 */
[----:B------:R2:W4:Y:S01]  /*0280*/  @UP1 SYNCS.EXCH.64 URZ, [UR6+0x36820], UR4 ;  /* 0x03682004063f15b2 */ /* 0x0005220008000100 */
[----:B------:R-:W-:Y:S05]  /*0290*/  @P1 BRA `(.L_x_1849) ;  /* 0x0000000000481947 */ /* 0x000fea0003800000 */
[----:B--2---:R-:W2:Y:S01]  /*02a0*/  S2UR UR5, SR_CgaCtaId ;  /* 0x00000000000579c3 */ /* 0x004ea20000008800 */
[----:B------:R-:W-:Y:S01]  /*02b0*/  UMOV UR4, 0x400 ;  /* 0x0000040000047882 */ /* 0x000fe20000000000 */
[----:B------:R-:W-:Y:S01]  /*02c0*/  UMOV UR6, 0x1 ;  /* 0x0000000100067882 */ /* 0x000fe20000000000 */
[----:B------:R-:W-:Y:S01]  /*02d0*/  UMOV UR9, 0x2 ;  /* 0x0000000200097882 */ /* 0x000fe20000000000 */
[----:B------:R-:W-:-:S04]  /*02e0*/  UIADD3 UR6, -UR6, 0x100000, URZ ;  /* 0x0010000006067890 */ /* 0x000fc8000fffe13f */
[----:B------:R-:W-:Y:S02]  /*02f0*/  USHF.L.U32 UR7, UR6, 0xb, URZ ;  /* 0x0000000b06077899 */ /* 0x000fe4000800063f */
[----:B------:R-:W-:Y:S01]  /*0300*/  USHF.L.U32 UR6, UR6, 0x1, URZ ;  /* 0x0000000106067899 */ /* 0x000fe2000800063f */
[----:B------:R-:W-:Y:S01]  /*0310*/  ELECT P0, URZ, PT ;  /* 0x00000000003f782f */ /* 0x000fe20003800000 */
[----:B--2---:R-:W-:Y:S02]  /*0320*/  ULEA UR8, UR5, UR4, 0x18 ;  /* 0x0000000405087291 */ /* 0x004fe4000f8ec03f */
[----:B------:R-:W-:-:S04]  /*0330*/  UIADD3 UR4, -UR9, 0x100000, URZ ;  /* 0x0010000009047890 */ /* 0x000fc8000fffe13f */
[----:B------:R-:W-:Y:S02]  /*0340*/  USHF.L.U32 UR5, UR4, 0xb, URZ ;  /* 0x0000000b04057899 */ /* 0x000fe4000800063f */
[----:B------:R-:W-:Y:S01]  /*0350*/  USHF.L.U32 UR4, UR4, 0x1, URZ ;  /* 0x0000000104047899 */ /* 0x000fe2000800063f */
[----:B------:R-:W2:Y:S03]  /*0360*/  FENCE.VIEW.ASYNC.S ;  /* 0x00000000000073c6 */ /* 0x000ea60000000000 */
[----:B--2---:R2:W1:Y:S08]  /*0370*/  SYNCS.EXCH.64 URZ, [UR8+0x36830], UR6 ;  /* 0x03683006083f75b2 */ /* 0x0044700008000100 */
[----:B------:R2:W1:Y:S01]  /*0380*/  SYNCS.EXCH.64 URZ, [UR8+0x36840], UR4 ;  /* 0x03684004083f75b2 */ /* 0x0004620008000100 */
[----:B------:R2:W1:Y:S01]  /*0390*/  SYNCS.EXCH.64 URZ, [UR8+0x36838], UR6 ;  /* 0x03683806083f75b2 */ /* 0x0004620008000100 */
[----:B------:R2:W1:Y:S01]  /*03a0*/  SYNCS.EXCH.64 URZ, [UR8+0x36848], UR4 ;  /* 0x03684804083f75b2 */ /* 0x0004620008000100 */
[----:B------:R-:W-:Y:S01]  /*03b0*/  NOP ;  /* 0x0000000000007918 */ /* 0x000fe20000000000 */
.L_x_1849:
[----:B------:R-:W5:Y:S01]  /*03c0*/  SHFL.IDX PT, R3, R0, RZ, 0x1f ;  /* 0x00001fff00037589 */ /* 0x000f6200000e0000 */
[----:B------:R-:W-:Y:S01]  /*03d0*/  NOP ;  /* 0x0000000000007918 */ /* 0x000fe20000000000 */
[----:B-----5:R-:W-:-:S13]  /*03e0*/  ISETP.NE.AND P0, PT, R3, RZ, PT ;  /* 0x000000ff0300720c */ /* 0x020fda0003f05270 */
[----:B------:R-:W-:Y:S05]  /*03f0*/  @P0 BRA `(.L_x_1850) ;  /* 0x0000000000480947 */ /* 0x000fea0003800000 */
[----:B--2---:R-:W2:Y:S01]  /*0400*/  S2UR UR5, SR_CgaCtaId ;  /* 0x00000000000579c3 */ /* 0x004ea20000008800 */
[----:B------:R-:W-:Y:S01]  /*0410*/  UMOV UR4, 0x400 ;  /* 0x0000040000047882 */ /* 0x000fe20000000000 */
[----:B------:R-:W-:Y:S01]  /*0420*/  UMOV UR6, 0x1 ;  /* 0x0000000100067882 */ /* 0x000fe20000000000 */
[----:B------:R-:W-:Y:S01]  /*0430*/  UMOV UR7, 0x2 ;  /* 0x0000000200077882 */ /* 0x000fe20000000000 */
[----:B------:R-:W-:Y:S01]  /*0440*/  ELECT P0, URZ, PT ;  /* 0x00000000003f782f */ /* 0x000fe20003800000 */
[----:B--2---:R-:W-:Y:S02]  /*0450*/  ULEA UR8, UR5, UR4, 0x18 ;  /* 0x0000000405087291 */ /* 0x004fe4000f8ec03f */
[----:B------:R-:W-:-:S04]  /*0460*/  UIADD3 UR4, -UR6, 0x100000, URZ ;  /* 0x0010000006047890 */ /* 0x000fc8000fffe13f */
[----:B------:R-:W-:Y:S02]  /*0470*/  USHF.L.U32 UR5, UR4, 0xb, URZ ;  /* 0x0000000b04057899 */ /* 0x000fe4000800063f */
[----:B------:R-:W-:Y:S02]  /*0480*/  USHF.L.U32 UR4, UR4, 0x1, URZ ;  /* 0x0000000104047899 */ /* 0x000fe4000800063f */
        /* <DEDUP_REMOVED lines=9> */
.L_x_1850:
[----:B------:R-:W5:Y:S01]  /*0520*/  SHFL.IDX PT, R3, R0, RZ, 0x1f ;  /* 0x00001fff00037589 */ /* 0x000f6200000e0000 */
[----:B------:R-:W-:Y:S01]  /*0530*/  NOP ;  /* 0x0000000000007918 */ /* 0x000fe20000000000 */
[----:B-----5:R-:W-:-:S13]  /*0540*/  ISETP.NE.AND P0, PT, R3, RZ, PT ;  /* 0x000000ff0300720c */ /* 0x020fda0003f05270 */
[----:B------:R-:W-:Y:S05]  /*0550*/  @P0 BRA `(.L_x_1851) ;  /* 0x0000000000380947 */ /* 0x000fea0003800000 */
[----:B--2---:R-:W2:Y:S01]  /*0560*/  S2UR UR5, SR_CgaCtaId ;  /* 0x00000000000579c3 */ /* 0x004ea20000008800 */
[----:B------:R-:W-:Y:S01]  /*0570*/  UMOV UR4, 0x400 ;  /* 0x0000040000047882 */ /* 0x000fe20000000000 */
[----:B------:R-:W-:Y:S01]  /*0580*/  UMOV UR7, 0x1 ;  /* 0x0000000100077882 */ /* 0x000fe20000000000 */
[----:B------:R-:W-:Y:S01]  /*0590*/  ELECT P0, URZ, PT ;  /* 0x00000000003f782f */ /* 0x000fe20003800000 */
[----:B--2---:R-:W-:Y:S02]  /*05a0*/  ULEA UR6, UR5, UR4, 0x18 ;  /* 0x0000000405067291 */ /* 0x004fe4000f8ec03f */
[----:B------:R-:W-:-:S04]  /*05b0*/  UIADD3 UR4, -UR7, 0x100000, URZ ;  /* 0x0010000007047890 */ /* 0x000fc8000fffe13f */
[----:B------:R-:W-:Y:S02]  /*05c0*/  USHF.L.U32 UR5, UR4, 0xb, URZ ;  /* 0x0000000b04057899 */ /* 0x000fe4000800063f */
[----:B------:R-:W-:Y:S01]  /*05d0*/  USHF.L.U32 UR4, UR4, 0x1, URZ ;  /* 0x0000000104047899 */ /* 0x000fe2000800063f */
[----:B------:R-:W2:Y:S11]  /*05e0*/  FENCE.VIEW.ASYNC.S ;  /* 0x00000000000073c6 */ /* 0x000eb60000000000 */
[----:B--2---:R2:W1:Y:S01]  /*05f0*/  SYNCS.EXCH.64 URZ, [UR6+0x36870], UR4 ;  /* 0x03687004063f75b2 */ /* 0x0044620008000100 */
[----:B------:R2:W1:Y:S01]  /*0600*/  SYNCS.EXCH.64 URZ, [UR6+0x36880], UR4 ;  /* 0x03688004063f75b2 */ /* 0x0004620008000100 */
[----:B------:R2:W1:Y:S01]  /*0610*/  SYNCS.EXCH.64 URZ, [UR6+0x36878], UR4 ;  /* 0x03687804063f75b2 */ /* 0x0004620008000100 */
[----:B------:R2:W1:Y:S01]  /*0620*/  SYNCS.EXCH.64 URZ, [UR6+0x36888], UR4 ;  /* 0x03688804063f75b2 */ /* 0x0004620008000100 */
[----:B------:R-:W-:Y:S01]  /*0630*/  NOP ;  /* 0x0000000000007918 */ /* 0x000fe20000000000 */
.L_x_1851:
        /* <DEDUP_REMOVED lines=22> */
.L_x_1852:
        /* <DEDUP_REMOVED lines=22> */
.L_x_1853:
[----:B-1----:R-:W-:Y:S01]  /*0900*/  ISETP.NE.AND P0, PT, R2, RZ, PT ;  /* 0x000000ff0200720c */ /* 0x002fe20003f05270 */
[----:B------:R-:W-:Y:S01]  /*0910*/  IMAD.MOV.U32 R2, RZ, RZ, 0x1 ;  /* 0x00000001ff027424 */ /* 0x000fe200078e00ff */
[----:B------:R-:W-:-:S04]  /*0920*/  NOP ;  /* 0x0000000000007918 */ /* 0x000fc80000000000 */
[----:B------:R-:W-:-:S05]  /*0930*/  SEL R2, R2, 0x2, !P0 ;  /* 0x0000000202027807 */ /* 0x000fca0004000000 */
[----:B------:R1:W-:Y:S01]  /*0940*/  STL [R1+0x8], R2 ;  /* 0x0000080201007387 */ /* 0x0003e20000100800 */
[----:B---34-:R-:W-:Y:S06]  /*0950*/  BAR.SYNC.DEFER_BLOCKING 0x0 ;  /* 0x0000000000007b1d */ /* 0x018fec0000010000 */
[----:B------:R-:W-:Y:S05]  /*0960*/  @!P0 BRA `(.L_x_1854) ;  /* 0x000000fc00a88947 */ /* 0x000fea0003800000 */
.L_x_1855:
[----:B------:R-:W-:-:S08]  /*0970*/  NOP ;  /* 0x0000000000007918 */ /* 0x000fd00000000000 */
[----:B------:R-:W3:Y:S02]  /*0980*/  USETMAXREG.TRY_ALLOC.CTAPOOL UP0, 0xf0 ;  /* 0x000000f0000079c8 */ /* 0x000ee40008000600 */
[----:B---3--:R-:W-:-:S13]  /*0990*/  PLOP3.LUT P0, PT, PT, PT, UP0, 0x80, 0x0 ;  /* 0x000000000000781c */ /* 0x008fda0003f0f008 */
[----:B------:R-:W-:Y:S05]  /*09a0*/  @!P0 BRA `(.L_x_1855) ;  /* 0xfffffffc00f08947 */ /* 0x000fea000383ffff */
[----:B--2---:R-:W2:Y:S08]  /*09b0*/  S2UR UR7, SR_CTAID.X ;  /* 0x00000000000779c3 */ /* 0x004eb00000002500 */
[----:B------:R-:W-:Y:S08]  /*09c0*/  BAR.ARV 0x4, 0x120 ;  /* 0x0104800000007b1d */ /* 0x000ff00000002000 */
[----:B------:R-:W2:Y:S08]  /*09d0*/  LDC R0, c[0x0][0xda8] ;  /* 0x00036a00ff007b82 */ /* 0x000eb00000000800 */
[----:B------:R-:W-:Y:S06]  /*09e0*/  BAR.ARV 0x8, 0x120 ;  /* 0x0204800000007b1d */ /* 0x000fec0000002000 */
        /* <DEDUP_REMOVED lines=8> */
[----:B------:R-:W-:-:S05]  /*0a70*/  LOP3.LUT R212, R2, 0xffffff80, RZ, 0xc0, !PT ;  /* 0xffffff8002d47812 */ /* 0x000fca00078ec0ff */
[----:B------:R-:W-:Y:S01]  /*0a80*/  IMAD.IADD R212, R215, 0x1, -R212 ;  /* 0x00000001d7d47824 */ /* 0x000fe200078e0ad4 */
[----:B------:R-:W1:Y:S01]  /*0a90*/  S2UR UR6, SR_SWINHI ;  /* 0x00000000000679c3 */ /* 0x000e620000002f00 */
[----:B------:R-:W-:-:S03]  /*0aa0*/  LEA.HI R3, R0, R215, RZ, 0x4 ;  /* 0x000000d700037211 */ /* 0x000fc600078f20ff */
[----:B------:R-:W-:Y:S02]  /*0ab0*/  SHF.R.S32.HI R7, RZ, 0x1f, R212 ;  /* 0x0000001fff077819 */ /* 0x000fe400000114d4 */
[----:B------:R-:W-:Y:S02]  /*0ac0*/  SHF.R.S32.HI R6, RZ, 0x4, R3 ;  /* 0x00000004ff067819 */ /* 0x000fe40000011403 */
[----:B------:R-:W-:Y:S02]  /*0ad0*/  LEA.HI R8, R7, R212, RZ, 0x2 ;  /* 0x000000d407087211 */ /* 0x000fe400078f10ff */
[----:B------:R-:W-:Y:S02]  /*0ae0*/  LOP3.LUT R4, R3, 0x3fffff0, RZ, 0xc0, !PT ;  /* 0x03fffff003047812 */ /* 0x000fe400078ec0ff */
[--C-:B------:R-:W-:Y:S02]  /*0af0*/  SHF.R.S32.HI R9, RZ, 0x2, R8.reuse ;  /* 0x00000002ff097819 */ /* 0x100fe40000011408 */
[----:B------:R-:W-:-:S02]  /*0b00*/  SHF.R.S32.HI R10, RZ, 0x1f, R8 ;  /* 0x0000001fff0a7819 */ /* 0x000fc40000011408 */
[----:B------:R-:W-:Y:S02]  /*0b10*/  SHF.R.S32.HI R213, RZ, 0x7, R2 ;  /* 0x00000007ffd57819 */ /* 0x000fe40000011402 */
[----:B------:R-:W-:Y:S02]  /*0b20*/  LEA.HI R5, R3, R6, RZ, 0x1 ;  /* 0x0000000603057211 */ /* 0x000fe400078f08ff */
[----:B------:R-:W-:Y:S01]  /*0b30*/  LEA.HI R214, R0, R215, RZ, 0x5 ;  /* 0x000000d700d67211 */ /* 0x000fe200078f28ff */
[----:B------:R-:W-:Y:S01]  /*0b40*/  IMAD.IADD R3, R215, 0x1, -R4 ;  /* 0x00000001d7037824 */ /* 0x000fe200078e0a04 */
[----:B------:R-:W-:Y:S02]  /*0b50*/  LEA.HI R10, R10, R9, RZ, 0x3 ;  /* 0x000000090a0a7211 */ /* 0x000fe400078f18ff */
[----:B------:R-:W-:Y:S02]  /*0b60*/  LEA.HI R2, R2, R213, RZ, 0x1 ;  /* 0x000000d502027211 */ /* 0x000fe400078f08ff */
[----:B------:R-:W-:-:S02]  /*0b70*/  LOP3.LUT R5, R5, 0x1ffffffe, RZ, 0xc0, !PT ;  /* 0x1ffffffe05057812 */ /* 0x000fc400078ec0ff */
[----:B------:R-:W-:Y:S01]  /*0b80*/  SHF.R.S32.HI R214, RZ, 0x5, R214 ;  /* 0x00000005ffd67819 */ /* 0x000fe200000114d6 */
[----:B------:R-:W-:Y:S01]  /*0b90*/  UMOV UR4, 0x400 ;  /* 0x0000040000047882 */ /* 0x000fe20000000000 */
[----:B------:R-:W-:Y:S02]  /*0ba0*/  LOP3.LUT R10, R10, 0xfffffff8, RZ, 0xc0, !PT ;  /* 0xfffffff80a0a7812 */ /* 0x000fe400078ec0ff */
[----:B------:R-:W-:Y:S01]  /*0bb0*/  LOP3.LUT R2, R2, 0x3fffffe, RZ, 0xc0, !PT ;  /* 0x03fffffe02027812 */ /* 0x000fe200078ec0ff */
[----:B---3--:R-:W-:Y:S01]  /*0bc0*/  ULEA UR8, UR5, UR4, 0x18 ;  /* 0x0000000405087291 */ /* 0x008fe2000f8ec03f */
[----:B------:R-:W-:Y:S01]  /*0bd0*/  LEA R4, R214, R3, 0x4 ;  /* 0x00000003d6047211 */ /* 0x000fe200078e20ff */
[----:B------:R-:W-:Y:S01]  /*0be0*/  IMAD.IADD R5, R6, 0x1, -R5 ;  /* 0x0000000106057824 */ /* 0x000fe200078e0a05 */
[----:B------:R-:W-:Y:S02]  /*0bf0*/  LEA.HI R7, R7, R212, RZ, 0x5 ;  /* 0x000000d407077211 */ /* 0x000fe400078f28ff */
[----:B------:R-:W-:Y:S01]  /*0c00*/  LEA.HI R0, R0, R215, RZ, 0x3 ;  /* 0x000000d700007211 */ /* 0x000fe200078f18ff */
[----:B------:R-:W-:Y:S01]  /*0c10*/  IMAD.IADD R10, R9, 0x1, -R10 ;  /* 0x00000001090a7824 */ /* 0x000fe200078e0a0a */
[----:B------:R-:W-:Y:S01]  /*0c20*/  SHF.R.S32.HI R7, RZ, 0x5, R7 ;  /* 0x00000005ff077819 */ /* 0x000fe20000011407 */
[----:B------:R-:W-:Y:S01]  /*0c30*/  IMAD.IADD R206, R213, 0x1, -R2 ;  /* 0x00000001d5ce7824 */ /* 0x000fe200078e0a02 */
[----:B------:R-:W-:Y:S01]  /*0c40*/  LOP3.LUT R2, R0, 0x1ffffff8, RZ, 0xc0, !PT ;  /* 0x1ffffff800027812 */ /* 0x000fe200078ec0ff */
[----:B------:R-:W-:Y:S01]  /*0c50*/  IMAD R3, R4, 0x8, R5 ;  /* 0x0000000804037824 */ /* 0x000fe200078e0205 */
[----:B------:R-:W-:Y:S01]  /*0c60*/  UMOV UR4, UR8 ;  /* 0x0000000800047c82 */ /* 0x000fe20008000000 */
[----:B-1----:R-:W-:Y:S01]  /*0c70*/  UMOV UR5, UR6 ;  /* 0x0000000600057c82 */ /* 0x002fe20008000000 */
[----:B------:R-:W-:Y:S01]  /*0c80*/  LEA R7, R7, R10, 0x4 ;  /* 0x0000000a07077211 */ /* 0x000fe200078e20ff */
[----:B------:R-:W-:Y:S01]  /*0c90*/  IMAD.U32 R18, RZ, RZ, UR4 ;  /* 0x00000004ff127e24 */ /* 0x000fe2000f8e00ff */
[----:B------:R-:W-:Y:S01]  /*0ca0*/  LOP3.LUT R205, R8, 0x7ffffffc, RZ, 0xc0, !PT ;  /* 0x7ffffffc08cd7812 */ /* 0x000fe200078ec0ff */
[----:B------:R-:W-:-:S02]  /*0cb0*/  IMAD.U32 R19, RZ, RZ, UR5 ;  /* 0x00000005ff137e24 */ /* 0x000fc4000f8e00ff */
[----:B------:R-:W-:Y:S02]  /*0cc0*/  IMAD.SHL.U32 R3, R3, 0x8, RZ ;  /* 0x0000000803037824 */ /* 0x000fe400078e00ff */
[----:B------:R-:W-:Y:S01]  /*0cd0*/  IMAD.IADD R2, R215, 0x1, -R2 ;  /* 0x00000001d7027824 */ /* 0x000fe200078e0a02 */
[----:B------:R-:W-:Y:S01]  /*0ce0*/  UMOV UR5, URZ ;  /* 0x0000003f00057c82 */ /* 0x000fe20008000000 */
[----:B------:R-:W-:Y:S01]  /*0cf0*/  IMAD.U32 R16, RZ, RZ, UR8 ;  /* 0x00000008ff107e24 */ /* 0x000fe2000f8e00ff */
[----:B------:R-:W-:Y:S01]  /*0d00*/  SHF.R.S32.HI R208, RZ, 0x3, R0 ;  /* 0x00000003ffd07819 */ /* 0x000fe20000011400 */
[----:B------:R-:W-:Y:S01]  /*0d10*/  IMAD.WIDE R18, R3, 0x2, R18 ;  /* 0x0000000203127825 */ /* 0x000fe200078e0212 */
[----:B------:R-:W-:-:S03]  /*0d20*/  MOV R17, UR5 ;  /* 0x0000000500117c02 */ /* 0x000fc60008000f00 */
[----:B------:R-:W-:Y:S02]  /*0d30*/  IMAD R206, R206, 0x40, R7 ;  /* 0x00000040cece7824 */ /* 0x000fe400078e0207 */
[----:B------:R-:W-:Y:S02]  /*0d40*/  IMAD.MOV.U32 R210, RZ, RZ, RZ ;  /* 0x000000ffffd27224 */ /* 0x000fe400078e00ff */
[----:B------:R-:W-:Y:S02]  /*0d50*/  IMAD.SHL.U32 R22, R2, 0x8, RZ ;  /* 0x0000000802167824 */ /* 0x000fe400078e00ff */
[----:B------:R-:W-:Y:S01]  /*0d60*/  IMAD.IADD R205, R212, 0x1, -R205 ;  /* 0x00000001d4cd7824 */ /* 0x000fe200078e0acd */
[----:B------:R-:W-:Y:S01]  /*0d70*/  UMOV UR4, UR7 ;  /* 0x0000000700047c82 */ /* 0x000fe20008000000 */
[----:B------:R-:W-:Y:S01]  /*0d80*/  UMOV UR46, URZ ;  /* 0x0000003f002e7c82 */ /* 0x000fe20008000000 */
[----:B--2---:R-:W-:-:S07]  /*0d90*/  LOP3.LUT R204, R11, 0x1, RZ, 0xfc, !PT ;  /* 0x000000010bcc7812 */ /* 0x004fce00078efcff */
.L_x_1902:
        /* <DEDUP_REMOVED lines=21> */
.L_x_1856:
        /* <DEDUP_REMOVED lines=8> */
.L_x_1857:
[----:B------:R-:W-:Y:S01]  /*0f70*/  R2UR UR5, R207 ;  /* 0x00000000cf0572ca */ /* 0x000fe200000e0000 */
[----:B------:R-:W1:Y:S01]  /*0f80*/  LDC R0, c[0x0][0x288] ;  /* 0x0000a200ff007b82 */ /* 0x000e620000000800 */
[----:B------:R-:W-:Y:S01]  /*0f90*/  ULDC UR6, c[0x0][0xdac] ;  /* 0x00036b0000067ab9 */ /* 0x000fe20000000800 */
[----:B------:R-:W-:Y:S01]  /*0fa0*/  ULDC.64 UR10, c[0x0][0x3f8] ;  /* 0x0000fe00000a7ab9 */ /* 0x000fe20000000a00 */
[----:B------:R-:W-:Y:S01]  /*0fb0*/  MOV R4, RZ ;  /* 0x000000ff00047202 */ /* 0x000fe20000000f00 */
[----:B------:R-:W-:Y:S01]  /*0fc0*/  UISETP.NE.U32.AND UP0, UPT, UR10, URZ, UPT ;  /* 0x0000003f0a00728c */ /* 0x000fe2000bf05070 */
[----:B------:R-:W-:Y:S01]  /*0fd0*/  IMAD.MOV.U32 R2, RZ, RZ, RZ ;  /* 0x000000ffff027224 */ /* 0x000fe200078e00ff */
[----:B------:R-:W-:Y:S01]  /*0fe0*/  ULDC UR43, c[0x0][0xdb8] ;  /* 0x00036e00002b7ab9 */ /* 0x000fe20000000800 */
[----:B------:R-:W-:Y:S01]  /*0ff0*/  UIADD3 UR4, UR7, -UR4, URZ ;  /* 0x8000000407047290 */ /* 0x000fe2000fffe03f */
[----:B------:R-:W2:Y:S01]  /*1000*/  LDC R82, c[0x0][0x2e0] ;  /* 0x0000b800ff527b82 */ /* 0x000ea20000000800 */
[----:B------:R-:W-:Y:S01]  /*1010*/  UISETP.NE.AND.EX UP0, UPT, UR11, URZ, UPT, UP0 ;  /* 0x0000003f0b00728c */ /* 0x000fe2000bf05300 */
[----:B------:R-:W-:-:S02]  /*1020*/  PLOP3.LUT P0, PT, PT, PT, PT, 0x80, 0x0 ;  /* 0x000000000000781c */ /* 0x000fc40003f0f070 */
[----:B------:R-:W-:Y:S01]  /*1030*/  CS2R R118, SRZ ;  /* 0x0000000000767805 */ /* 0x000fe2000001ff00 */
[----:B------:R-:W-:Y:S01]  /*1040*/  ULOP3.LUT UR5, URZ, UR5, URZ, 0x33, !UPT ;  /* 0x000000053f057292 */ /* 0x000fe2000f8e333f */
[----:B------:R-:W-:Y:S02]  /*1050*/  CS2R R116, SRZ ;  /* 0x0000000000747805 */ /* 0x000fe4000001ff00 */
[----:B------:R-:W-:Y:S02]  /*1060*/  CS2R R114, SRZ ;  /* 0x0000000000727805 */ /* 0x000fe4000001ff00 */
[----:B------:R-:W-:Y:S01]  /*1070*/  CS2R R112, SRZ ;  /* 0x0000000000707805 */ /* 0x000fe2000001ff00 */
[----:B------:R-:W-:Y:S01]  /*1080*/  UIADD3 UR5, UR5, UR6, URZ ;  /* 0x0000000605057290 */ /* 0x000fe2000fffe03f */
[----:B------:R-:W-:Y:S02]  /*1090*/  CS2R R110, SRZ ;  /* 0x00000000006e7805 */ /* 0x000fe4000001ff00 */
[----:B------:R-:W-:Y:S01]  /*10a0*/  CS2R R108, SRZ ;  /* 0x00000000006c7805 */ /* 0x000fe2000001ff00 */
[----:B------:R-:W-:Y:S01]  /*10b0*/  ULDC UR6, c[0x0][0x404] ;  /* 0x0001010000067ab9 */ /* 0x000fe20000000800 */
[----:B------:R-:W-:Y:S01]  /*10c0*/  USHF.L.U32 UR42, UR5, 0x7, URZ ;  /* 0x00000007052a7899 */ /* 0x000fe2000800063f */
[----:B------:R-:W-:Y:S01]  /*10d0*/  CS2R R106, SRZ ;  /* 0x00000000006a7805 */ /* 0x000fe2000001ff00 */
[----:B------:R-:W-:Y:S01]  /*10e0*/  USEL UR5, UR6, 0x1, UP0 ;  /* 0x0000000106057887 */ /* 0x000fe20008000000 */
[----:B------:R-:W-:Y:S01]  /*10f0*/  CS2R R104, SRZ ;  /* 0x0000000000687805 */ /* 0x000fe2000001ff00 */
[----:B------:R-:W-:Y:S01]  /*1100*/  UISETP.NE.AND UP0, UPT, UR43, 0x1, UPT ;  /* 0x000000012b00788c */ /* 0x000fe2000bf05270 */
[----:B------:R-:W-:Y:S01]  /*1110*/  CS2R R102, SRZ ;  /* 0x0000000000667805 */ /* 0x000fe2000001ff00 */
[----:B------:R-:W-:Y:S01]  /*1120*/  IMAD.U32 R211, RZ, RZ, UR42 ;  /* 0x0000002affd37e24 */ /* 0x000fe2000f8e00ff */
[----:B------:R-:W-:-:S02]  /*1130*/  CS2R R100, SRZ ;  /* 0x0000000000647805 */ /* 0x000fc4000001ff00 */
[----:B------:R-:W-:Y:S02]  /*1140*/  CS2R R98, SRZ ;  /* 0x0000000000627805 */ /* 0x000fe4000001ff00 */
[----:B------:R-:W-:Y:S02]  /*1150*/  CS2R R96, SRZ ;  /* 0x0000000000607805 */ /* 0x000fe4000001ff00 */
[----:B------:R-:W-:Y:S02]  /*1160*/  CS2R R94, SRZ ;  /* 0x00000000005e7805 */ /* 0x000fe4000001ff00 */
[----:B-1----:R-:W-:Y:S01]  /*1170*/  IADD3 R5, R211, 0xef, -R0 ;  /* 0x000000efd3057810 */ /* 0x002fe20007ffe800 */
[----:B--2---:R-:W-:Y:S01]  /*1180*/  IMAD R82, R82, UR5, RZ ;  /* 0x0000000552527c24 */ /* 0x004fe2000f8e02ff */
[----:B------:R-:W-:Y:S01]  /*1190*/  ULDC UR5, c[0x0][0xdc4] ;  /* 0x0003710000057ab9 */ /* 0x000fe20000000800 */
[----:B------:R-:W-:Y:S01]  /*11a0*/  CS2R R92, SRZ ;  /* 0x00000000005c7805 */ /* 0x000fe2000001ff00 */
[----:B------:R-:W-:Y:S01]  /*11b0*/  UIMAD UR8, UR8, UR5, UR4 ;  /* 0x00000005080872a4 */ /* 0x000fe2000f8e0204 */
[C---:B------:R-:W-:Y:S01]  /*11c0*/  VIADD R3, R82.reuse, 0x6f ;  /* 0x0000006f52037836 */ /* 0x040fe20000000000 */
[----:B------:R-:W-:Y:S01]  /*11d0*/  @UP0 ULDC UR6, c[0x0][0xdc0] ;  /* 0x0003700000060ab9 */ /* 0x000fe20000000800 */
[----:B------:R-:W-:Y:S01]  /*11e0*/  IMAD.IADD R5, R82, 0x1, R5 ;  /* 0x0000000152057824 */ /* 0x000fe200078e0205 */
[----:B------:R-:W-:Y:S01]  /*11f0*/  @UP0 ULDC UR4, c[0x0][0xdbc] ;  /* 0x00036f0000040ab9 */ /* 0x000fe20000000800 */
[----:B------:R-:W-:Y:S01]  /*1200*/  IMAD.HI R2, R3, -0x6db6db6d, R2 ;  /* 0x9249249303027827 */ /* 0x000fe200078e0202 */
[----:B------:R-:W-:Y:S01]  /*1210*/  UIMAD.WIDE.U32 UR4, UR8, UR4, URZ ;  /* 0x00000004080472a5 */ /* 0x000fe2000f8e003f */
[----:B------:R-:W-:Y:S01]  /*1220*/  CS2R R90, SRZ ;  /* 0x00000000005a7805 */ /* 0x000fe2000001ff00 */
[----:B------:R-:W-:Y:S01]  /*1230*/  UMOV UR44, UR8 ;  /* 0x00000008002c7c82 */ /* 0x000fe20008000000 */
[----:B------:R-:W-:Y:S01]  /*1240*/  IMAD.HI R4, R5, -0x6db6db6d, R4 ;  /* 0x9249249305047827 */ /* 0x000fe200078e0204 */
[----:B------:R-:W-:Y:S01]  /*1250*/  SHF.R.U32.HI R3, RZ, 0x1f, R2 ;  /* 0x0000001fff037819 */ /* 0x000fe20000011602 */
[----:B------:R-:W-:Y:S01]  /*1260*/  @UP0 USHF.R.U32.HI UR44, URZ, UR6, UR5 ;  /* 0x000000063f2c0299 */ /* 0x000fe20008011605 */
[----:B------:R-:W-:-:S02]  /*1270*/  CS2R R88, SRZ ;  /* 0x0000000000587805 */ /* 0x000fc4000001ff00 */
[----:B------:R-:W-:Y:S02]  /*1280*/  CS2R R86, SRZ ;  /* 0x0000000000567805 */ /* 0x000fe4000001ff00 */
[----:B------:R-:W-:Y:S01]  /*1290*/  SHF.R.U32.HI R5, RZ, 0x1f, R4 ;  /* 0x0000001fff057819 */ /* 0x000fe20000011604 */
[----:B------:R-:W-:Y:S01]  /*12a0*/  UIADD3 UR4, -UR44, URZ, URZ ;  /* 0x0000003f2c047290 */ /* 0x000fe2000fffe13f */
[----:B------:R-:W-:Y:S01]  /*12b0*/  LEA.HI.SX32 R3, R2, R3, 0x1a ;  /* 0x0000000302037211 */ /* 0x000fe200078fd2ff */
[----:B------:R-:W-:Y:S01]  /*12c0*/  IMAD.MOV.U32 R2, RZ, RZ, RZ ;  /* 0x000000ffff027224 */ /* 0x000fe200078e00ff */
[----:B------:R-:W-:Y:S01]  /*12d0*/  LEA.HI.SX32 R4, R4, R5, 0x1a ;  /* 0x0000000504047211 */ /* 0x000fe200078fd2ff */
[----:B------:R-:W-:Y:S01]  /*12e0*/  UIMAD UR43, UR43, UR4, UR8 ;  /* 0x000000042b2b72a4 */ /* 0x000fe2000f8e0208 */
[----:B------:R-:W-:Y:S02]  /*12f0*/  CS2R R84, SRZ ;  /* 0x0000000000547805 */ /* 0x000fe4000001ff00 */
[----:B------:R-:W-:-:S02]  /*1300*/  CS2R R38, SRZ ;  /* 0x0000000000267805 */ /* 0x000fc4000001ff00 */
[----:B------:R-:W-:Y:S01]  /*1310*/  VIMNMX R83, R3, R4, PT ;  /* 0x0000000403537248 */ /* 0x000fe20003fe0100 */
[----:B------:R-:W-:Y:S01]  /*1320*/  IMAD.MOV.U32 R3, RZ, RZ, RZ ;  /* 0x000000ffff037224 */ /* 0x000fe200078e00ff */
[----:B------:R-:W-:Y:S02]  /*1330*/  CS2R R80, SRZ ;  /* 0x0000000000507805 */ /* 0x000fe4000001ff00 */
[----:B------:R-:W-:Y:S02]  /*1340*/  CS2R R78, SRZ ;  /* 0x00000000004e7805 */ /* 0x000fe4000001ff00 */
[----:B------:R-:W-:Y:S02]  /*1350*/  ISETP.GE.AND P1, PT, R83, 0x1, PT ;  /* 0x000000015300780c */ /* 0x000fe40003f26270 */
        /* <DEDUP_REMOVED lines=20> */
[----:B------:R-:W-:-:S02]  /*14a0*/  CS2R R120, SRZ ;  /* 0x0000000000787805 */ /* 0x000fc4000001ff00 */
[----:B------:R-:W-:Y:S01]  /*14b0*/  CS2R R36, SRZ ;  /* 0x0000000000247805 */ /* 0x000fe2000001ff00 */
[----:B------:R-:W-:Y:S01]  /*14c0*/  IMAD.MOV.U32 R124, RZ, RZ, RZ ;  /* 0x000000ffff7c7224 */ /* 0x000fe200078e00ff */
[----:B------:R-:W-:Y:S02]  /*14d0*/  CS2R R30, SRZ ;  /* 0x00000000001e7805 */ /* 0x000fe4000001ff00 */
[----:B------:R-:W-:Y:S01]  /*14e0*/  CS2R R32, SRZ ;  /* 0x0000000000207805 */ /* 0x000fe2000001ff00 */
[----:B------:R-:W-:Y:S01]  /*14f0*/  IMAD.MOV.U32 R0, RZ, RZ, RZ ;  /* 0x000000ffff007224 */ /* 0x000fe200078e00ff */
[----:B------:R-:W-:Y:S01]  /*1500*/  CS2R R6, SRZ ;  /* 0x0000000000067805 */ /* 0x000fe2000001ff00 */
[----:B------:R-:W-:Y:S01]  /*1510*/  IMAD.MOV.U32 R27, RZ, RZ, RZ ;  /* 0x000000ffff1b7224 */ /* 0x000fe200078e00ff */
[----:B------:R-:W-:Y:S01]  /*1520*/  MOV R29, RZ ;  /* 0x000000ff001d7202 */ /* 0x000fe20000000f00 */
[----:B------:R-:W-:Y:S01]  /*1530*/  IMAD.MOV.U32 R25, RZ, RZ, RZ ;  /* 0x000000ffff197224 */ /* 0x000fe200078e00ff */
[----:B------:R-:W-:Y:S06]  /*1540*/  @!P1 BRA `(.L_x_1858) ;  /* 0x000000d800fc9947 */ /* 0x000fec0003800000 */
[----:B------:R-:W1:Y:S01]  /*1550*/  SHFL.IDX PT, R0, R213, RZ, 0x1f ;  /* 0x00001fffd5007589 */ /* 0x000e6200000e0000 */
[----:B------:R-:W-:-:S13]  /*1560*/  R2UR UR6, R16 ;  /* 0x00000000100672ca */ /* 0x000fda00000e0000 */
[----:B------:R-:W-:-:S04]  /*1570*/  UIADD3 UR6, UR6, 0x15400, URZ ;  /* 0x0001540006067890 */ /* 0x000fc8000fffe03f */
[----:B------:R-:W-:Y:S01]  /*1580*/  ULOP3.LUT UP0, URZ, UR6, 0x9f, URZ, 0xc0, !UPT ;  /* 0x0000009f063f7892 */ /* 0x000fe2000f80c03f */
[----:B-1----:R-:W-:-:S05]  /*1590*/  R2UR UR4, R0 ;  /* 0x00000000000472ca */ /* 0x002fca00000e0000 */
[----:B------:R-:W-:-:S08]  /*15a0*/  PLOP3.LUT P0, PT, PT, PT, UP0, 0x80, 0x0 ;  /* 0x000000000000781c */ /* 0x000fd00003f0f008 */
        /* <DEDUP_REMOVED lines=23> */
.L_x_1859:
[----:B------:R-:W-:Y:S02]  /*1720*/  LEA.HI R0, R210, R210, RZ, 0x1 ;  /* 0x000000d2d2007211 */ /* 0x000fe400078f08ff */
[----:B------:R-:W-:Y:S02]  /*1730*/  R2UR UR4, R16 ;  /* 0x00000000100472ca */ /* 0x000fe400000e0000 */
[----:B------:R-:W-:Y:S02]  /*1740*/  LOP3.LUT R3, R0, 0xfffffffe, RZ, 0xc0, !PT ;  /* 0xfffffffe00037812 */ /* 0x000fe400078ec0ff */
[----:B------:R-:W-:-:S03]  /*1750*/  ISETP.NE.AND P0, PT, R204, 0x3, PT ;  /* 0x00000003cc00780c */ /* 0x000fc60003f05270 */
[----:B------:R-:W-:-:S05]  /*1760*/  IMAD.IADD R0, R210, 0x1, -R3 ;  /* 0x00000001d2007824 */ /* 0x000fca00078e0a03 */
[----:B------:R-:W-:-:S04]  /*1770*/  SHF.L.U32 R0, R0, 0x1f, RZ ;  /* 0x0000001f00007819 */ /* 0x000fc800000006ff */
[----:B------:R-:W1:Y:S02]  /*1780*/  SYNCS.PHASECHK.TRANS64.TRYWAIT P1, [UR4+0x36800], R0 ;  /* 0x03680000ff0075a7 */ /* 0x000e640008020144 */
[----:B-1----:R-:W-:Y:S05]  /*1790*/  @!P1 BRA `(.L_x_1860) ;  /* 0x0000012000b89947 */ /* 0x002fea0003800000 */
.L_x_1961:
[----:B------:R-:W-:Y:S05]  /*17a0*/  @!P0 BRA `(.L_x_1861) ;  /* 0x0000000000048947 */ /* 0x000fea0003800000 */
[----:B------:R-:W-:Y:S01]  /*17b0*/  BPT.TRAP 0x1 ;  /* 0x000000040000795c */ /* 0x000fe20000300000 */
.L_x_1861:
[----:B------:R-:W-:Y:S01]  /*17c0*/  R2UR UR5, R17 ;  /* 0x00000000110572ca */ /* 0x000fe200000e0000 */
[----:B------:R-:W-:Y:S01]  /*17d0*/  IMAD.U32 R2, RZ, RZ, UR46 ;  /* 0x0000002eff027e24 */ /* 0x000fe2000f8e00ff */
[----:B------:R-:W-:-:S11]  /*17e0*/  R2UR UR4, R16 ;  /* 0x00000000100472ca */ /* 0x000fd600000e0000 */
[----:B-1----:R-:W-:Y:S02]  /*17f0*/  IMAD.U32 R3, RZ, RZ, UR5 ;  /* 0x00000005ff037e24 */ /* 0x002fe4000f8e00ff */
[----:B------:R-:W-:-:S03]  /*1800*/  LEA R2, R2, UR4, 0x3 ;  /* 0x0000000402027c11 */ /* 0x000fc6000f8e18ff */
[----:B------:R-:W-:-:S04]  /*1810*/  SHF.L.U32 R3, R3, 0x1f, RZ ;  /* 0x0000001f03037819 */ /* 0x000fc800000006ff */
[----:B------:R1:W2:Y:S01]  /*1820*/  SYNCS.PHASECHK.TRANS64.TRYWAIT P2, [R2+URZ+0x36830], R3 ;  /* 0x03683003020075a7 */ /* 0x0002a2000804017f */
[----:B------:R-:W-:Y:S05]  /*1830*/  @!P0 BRA `(.L_x_1862) ;  /* 0x0000000000048947 */ /* 0x000fea0003800000 */
[----:B------:R-:W-:Y:S01]  /*1840*/  BPT.TRAP 0x1 ;  /* 0x000000040000795c */ /* 0x000fe20000300000 */
.L_x_1862:
[----:B------:R-:W3:Y:S01]  /*1850*/  S2R R0, SR_TID.X ;  /* 0x0000000000007919 */ /* 0x000ee20000002100 */
[----:B------:R-:W-:Y:S02]  /*1860*/  MOV R119, RZ ;  /* 0x000000ff00777202 */ /* 0x000fe40000000f00 */
[----:B---3--:R-:W-:Y:S01]  /*1870*/  LOP3.LUT P1, RZ, R0, 0x7f, RZ, 0xc0, !PT ;  /* 0x0000007f00ff7812 */ /* 0x008fe2000782c0ff */
[----:B--2---:R-:W-:-:S12]  /*1880*/  @P2 BRA `(.L_x_1863) ;  /* 0x0000000000082947 */ /* 0x004fd80003800000 */
[----:B------:R-:W2:Y:S02]  /*1890*/  SYNCS.PHASECHK.TRANS64.TRYWAIT P2, [R2+URZ+0x36830], R3 ;  /* 0x03683003020075a7 */ /* 0x000ea4000804017f */
[----:B--2---:R-:W-:Y:S05]  /*18a0*/  @!P2 BRA `(.L_x_1864) ;  /* 0x000001200090a947 */ /* 0x004fea0003800000 */
.L_x_1863:
        /* <DEDUP_REMOVED lines=12> */
[----:B------:R-:W-:Y:S01]  /*1970*/  UMOV UR27, 0x40000040 ;  /* 0x40000040001b7882 */ /* 0x000fe20000000000 */
[----:B------:R-:W-:Y:S01]  /*1980*/  UMOV UR31, 0x40000040 ;  /* 0x40000040001f7882 */ /* 0x000fe20000000000 */
[----:B------:R-:W-:Y:S01]  /*1990*/  UIADD3 UR4, UR4, 0x21400, URZ ;  /* 0x0002140004047890 */ /* 0x000fe2000fffe03f */
[----:B------:R-:W-:Y:S01]  /*19a0*/  MOV R0, UR43 ;  /* 0x0000002b00007c02 */ /* 0x000fe20008000f00 */
[----:B------:R-:W-:Y:S01]  /*19b0*/  UMOV UR35, 0x40000040 ;  /* 0x4000004000237882 */ /* 0x000fe20000000000 */
[----:B------:R-:W-:Y:S01]  /*19c0*/  UMOV UR39, 0x40000040 ;  /* 0x4000004000277882 */ /* 0x000fe20000000000 */
[----:B------:R-:W-:Y:S01]  /*19d0*/  USHF.R.U32.HI UR4, URZ, 0x4, UR4 ;  /* 0x000000043f047899 */ /* 0x000fe20008011604 */
[----:B-12---:R-:W-:Y:S01]  /*19e0*/  MOV R3, UR42 ;  /* 0x0000002a00037c02 */ /* 0x006fe20008000f00 */
[----:B------:R-:W-:Y:S01]  /*19f0*/  UMOV UR51, 0x40000040 ;  /* 0x4000004000337882 */ /* 0x000fe20000000000 */
[----:B------:R-:W-:Y:S01]  /*1a00*/  UMOV UR55, 0x40000040 ;  /* 0x4000004000377882 */ /* 0x000fe20000000000 */
[----:B------:R-:W-:Y:S01]  /*1a10*/  ULOP3.LUT UR4, UR4, 0x3fff, URZ, 0xc0, !UPT ;  /* 0x00003fff04047892 */ /* 0x000fe2000f8ec03f */
[----:B------:R-:W-:Y:S01]  /*1a20*/  @!P1 IADD3 R2, R2, 0x36840, RZ ;  /* 0x0003684002029810 */ /* 0x000fe20007ffe0ff */
[----:B------:R-:W-:Y:S01]  /*1a30*/  UMOV UR59, 0x40000040 ;  /* 0x40000040003b7882 */ /* 0x000fe20000000000 */
[----:B------:R-:W-:Y:S01]  /*1a40*/  UMOV UR43, 0x40000040 ;  /* 0x40000040002b7882 */ /* 0x000fe20000000000 */
[----:B------:R-:W-:Y:S01]  /*1a50*/  ULOP3.LUT UR40, UR4, 0x10000, URZ, 0xfc, !UPT ;  /* 0x0001000004287892 */ /* 0x000fe2000f8efc3f */
[----:B------:R-:W-:Y:S01]  /*1a60*/  @!P1 PRMT R2, RZ, 0x654, R2 ;  /* 0x00000654ff029816 */ /* 0x000fe20000000002 */
[----:B------:R-:W-:Y:S01]  /*1a70*/  ULOP3.LUT UR4, UR36, 0x10000, URZ, 0xfc, !UPT ;  /* 0x0001000024047892 */ /* 0x000fe2000f8efc3f */
[--C-:B------:R-:W-:Y:S01]  /*1a80*/  IMAD.MOV.U32 R118, RZ, RZ, R119.reuse ;  /* 0x000000ffff767224 */ /* 0x100fe200078e0077 */
[----:B------:R-:W-:Y:S01]  /*1a90*/  UIMAD UR6, UR46, 0xa80, UR40 ;  /* 0x00000a802e0678a4 */ /* 0x000fe2000f8e0228 */
[--C-:B------:R-:W-:Y:S01]  /*1aa0*/  IMAD.MOV.U32 R116, RZ, RZ, R119.reuse ;  /* 0x000000ffff747224 */ /* 0x100fe200078e0077 */
[----:B------:R-:W-:Y:S01]  /*1ab0*/  MOV R4, UR40 ;  /* 0x0000002800047c02 */ /* 0x000fe20008000f00 */
[--C-:B------:R-:W-:Y:S01]  /*1ac0*/  IMAD.MOV.U32 R114, RZ, RZ, R119.reuse ;  /* 0x000000ffff727224 */ /* 0x100fe200078e0077 */
[----:B------:R-:W-:Y:S01]  /*1ad0*/  UIADD3 UR10, UR6, 0x80, URZ ;  /* 0x00000080060a7890 */ /* 0x000fe2000fffe03f */
[--C-:B------:R-:W-:Y:S01]  /*1ae0*/  IMAD.MOV.U32 R112, RZ, RZ, R119.reuse ;  /* 0x000000ffff707224 */ /* 0x100fe200078e0077 */
[----:B------:R-:W-:Y:S01]  /*1af0*/  UMOV UR8, UR4 ;  /* 0x0000000400087c82 */ /* 0x000fe20008000000 */
[----:B------:R-:W-:Y:S01]  /*1b00*/  UIADD3 UR14, UR6, 0x200, URZ ;  /* 0x00000200060e7890 */ /* 0x000fe2000fffe03f */
[--C-:B------:R-:W-:Y:S01]  /*1b10*/  IMAD.MOV.U32 R110, RZ, RZ, R119.reuse ;  /* 0x000000ffff6e7224 */ /* 0x100fe200078e0077 */
[----:B------:R-:W-:Y:S01]  /*1b20*/  HGMMA.64x16x16.F32 R72, gdesc[UR4], RZ, !UPT, gsb0 ;  /* 0x00200000044879f0 */ /* 0x000fe2000c0008ff */
[----:B------:R-:W-:Y:S01]  /*1b30*/  UMOV UR12, UR4 ;  /* 0x00000004000c7c82 */ /* 0x000fe20008000000 */
[----:B------:R-:W-:Y:S01]  /*1b40*/  UIADD3 UR18, UR6, 0x280, URZ ;  /* 0x0000028006127890 */ /* 0x000fe2000fffe03f */
[-C--:B------:R-:W-:Y:S01]  /*1b50*/  MOV R108, R119.reuse ;  /* 0x00000077006c7202 */ /* 0x080fe20000000f00 */
[----:B------:R-:W-:Y:S01]  /*1b60*/  UMOV UR16, UR4 ;  /* 0x0000000400107c82 */ /* 0x000fe20008000000 */
        /* <DEDUP_REMOVED lines=46> */
[----:B------:R-:W-:Y:S02]  /*1e50*/  UIADD3 UR12, UR6, 0x2, URZ ;  /* 0x00000002060c7890 */ /* 0x000fe4000fffe03f */
[----:B------:R-:W-:Y:S01]  /*1e60*/  UIADD3 UR14, UR6, 0x202, URZ ;  /* 0x00000202060e7890 */ /* 0x000fe2000fffe03f */
[----:B------:R-:W-:Y:S01]  /*1e70*/  UMOV UR15, 0x40000040 ;  /* 0x40000040000f7882 */ /* 0x000fe20000000000 */
[----:B------:R-:W-:Y:S02]  /*1e80*/  WARPGROUP.DEPBAR.LE gsb0, 0x0 ;  /* 0x00008000000079c5 */ /* 0x000fe40000010000 */
[----:B------:R-:W-:-:S06]  /*1e90*/  WARPGROUP.ARRIVE ;  /* 0x00000000000079c5 */ /* 0x000fcc0000000000 */
[----:B------:R-:W-:Y:S01]  /*1ea0*/  HGMMA.64x16x16.F32 R32, gdesc[UR16], RZ, !UPT, gsb0 ;  /* 0x00200000102079f0 */ /* 0x000fe2000c0008ff */
[----:B------:R-:W-:Y:S01]  /*1eb0*/  UIADD3 UR18, UR6, 0x282, URZ ;  /* 0x0000028206127890 */ /* 0x000fe2000fffe03f */
[----:B------:R-:W-:Y:S01]  /*1ec0*/  UMOV UR19, 0x40000040 ;  /* 0x4000004000137882 */ /* 0x000fe20000000000 */
[----:B------:R-:W-:Y:S02]  /*1ed0*/  WARPGROUP.DEPBAR.LE gsb0, 0x0 ;  /* 0x00008000000079c5 */ /* 0x000fe40000010000 */
[----:B------:R-:W-:-:S06]  /*1ee0*/  WARPGROUP.ARRIVE ;  /* 0x00000000000079c5 */ /* 0x000fcc0000000000 */
[----:B------:R-:W-:Y:S01]  /*1ef0*/  HGMMA.64x16x16.F32 R24, gdesc[UR8], RZ, !UPT, gsb0 ;  /* 0x00200000081879f0 */ /* 0x000fe2000c0008ff */
        /* <DEDUP_REMOVED lines=395> */
[----:B------:R-:W-:Y:S02]  /*37b0*/  R2UR UR42, R3 ;  /* 0x00000000032a72ca */ /* 0x000fe400000e0000 */
[----:B------:R-:W1:Y:S01]  /*37c0*/  LDC R3, c[0x0][0x288] ;  /* 0x0000a200ff037b82 */ /* 0x000e620000000800 */
[----:B------:R-:W-:Y:S01]  /*37d0*/  R2UR UR43, R0 ;  /* 0x00000000002b72ca */ /* 0x000fe200000e0000 */
[C---:B------:R-:W-:Y:S01]  /*37e0*/  IMAD R0, R83.reuse, -0x70, R82 ;  /* 0xffffff9053007824 */ /* 0x040fe200078e0252 */
[----:B------:R-:W-:Y:S01]  /*37f0*/  R2UR UR40, R4 ;  /* 0x00000000042872ca */ /* 0x000fe200000e0000 */
[----:B------:R-:W-:-:S05]  /*3800*/  VIADD R83, R83, 0xfffffffe ;  /* 0xfffffffe53537836 */ /* 0x000fca0000000000 */
[----:B------:R-:W-:Y:S02]  /*3810*/  R2UR UR45, R83 ;  /* 0x00000000532d72ca */ /* 0x000fe400000e0000 */
[----:B------:R-:W-:Y:S01]  /*3820*/  VIADD R9, R206, UR42 ;  /* 0x0000002ace097c36 */ /* 0x000fe20008000000 */
[----:B-1----:R-:W-:Y:S01]  /*3830*/  IADD3 R4, -R3, 0x71, R0 ;  /* 0x0000007103047810 */ /* 0x002fe20007ffe100 */
[----:B------:R-:W-:-:S04]  /*3840*/  VIADD R0, R0, 0x70 ;  /* 0x0000007000007836 */ /* 0x000fc80000000000 */
[C---:B------:R-:W-:Y:S02]  /*3850*/  IMAD R8, R205.reuse, -0x2, R4 ;  /* 0xfffffffecd087824 */ /* 0x040fe400078e0204 */
[----:B------:R-:W-:-:S03]  /*3860*/  IMAD R5, R205, -0x2, R0 ;  /* 0xfffffffecd057824 */ /* 0x000fc600078e0200 */
[----:B------:R-:W-:-:S04]  /*3870*/  IADD3 R0, R8, 0x8, R9 ;  /* 0x0000000808007810 */ /* 0x000fc80007ffe009 */
[----:B------:R-:W-:Y:S02]  /*3880*/  VIMNMX R0, R5, R0, PT ;  /* 0x0000000005007248 */ /* 0x000fe40003fe0100 */
[----:B------:R-:W-:Y:S02]  /*3890*/  VIADDMNMX R5, R9, R8, R5, PT ;  /* 0x0000000809057246 */ /* 0x000fe40003800105 */
[C---:B------:R-:W-:Y:S02]  /*38a0*/  ISETP.GT.AND P2, PT, R0.reuse, RZ, PT ;  /* 0x000000ff0000720c */ /* 0x040fe40003f44270 */
[C---:B------:R-:W-:Y:S02]  /*38b0*/  ISETP.GT.AND P3, PT, R0.reuse, 0x1, PT ;  /* 0x000000010000780c */ /* 0x040fe40003f64270 */
[----:B------:R-:W-:Y:S01]  /*38c0*/  ISETP.GT.AND P4, PT, R0, 0x8, PT ;  /* 0x000000080000780c */ /* 0x000fe20003f84270 */
        /* <DEDUP_REMOVED lines=9> */
[----:B------:R-:W-:Y:S02]  /*3960*/  IMAD.U32 R6, RZ, RZ, UR56 ;  /* 0x00000038ff067e24 */ /* 0x000fe4000f8e00ff */
[----:B------:R-:W-:Y:S01]  /*3970*/  IMAD.U32 R7, RZ, RZ, UR57 ;  /* 0x00000039ff077e24 */ /* 0x000fe2000f8e00ff */
[----:B------:R-:W-:-:S02]  /*3980*/  WARPGROUP.DEPBAR.LE gsb0, 0x0 ;  /* 0x00008000000079c5 */ /* 0x000fc40000010000 */
        /* <DEDUP_REMOVED lines=15> */
[----:B------:R-:W-:Y:S01]  /*3a80*/  WARPGROUP.ARRIVE ;  /* 0x00000000000079c5 */ /* 0x000fe20000000000 */
[----:B------:R-:W-:Y:S01]  /*3a90*/  FSEL R11, R74, -INF , P2 ;  /* 0xff8000004a0b7808 */ /* 0x000fe20001000000 */
[----:B------:R-:W-:Y:S01]  /*3aa0*/  IMAD.MOV.U32 R74, RZ, RZ, R119 ;  /* 0x000000ffff4a7224 */ /* 0x000fe200078e0077 */
[----:B------:R-:W-:-:S02]  /*3ab0*/  FSEL R75, R75, -INF , P3 ;  /* 0xff8000004b4b7808 */ /* 0x000fc40001800000 */
[----:B------:R-:W-:Y:S01]  /*3ac0*/  ISETP.GT.AND P2, PT, R0, 0x9, PT ;  /* 0x000000090000780c */ /* 0x000fe20003f44270 */
        /* <DEDUP_REMOVED lines=8> */
[----:B------:R-:W-:Y:S02]  /*3b50*/  ISETP.GT.AND P3, PT, R0, 0x10, PT ;  /* 0x000000100000780c */ /* 0x000fe40003f64270 */
[----:B------:R-:W-:-:S02]  /*3b60*/  FSEL R79, R79, -INF , P2 ;  /* 0xff8000004f4f7808 */ /* 0x000fc40001000000 */
[----:B------:R-:W-:Y:S02]  /*3b70*/  FMNMX.FTZ R4, R15, R4, !PT ;  /* 0x000000040f047209 */ /* 0x000fe40007810000 */
[C---:B------:R-:W-:Y:S02]  /*3b80*/  ISETP.GT.AND P2, PT, R0.reuse, 0x11, PT ;  /* 0x000000110000780c */ /* 0x040fe40003f44270 */
[----:B------:R-:W-:Y:S02]  /*3b90*/  FMNMX.FTZ R4, R79, R4, !PT ;  /* 0x000000044f047209 */ /* 0x000fe40007810000 */
[----:B------:R-:W-:Y:S01]  /*3ba0*/  ISETP.GT.AND P4, PT, R0, 0x20, PT ;  /* 0x000000200000780c */ /* 0x000fe20003f84270 */
[----:B------:R-:W-:Y:S02]  /*3bb0*/  WARPGROUP.DEPBAR.LE gsb0, 0x0 ;  /* 0x00008000000079c5 */ /* 0x000fe40000010000 */
[----:B------:R-:W-:Y:S01]  /*3bc0*/  WARPGROUP.ARRIVE ;  /* 0x00000000000079c5 */ /* 0x000fe20000000000 */
[----:B------:R-:W-:Y:S01]  /*3bd0*/  FSEL R81, R66, -INF , P3 ;  /* 0xff80000042517808 */ /* 0x000fe20001800000 */
[----:B------:R-:W-:Y:S01]  /*3be0*/  IMAD.MOV.U32 R66, RZ, RZ, R119 ;  /* 0x000000ffff427224 */ /* 0x000fe200078e0077 */
[----:B------:R-:W-:-:S02]  /*3bf0*/  ISETP.GT.AND P3, PT, R0, 0x18, PT ;  /* 0x000000180000780c */ /* 0x000fc40003f64270 */
[----:B------:R-:W-:Y:S01]  /*3c00*/  FSEL R67, R67, -INF , P2 ;  /* 0xff80000043437808 */ /* 0x000fe20001000000 */
[----:B------:R-:W-:Y:S01]  /*3c10*/  HGMMA.64x16x16.F32 R56, gdesc[UR56], R56, gsb0 ;  /* 0x00200000383879f0 */ /* 0x000fe20008000838 */
[----:B------:R-:W-:Y:S01]  /*3c20*/  UIADD3 UR58, UR6, 0x886, URZ ;  /* 0x00000886063a7890 */ /* 0x000fe2000fffe03f */
[----:B------:R-:W-:Y:S01]  /*3c30*/  FMNMX.FTZ R4, R81, R4, !PT ;  /* 0x0000000451047209 */ /* 0x000fe20007810000 */
[----:B------:R-:W-:Y:S01]  /*3c40*/  UMOV UR56, UR10 ;  /* 0x0000000a00387c82 */ /* 0x000fe20008000000 */
[----:B------:R-:W-:Y:S01]  /*3c50*/  UMOV UR57, UR11 ;  /* 0x0000000b00397c82 */ /* 0x000fe20008000000 */
[----:B------:R-:W-:Y:S01]  /*3c60*/  UMOV UR59, 0x40000040 ;  /* 0x40000040003b7882 */ /* 0x000fe20000000000 */
[----:B------:R-:W-:Y:S02]  /*3c70*/  ISETP.GT.AND P2, PT, R0, 0x19, PT ;  /* 0x000000190000780c */ /* 0x000fe40003f44270 */
[----:B------:R-:W-:Y:S01]  /*3c80*/  FSEL R85, R70, -INF , P3 ;  /* 0xff80000046557808 */ /* 0x000fe20001800000 */
[----:B------:R-:W-:Y:S01]  /*3c90*/  IMAD.MOV.U32 R70, RZ, RZ, R119 ;  /* 0x000000ffff467224 */ /* 0x000fe200078e0077 */
[----:B------:R-:W-:-:S02]  /*3ca0*/  FMNMX.FTZ R4, R67, R4, !PT ;  /* 0x0000000443047209 */ /* 0x000fc40007810000 */
[----:B------:R-:W-:Y:S02]  /*3cb0*/  FSEL R71, R71, -INF , P2 ;  /* 0xff80000047477808 */ /* 0x000fe40001000000 */
        /* <DEDUP_REMOVED lines=12> */
[----:B------:R-:W-:Y:S01]  /*3d80*/  ISETP.GT.AND P2, PT, R0, 0x29, PT ;  /* 0x000000290000780c */ /* 0x000fe20003f44270 */
[----:B------:R-:W-:Y:S01]  /*3d90*/  UMOV UR56, UR10 ;  /* 0x0000000a00387c82 */ /* 0x000fe20008000000 */
[----:B------:R-:W-:Y:S01]  /*3da0*/  UMOV UR57, UR11 ;  /* 0x0000000b00397c82 */ /* 0x000fe20008000000 */
[----:B------:R-:W-:Y:S01]  /*3db0*/  UMOV UR59, 0x40000040 ;  /* 0x40000040003b7882 */ /* 0x000fe20000000000 */
[----:B------:R-:W-:Y:S01]  /*3dc0*/  FSEL R89, R62, -INF , P3 ;  /* 0xff8000003e597808 */ /* 0x000fe20001800000 */
[----:B------:R-:W-:Y:S01]  /*3dd0*/  IMAD.MOV.U32 R62, RZ, RZ, R119 ;  /* 0x000000ffff3e7224 */ /* 0x000fe200078e0077 */
[----:B------:R-:W-:Y:S02]  /*3de0*/  FMNMX.FTZ R4, R59, R4, !PT ;  /* 0x000000043b047209 */ /* 0x000fe40007810000 */
[----:B------:R-:W-:-:S02]  /*3df0*/  ISETP.GT.AND P4, PT, R0, 0x30, PT ;  /* 0x000000300000780c */ /* 0x000fc40003f84270 */
        /* <DEDUP_REMOVED lines=23> */
[----:B------:R-:W-:Y:S02]  /*3f70*/  ISETP.GT.AND P2, PT, R0, 0x41, PT ;  /* 0x000000410000780c */ /* 0x000fe40003f44270 */
[----:B------:R-:W-:Y:S02]  /*3f80*/  FMNMX.FTZ R4, R97, R4, !PT ;  /* 0x0000000461047209 */ /* 0x000fe40007810000 */
[----:B------:R-:W-:Y:S01]  /*3f90*/  ISETP.GT.AND P4, PT, R5, 0x8, PT ;  /* 0x000000080500780c */ /* 0x000fe20003f84270 */
[----:B------:R-:W-:Y:S02]  /*3fa0*/  WARPGROUP.DEPBAR.LE gsb0, 0x0 ;  /* 0x00008000000079c5 */ /* 0x000fe40000010000 */
[----:B------:R-:W-:Y:S01]  /*3fb0*/  WARPGROUP.ARRIVE ;  /* 0x00000000000079c5 */ /* 0x000fe20000000000 */
[----:B------:R-:W-:-:S02]  /*3fc0*/  FSEL R99, R42, -INF , P3 ;  /* 0xff8000002a637808 */ /* 0x000fc40001800000 */
[C---:B------:R-:W-:Y:S02]  /*3fd0*/  ISETP.GT.AND P3, PT, R0.reuse, 0x48, PT ;  /* 0x000000480000780c */ /* 0x040fe40003f64270 */
[----:B------:R-:W-:Y:S01]  /*3fe0*/  FSEL R101, R43, -INF , P2 ;  /* 0xff8000002b657808 */ /* 0x000fe20001000000 */
[----:B------:R-:W-:Y:S01]  /*3ff0*/  HGMMA.64x16x16.F32 R32, gdesc[UR56], R32, gsb0 ;  /* 0x00200000382079f0 */ /* 0x000fe20008000820 */
[----:B------:R-:W-:Y:S01]  /*4000*/  UIADD3 UR58, UR6, 0xa06, URZ ;  /* 0x00000a06063a7890 */ /* 0x000fe2000fffe03f */
[----:B------:R-:W-:Y:S01]  /*4010*/  FMNMX.FTZ R4, R99, R4, !PT ;  /* 0x0000000463047209 */ /* 0x000fe20007810000 */
[----:B------:R-:W-:Y:S01]  /*4020*/  UMOV UR56, UR10 ;  /* 0x0000000a00387c82 */ /* 0x000fe20008000000 */
[----:B------:R-:W-:Y:S01]  /*4030*/  UMOV UR57, UR11 ;  /* 0x0000000b00397c82 */ /* 0x000fe20008000000 */
[----:B------:R-:W-:Y:S01]  /*4040*/  UMOV UR59, 0x40000040 ;  /* 0x40000040003b7882 */ /* 0x000fe20000000000 */
[----:B------:R-:W-:Y:S01]  /*4050*/  ISETP.GT.AND P2, PT, R0, 0x49, PT ;  /* 0x000000490000780c */ /* 0x000fe20003f44270 */
[----:B------:R-:W-:Y:S01]  /*4060*/  ULDC UR6, c[0x0][0x988] ;  /* 0x0002620000067ab9 */ /* 0x000fe20000000800 */
[----:B------:R-:W-:-:S02]  /*4070*/  FSEL R103, R46, -INF , P3 ;  /* 0xff8000002e677808 */ /* 0x000fc40001800000 */
[----:B------:R-:W-:Y:S02]  /*4080*/  FMNMX.FTZ R4, R101, R4, !PT ;  /* 0x0000000465047209 */ /* 0x000fe40007810000 */
[C---:B------:R-:W-:Y:S02]  /*4090*/  ISETP.GT.AND P3, PT, R0.reuse, 0x50, PT ;  /* 0x000000500000780c */ /* 0x040fe40003f64270 */
[----:B------:R-:W-:Y:S02]  /*40a0*/  FSEL R105, R47, -INF , P2 ;  /* 0xff8000002f697808 */ /* 0x000fe40001000000 */
[----:B------:R-:W-:Y:S02]  /*40b0*/  FMNMX.FTZ R4, R103, R4, !PT ;  /* 0x0000000467047209 */ /* 0x000fe40007810000 */
[----:B------:R-:W-:Y:S02]  /*40c0*/  ISETP.GT.AND P2, PT, R0, 0x51, PT ;  /* 0x000000510000780c */ /* 0x000fe40003f44270 */
[----:B------:R-:W-:Y:S01]  /*40d0*/  FMNMX.FTZ R4, R105, R4, !PT ;  /* 0x0000000469047209 */ /* 0x000fe20007810000 */
[----:B------:R-:W-:-:S02]  /*40e0*/  WARPGROUP.DEPBAR.LE gsb0, 0x0 ;  /* 0x00008000000079c5 */ /* 0x000fc40000010000 */
[----:B------:R-:W-:Y:S01]  /*40f0*/  WARPGROUP.ARRIVE ;  /* 0x00000000000079c5 */ /* 0x000fe20000000000 */
[----:B------:R-:W-:Y:S02]  /*4100*/  FSEL R107, R34, -INF , P3 ;  /* 0xff800000226b7808 */ /* 0x000fe40001800000 */
[C---:B------:R-:W-:Y:S02]  /*4110*/  ISETP.GT.AND P3, PT, R0.reuse, 0x58, PT ;  /* 0x000000580000780c */ /* 0x040fe40003f64270 */
[----:B------:R-:W-:Y:S01]  /*4120*/  FSEL R109, R35, -INF , P2 ;  /* 0xff800000236d7808 */ /* 0x000fe20001000000 */
[----:B------:R-:W-:Y:S01]  /*4130*/  HGMMA.64x16x16.F32 R24, gdesc[UR56], R24, gsb0 ;  /* 0x00200000381879f0 */ /* 0x000fe20008000818 */
[----:B------:R-:W-:Y:S02]  /*4140*/  FMNMX.FTZ R4, R107, R4, !PT ;  /* 0x000000046b047209 */ /* 0x000fe40007810000 */
[----:B------:R-:W-:Y:S02]  /*4150*/  ISETP.GT.AND P2, PT, R0, 0x59, PT ;  /* 0x000000590000780c */ /* 0x000fe40003f44270 */
        /* <DEDUP_REMOVED lines=8> */
[----:B------:R-:W-:Y:S01]  /*41e0*/  FSEL R115, R26, -INF , P3 ;  /* 0xff8000001a737808 */ /* 0x000fe20001800000 */
[----:B------:R1:W-:Y:S01]  /*41f0*/  @!P1 SYNCS.ARRIVE.TRANS64.RED.A1T0 RZ, [R2+URZ], RZ ;  /* 0x000000ff02ff99a7 */ /* 0x0003e2000810043f */
[C---:B------:R-:W-:Y:S02]  /*4200*/  ISETP.GT.AND P3, PT, R0.reuse, 0x68, PT ;  /* 0x000000680000780c */ /* 0x040fe40003f64270 */
[----:B------:R-:W-:Y:S02]  /*4210*/  FSEL R117, R27, -INF , P2 ;  /* 0xff8000001b757808 */ /* 0x000fe40001000000 */
[----:B------:R-:W-:Y:S02]  /*4220*/  FMNMX.FTZ R4, R115, R4, !PT ;  /* 0x0000000473047209 */ /* 0x000fe40007810000 */
[----:B------:R-:W-:Y:S01]  /*4230*/  ISETP.GT.AND P2, PT, R0, 0x69, PT ;  /* 0x000000690000780c */ /* 0x000fe20003f44270 */
[----:B------:R-:W-:Y:S01]  /*4240*/  IMAD.U32 R0, RZ, RZ, UR6 ;  /* 0x00000006ff007e24 */ /* 0x000fe2000f8e00ff */
[----:B------:R-:W-:-:S02]  /*4250*/  FSEL R121, R30, -INF , P3 ;  /* 0xff8000001e797808 */ /* 0x000fc40001800000 */
[----:B------:R-:W-:Y:S02]  /*4260*/  FMNMX.FTZ R4, R117, R4, !PT ;  /* 0x0000000475047209 */ /* 0x000fe40007810000 */
[----:B------:R-:W-:Y:S02]  /*4270*/  FSEL R123, R31, -INF , P2 ;  /* 0xff8000001f7b7808 */ /* 0x000fe40001000000 */
[----:B------:R-:W-:Y:S02]  /*4280*/  FMNMX.FTZ R4, R121, R4, !PT ;  /* 0x0000000479047209 */ /* 0x000fe40007810000 */
[----:B------:R-:W-:Y:S02]  /*4290*/  ISETP.GT.AND P3, PT, R5, 0x1, PT ;  /* 0x000000010500780c */ /* 0x000fe40003f64270 */
[----:B------:R-:W-:Y:S02]  /*42a0*/  FMNMX.FTZ R10, R123, R4, !PT ;  /* 0x000000047b0a7209 */ /* 0x000fe40007810000 */
[----:B------:R-:W-:-:S02]  /*42b0*/  FSEL R73, R73, -INF , P3 ;  /* 0xff80000049497808 */ /* 0x000fc40001800000 */
[----:B------:R-:W-:Y:S01]  /*42c0*/  ISETP.GT.AND P3, PT, R5, 0x11, PT ;  /* 0x000000110500780c */ /* 0x000fe20003f64270 */
[----:B------:R-:W2:Y:S03]  /*42d0*/  SHFL.BFLY PT, R13, R10, 0x2, 0x1f ;  /* 0x0c401f000a0d7f89 */ /* 0x000ea600000e0000 */
[----:B------:R-:W-:Y:S02]  /*42e0*/  FSEL R65, R65, -INF , P3 ;  /* 0xff80000041417808 */ /* 0x000fe40001800000 */
[----:B------:R-:W-:-:S04]  /*42f0*/  ISETP.GT.AND P3, PT, R5, 0x19, PT ;  /* 0x000000190500780c */ /* 0x000fc80003f64270 */
[----:B------:R-:W-:Y:S02]  /*4300*/  FSEL R69, R69, -INF , P3 ;  /* 0xff80000045457808 */ /* 0x000fe40001800000 */
[----:B------:R-:W-:-:S04]  /*4310*/  ISETP.GT.AND P3, PT, R5, 0x21, PT ;  /* 0x000000210500780c */ /* 0x000fc80003f64270 */
[----:B------:R-:W-:Y:S02]  /*4320*/  FSEL R57, R57, -INF , P3 ;  /* 0xff80000039397808 */ /* 0x000fe40001800000 */
[----:B------:R-:W-:-:S04]  /*4330*/  ISETP.GT.AND P3, PT, R5, 0x29, PT ;  /* 0x000000290500780c */ /* 0x000fc80003f64270 */
[----:B------:R-:W-:Y:S02]  /*4340*/  FSEL R61, R61, -INF , P3 ;  /* 0xff8000003d3d7808 */ /* 0x000fe40001800000 */
[----:B------:R-:W-:Y:S02]  /*4350*/  ISETP.GT.AND P3, PT, R5, 0x31, PT ;  /* 0x000000310500780c */ /* 0x000fe40003f64270 */
[----:B--2---:R-:W-:Y:S02]  /*4360*/  FMNMX.FTZ R13, R10, R13, !PT ;  /* 0x0000000d0a0d7209 */ /* 0x004fe40007810000 */
[----:B------:R-:W-:Y:S02]  /*4370*/  FSEL R49, R49, -INF , P3 ;  /* 0xff80000031317808 */ /* 0x000fe40001800000 */
[----:B------:R-:W-:Y:S01]  /*4380*/  ISETP.GT.AND P3, PT, R5, 0x39, PT ;  /* 0x000000390500780c */ /* 0x000fe20003f64270 */
[----:B------:R-:W2:Y:S03]  /*4390*/  SHFL.BFLY PT, R4, R13, 0x1, 0x1f ;  /* 0x0c201f000d047f89 */ /* 0x000ea600000e0000 */
[----:B------:R-:W-:-:S02]  /*43a0*/  FSEL R53, R53, -INF , P3 ;  /* 0xff80000035357808 */ /* 0x000fc40001800000 */
        /* <DEDUP_REMOVED lines=9> */
[C---:B------:R-:W-:Y:S01]  /*4440*/  FSETP.NEU.FTZ.AND P2, PT, R4.reuse, -INF , PT ;  /* 0xff8000000400780b */ /* 0x040fe20003f5d000 */
[----:B------:R-:W-:Y:S01]  /*4450*/  FMUL.FTZ R12, R4, R0 ;  /* 0x00000000040c7220 */ /* 0x000fe20000410000 */
[----:B------:R-:W-:-:S04]  /*4460*/  ISETP.GT.AND P3, PT, R5, 0x61, PT ;  /* 0x000000610500780c */ /* 0x000fc80003f64270 */
[----:B------:R-:W-:Y:S02]  /*4470*/  FSEL R34, R12, RZ, P2 ;  /* 0x000000ff0c227208 */ /* 0x000fe40001000000 */
[----:B------:R-:W-:Y:S02]  /*4480*/  ISETP.GT.AND P2, PT, R5, RZ, PT ;  /* 0x000000ff0500720c */ /* 0x000fe40003f44270 */
[----:B------:R-:W-:Y:S01]  /*4490*/  FSEL R25, R25, -INF , P3 ;  /* 0xff80000019197808 */ /* 0x000fe20001800000 */
[-CC-:B------:R-:W-:Y:S01]  /*44a0*/  FFMA.FTZ R201, R11, R0.reuse, -R34.reuse ;  /* 0x000000000bc97223 */ /* 0x180fe20000010822 */
[----:B------:R-:W-:Y:S01]  /*44b0*/  FSEL R9, R72, -INF , P2 ;  /* 0xff80000048097808 */ /* 0x000fe20001000000 */
[-CC-:B------:R-:W-:Y:S01]  /*44c0*/  FFMA.FTZ R203, R15, R0.reuse, -R34.reuse ;  /* 0x000000000fcb7223 */ /* 0x180fe20000010822 */
[----:B------:R-:W-:Y:S01]  /*44d0*/  ISETP.GT.AND P2, PT, R5, 0x9, PT ;  /* 0x000000090500780c */ /* 0x000fe20003f44270 */
[-CC-:B------:R-:W-:Y:S01]  /*44e0*/  FFMA.FTZ R26, R59, R0.reuse, -R34.reuse ;  /* 0x000000003b1a7223 */ /* 0x180fe20000010822 */
[----:B------:R-:W-:Y:S01]  /*44f0*/  FSEL R11, R76, -INF , P4 ;  /* 0xff8000004c0b7808 */ /* 0x000fe20002000000 */
[-CC-:B------:R-:W-:Y:S01]  /*4500*/  FFMA.FTZ R8, R75, R0.reuse, -R34.reuse ;  /* 0x000000004b087223 */ /* 0x180fe20000010822 */
[----:B------:R-:W-:Y:S01]  /*4510*/  FMNMX.FTZ R10, R9, R73, !PT ;  /* 0x00000049090a7209 */ /* 0x000fe20007810000 */
[----:B------:R-:W-:Y:S01]  /*4520*/  MUFU.EX2 R201, R201 ;  /* 0x000000c900c97308 */ /* 0x000fe20000000800 */
[----:B------:R-:W-:Y:S01]  /*4530*/  FSEL R77, R77, -INF , P2 ;  /* 0xff8000004d4d7808 */ /* 0x000fe20001000000 */
[-CC-:B------:R-:W-:Y:S01]  /*4540*/  FFMA.FTZ R12, R79, R0.reuse, -R34.reuse ;  /* 0x000000004f0c7223 */ /* 0x180fe20000010822 */
[----:B------:R-:W-:Y:S01]  /*4550*/  ISETP.GT.AND P2, PT, R5, 0x10, PT ;  /* 0x000000100500780c */ /* 0x000fe20003f44270 */
[--C-:B------:R-:W-:Y:S01]  /*4560*/  FFMA.FTZ R197, R81, R0, -R34.reuse ;  /* 0x0000000051c57223 */ /* 0x100fe20000010822 */
[----:B------:R-:W-:Y:S01]  /*4570*/  FMNMX.FTZ R10, R11, R10, !PT ;  /* 0x0000000a0b0a7209 */ /* 0x000fe20007810000 */
[--C-:B------:R-:W-:Y:S01]  /*4580*/  FFMA.FTZ R14, R67, R0, -R34.reuse ;  /* 0x00000000430e7223 */ /* 0x100fe20000010822 */
[----:B------:R-:W-:Y:S01]  /*4590*/  FSEL R13, R64, -INF , P2 ;  /* 0xff800000400d7808 */ /* 0x000fe20001000000 */
[----:B------:R-:W-:Y:S01]  /*45a0*/  MUFU.EX2 R8, R8 ;  /* 0x0000000800087308 */ /* 0x000fe20000000800 */
[----:B------:R-:W-:Y:S01]  /*45b0*/  FMNMX.FTZ R10, R77, R10, !PT ;  /* 0x0000000a4d0a7209 */ /* 0x000fe20007810000 */
        /* <DEDUP_REMOVED lines=52> */
[----:B------:R-:W-:Y:S01]  /*4900*/  FFMA.FTZ R34, R123, R0, -R34 ;  /* 0x000000007b227223 */ /* 0x000fe20000010822 */
[----:B------:R-:W-:Y:S01]  /*4910*/  FSEL R43, R44, -INF , P2 ;  /* 0xff8000002c2b7808 */ /* 0x000fe20001000000 */
[----:B------:R-:W-:Y:S01]  /*4920*/  MUFU.EX2 R193, R193 ;  /* 0x000000c100c17308 */ /* 0x000fe20000000800 */
[----:B------:R-:W-:Y:S01]  /*4930*/  FMNMX.FTZ R10, R41, R10, !PT ;  /* 0x0000000a290a7209 */ /* 0x000fe20007810000 */
[--C-:B------:R-:W-:Y:S01]  /*4940*/  IMAD.MOV.U32 R89, RZ, RZ, R119.reuse ;  /* 0x000000ffff597224 */ /* 0x100fe200078e0077 */
[----:B------:R-:W-:Y:S01]  /*4950*/  ISETP.GT.AND P2, PT, R5, 0x50, PT ;  /* 0x000000500500780c */ /* 0x000fe20003f44270 */
[--C-:B------:R-:W-:Y:S01]  /*4960*/  IMAD.MOV.U32 R85, RZ, RZ, R119.reuse ;  /* 0x000000ffff557224 */ /* 0x100fe200078e0077 */
[----:B------:R-:W-:Y:S01]  /*4970*/  FMNMX.FTZ R10, R43, R10, !PT ;  /* 0x0000000a2b0a7209 */ /* 0x000fe20007810000 */
[--C-:B------:R-:W-:Y:S01]  /*4980*/  IMAD.MOV.U32 R81, RZ, RZ, R119.reuse ;  /* 0x000000ffff517224 */ /* 0x100fe200078e0077 */
        /* <DEDUP_REMOVED lines=24> */
[----:B------:R-:W-:Y:S01]  /*4b10*/  ISETP.GT.AND P3, PT, R5, 0x69, PT ;  /* 0x000000690500780c */ /* 0x000fe20003f64270 */
[----:B------:R-:W-:Y:S01]  /*4b20*/  MUFU.EX2 R91, R91 ;  /* 0x0000005b005b7308 */ /* 0x000fe20000000800 */
[----:B------:R-:W-:Y:S01]  /*4b30*/  FSEL R59, R28, -INF , P2 ;  /* 0xff8000001c3b7808 */ /* 0x000fe20001000000 */
[--C-:B------:R-:W-:Y:S01]  /*4b40*/  IMAD.MOV.U32 R56, RZ, RZ, R119.reuse ;  /* 0x000000ffff387224 */ /* 0x100fe200078e0077 */
[----:B------:R-:W-:Y:S01]  /*4b50*/  FMNMX.FTZ R10, R25, R10, !PT ;  /* 0x0000000a190a7209 */ /* 0x000fe20007810000 */
[----:B------:R-:W-:Y:S01]  /*4b60*/  IMAD.MOV.U32 R52, RZ, RZ, R119 ;  /* 0x000000ffff347224 */ /* 0x000fe200078e0077 */
[----:B------:R-:W-:-:S02]  /*4b70*/  FSEL R29, R29, -INF , P3 ;  /* 0xff8000001d1d7808 */ /* 0x000fc40001800000 */
[----:B------:R-:W-:Y:S01]  /*4b80*/  FMNMX.FTZ R10, R59, R10, !PT ;  /* 0x0000000a3b0a7209 */ /* 0x000fe20007810000 */
[----:B------:R2:W3:Y:S01]  /*4b90*/  MUFU.EX2 R28, R93 ;  /* 0x0000005d001c7308 */ /* 0x0004e20000000800 */
[-C--:B------:R-:W-:Y:S02]  /*4ba0*/  MOV R87, R119.reuse ;  /* 0x0000007700577202 */ /* 0x080fe40000000f00 */
[----:B------:R-:W-:Y:S02]  /*4bb0*/  FMNMX.FTZ R10, R29, R10, !PT ;  /* 0x0000000a1d0a7209 */ /* 0x000fe40007810000 */
[----:B------:R-:W-:-:S03]  /*4bc0*/  MOV R67, R119 ;  /* 0x0000007700437202 */ /* 0x000fc60000000f00 */
[----:B------:R-:W4:Y:S01]  /*4bd0*/  SHFL.BFLY PT, R5, R10, 0x2, 0x1f ;  /* 0x0c401f000a057f89 */ /* 0x000f2200000e0000 */
[----:B------:R-:W-:Y:S01]  /*4be0*/  MUFU.EX2 R95, R95 ;  /* 0x0000005f005f7308 */ /* 0x000fe20000000800 */
[----:B--2---:R-:W-:-:S07]  /*4bf0*/  IMAD.MOV.U32 R93, RZ, RZ, R119 ;  /* 0x000000ffff5d7224 */ /* 0x004fce00078e0077 */
[----:B------:R2:W5:Y:S01]  /*4c00*/  MUFU.EX2 R32, R97 ;  /* 0x0000006100207308 */ /* 0x0005620000000800 */
[----:B---3--:R-:W-:-:S07]  /*4c10*/  F2FP.F16.F32.PACK_AB R189, R28, R91 ;  /* 0x0000005b1cbd723e */ /* 0x008fce00000000ff */
[----:B------:R-:W-:Y:S01]  /*4c20*/  MUFU.EX2 R99, R99 ;  /* 0x0000006300637308 */ /* 0x000fe20000000800 */
[----:B--2---:R-:W-:Y:S01]  /*4c30*/  IMAD.MOV.U32 R97, RZ, RZ, R119 ;  /* 0x000000ffff617224 */ /* 0x004fe200078e0077 */
[----:B----4-:R-:W-:-:S06]  /*4c40*/  FMNMX.FTZ R24, R10, R5, !PT ;  /* 0x000000050a187209 */ /* 0x010fcc0007810000 */
[----:B------:R2:W3:Y:S01]  /*4c50*/  MUFU.EX2 R36, R101 ;  /* 0x0000006500247308 */ /* 0x0004e20000000800 */
[----:B-----5:R-:W-:Y:S01]  /*4c60*/  F2FP.F16.F32.PACK_AB R191, R32, R95 ;  /* 0x0000005f20bf723e */ /* 0x020fe200000000ff */
[----:B------:R-:W4:Y:S06]  /*4c70*/  SHFL.BFLY PT, R5, R24, 0x1, 0x1f ;  /* 0x0c201f0018057f89 */ /* 0x000f2c00000e0000 */
[----:B------:R-:W-:Y:S01]  /*4c80*/  MUFU.EX2 R103, R103 ;  /* 0x0000006700677308 */ /* 0x000fe20000000800 */
[----:B--2---:R-:W-:-:S07]  /*4c90*/  MOV R101, R119 ;  /* 0x0000007700657202 */ /* 0x004fce0000000f00 */
[----:B------:R2:W5:Y:S01]  /*4ca0*/  MUFU.EX2 R38, R105 ;  /* 0x0000006900267308 */ /* 0x0005620000000800 */
[----:B---3--:R-:W-:-:S07]  /*4cb0*/  F2FP.F16.F32.PACK_AB R185, R36, R99 ;  /* 0x0000006324b9723e */ /* 0x008fce00000000ff */
[----:B------:R-:W-:Y:S01]  /*4cc0*/  MUFU.EX2 R107, R107 ;  /* 0x0000006b006b7308 */ /* 0x000fe20000000800 */
[----:B--2---:R-:W-:Y:S01]  /*4cd0*/  IMAD.MOV.U32 R105, RZ, RZ, R119 ;  /* 0x000000ffff697224 */ /* 0x004fe200078e0077 */
[----:B----4-:R-:W-:-:S04]  /*4ce0*/  FMNMX.FTZ R5, R24, R5, !PT ;  /* 0x0000000518057209 */ /* 0x010fc80007810000 */
[C---:B------:R-:W-:Y:S01]  /*4cf0*/  FSETP.NEU.FTZ.AND P2, PT, R5.reuse, -INF , PT ;  /* 0xff8000000500780b */ /* 0x040fe20003f5d000 */
[----:B------:R-:W-:Y:S01]  /*4d00*/  FMUL.FTZ R10, R5, R0 ;  /* 0x00000000050a7220 */ /* 0x000fe20000410000 */
[----:B------:R-:W2:Y:S01]  /*4d10*/  MUFU.EX2 R40, R109 ;  /* 0x0000006d00287308 */ /* 0x000ea20000000800 */
[----:B-----5:R-:W-:-:S03]  /*4d20*/  F2FP.F16.F32.PACK_AB R187, R38, R103 ;  /* 0x0000006726bb723e */ /* 0x020fc600000000ff */
[----:B------:R-:W-:Y:S01]  /*4d30*/  FSEL R24, R10, RZ, P2 ;  /* 0x000000ff0a187208 */ /* 0x000fe20001000000 */
[----:B------:R-:W-:Y:S01]  /*4d40*/  FADD.FTZ R10, R201, R8 ;  /* 0x00000008c90a7221 */ /* 0x000fe20000010000 */
[----:B------:R-:W-:Y:S02]  /*4d50*/  F2FP.F16.F32.PACK_AB R201, R8, R201 ;  /* 0x000000c908c9723e */ /* 0x000fe400000000ff */
        /* <DEDUP_REMOVED lines=31> */
[----:B------:R-:W-:Y:S01]  /*4f50*/  FFMA.FTZ R24, R29, R0, -R24 ;  /* 0x000000001d187223 */ /* 0x000fe20000010818 */
[----:B------:R5:W1:Y:S01]  /*4f60*/  MUFU.EX2 R202, R11 ;  /* 0x0000000b00ca7308 */ /* 0x000a620000000800 */
[----:B----4-:R-:W-:Y:S01]  /*4f70*/  FADD.FTZ R57, R203, R10 ;  /* 0x0000000acb397221 */ /* 0x010fe20000010000 */
[----:B--2---:R-:W-:Y:S01]  /*4f80*/  F2FP.F16.F32.PACK_AB R181, R40, R107 ;  /* 0x0000006b28b5723e */ /* 0x004fe200000000ff */
[----:B------:R-:W-:Y:S01]  /*4f90*/  IMAD.MOV.U32 R109, RZ, RZ, R119 ;  /* 0x000000ffff6d7224 */ /* 0x000fe200078e0077 */
[C---:B------:R-:W-:Y:S01]  /*4fa0*/  F2FP.F16.F32.PACK_AB R203, R12.reuse, R203 ;  /* 0x000000cb0ccb723e */ /* 0x040fe200000000ff */
[----:B------:R-:W-:Y:S01]  /*4fb0*/  FADD.FTZ R10, R12, R57 ;  /* 0x000000390c0a7221 */ /* 0x000fe20000010000 */
[----:B------:R-:W-:Y:S01]  /*4fc0*/  MOV R73, R119 ;  /* 0x0000007700497202 */ /* 0x000fe20000000f00 */
[--C-:B------:R-:W-:Y:S01]  /*4fd0*/  IMAD.MOV.U32 R57, RZ, RZ, R119.reuse ;  /* 0x000000ffff397224 */ /* 0x100fe200078e0077 */
[----:B------:R-:W2:Y:S01]  /*4fe0*/  MUFU.EX2 R77, R77 ;  /* 0x0000004d004d7308 */ /* 0x000ea20000000800 */
[----:B-----5:R-:W-:Y:S01]  /*4ff0*/  IADD3 R11, -R3, UR42, R82 ;  /* 0x0000002a030b7c10 */ /* 0x020fe2000fffe152 */
[----:B------:R-:W-:Y:S01]  /*5000*/  FADD.FTZ R3, R197, R10 ;  /* 0x0000000ac5037221 */ /* 0x000fe20000010000 */
[----:B------:R-:W-:Y:S01]  /*5010*/  IMAD.MOV.U32 R10, RZ, RZ, RZ ;  /* 0x000000ffff0a7224 */ /* 0x000fe200078e00ff */
[----:B------:R-:W-:Y:S01]  /*5020*/  F2FP.F16.F32.PACK_AB R197, R14, R197 ;  /* 0x000000c50ec5723e */ /* 0x000fe200000000ff */
[----:B------:R-:W-:-:S02]  /*5030*/  IMAD.MOV.U32 R82, RZ, RZ, R119 ;  /* 0x000000ffff527224 */ /* 0x000fc400078e0077 */
[----:B------:R-:W-:Y:S01]  /*5040*/  IMAD.HI R48, R11, -0x6db6db6d, R10 ;  /* 0x924924930b307827 */ /* 0x000fe200078e020a */
[----:B------:R-:W4:Y:S03]  /*5050*/  MUFU.EX2 R13, R13 ;  /* 0x0000000d000d7308 */ /* 0x000f260000000800 */
[----:B------:R-:W-:Y:S01]  /*5060*/  FADD.FTZ R10, R14, R3 ;  /* 0x000000030e0a7221 */ /* 0x000fe20000010000 */
[----:B---3--:R-:W-:Y:S01]  /*5070*/  FADD.FTZ R3, R9, R200 ;  /* 0x000000c809037221 */ /* 0x008fe20000010000 */
[----:B------:R-:W-:Y:S01]  /*5080*/  F2FP.F16.F32.PACK_AB R200, R200, R9 ;  /* 0x00000009c8c8723e */ /* 0x000fe200000000ff */
[----:B------:R-:W-:Y:S02]  /*5090*/  IMAD.MOV.U32 R29, RZ, RZ, R119 ;  /* 0x000000ffff1d7224 */ /* 0x000fe400078e0077 */
[----:B------:R-:W-:Y:S01]  /*50a0*/  FADD.FTZ R11, R199, R10 ;  /* 0x0000000ac70b7221 */ /* 0x000fe20000010000 */
[----:B-1----:R-:W-:Y:S01]  /*50b0*/  FADD.FTZ R10, R202, R3 ;  /* 0x00000003ca0a7221 */ /* 0x002fe20000010000 */
[C---:B------:R-:W-:Y:S01]  /*50c0*/  F2FP.F16.F32.PACK_AB R199, R20.reuse, R199 ;  /* 0x000000c714c7723e */ /* 0x040fe200000000ff */
[----:B------:R1:W3:Y:S01]  /*50d0*/  MUFU.EX2 R196, R65 ;  /* 0x0000004100c47308 */ /* 0x0002e20000000800 */
[----:B------:R-:W-:Y:S01]  /*50e0*/  FADD.FTZ R46, R20, R11 ;  /* 0x0000000b142e7221 */ /* 0x000fe20000010000 */
[C---:B--2---:R-:W-:Y:S01]  /*50f0*/  FADD.FTZ R10, R77.reuse, R10 ;  /* 0x0000000a4d0a7221 */ /* 0x044fe20000010000 */
[----:B------:R-:W-:Y:S01]  /*5100*/  F2FP.F16.F32.PACK_AB R202, R77, R202 ;  /* 0x000000ca4dca723e */ /* 0x000fe200000000ff */
[----:B------:R-:W-:-:S02]  /*5110*/  IMAD.MOV.U32 R77, RZ, RZ, R119 ;  /* 0x000000ffff4d7224 */ /* 0x000fc400078e0077 */
[----:B------:R-:W-:Y:S01]  /*5120*/  FADD.FTZ R11, R193, R46 ;  /* 0x0000002ec10b7221 */ /* 0x000fe20000010000 */
[C---:B------:R-:W-:Y:S01]  /*5130*/  F2FP.F16.F32.PACK_AB R193, R26.reuse, R193 ;  /* 0x000000c11ac1723e */ /* 0x040fe200000000ff */
[----:B------:R-:W2:Y:S01]  /*5140*/  MUFU.EX2 R15, R15 ;  /* 0x0000000f000f7308 */ /* 0x000ea20000000800 */
[----:B----4-:R-:W-:Y:S01]  /*5150*/  FADD.FTZ R3, R13, R10 ;  /* 0x0000000a0d037221 */ /* 0x010fe20000010000 */
[----:B------:R-:W-:Y:S01]  /*5160*/  FADD.FTZ R10, R26, R11 ;  /* 0x0000000b1a0a7221 */ /* 0x000fe20000010000 */
[--C-:B-1----:R-:W-:Y:S02]  /*5170*/  IMAD.MOV.U32 R65, RZ, RZ, R119.reuse ;  /* 0x000000ffff417224 */ /* 0x102fe400078e0077 */
[----:B------:R-:W-:Y:S02]  /*5180*/  IMAD.MOV.U32 R26, RZ, RZ, R119 ;  /* 0x000000ffff1a7224 */ /* 0x000fe400078e0077 */
[----:B------:R-:W-:Y:S01]  /*5190*/  FADD.FTZ R11, R195, R10 ;  /* 0x0000000ac30b7221 */ /* 0x000fe20000010000 */
[----:B------:R-:W-:Y:S01]  /*51a0*/  F2FP.F16.F32.PACK_AB R195, R30, R195 ;  /* 0x000000c31ec3723e */ /* 0x000fe200000000ff */
[----:B------:R1:W4:Y:S01]  /*51b0*/  MUFU.EX2 R198, R69 ;  /* 0x0000004500c67308 */ /* 0x0003220000000800 */
[----:B---3--:R-:W-:Y:S01]  /*51c0*/  FADD.FTZ R2, R196, R3 ;  /* 0x00000003c4027221 */ /* 0x008fe20000010000 */
[----:B------:R-:W-:Y:S01]  /*51d0*/  FADD.FTZ R10, R30, R11 ;  /* 0x0000000b1e0a7221 */ /* 0x000fe20000010000 */
[----:B------:R-:W-:Y:S01]  /*51e0*/  F2FP.F16.F32.PACK_AB R196, R196, R13 ;  /* 0x0000000dc4c4723e */ /* 0x000fe200000000ff */
[----:B------:R-:W-:-:S02]  /*51f0*/  IMAD.MOV.U32 R30, RZ, RZ, R119 ;  /* 0x000000ffff1e7224 */ /* 0x000fc400078e0077 */
[----:B------:R-:W-:Y:S01]  /*5200*/  FADD.FTZ R11, R91, R10 ;  /* 0x0000000a5b0b7221 */ /* 0x000fe20000010000 */
[----:B------:R-:W-:Y:S01]  /*5210*/  IMAD.MOV.U32 R91, RZ, RZ, R119 ;  /* 0x000000ffff5b7224 */ /* 0x000fe200078e0077 */
[----:B------:R-:W3:Y:S01]  /*5220*/  MUFU.EX2 R21, R21 ;  /* 0x0000001500157308 */ /* 0x000ee20000000800 */
[----:B--2---:R-:W-:Y:S01]  /*5230*/  FADD.FTZ R3, R15, R2 ;  /* 0x000000020f037221 */ /* 0x004fe20000010000 */
[----:B------:R-:W-:Y:S01]  /*5240*/  FADD.FTZ R46, R28, R11 ;  /* 0x0000000b1c2e7221 */ /* 0x000fe20000010000 */
[--C-:B-1----:R-:W-:Y:S02]  /*5250*/  IMAD.MOV.U32 R69, RZ, RZ, R119.reuse ;  /* 0x000000ffff457224 */ /* 0x102fe400078e0077 */
[--C-:B------:R-:W-:Y:S02]  /*5260*/  IMAD.MOV.U32 R28, RZ, RZ, R119.reuse ;  /* 0x000000ffff1c7224 */ /* 0x100fe400078e0077 */
[----:B------:R-:W-:Y:S01]  /*5270*/  FADD.FTZ R11, R95, R46 ;  /* 0x0000002e5f0b7221 */ /* 0x000fe20000010000 */
[----:B------:R-:W-:Y:S01]  /*5280*/  IMAD.MOV.U32 R95, RZ, RZ, R119 ;  /* 0x000000ffff5f7224 */ /* 0x000fe200078e0077 */
[----:B------:R-:W1:Y:S01]  /*5290*/  MUFU.EX2 R27, R27 ;  /* 0x0000001b001b7308 */ /* 0x000e620000000800 */
[----:B----4-:R-:W-:Y:S01]  /*52a0*/  FADD.FTZ R2, R198, R3 ;  /* 0x00000003c6027221 */ /* 0x010fe20000010000 */
[----:B------:R-:W-:Y:S01]  /*52b0*/  FADD.FTZ R46, R32, R11 ;  /* 0x0000000b202e7221 */ /* 0x000fe20000010000 */
[----:B------:R-:W-:Y:S01]  /*52c0*/  F2FP.F16.F32.PACK_AB R198, R198, R15 ;  /* 0x0000000fc6c6723e */ /* 0x000fe200000000ff */
[----:B------:R-:W-:-:S02]  /*52d0*/  IMAD.MOV.U32 R32, RZ, RZ, R119 ;  /* 0x000000ffff207224 */ /* 0x000fc400078e0077 */
[----:B------:R-:W-:Y:S01]  /*52e0*/  FADD.FTZ R11, R99, R46 ;  /* 0x0000002e630b7221 */ /* 0x000fe20000010000 */
[----:B------:R-:W-:Y:S01]  /*52f0*/  IMAD.MOV.U32 R99, RZ, RZ, R119 ;  /* 0x000000ffff637224 */ /* 0x000fe200078e0077 */
[----:B------:R2:W4:Y:S01]  /*5300*/  MUFU.EX2 R194, R61 ;  /* 0x0000003d00c27308 */ /* 0x0005220000000800 */
[----:B---3--:R-:W-:Y:S01]  /*5310*/  FADD.FTZ R3, R21, R2 ;  /* 0x0000000215037221 */ /* 0x008fe20000010000 */
[----:B------:R-:W-:Y:S01]  /*5320*/  FADD.FTZ R46, R36, R11 ;  /* 0x0000000b242e7221 */ /* 0x000fe20000010000 */
[----:B------:R-:W-:Y:S02]  /*5330*/  IMAD.MOV.U32 R36, RZ, RZ, R119 ;  /* 0x000000ffff247224 */ /* 0x000fe400078e0077 */
[C---:B------:R-:W-:Y:S01]  /*5340*/  FADD.FTZ R2, R192.reuse, R3 ;  /* 0x00000003c0027221 */ /* 0x040fe20000010000 */
[----:B------:R-:W-:Y:S01]  /*5350*/  FADD.FTZ R11, R103, R46 ;  /* 0x0000002e670b7221 */ /* 0x000fe20000010000 */
[----:B------:R-:W-:Y:S01]  /*5360*/  F2FP.F16.F32.PACK_AB R192, R192, R21 ;  /* 0x00000015c0c0723e */ /* 0x000fe200000000ff */
[----:B------:R-:W3:Y:S01]  /*5370*/  MUFU.EX2 R31, R31 ;  /* 0x0000001f001f7308 */ /* 0x000ee20000000800 */
[----:B-1----:R-:W-:Y:S01]  /*5380*/  FADD.FTZ R3, R27, R2 ;  /* 0x000000021b037221 */ /* 0x002fe20000010000 */
[----:B------:R-:W-:Y:S01]  /*5390*/  FADD.FTZ R8, R38, R11 ;  /* 0x0000000b26087221 */ /* 0x000fe20000010000 */
[--C-:B------:R-:W-:Y:S01]  /*53a0*/  IMAD.MOV.U32 R103, RZ, RZ, R119.reuse ;  /* 0x000000ffff677224 */ /* 0x100fe200078e0077 */
[----:B--2---:R-:W-:Y:S01]  /*53b0*/  MOV R61, R119 ;  /* 0x00000077003d7202 */ /* 0x004fe20000000f00 */
[----:B------:R-:W-:-:S02]  /*53c0*/  IMAD.MOV.U32 R46, RZ, RZ, R119 ;  /* 0x000000ffff2e7224 */ /* 0x000fc400078e0077 */
[----:B------:R-:W-:Y:S01]  /*53d0*/  FADD.FTZ R11, R107, R8 ;  /* 0x000000086b0b7221 */ /* 0x000fe20000010000 */
[----:B------:R-:W-:Y:S01]  /*53e0*/  IMAD.MOV.U32 R107, RZ, RZ, R119 ;  /* 0x000000ffff6b7224 */ /* 0x000fe200078e0077 */
[----:B------:R1:W2:Y:S01]  /*53f0*/  MUFU.EX2 R188, R49 ;  /* 0x0000003100bc7308 */ /* 0x0002a20000000800 */
[----:B----4-:R-:W-:Y:S01]  /*5400*/  FADD.FTZ R2, R194, R3 ;  /* 0x00000003c2027221 */ /* 0x010fe20000010000 */
[----:B------:R-:W-:Y:S01]  /*5410*/  FADD.FTZ R8, R40, R11 ;  /* 0x0000000b28087221 */ /* 0x000fe20000010000 */
[----:B------:R-:W-:Y:S01]  /*5420*/  F2FP.F16.F32.PACK_AB R194, R194, R27 ;  /* 0x0000001bc2c2723e */ /* 0x000fe200000000ff */
[--C-:B------:R-:W-:Y:S02]  /*5430*/  IMAD.MOV.U32 R40, RZ, RZ, R119.reuse ;  /* 0x000000ffff287224 */ /* 0x100fe400078e0077 */
[----:B------:R-:W-:Y:S01]  /*5440*/  FADD.FTZ R11, R111, R8 ;  /* 0x000000086f0b7221 */ /* 0x000fe20000010000 */
[--C-:B------:R-:W-:Y:S01]  /*5450*/  IMAD.MOV.U32 R38, RZ, RZ, R119.reuse ;  /* 0x000000ffff267224 */ /* 0x100fe200078e0077 */
[----:B------:R-:W4:Y:S01]  /*5460*/  MUFU.EX2 R35, R35 ;  /* 0x0000002300237308 */ /* 0x000f220000000800 */
[----:B---3--:R-:W-:Y:S01]  /*5470*/  FADD.FTZ R3, R31, R2 ;  /* 0x000000021f037221 */ /* 0x008fe20000010000 */
[----:B-1----:R-:W-:Y:S01]  /*5480*/  SHF.R.U32.HI R49, RZ, 0x1f, R48 ;  /* 0x0000001fff317819 */ /* 0x002fe20000011630 */
[----:B------:R-:W-:-:S03]  /*5490*/  IMAD.MOV.U32 R27, RZ, RZ, R119 ;  /* 0x000000ffff1b7224 */ /* 0x000fc600078e0077 */
[----:B------:R-:W-:Y:S01]  /*54a0*/  LEA.HI.SX32 R49, R48, R49, 0x1a ;  /* 0x0000003130317211 */ /* 0x000fe200078fd2ff */
[----:B------:R-:W-:Y:S01]  /*54b0*/  IMAD.MOV.U32 R48, RZ, RZ, R119 ;  /* 0x000000ffff307224 */ /* 0x000fe200078e0077 */
[----:B------:R1:W3:Y:S01]  /*54c0*/  MUFU.EX2 R190, R53 ;  /* 0x0000003500be7308 */ /* 0x0002e20000000800 */
[C---:B--2---:R-:W-:Y:S01]  /*54d0*/  FADD.FTZ R2, R188.reuse, R3 ;  /* 0x00000003bc027221 */ /* 0x044fe20000010000 */
[----:B------:R-:W-:Y:S02]  /*54e0*/  VIMNMX R10, RZ, R49, !PT ;  /* 0x00000031ff0a7248 */ /* 0x000fe40007fe0100 */
[----:B------:R-:W-:Y:S02]  /*54f0*/  F2FP.F16.F32.PACK_AB R188, R188, R31 ;  /* 0x0000001fbcbc723e */ /* 0x000fe400000000ff */
[----:B------:R-:W-:Y:S01]  /*5500*/  ISETP.GE.AND P2, PT, R83, R10, PT ;  /* 0x0000000a5300720c */ /* 0x000fe20003f46270 */
[--C-:B------:R-:W-:Y:S01]  /*5510*/  IMAD.MOV.U32 R83, RZ, RZ, R119.reuse ;  /* 0x000000ffff537224 */ /* 0x100fe200078e0077 */
[----:B------:R-:W2:Y:S01]  /*5520*/  MUFU.EX2 R39, R39 ;  /* 0x0000002700277308 */ /* 0x000ea20000000800 */
[----:B----4-:R-:W-:Y:S01]  /*5530*/  FADD.FTZ R3, R35, R2 ;  /* 0x0000000223037221 */ /* 0x010fe20000010000 */
[----:B-1----:R-:W-:Y:S01]  /*5540*/  IMAD.MOV.U32 R53, RZ, RZ, R119 ;  /* 0x000000ffff357224 */ /* 0x002fe200078e0077 */
[----:B------:R-:W-:-:S02]  /*5550*/  MOV R49, R119 ;  /* 0x0000007700317202 */ /* 0x000fc40000000f00 */
[----:B------:R-:W-:-:S03]  /*5560*/  MOV R31, R119 ;  /* 0x00000077001f7202 */ /* 0x000fc60000000f00 */
[----:B------:R1:W4:Y:S01]  /*5570*/  MUFU.EX2 R184, R41 ;  /* 0x0000002900b87308 */ /* 0x0003220000000800 */
[C---:B---3--:R-:W-:Y:S01]  /*5580*/  FADD.FTZ R2, R190.reuse, R3 ;  /* 0x00000003be027221 */ /* 0x048fe20000010000 */
[----:B------:R-:W-:Y:S01]  /*5590*/  F2FP.F16.F32.PACK_AB R190, R190, R35 ;  /* 0x00000023bebe723e */ /* 0x000fe200000000ff */
[----:B------:R-:W-:-:S05]  /*55a0*/  IMAD.MOV.U32 R35, RZ, RZ, R119 ;  /* 0x000000ffff237224 */ /* 0x000fca00078e0077 */
[----:B------:R-:W3:Y:S01]  /*55b0*/  MUFU.EX2 R43, R43 ;  /* 0x0000002b002b7308 */ /* 0x000ee20000000800 */
[----:B--2---:R-:W-:Y:S01]  /*55c0*/  FADD.FTZ R3, R39, R2 ;  /* 0x0000000227037221 */ /* 0x004fe20000010000 */
[----:B-1----:R-:W-:-:S06]  /*55d0*/  IMAD.MOV.U32 R41, RZ, RZ, R119 ;  /* 0x000000ffff297224 */ /* 0x002fcc00078e0077 */
[----:B------:R1:W2:Y:S01]  /*55e0*/  MUFU.EX2 R186, R45 ;  /* 0x0000002d00ba7308 */ /* 0x0002a20000000800 */
[C---:B----4-:R-:W-:Y:S01]  /*55f0*/  FADD.FTZ R2, R184.reuse, R3 ;  /* 0x00000003b8027221 */ /* 0x050fe20000010000 */
[----:B------:R-:W-:Y:S01]  /*5600*/  F2FP.F16.F32.PACK_AB R184, R184, R39 ;  /* 0x00000027b8b8723e */ /* 0x000fe200000000ff */
[----:B------:R-:W-:-:S05]  /*5610*/  IMAD.MOV.U32 R39, RZ, RZ, R119 ;  /* 0x000000ffff277224 */ /* 0x000fca00078e0077 */
[----:B------:R-:W4:Y:S01]  /*5620*/  MUFU.EX2 R47, R47 ;  /* 0x0000002f002f7308 */ /* 0x000f220000000800 */
[----:B---3--:R-:W-:Y:S01]  /*5630*/  FADD.FTZ R3, R43, R2 ;  /* 0x000000022b037221 */ /* 0x008fe20000010000 */
[----:B-1----:R-:W-:-:S06]  /*5640*/  IMAD.MOV.U32 R45, RZ, RZ, R119 ;  /* 0x000000ffff2d7224 */ /* 0x002fcc00078e0077 */
[----:B------:R1:W3:Y:S01]  /*5650*/  MUFU.EX2 R180, R33 ;  /* 0x0000002100b47308 */ /* 0x0002e20000000800 */
[C---:B--2---:R-:W-:Y:S01]  /*5660*/  FADD.FTZ R2, R186.reuse, R3 ;  /* 0x00000003ba027221 */ /* 0x044fe20000010000 */
[----:B------:R-:W-:Y:S02]  /*5670*/  F2FP.F16.F32.PACK_AB R186, R186, R43 ;  /* 0x0000002bbaba723e */ /* 0x000fe400000000ff */
[----:B------:R-:W-:-:S04]  /*5680*/  MOV R43, R119 ;  /* 0x00000077002b7202 */ /* 0x000fc80000000f00 */
[----:B------:R-:W2:Y:S01]  /*5690*/  MUFU.EX2 R51, R51 ;  /* 0x0000003300337308 */ /* 0x000ea20000000800 */
[----:B----4-:R-:W-:Y:S01]  /*56a0*/  FADD.FTZ R3, R47, R2 ;  /* 0x000000022f037221 */ /* 0x010fe20000010000 */
[----:B-1----:R-:W-:-:S06]  /*56b0*/  IMAD.MOV.U32 R33, RZ, RZ, R119 ;  /* 0x000000ffff217224 */ /* 0x002fcc00078e0077 */
[----:B------:R1:W4:Y:S01]  /*56c0*/  MUFU.EX2 R42, R113 ;  /* 0x00000071002a7308 */ /* 0x0003220000000800 */
[C---:B---3--:R-:W-:Y:S01]  /*56d0*/  FADD.FTZ R2, R180.reuse, R3 ;  /* 0x00000003b4027221 */ /* 0x048fe20000010000 */
[----:B------:R-:W-:Y:S01]  /*56e0*/  F2FP.F16.F32.PACK_AB R180, R180, R47 ;  /* 0x0000002fb4b4723e */ /* 0x000fe200000000ff */
[----:B------:R-:W-:-:S05]  /*56f0*/  IMAD.MOV.U32 R47, RZ, RZ, R119 ;  /* 0x000000ffff2f7224 */ /* 0x000fca00078e0077 */
[----:B------:R3:W5:Y:S01]  /*5700*/  MUFU.EX2 R182, R37 ;  /* 0x0000002500b67308 */ /* 0x0007620000000800 */
[----:B--2---:R-:W-:Y:S01]  /*5710*/  FADD.FTZ R3, R51, R2 ;  /* 0x0000000233037221 */ /* 0x004fe20000010000 */
[----:B-1----:R-:W-:-:S06]  /*5720*/  IMAD.MOV.U32 R113, RZ, RZ, R119 ;  /* 0x000000ffff717224 */ /* 0x002fcc00078e0077 */
[----:B------:R-:W1:Y:S01]  /*5730*/  MUFU.EX2 R115, R115 ;  /* 0x0000007300737308 */ /* 0x000e620000000800 */
[C---:B----4-:R-:W-:Y:S01]  /*5740*/  FADD.FTZ R8, R42.reuse, R11 ;  /* 0x0000000b2a087221 */ /* 0x050fe20000010000 */
[----:B------:R-:W-:Y:S01]  /*5750*/  F2FP.F16.F32.PACK_AB R183, R42, R111 ;  /* 0x0000006f2ab7723e */ /* 0x000fe200000000ff */
[--C-:B------:R-:W-:Y:S01]  /*5760*/  IMAD.MOV.U32 R111, RZ, RZ, R119.reuse ;  /* 0x000000ffff6f7224 */ /* 0x100fe200078e0077 */
[----:B---3--:R-:W-:Y:S01]  /*5770*/  MOV R37, R119 ;  /* 0x0000007700257202 */ /* 0x008fe20000000f00 */
[----:B------:R-:W-:-:S03]  /*5780*/  IMAD.MOV.U32 R42, RZ, RZ, R119 ;  /* 0x000000ffff2a7224 */ /* 0x000fc600078e0077 */
[----:B------:R-:W2:Y:S01]  /*5790*/  MUFU.EX2 R55, R55 ;  /* 0x0000003700377308 */ /* 0x000ea20000000800 */
[C---:B-----5:R-:W-:Y:S01]  /*57a0*/  FADD.FTZ R2, R182.reuse, R3 ;  /* 0x00000003b6027221 */ /* 0x060fe20000010000 */
[----:B------:R-:W-:Y:S01]  /*57b0*/  F2FP.F16.F32.PACK_AB R182, R182, R51 ;  /* 0x00000033b6b6723e */ /* 0x000fe200000000ff */
[----:B------:R-:W-:-:S05]  /*57c0*/  IMAD.MOV.U32 R51, RZ, RZ, R119 ;  /* 0x000000ffff337224 */ /* 0x000fca00078e0077 */
        /* <DEDUP_REMOVED lines=8> */
[----:B------:R-:W-:Y:S01]  /*5850*/  IMAD.MOV.U32 R44, RZ, RZ, R119 ;  /* 0x000000ffff2c7224 */ /* 0x000fe200078e0077 */
[-C--:B------:R-:W-:Y:S02]  /*5860*/  MOV R115, R119.reuse ;  /* 0x0000007700737202 */ /* 0x080fe40000000f00 */
[----:B-1----:R-:W-:Y:S02]  /*5870*/  MOV R25, R119 ;  /* 0x0000007700197202 */ /* 0x002fe40000000f00 */
[----:B------:R-:W1:Y:S01]  /*5880*/  MUFU.EX2 R59, R59 ;  /* 0x0000003b003b7308 */ /* 0x000e620000000800 */
[C---:B-----5:R-:W-:Y:S01]  /*5890*/  FADD.FTZ R2, R176.reuse, R3 ;  /* 0x00000003b0027221 */ /* 0x060fe20000010000 */
[----:B------:R-:W-:Y:S01]  /*58a0*/  F2FP.F16.F32.PACK_AB R176, R176, R55 ;  /* 0x00000037b0b0723e */ /* 0x000fe200000000ff */
[----:B------:R-:W-:Y:S01]  /*58b0*/  IMAD.MOV.U32 R3, RZ, RZ, 0x3f800000 ;  /* 0x3f800000ff037424 */ /* 0x000fe200078e00ff */
[----:B------:R-:W-:-:S04]  /*58c0*/  MOV R55, R119 ;  /* 0x0000007700377202 */ /* 0x000fc80000000f00 */
[----:B------:R-:W3:Y:S01]  /*58d0*/  MUFU.EX2 R34, R34 ;  /* 0x0000002200227308 */ /* 0x000ee20000000800 */
[----:B--2---:R-:W-:-:S07]  /*58e0*/  FADD.FTZ R11, R121, R8 ;  /* 0x00000008790b7221 */ /* 0x004fce0000010000 */
[----:B------:R-:W2:Y:S01]  /*58f0*/  MUFU.EX2 R24, R24 ;  /* 0x0000001800187308 */ /* 0x000ea20000000800 */
[----:B-1----:R-:W-:Y:S01]  /*5900*/  FADD.FTZ R9, R59, R2 ;  /* 0x000000023b097221 */ /* 0x002fe20000010000 */
[----:B------:R-:W-:Y:S02]  /*5910*/  IMAD.MOV.U32 R2, RZ, RZ, 0x3f800000 ;  /* 0x3f800000ff027424 */ /* 0x000fe400078e00ff */
[C---:B---3--:R-:W-:Y:S01]  /*5920*/  FADD.FTZ R8, R34.reuse, R11 ;  /* 0x0000000b22087221 */ /* 0x048fe20000010000 */
[----:B------:R-:W-:Y:S01]  /*5930*/  F2FP.F16.F32.PACK_AB R179, R34, R121 ;  /* 0x0000007922b3723e */ /* 0x000fe200000000ff */
[----:B------:R-:W-:Y:S02]  /*5940*/  IMAD.MOV.U32 R34, RZ, RZ, R119 ;  /* 0x000000ffff227224 */ /* 0x000fe400078e0077 */
[C---:B--2---:R-:W-:Y:S01]  /*5950*/  FADD.FTZ R9, R24.reuse, R9 ;  /* 0x0000000918097221 */ /* 0x044fe20000010000 */
[----:B------:R-:W-:Y:S01]  /*5960*/  F2FP.F16.F32.PACK_AB R178, R24, R59 ;  /* 0x0000003b18b2723e */ /* 0x000fe200000000ff */
[----:B------:R-:W-:-:S02]  /*5970*/  IMAD.MOV.U32 R59, RZ, RZ, R119 ;  /* 0x000000ffff3b7224 */ /* 0x000fc400078e0077 */
[----:B------:R-:W-:Y:S01]  /*5980*/  IMAD.MOV.U32 R24, RZ, RZ, R119 ;  /* 0x000000ffff187224 */ /* 0x000fe200078e0077 */
[----:B------:R-:W-:Y:S06]  /*5990*/  @!P2 BRA `(.L_x_1865) ;  /* 0x000000480028a947 */ /* 0x000fec0003800000 */
[----:B------:R-:W-:Y:S01]  /*59a0*/  R2UR UR6, R17 ;  /* 0x00000000110672ca */ /* 0x000fe200000e0000 */
[----:B------:R-:W-:Y:S01]  /*59b0*/  IMAD.MOV.U32 R11, RZ, RZ, R4 ;  /* 0x000000ffff0b7224 */ /* 0x000fe200078e0004 */
[----:B------:R-:W-:Y:S01]  /*59c0*/  CS2R R118, SRZ ;  /* 0x0000000000767805 */ /* 0x000fe2000001ff00 */
        /* <DEDUP_REMOVED lines=9> */
[----:B------:R-:W-:Y:S01]  /*5a60*/  CS2R R86, SRZ ;  /* 0x0000000000567805 */ /* 0x000fe2000001ff00 */
[----:B------:R-:W-:Y:S01]  /*5a70*/  IMAD.U32 R13, RZ, RZ, UR6 ;  /* 0x00000006ff0d7e24 */ /* 0x000fe2000f8e00ff */
        /* <DEDUP_REMOVED lines=39> */
[----:B------:R-:W-:Y:S01]  /*5cf0*/  UMOV UR41, UR46 ;  /* 0x0000002e00297c82 */ /* 0x000fe20008000000 */
[----:B------:R-:W-:-:S05]  /*5d00*/  ULDC.64 UR60, c[0x0][0x3f8] ;  /* 0x0000fe00003c7ab9 */ /* 0x000fca0000000a00 */
.L_x_1874:
[----:B------:R-:W-:Y:S01]  /*5d10*/  R2UR UR10, R13 ;  /* 0x000000000d0a72ca */ /* 0x000fe200000e0000 */
[----:B------:R-:W-:-:S04]  /*5d20*/  UIADD3 UR6, UR41, 0x1, URZ ;  /* 0x0000000129067890 */ /* 0x000fc8000fffe03f */
[----:B------:R-:W-:-:S04]  /*5d30*/  UISETP.NE.AND UP0, UPT, UR6, 0x2, UPT ;  /* 0x000000020600788c */ /* 0x000fc8000bf05270 */
[----:B------:R-:W-:Y:S02]  /*5d40*/  USEL UR7, URZ, 0x1, UP0 ;  /* 0x000000013f077887 */ /* 0x000fe40008000000 */
[----:B------:R-:W-:Y:S02]  /*5d50*/  USEL UR46, UR6, URZ, UP0 ;  /* 0x0000003f062e7287 */ /* 0x000fe40008000000 */
[----:B------:R-:W-:-:S06]  /*5d60*/  ULOP3.LUT UR6, UR10, UR7, URZ, 0x3c, !UPT ;  /* 0x000000070a067292 */ /* 0x000fcc000f8e3c3f */
[----:B------:R-:W-:Y:S01]  /*5d70*/  MOV R17, UR6 ;  /* 0x0000000600117c02 */ /* 0x000fe20008000f00 */
[----:B------:R-:W-:Y:S06]  /*5d80*/  @!P0 BRA `(.L_x_1866) ;  /* 0x0000000000048947 */ /* 0x000fec0003800000 */
[----:B------:R-:W-:Y:S01]  /*5d90*/  BPT.TRAP 0x1 ;  /* 0x000000040000795c */ /* 0x000fe20000300000 */
.L_x_1866:
        /* <DEDUP_REMOVED lines=8> */
.L_x_1867:
[----:B--2---:R-:W-:Y:S05]  /*5e20*/  @P2 BRA `(.L_x_1868) ;  /* 0x0000000000082947 */ /* 0x004fea0003800000 */
[----:B------:R-:W2:Y:S02]  /*5e30*/  SYNCS.PHASECHK.TRANS64.TRYWAIT P2, [UR47+0x36830], R0 ;  /* 0x03683000ff0075a7 */ /* 0x000ea4000804016f */
[----:B--2---:R-:W-:Y:S05]  /*5e40*/  @!P2 BRA `(.L_x_1869) ;  /* 0x000000dc003ca947 */ /* 0x004fea0003800000 */
.L_x_1868:
[----:B------:R-:W-:Y:S01]  /*5e50*/  UIMAD UR6, UR46, 0xa80, UR40 ;  /* 0x00000a802e0678a4 */ /* 0x000fe2000f8e0228 */
[----:B------:R-:W-:Y:S01]  /*5e60*/  WARPGROUP.ARRIVE ;  /* 0x00000000000079c5 */ /* 0x000fe20000000000 */
[----:B------:R-:W-:Y:S01]  /*5e70*/  UMOV UR7, 0x40000040 ;  /* 0x4000004000077882 */ /* 0x000fe20000000000 */
[----:B------:R-:W-:Y:S01]  /*5e80*/  UMOV UR56, UR4 ;  /* 0x0000000400387c82 */ /* 0x000fe20008000000 */
[----:B------:R-:W-:Y:S01]  /*5e90*/  UIADD3 UR58, UR6, 0x80, URZ ;  /* 0x00000080063a7890 */ /* 0x000fe2000fffe03f */
[-C--:B------:R-:W-:Y:S01]  /*5ea0*/  FMUL.FTZ R24, R24, R2.reuse ;  /* 0x0000000218187220 */ /* 0x080fe20000410000 */
[----:B------:R-:W-:Y:S01]  /*5eb0*/  UMOV UR57, UR5 ;  /* 0x0000000500397c82 */ /* 0x000fe20008000000 */
[----:B------:R-:W-:Y:S01]  /*5ec0*/  UMOV UR59, 0x40000040 ;  /* 0x40000040003b7882 */ /* 0x000fe20000000000 */
[----:B------:R-:W-:Y:S02]  /*5ed0*/  UIADD3 UR10, UR6, 0x180, URZ ;  /* 0x00000180060a7890 */ /* 0x000fe4000fffe03f */
[----:B------:R-:W-:Y:S01]  /*5ee0*/  HGMMA.64x16x16.F32 R168, gdesc[UR4], RZ, !UPT, gsb0 ;  /* 0x0020000004a879f0 */ /* 0x000fe2000c0008ff */
        /* <DEDUP_REMOVED lines=60> */
[----:B------:R-:W-:Y:S01]  /*62b0*/  UMOV UR57, UR5 ;  /* 0x0000000500397c82 */ /* 0x000fe20008000000 */
        /* <DEDUP_REMOVED lines=71> */
[----:B------:R-:W-:-:S06]  /*6730*/  WARPGROUP.ARRIVE ;  /* 0x00000000000079c5 */ /* 0x000fcc0000000000 */
[----:B------:R-:W-:Y:S01]  /*6740*/  HGMMA.64x16x16.F32 R144, gdesc[UR56], RZ, !UPT, gsb0 ;  /* 0x00200000389079f0 */ /* 0x000fe2000c0008ff */
[----:B------:R-:W-:Y:S01]  /*6750*/  UMOV UR56, UR4 ;  /* 0x0000000400387c82 */ /* 0x000fe20008000000 */
[----:B------:R-:W-:Y:S01]  /*6760*/  UMOV UR57, UR5 ;  /* 0x0000000500397c82 */ /* 0x000fe20008000000 */
[----:B------:R-:W-:Y:S01]  /*6770*/  UMOV UR58, UR7 ;  /* 0x00000007003a7c82 */ /* 0x000fe20008000000 */
[----:B------:R-:W-:Y:S01]  /*6780*/  UMOV UR59, 0x40000040 ;  /* 0x40000040003b7882 */ /* 0x000fe20000000000 */
[----:B------:R-:W-:Y:S01]  /*6790*/  UIADD3 UR7, UR6, 0x300, URZ ;  /* 0x0000030006077890 */ /* 0x000fe2000fffe03f */
[----:B------:R-:W-:Y:S02]  /*67a0*/  WARPGROUP.DEPBAR.LE gsb0, 0x0 ;  /* 0x00008000000079c5 */ /* 0x000fe40000010000 */
        /* <DEDUP_REMOVED lines=99> */
[----:B------:R-:W-:Y:S02]  /*6de0*/  R2UR UR14, R6 ;  /* 0x00000000060e72ca */ /* 0x000fe400000e0000 */
[----:B------:R-:W-:-:S11]  /*6df0*/  R2UR UR15, R7 ;  /* 0x00000000070f72ca */ /* 0x000fd600000e0000 */
[----:B------:R-:W-:Y:S02]  /*6e00*/  UMOV UR56, UR14 ;  /* 0x0000000e00387c82 */ /* 0x000fe40008000000 */
[----:B------:R-:W-:Y:S01]  /*6e10*/  UMOV UR57, UR15 ;  /* 0x0000000f00397c82 */ /* 0x000fe20008000000 */
        /* <DEDUP_REMOVED lines=364> */
.L_x_1870:
[----:B------:R-:W-:Y:S02]  /*84e0*/  R2UR UR6, R16 ;  /* 0x00000000100672ca */ /* 0x000fe400000e0000 */
[----:B------:R-:W-:-:S11]  /*84f0*/  R2UR UR7, R13 ;  /* 0x000000000d0772ca */ /* 0x000fd600000e0000 */
[----:B------:R-:W-:Y:S02]  /*8500*/  ULEA UR6, UR41, UR6, 0x3 ;  /* 0x0000000629067291 */ /* 0x000fe4000f8e183f */
[----:B-12---:R-:W-:-:S05]  /*8510*/  IMAD.U32 R0, RZ, RZ, UR7 ;  /* 0x00000007ff007e24 */ /* 0x006fca000f8e00ff */
[----:B------:R-:W-:-:S04]  /*8520*/  SHF.L.U32 R0, R0, 0x1f, RZ ;  /* 0x0000001f00007819 */ /* 0x000fc800000006ff */
[----:B------:R1:W2:Y:S01]  /*8530*/  SYNCS.PHASECHK.TRANS64.TRYWAIT P2, [UR6+0x36850], R0 ;  /* 0x03685000ff0075a7 */ /* 0x0002a20008040146 */
[----:B------:R-:W-:Y:S05]  /*8540*/  @!P0 BRA `(.L_x_1871) ;  /* 0x0000000000048947 */ /* 0x000fea0003800000 */
[----:B------:R-:W-:Y:S01]  /*8550*/  BPT.TRAP 0x1 ;  /* 0x000000040000795c */ /* 0x000fe20000300000 */
.L_x_1871:
[----:B--2---:R-:W-:Y:S05]  /*8560*/  @P2 BRA `(.L_x_1872) ;  /* 0x0000000000082947 */ /* 0x004fea0003800000 */
[----:B------:R-:W2:Y:S02]  /*8570*/  SYNCS.PHASECHK.TRANS64.TRYWAIT P2, [UR6+0x36850], R0 ;  /* 0x03685000ff0075a7 */ /* 0x000ea40008040146 */
[----:B--2---:R-:W-:Y:S05]  /*8580*/  @!P2 BRA `(.L_x_1873) ;  /* 0x000000b40084a947 */ /* 0x004fea0003800000 */
.L_x_1872:
[----:B------:R-:W-:Y:S01]  /*8590*/  R2UR UR7, R16 ;  /* 0x00000000100772ca */ /* 0x000fe200000e0000 */
[----:B------:R-:W-:Y:S01]  /*85a0*/  WARPGROUP.ARRIVE ;  /* 0x00000000000079c5 */ /* 0x000fe20000000000 */
[----:B------:R-:W-:Y:S01]  /*85b0*/  UMOV UR11, 0x40000040 ;  /* 0x40000040000b7882 */ /* 0x000fe20000000000 */
[----:B-12---:R-:W1:Y:S01]  /*85c0*/  LDC R0, c[0x0][0x288] ;  /* 0x0000a200ff007b82 */ /* 0x006e620000000800 */
[----:B------:R-:W-:Y:S01]  /*85d0*/  UISETP.NE.U32.AND UP0, UPT, UR60, URZ, UPT ;  /* 0x0000003f3c00728c */ /* 0x000fe2000bf05070 */
[----:B------:R-:W-:Y:S01]  /*85e0*/  ULDC UR15, c[0x0][0x404] ;  /* 0x00010100000f7ab9 */ /* 0x000fe20000000800 */
[----:B------:R-:W-:Y:S02]  /*85f0*/  ULDC UR14, c[0x0][0x2e0] ;  /* 0x0000b800000e7ab9 */ /* 0x000fe40000000800 */
[----:B------:R-:W-:-:S05]  /*8600*/  UISETP.NE.AND.EX UP0, UPT, UR61, URZ, UPT, UP0 ;  /* 0x0000003f3d00728c */ /* 0x000fca000bf05300 */
[----:B------:R-:W-:-:S04]  /*8610*/  UIADD3 UR7, UR7, 0x400, URZ ;  /* 0x0000040007077890 */ /* 0x000fc8000fffe03f */
[----:B------:R-:W-:-:S04]  /*8620*/  USHF.R.U32.HI UR7, URZ, 0x4, UR7 ;  /* 0x000000043f077899 */ /* 0x000fc80008011607 */
[----:B------:R-:W-:-:S04]  /*8630*/  ULOP3.LUT UR7, UR7, 0x3fff, URZ, 0xc0, !UPT ;  /* 0x00003fff07077892 */ /* 0x000fc8000f8ec03f */
[----:B------:R-:W-:-:S04]  /*8640*/  ULOP3.LUT UR7, UR7, 0x3800000, URZ, 0xfc, !UPT ;  /* 0x0380000007077892 */ /* 0x000fc8000f8efc3f */
[----:B------:R-:W-:-:S03]  /*8650*/  UIMAD UR7, UR41, 0xa80, UR7 ;  /* 0x00000a80290778a4 */ /* 0x000fc6000f8e0207 */
[----:B------:R-:W-:-:S04]  /*8660*/  UMOV UR41, UR46 ;  /* 0x0000002e00297c82 */ /* 0x000fc80008000000 */
        /* <DEDUP_REMOVED lines=12> */
[----:B------:R-:W-:Y:S02]  /*8730*/  UIMAD UR10, UR45, -0x70, UR42 ;  /* 0xffffff902d0a78a4 */ /* 0x000fe4000f8e022a */
[----:B------:R-:W-:Y:S02]  /*8740*/  USEL UR11, UR15, 0x1, UP0 ;  /* 0x000000010f0b7887 */ /* 0x000fe40008000000 */
[----:B------:R-:W-:-:S04]  /*8750*/  UIADD3 UR10, UR10, 0x1, URZ ;  /* 0x000000010a0a7890 */ /* 0x000fc8000fffe03f */
[----:B------:R-:W-:-:S03]  /*8760*/  UIMAD UR10, UR11, UR14, UR10 ;  /* 0x0000000e0b0a72a4 */ /* 0x000fc6000f8e020a */
[----:B------:R-:W-:-:S03]  /*8770*/  UMOV UR11, 0x40000040 ;  /* 0x40000040000b7882 */ /* 0x000fc60000000000 */
[----:B-1----:R-:W-:Y:S01]  /*8780*/  IADD3 R0, -R0, UR10, RZ ;  /* 0x0000000a00007c10 */ /* 0x002fe2000fffe1ff */
[----:B------:R-:W-:-:S04]  /*8790*/  UIADD3 UR10, UR7, 0x180, URZ ;  /* 0x00000180070a7890 */ /* 0x000fc8000fffe03f */
[----:B------:R-:W-:-:S04]  /*87a0*/  IMAD R3, R205, -0x2, R0 ;  /* 0xfffffffecd037824 */ /* 0x000fc800078e0200 */
[----:B------:R-:W-:-:S05]  /*87b0*/  IMAD.IADD R4, R206, 0x1, R3 ;  /* 0x00000001ce047824 */ /* 0x000fca00078e0203 */
[C---:B------:R-:W-:Y:S02]  /*87c0*/  ISETP.GT.AND P2, PT, R4.reuse, RZ, PT ;  /* 0x000000ff0400720c */ /* 0x040fe40003f44270 */
[----:B------:R-:W-:Y:S02]  /*87d0*/  ISETP.GT.AND P3, PT, R4, 0x1, PT ;  /* 0x000000010400780c */ /* 0x000fe40003f64270 */
        /* <DEDUP_REMOVED lines=53> */
[----:B------:R-:W-:Y:S01]  /*8b30*/  FSEL R161, R140, -INF , P2 ;  /* 0xff8000008ca17808 */ /* 0x000fe20001000000 */
[----:B------:R-:W-:Y:S01]  /*8b40*/  IMAD.U32 R140, RZ, RZ, UR6 ;  /* 0x00000006ff8c7e24 */ /* 0x000fe2000f8e00ff */
[----:B------:R-:W-:Y:S01]  /*8b50*/  FMNMX.FTZ R0, R137, R0, !PT ;  /* 0x0000000089007209 */ /* 0x000fe20007810000 */
[----:B------:R-:W-:Y:S01]  /*8b60*/  UIADD3 UR6, UR45, -0x1, URZ ;  /* 0xffffffff2d067890 */ /* 0x000fe2000fffe03f */
[----:B------:R-:W-:Y:S01]  /*8b70*/  ISETP.GT.AND P2, PT, R4, 0x50, PT ;  /* 0x000000500400780c */ /* 0x000fe20003f44270 */
[----:B------:R-:W-:Y:S01]  /*8b80*/  @!P1 VIADD R140, R140, 0x36860 ;  /* 0x000368608c8c9836 */ /* 0x000fe20000000000 */
        /* <DEDUP_REMOVED lines=8> */
[C---:B------:R-:W-:Y:S02]  /*8c10*/  ISETP.GT.AND P3, PT, R4.reuse, 0x59, PT ;  /* 0x000000590400780c */ /* 0x040fe40003f64270 */
[----:B------:R-:W-:Y:S02]  /*8c20*/  FMNMX.FTZ R0, R129, R0, !PT ;  /* 0x0000000081007209 */ /* 0x000fe40007810000 */
[----:B------:R-:W-:Y:S02]  /*8c30*/  FSEL R133, R133, -INF , P3 ;  /* 0xff80000085857808 */ /* 0x000fe40001800000 */
[----:B------:R-:W-:Y:S02]  /*8c40*/  ISETP.GT.AND P3, PT, R4, 0x61, PT ;  /* 0x000000610400780c */ /* 0x000fe40003f64270 */
[----:B------:R-:W-:Y:S01]  /*8c50*/  @!P1 PRMT R140, RZ, 0x654, R140 ;  /* 0x00000654ff8c9816 */ /* 0x000fe2000000008c */
[----:B------:R-:W-:Y:S02]  /*8c60*/  WARPGROUP.DEPBAR.LE gsb0, 0x0 ;  /* 0x00008000000079c5 */ /* 0x000fe40000010000 */
[----:B------:R-:W-:Y:S01]  /*8c70*/  WARPGROUP.ARRIVE ;  /* 0x00000000000079c5 */ /* 0x000fe20000000000 */
[----:B------:R-:W-:-:S02]  /*8c80*/  FSEL R193, R121, -INF , P3 ;  /* 0xff80000079c17808 */ /* 0x000fc40001800000 */
[----:B------:R-:W-:-:S03]  /*8c90*/  ISETP.GT.AND P3, PT, R4, 0x69, PT ;  /* 0x000000690400780c */ /* 0x000fc60003f64270 */
[----:B------:R-:W-:Y:S01]  /*8ca0*/  HGMMA.64x192x16.F32 R24, R188, gdesc[UR8].tnspB, R24, gsb0 ;  /* 0x42e00008bc187df0 */ /* 0x000fe20008000818 */
[----:B------:R-:W-:Y:S01]  /*8cb0*/  UIADD3 UR10, UR7, 0x200, URZ ;  /* 0x00000200070a7890 */ /* 0x000fe2000fffe03f */
[----:B------:R-:W-:Y:S01]  /*8cc0*/  FSEL R125, R125, -INF , P3 ;  /* 0xff8000007d7d7808 */ /* 0x000fe20001800000 */
[----:B------:R-:W-:Y:S01]  /*8cd0*/  UMOV UR11, 0x40000040 ;  /* 0x40000040000b7882 */ /* 0x000fe20000000000 */
[----:B------:R-:W-:Y:S02]  /*8ce0*/  WARPGROUP.DEPBAR.LE gsb0, 0x0 ;  /* 0x00008000000079c5 */ /* 0x000fe40000010000 */
[----:B------:R-:W-:Y:S01]  /*8cf0*/  WARPGROUP.ARRIVE ;  /* 0x00000000000079c5 */ /* 0x000fe20000000000 */
[----:B------:R-:W-:Y:S02]  /*8d00*/  FSEL R189, R132, -INF , P2 ;  /* 0xff80000084bd7808 */ /* 0x000fe40001000000 */
[----:B------:R-:W-:Y:S02]  /*8d10*/  ISETP.GT.AND P2, PT, R4, 0x60, PT ;  /* 0x000000600400780c */ /* 0x000fe40003f44270 */
[----:B------:R-:W-:-:S09]  /*8d20*/  FMNMX.FTZ R0, R189, R0, !PT ;  /* 0x00000000bd007209 */ /* 0x000fd20007810000 */
[----:B------:R-:W-:Y:S01]  /*8d30*/  HGMMA.64x192x16.F32 R24, R184, gdesc[UR8].tnspB, R24, gsb0 ;  /* 0x42e00008b8187df0 */ /* 0x000fe20008000818 */
[----:B------:R-:W-:Y:S01]  /*8d40*/  FSEL R191, R120, -INF , P2 ;  /* 0xff80000078bf7808 */ /* 0x000fe20001000000 */
[----:B------:R-:W-:Y:S01]  /*8d50*/  UIADD3 UR10, UR7, 0x280, URZ ;  /* 0x00000280070a7890 */ /* 0x000fe2000fffe03f */
[----:B------:R-:W-:Y:S01]  /*8d60*/  FMNMX.FTZ R0, R133, R0, !PT ;  /* 0x0000000085007209 */ /* 0x000fe20007810000 */
[----:B------:R-:W-:Y:S01]  /*8d70*/  UMOV UR11, 0x40000040 ;  /* 0x40000040000b7882 */ /* 0x000fe20000000000 */
[C---:B------:R-:W-:Y:S01]  /*8d80*/  ISETP.GT.AND P2, PT, R4.reuse, 0x68, PT ;  /* 0x000000680400780c */ /* 0x040fe20003f44270 */
[----:B------:R-:W-:Y:S01]  /*8d90*/  VIADD R4, R4, 0x8 ;  /* 0x0000000804047836 */ /* 0x000fe20000000000 */
[----:B------:R-:W-:Y:S02]  /*8da0*/  FMNMX.FTZ R0, R191, R0, !PT ;  /* 0x00000000bf007209 */ /* 0x000fe40007810000 */
[----:B------:R-:W-:Y:S02]  /*8db0*/  FSEL R195, R124, -INF , P2 ;  /* 0xff8000007cc37808 */ /* 0x000fe40001000000 */
[----:B------:R-:W-:-:S02]  /*8dc0*/  FMNMX.FTZ R0, R193, R0, !PT ;  /* 0x00000000c1007209 */ /* 0x000fc40007810000 */
[C---:B------:R-:W-:Y:S02]  /*8dd0*/  ISETP.GT.AND P3, PT, R4.reuse, RZ, PT ;  /* 0x000000ff0400720c */ /* 0x040fe40003f64270 */
[----:B------:R-:W-:Y:S02]  /*8de0*/  FMNMX.FTZ R0, R195, R0, !PT ;  /* 0x00000000c3007209 */ /* 0x000fe40007810000 */
[----:B------:R-:W-:Y:S02]  /*8df0*/  ISETP.GT.AND P4, PT, R4, 0x1, PT ;  /* 0x000000010400780c */ /* 0x000fe40003f84270 */
[----:B------:R-:W-:Y:S02]  /*8e00*/  FMNMX.FTZ R14, R125, R0, !PT ;  /* 0x000000007d0e7209 */ /* 0x000fe40007810000 */
[----:B------:R-:W1:Y:S01]  /*8e10*/  LDC R0, c[0x0][0x988] ;  /* 0x00026200ff007b82 */ /* 0x000e620000000800 */
[----:B------:R-:W-:Y:S02]  /*8e20*/  FSEL R170, R170, -INF , P3 ;  /* 0xff800000aaaa7808 */ /* 0x000fe40001800000 */
[----:B------:R-:W2:Y:S01]  /*8e30*/  SHFL.BFLY PT, R5, R14, 0x2, 0x1f ;  /* 0x0c401f000e057f89 */ /* 0x000ea200000e0000 */
[----:B------:R-:W-:-:S02]  /*8e40*/  ISETP.GT.AND P3, PT, R4, 0x8, PT ;  /* 0x000000080400780c */ /* 0x000fc40003f64270 */
[----:B------:R-:W-:Y:S02]  /*8e50*/  FSEL R171, R171, -INF , P4 ;  /* 0xff800000abab7808 */ /* 0x000fe40002000000 */
[----:B------:R-:W-:Y:S02]  /*8e60*/  ISETP.GT.AND P4, PT, R4, 0x9, PT ;  /* 0x000000090400780c */ /* 0x000fe40003f84270 */
[----:B--2---:R-:W-:Y:S02]  /*8e70*/  FMNMX.FTZ R20, R14, R5, !PT ;  /* 0x000000050e147209 */ /* 0x004fe40007810000 */
[----:B------:R-:W-:-:S03]  /*8e80*/  FMNMX.FTZ R14, R170, R11, !PT ;  /* 0x0000000baa0e7209 */ /* 0x000fc60007810000 */
[----:B------:R-:W2:Y:S01]  /*8e90*/  SHFL.BFLY PT, R5, R20, 0x1, 0x1f ;  /* 0x0c201f0014057f89 */ /* 0x000ea200000e0000 */
[----:B------:R-:W-:Y:S02]  /*8ea0*/  FMNMX.FTZ R14, R171, R14, !PT ;  /* 0x0000000eab0e7209 */ /* 0x000fe40007810000 */
[----:B--2---:R-:W-:-:S04]  /*8eb0*/  FMNMX.FTZ R5, R20, R5, !PT ;  /* 0x0000000514057209 */ /* 0x004fc80007810000 */
[C---:B------:R-:W-:Y:S01]  /*8ec0*/  FSETP.NEU.FTZ.AND P2, PT, R5.reuse, -INF , PT ;  /* 0xff8000000500780b */ /* 0x040fe20003f5d000 */
[----:B-1----:R-:W-:-:S05]  /*8ed0*/  FMUL.FTZ R2, R5, R0 ;  /* 0x0000000005027220 */ /* 0x002fca0000410000 */
[----:B------:R-:W-:-:S05]  /*8ee0*/  FSEL R2, R2, RZ, P2 ;  /* 0x000000ff02027208 */ /* 0x000fca0001000000 */
        /* <DEDUP_REMOVED lines=31> */
[----:B------:R-:W-:Y:S01]  /*90e0*/  FSEL R185, R174, -INF , P3 ;  /* 0xff800000aeb97808 */ /* 0x000fe20001800000 */
[-CC-:B------:R-:W-:Y:S01]  /*90f0*/  FFMA.FTZ R184, R15, R0.reuse, -R2.reuse ;  /* 0x000000000fb87223 */ /* 0x180fe20000010802 */
[----:B------:R-:W-:Y:S01]  /*9100*/  FSEL R187, R175, -INF , P4 ;  /* 0xff800000afbb7808 */ /* 0x000fe20002000000 */
[--C-:B------:R-:W-:Y:S01]  /*9110*/  FFMA.FTZ R175, R197, R0, -R2.reuse ;  /* 0x00000000c5af7223 */ /* 0x100fe20000010802 */
[C---:B------:R-:W-:Y:S01]  /*9120*/  ISETP.GT.AND P3, PT, R4.reuse, 0x10, PT ;  /* 0x000000100400780c */ /* 0x040fe20003f64270 */
[----:B------:R-:W-:Y:S01]  /*9130*/  HGMMA.64x192x16.F32 R24, R180, gdesc[UR8].tnspB, R24, gsb0 ;  /* 0x42e00008b4187df0 */ /* 0x000fe20008000818 */
[----:B------:R-:W-:Y:S01]  /*9140*/  FMNMX.FTZ R14, R185, R14, !PT ;  /* 0x0000000eb90e7209 */ /* 0x000fe20007810000 */
[----:B------:R-:W-:Y:S01]  /*9150*/  UIADD3 UR10, UR7, 0x300, URZ ;  /* 0x00000300070a7890 */ /* 0x000fe2000fffe03f */
[----:B------:R-:W-:Y:S01]  /*9160*/  ISETP.GT.AND P4, PT, R4, 0x11, PT ;  /* 0x000000110400780c */ /* 0x000fe20003f84270 */
[----:B------:R-:W-:Y:S01]  /*9170*/  UMOV UR11, 0x40000040 ;  /* 0x40000040000b7882 */ /* 0x000fe20000000000 */
[----:B------:R-:W-:Y:S01]  /*9180*/  FSEL R197, R162, -INF , P3 ;  /* 0xff800000a2c57808 */ /* 0x000fe20001800000 */
[--C-:B------:R-:W-:Y:S01]  /*9190*/  FFMA.FTZ R15, R137, R0, -R2.reuse ;  /* 0x00000000890f7223 */ /* 0x100fe20000010802 */
[----:B------:R-:W-:Y:S01]  /*91a0*/  FMNMX.FTZ R14, R187, R14, !PT ;  /* 0x0000000ebb0e7209 */ /* 0x000fe20007810000 */
[-CC-:B------:R-:W-:Y:S01]  /*91b0*/  FFMA.FTZ R137, R141, R0.reuse, -R2.reuse ;  /* 0x000000008d897223 */ /* 0x180fe20000010802 */
[C---:B------:R-:W-:Y:S01]  /*91c0*/  ISETP.GT.AND P3, PT, R4.reuse, 0x18, PT ;  /* 0x000000180400780c */ /* 0x040fe20003f64270 */
[-CC-:B------:R-:W-:Y:S01]  /*91d0*/  FFMA.FTZ R186, R161, R0.reuse, -R2.reuse ;  /* 0x00000000a1ba7223 */ /* 0x180fe20000010802 */
[----:B------:R-:W-:Y:S01]  /*91e0*/  FSEL R163, R163, -INF , P4 ;  /* 0xff800000a3a37808 */ /* 0x000fe20002000000 */
[----:B------:R-:W-:Y:S01]  /*91f0*/  FFMA.FTZ R141, R193, R0, -R2 ;  /* 0x00000000c18d7223 */ /* 0x000fe20000010802 */
[----:B------:R-:W-:Y:S01]  /*9200*/  FMNMX.FTZ R14, R197, R14, !PT ;  /* 0x0000000ec50e7209 */ /* 0x000fe20007810000 */
[----:B------:R-:W-:Y:S01]  /*9210*/  MUFU.EX2 R175, R175 ;  /* 0x000000af00af7308 */ /* 0x000fe20000000800 */
[----:B------:R-:W-:-:S02]  /*9220*/  ISETP.GT.AND P4, PT, R4, 0x19, PT ;  /* 0x000000190400780c */ /* 0x000fc40003f84270 */
[----:B------:R-:W-:Y:S02]  /*9230*/  FSEL R199, R166, -INF , P3 ;  /* 0xff800000a6c77808 */ /* 0x000fe40001800000 */
[----:B------:R-:W-:Y:S02]  /*9240*/  FMNMX.FTZ R14, R163, R14, !PT ;  /* 0x0000000ea30e7209 */ /* 0x000fe40007810000 */
[----:B------:R-:W-:Y:S01]  /*9250*/  FSEL R201, R167, -INF , P4 ;  /* 0xff800000a7c97808 */ /* 0x000fe20002000000 */
[----:B------:R-:W-:Y:S01]  /*9260*/  FFMA.FTZ R167, R203, R0, -R2 ;  /* 0x00000000cba77223 */ /* 0x000fe20000010802 */
[C---:B------:R-:W-:Y:S01]  /*9270*/  ISETP.GT.AND P3, PT, R4.reuse, 0x20, PT ;  /* 0x000000200400780c */ /* 0x040fe20003f64270 */
[----:B------:R-:W-:Y:S01]  /*9280*/  MUFU.EX2 R184, R184 ;  /* 0x000000b800b87308 */ /* 0x000fe20000000800 */
[----:B------:R-:W-:Y:S02]  /*9290*/  FMNMX.FTZ R14, R199, R14, !PT ;  /* 0x0000000ec70e7209 */ /* 0x000fe40007810000 */
[----:B------:R-:W-:-:S02]  /*92a0*/  ISETP.GT.AND P4, PT, R4, 0x21, PT ;  /* 0x000000210400780c */ /* 0x000fc40003f84270 */
[----:B------:R-:W-:Y:S02]  /*92b0*/  FSEL R203, R154, -INF , P3 ;  /* 0xff8000009acb7808 */ /* 0x000fe40001800000 */
[----:B------:R-:W-:Y:S01]  /*92c0*/  FMNMX.FTZ R14, R201, R14, !PT ;  /* 0x0000000ec90e7209 */ /* 0x000fe20007810000 */
[----:B------:R-:W-:Y:S01]  /*92d0*/  MUFU.EX2 R167, R167 ;  /* 0x000000a700a77308 */ /* 0x000fe20000000800 */
[C---:B------:R-:W-:Y:S02]  /*92e0*/  ISETP.GT.AND P3, PT, R4.reuse, 0x28, PT ;  /* 0x000000280400780c */ /* 0x040fe40003f64270 */
[----:B------:R-:W-:Y:S02]  /*92f0*/  FSEL R155, R155, -INF , P4 ;  /* 0xff8000009b9b7808 */ /* 0x000fe40002000000 */
[----:B------:R-:W-:Y:S02]  /*9300*/  FMNMX.FTZ R14, R203, R14, !PT ;  /* 0x0000000ecb0e7209 */ /* 0x000fe40007810000 */
[----:B------:R-:W-:Y:S01]  /*9310*/  ISETP.GT.AND P4, PT, R4, 0x29, PT ;  /* 0x000000290400780c */ /* 0x000fe20003f84270 */
[----:B------:R-:W-:Y:S01]  /*9320*/  MUFU.EX2 R15, R15 ;  /* 0x0000000f000f7308 */ /* 0x000fe20000000800 */
[----:B------:R-:W-:-:S02]  /*9330*/  FSEL R217, R158, -INF , P3 ;  /* 0xff8000009ed97808 */ /* 0x000fc40001800000 */
[----:B------:R-:W-:Y:S02]  /*9340*/  FMNMX.FTZ R14, R155, R14, !PT ;  /* 0x0000000e9b0e7209 */ /* 0x000fe40007810000 */
[----:B------:R-:W-:Y:S01]  /*9350*/  FSEL R219, R159, -INF , P4 ;  /* 0xff8000009fdb7808 */ /* 0x000fe20002000000 */
[----:B------:R-:W-:Y:S01]  /*9360*/  FFMA.FTZ R159, R173, R0, -R2 ;  /* 0x00000000ad9f7223 */ /* 0x000fe20000010802 */
[C---:B------:R-:W-:Y:S01]  /*9370*/  ISETP.GT.AND P3, PT, R4.reuse, 0x30, PT ;  /* 0x000000300400780c */ /* 0x040fe20003f64270 */
[----:B------:R-:W-:Y:S01]  /*9380*/  MUFU.EX2 R186, R186 ;  /* 0x000000ba00ba7308 */ /* 0x000fe20000000800 */
[----:B------:R-:W-:Y:S02]  /*9390*/  FMNMX.FTZ R14, R217, R14, !PT ;  /* 0x0000000ed90e7209 */ /* 0x000fe40007810000 */
[----:B------:R-:W-:Y:S02]  /*93a0*/  ISETP.GT.AND P4, PT, R4, 0x31, PT ;  /* 0x000000310400780c */ /* 0x000fe40003f84270 */
[----:B------:R-:W-:-:S02]  /*93b0*/  FSEL R173, R146, -INF , P3 ;  /* 0xff80000092ad7808 */ /* 0x000fc40001800000 */
[----:B------:R-:W-:Y:S01]  /*93c0*/  FMNMX.FTZ R14, R219, R14, !PT ;  /* 0x0000000edb0e7209 */ /* 0x000fe20007810000 */
[----:B------:R-:W-:Y:S01]  /*93d0*/  MUFU.EX2 R159, R159 ;  /* 0x0000009f009f7308 */ /* 0x000fe20000000800 */
[C---:B------:R-:W-:Y:S02]  /*93e0*/  ISETP.GT.AND P3, PT, R4.reuse, 0x38, PT ;  /* 0x000000380400780c */ /* 0x040fe40003f64270 */
[----:B------:R-:W-:Y:S01]  /*93f0*/  FSEL R221, R147, -INF , P4 ;  /* 0xff80000093dd7808 */ /* 0x000fe20002000000 */
[----:B------:R-:W-:Y:S01]  /*9400*/  FFMA.FTZ R147, R153, R0, -R2 ;  /* 0x0000000099937223 */ /* 0x000fe20000010802 */
[----:B------:R-:W-:Y:S02]  /*9410*/  FMNMX.FTZ R14, R173, R14, !PT ;  /* 0x0000000ead0e7209 */ /* 0x000fe40007810000 */
[----:B------:R-:W-:Y:S01]  /*9420*/  ISETP.GT.AND P4, PT, R4, 0x39, PT ;  /* 0x000000390400780c */ /* 0x000fe20003f84270 */
[----:B------:R-:W-:Y:S01]  /*9430*/  MUFU.EX2 R137, R137 ;  /* 0x0000008900897308 */ /* 0x000fe20000000800 */
[----:B------:R-:W-:-:S02]  /*9440*/  FSEL R165, R150, -INF , P3 ;  /* 0xff80000096a57808 */ /* 0x000fc40001800000 */
[----:B------:R-:W-:Y:S02]  /*9450*/  FMNMX.FTZ R14, R221, R14, !PT ;  /* 0x0000000edd0e7209 */ /* 0x000fe40007810000 */
[----:B------:R-:W-:Y:S02]  /*9460*/  FSEL R151, R151, -INF , P4 ;  /* 0xff80000097977808 */ /* 0x000fe40002000000 */
        /* <DEDUP_REMOVED lines=25> */
[----:B------:R-:W-:-:S02]  /*9600*/  FSEL R225, R134, -INF , P3 ;  /* 0xff80000086e17808 */ /* 0x000fc40001800000 */
[----:B------:R-:W-:Y:S02]  /*9610*/  FMNMX.FTZ R14, R131, R14, !PT ;  /* 0x0000000e830e7209 */ /* 0x000fe40007810000 */
[----:B------:R-:W-:Y:S02]  /*9620*/  FSEL R135, R135, -INF , P4 ;  /* 0xff80000087877808 */ /* 0x000fe40002000000 */
[C---:B------:R-:W-:Y:S02]  /*9630*/  ISETP.GT.AND P3, PT, R4.reuse, 0x60, PT ;  /* 0x000000600400780c */ /* 0x040fe40003f64270 */
        /* <DEDUP_REMOVED lines=10> */
[----:B------:R-:W-:Y:S01]  /*96e0*/  FSEL R229, R127, -INF , P4 ;  /* 0xff8000007fe57808 */ /* 0x000fe20002000000 */
[--C-:B------:R-:W-:Y:S01]  /*96f0*/  FFMA.FTZ R127, R149, R0, -R2.reuse ;  /* 0x00000000957f7223 */ /* 0x100fe20000010802 */
[----:B------:R-:W-:Y:S02]  /*9700*/  FMNMX.FTZ R14, R227, R14, !PT ;  /* 0x0000000ee30e7209 */ /* 0x000fe40007810000 */
[----:B------:R-:W-:Y:S02]  /*9710*/  R2UR UR7, R17 ;  /* 0x00000000110772ca */ /* 0x000fe400000e0000 */
[----:B------:R-:W-:Y:S01]  /*9720*/  FMNMX.FTZ R14, R229, R14, !PT ;  /* 0x0000000ee50e7209 */ /* 0x000fe20007810000 */
[----:B------:R-:W-:Y:S04]  /*9730*/  MUFU.EX2 R127, R127 ;  /* 0x0000007f007f7308 */ /* 0x000fe80000000800 */
[----:B------:R-:W1:Y:S02]  /*9740*/  SHFL.BFLY PT, R3, R14, 0x2, 0x1f ;  /* 0x0c401f000e037f89 */ /* 0x000e6400000e0000 */
[----:B-1----:R-:W-:Y:S01]  /*9750*/  FMNMX.FTZ R3, R14, R3, !PT ;  /* 0x000000030e037209 */ /* 0x002fe20007810000 */
[----:B------:R-:W-:-:S04]  /*9760*/  FFMA.FTZ R14, R191, R0, -R2 ;  /* 0x00000000bf0e7223 */ /* 0x000fc80000010802 */
[----:B------:R-:W1:Y:S02]  /*9770*/  SHFL.BFLY PT, R4, R3, 0x1, 0x1f ;  /* 0x0c201f0003047f89 */ /* 0x000e6400000e0000 */
[----:B------:R-:W-:Y:S01]  /*9780*/  MUFU.EX2 R14, R14 ;  /* 0x0000000e000e7308 */ /* 0x000fe20000000800 */
[----:B-1----:R-:W-:Y:S01]  /*9790*/  FMNMX.FTZ R4, R3, R4, !PT ;  /* 0x0000000403047209 */ /* 0x002fe20007810000 */
[----:B------:R-:W-:Y:S02]  /*97a0*/  WARPGROUP.DEPBAR.LE gsb0, 0x0 ;  /* 0x00008000000079c5 */ /* 0x000fe40000010000 */
[----:B------:R-:W-:Y:S01]  /*97b0*/  WARPGROUP.ARRIVE ;  /* 0x00000000000079c5 */ /* 0x000fe20000000000 */
[----:B------:R-:W-:Y:S01]  /*97c0*/  FSEL R3, R5, RZ, P2 ;  /* 0x000000ff05037208 */ /* 0x000fe20001000000 */
[-C--:B------:R-:W-:Y:S01]  /*97d0*/  FFMA.FTZ R182, R189, R0.reuse, -R2 ;  /* 0x00000000bdb67223 */ /* 0x080fe20000010802 */
[C---:B------:R-:W-:Y:S01]  /*97e0*/  FSETP.NEU.FTZ.AND P2, PT, R4.reuse, -INF , PT ;  /* 0xff8000000400780b */ /* 0x040fe20003f5d000 */
[C---:B------:R-:W-:Y:S01]  /*97f0*/  FMUL.FTZ R124, R4.reuse, R0 ;  /* 0x00000000047c7220 */ /* 0x040fe20000410000 */
[----:B------:R-:W-:Y:S01]  /*9800*/  MUFU.EX2 R180, R169 ;  /* 0x000000a900b47308 */ /* 0x000fe20000000800 */
[----:B------:R-:W-:Y:S01]  /*9810*/  HGMMA.64x192x16.F32 R24, R176, gdesc[UR8].tnspB, R24, gsb0 ;  /* 0x42e00008b0187df0 */ /* 0x000fe20008000818 */
[----:B------:R-:W-:Y:S01]  /*9820*/  FADD.FTZ R3, -R3, R12 ;  /* 0x0000000c03037221 */ /* 0x000fe20000010100 */
[----:B------:R-:W-:-:S02]  /*9830*/  FSEL R132, R4, RZ, P2 ;  /* 0x000000ff04847208 */ /* 0x000fc40001000000 */
[----:B------:R-:W-:Y:S01]  /*9840*/  FSEL R124, R124, RZ, P2 ;  /* 0x000000ff7c7c7208 */ /* 0x000fe20001000000 */
[-C--:B------:R-:W-:Y:S01]  /*9850*/  FMUL.FTZ R3, R3, R0.reuse ;  /* 0x0000000003037220 */ /* 0x080fe20000410000 */
[----:B------:R-:W-:Y:S01]  /*9860*/  ISETP.LT.AND P2, PT, R10, UR45, PT ;  /* 0x0000002d0a007c0c */ /* 0x000fe2000bf41270 */
[----:B------:R-:W-:Y:S01]  /*9870*/  MUFU.EX2 R182, R182 ;  /* 0x000000b600b67308 */ /* 0x000fe20000000800 */
[----:B------:R-:W-:Y:S01]  /*9880*/  UMOV UR45, UR6 ;  /* 0x00000006002d7c82 */ /* 0x000fe20008000000 */
[-CC-:B------:R-:W-:Y:S01]  /*9890*/  FFMA.FTZ R12, R170, R0.reuse, -R124.reuse ;  /* 0x00000000aa0c7223 */ /* 0x180fe2000001087c */
[-CC-:B------:R-:W-:Y:S01]  /*98a0*/  FFMA.FTZ R149, R171, R0.reuse, -R124.reuse ;  /* 0x00000000ab957223 */ /* 0x180fe2000001087c */
[-CC-:B------:R-:W-:Y:S01]  /*98b0*/  FFMA.FTZ R120, R185, R0.reuse, -R124.reuse ;  /* 0x00000000b9787223 */ /* 0x180fe2000001087c */
[-CC-:B------:R-:W-:Y:S01]  /*98c0*/  FFMA.FTZ R161, R187, R0.reuse, -R124.reuse ;  /* 0x00000000bba17223 */ /* 0x180fe2000001087c */
[-CC-:B------:R-:W-:Y:S01]  /*98d0*/  FFMA.FTZ R197, R197, R0.reuse, -R124.reuse ;  /* 0x00000000c5c57223 */ /* 0x180fe2000001087c */
[-CC-:B------:R-:W-:Y:S01]  /*98e0*/  FFMA.FTZ R122, R163, R0.reuse, -R124.reuse ;  /* 0x00000000a37a7223 */ /* 0x180fe2000001087c */
[----:B------:R1:W2:Y:S01]  /*98f0*/  MUFU.EX2 R2, R3 ;  /* 0x0000000300027308 */ /* 0x0002a20000000800 */
        /* <DEDUP_REMOVED lines=8> */
[----:B-1----:R-:W-:Y:S01]  /*9980*/  FADD.FTZ R3, -R132, R11 ;  /* 0x0000000b84037221 */ /* 0x002fe20000010100 */
[----:B------:R-:W-:-:S02]  /*9990*/  IMAD.U32 R11, RZ, RZ, UR47 ;  /* 0x0000002fff0b7e24 */ /* 0x000fc4000f8e00ff */
[-CC-:B------:R-:W-:Y:S01]  /*99a0*/  FFMA.FTZ R221, R221, R0.reuse, -R124.reuse ;  /* 0x00000000dddd7223 */ /* 0x180fe2000001087c */
[-CC-:B------:R-:W-:Y:S01]  /*99b0*/  FFMA.FTZ R191, R165, R0.reuse, -R124.reuse ;  /* 0x00000000a5bf7223 */ /* 0x180fe2000001087c */
[-C--:B------:R-:W-:Y:S01]  /*99c0*/  FMUL.FTZ R3, R3, R0.reuse ;  /* 0x0000000003037220 */ /* 0x080fe20000410000 */
[-CC-:B------:R-:W-:Y:S01]  /*99d0*/  FFMA.FTZ R185, R153, R0.reuse, -R124.reuse ;  /* 0x0000000099b97223 */ /* 0x180fe2000001087c */
[-CC-:B------:R-:W-:Y:S01]  /*99e0*/  FFMA.FTZ R139, R139, R0.reuse, -R124.reuse ;  /* 0x000000008b8b7223 */ /* 0x180fe2000001087c */
[----:B------:R-:W1:Y:S01]  /*99f0*/  MUFU.EX2 R149, R149 ;  /* 0x0000009500957308 */ /* 0x000e620000000800 */
[----:B--2---:R-:W-:Y:S01]  /*9a00*/  FFMA.FTZ R9, R2, R9, R121 ;  /* 0x0000000902097223 */ /* 0x004fe20000010079 */
[-CC-:B------:R-:W-:Y:S01]  /*9a10*/  FFMA.FTZ R187, R223, R0.reuse, -R124.reuse ;  /* 0x00000000dfbb7223 */ /* 0x180fe2000001087c */
[-CC-:B------:R-:W-:Y:S01]  /*9a20*/  FFMA.FTZ R181, R157, R0.reuse, -R124.reuse ;  /* 0x000000009db57223 */ /* 0x180fe2000001087c */
[-CC-:B------:R-:W-:Y:S01]  /*9a30*/  FFMA.FTZ R225, R225, R0.reuse, -R124.reuse ;  /* 0x00000000e1e17223 */ /* 0x180fe2000001087c */
[----:B------:R-:W-:Y:S01]  /*9a40*/  FADD.FTZ R9, R200, R9 ;  /* 0x00000009c8097221 */ /* 0x000fe20000010000 */
[-CC-:B------:R-:W-:Y:S01]  /*9a50*/  FFMA.FTZ R135, R135, R0.reuse, -R124.reuse ;  /* 0x0000000087877223 */ /* 0x180fe2000001087c */
[-CC-:B------:R-:W-:Y:S01]  /*9a60*/  FFMA.FTZ R145, R145, R0.reuse, -R124.reuse ;  /* 0x0000000091917223 */ /* 0x180fe2000001087c */
[----:B------:R-:W2:Y:S01]  /*9a70*/  MUFU.EX2 R3, R3 ;  /* 0x0000000300037308 */ /* 0x000ea20000000800 */
[----:B------:R-:W-:Y:S01]  /*9a80*/  FADD.FTZ R134, R202, R9 ;  /* 0x00000009ca867221 */ /* 0x000fe20000010000 */
[-CC-:B------:R-:W-:Y:S01]  /*9a90*/  FFMA.FTZ R123, R123, R0.reuse, -R124.reuse ;  /* 0x000000007b7b7223 */ /* 0x180fe2000001087c */
[-C--:B------:R-:W-:Y:S01]  /*9aa0*/  FFMA.FTZ R227, R227, R0.reuse, -R124 ;  /* 0x00000000e3e37223 */ /* 0x080fe2000001087c */
[----:B------:R-:W-:Y:S01]  /*9ab0*/  F2FP.F16.F32.PACK_AB R200, R200, R121 ;  /* 0x00000079c8c8723e */ /* 0x000fe200000000ff */
[----:B------:R-:W-:Y:S01]  /*9ac0*/  FADD.FTZ R9, R175, R134 ;  /* 0x00000086af097221 */ /* 0x000fe20000010000 */
[----:B------:R-:W-:Y:S01]  /*9ad0*/  FFMA.FTZ R134, R151, R0, -R124 ;  /* 0x0000000097867223 */ /* 0x000fe2000001087c */
[----:B------:R-:W-:Y:S01]  /*9ae0*/  F2FP.F16.F32.PACK_AB R202, R175, R202 ;  /* 0x000000caafca723e */ /* 0x000fe200000000ff */
[----:B------:R-:W3:Y:S01]  /*9af0*/  MUFU.EX2 R120, R120 ;  /* 0x0000007800787308 */ /* 0x000ee20000000800 */
[----:B------:R-:W-:Y:S01]  /*9b00*/  FADD.FTZ R136, R196, R9 ;  /* 0x00000009c4887221 */ /* 0x000fe20000010000 */
[----:B-1----:R-:W-:-:S02]  /*9b10*/  F2FP.F16.F32.PACK_AB R201, R149, R12 ;  /* 0x0000000c95c9723e */ /* 0x002fc400000000ff */
[C---:B------:R-:W-:Y:S01]  /*9b20*/  F2FP.F16.F32.PACK_AB R196, R167.reuse, R196 ;  /* 0x000000c4a7c4723e */ /* 0x040fe200000000ff */
[----:B------:R-:W-:-:S03]  /*9b30*/  FADD.FTZ R9, R167, R136 ;  /* 0x00000088a7097221 */ /* 0x000fc60000010000 */
[----:B------:R-:W1:Y:S01]  /*9b40*/  MUFU.EX2 R161, R161 ;  /* 0x000000a100a17308 */ /* 0x000e620000000800 */
[----:B--2---:R-:W-:Y:S01]  /*9b50*/  FFMA.FTZ R136, R3, R8, R12 ;  /* 0x0000000803887223 */ /* 0x004fe2000001000c */
[----:B------:R-:W-:Y:S01]  /*9b60*/  FADD.FTZ R138, R198, R9 ;  /* 0x00000009c68a7221 */ /* 0x000fe20000010000 */
[----:B------:R-:W-:Y:S01]  /*9b70*/  @!P1 IADD3 R8, R11, 0x36840, RZ ;  /* 0x000368400b089810 */ /* 0x000fe20007ffe0ff */
[----:B------:R-:W-:Y:S02]  /*9b80*/  IMAD.MOV.U32 R12, RZ, RZ, R5 ;  /* 0x000000ffff0c7224 */ /* 0x000fe400078e0005 */
[----:B------:R-:W-:Y:S01]  /*9b90*/  FADD.FTZ R9, R149, R136 ;  /* 0x0000008895097221 */ /* 0x000fe20000010000 */
[C---:B------:R-:W-:Y:S01]  /*9ba0*/  FADD.FTZ R11, R159.reuse, R138 ;  /* 0x0000008a9f0b7221 */ /* 0x040fe20000010000 */
[----:B------:R-:W-:Y:S01]  /*9bb0*/  @!P1 PRMT R8, RZ, 0x654, R8 ;  /* 0x00000654ff089816 */ /* 0x000fe20000000008 */
[----:B------:R-:W2:Y:S01]  /*9bc0*/  MUFU.EX2 R197, R197 ;  /* 0x000000c500c57308 */ /* 0x000ea20000000800 */
[----:B---3--:R-:W-:Y:S01]  /*9bd0*/  FADD.FTZ R136, R120, R9 ;  /* 0x0000000978887221 */ /* 0x008fe20000010000 */
[----:B------:R-:W-:Y:S01]  /*9be0*/  FADD.FTZ R138, R192, R11 ;  /* 0x0000000bc08a7221 */ /* 0x000fe20000010000 */
[----:B------:R-:W-:-:S02]  /*9bf0*/  F2FP.F16.F32.PACK_AB R198, R159, R198 ;  /* 0x000000c69fc6723e */ /* 0x000fc400000000ff */
[C---:B------:R-:W-:Y:S01]  /*9c00*/  F2FP.F16.F32.PACK_AB R192, R147.reuse, R192 ;  /* 0x000000c093c0723e */ /* 0x040fe200000000ff */
[----:B------:R-:W-:Y:S02]  /*9c10*/  FADD.FTZ R11, R147, R138 ;  /* 0x0000008a930b7221 */ /* 0x000fe40000010000 */
[----:B------:R-:W3:Y:S01]  /*9c20*/  MUFU.EX2 R122, R122 ;  /* 0x0000007a007a7308 */ /* 0x000ee20000000800 */
[C---:B-1----:R-:W-:Y:S01]  /*9c30*/  FADD.FTZ R136, R161.reuse, R136 ;  /* 0x00000088a1887221 */ /* 0x042fe20000010000 */
[----:B------:R-:W-:-:S06]  /*9c40*/  F2FP.F16.F32.PACK_AB R203, R161, R120 ;  /* 0x00000078a1cb723e */ /* 0x000fcc00000000ff */
[----:B------:R-:W1:Y:S01]  /*9c50*/  MUFU.EX2 R199, R199 ;  /* 0x000000c700c77308 */ /* 0x000e620000000800 */
[----:B--2---:R-:W-:Y:S01]  /*9c60*/  FADD.FTZ R9, R197, R136 ;  /* 0x00000088c5097221 */ /* 0x004fe20000010000 */
[----:B------:R-:W-:Y:S01]  /*9c70*/  FADD.FTZ R136, R194, R11 ;  /* 0x0000000bc2887221 */ /* 0x000fe20000010000 */
[----:B------:R-:W-:-:S03]  /*9c80*/  F2FP.F16.F32.PACK_AB R194, R21, R194 ;  /* 0x000000c215c2723e */ /* 0x000fc600000000ff */
[----:B------:R-:W-:Y:S01]  /*9c90*/  FADD.FTZ R11, R21, R136 ;  /* 0x00000088150b7221 */ /* 0x000fe20000010000 */
[----:B------:R-:W-:Y:S01]  /*9ca0*/  FFMA.FTZ R136, R143, R0, -R124 ;  /* 0x000000008f887223 */ /* 0x000fe2000001087c */
[----:B------:R-:W2:Y:S01]  /*9cb0*/  MUFU.EX2 R126, R126 ;  /* 0x0000007e007e7308 */ /* 0x000ea20000000800 */
[C---:B---3--:R-:W-:Y:S01]  /*9cc0*/  FADD.FTZ R138, R122.reuse, R9 ;  /* 0x000000097a8a7221 */ /* 0x048fe20000010000 */
[----:B------:R-:W-:-:S06]  /*9cd0*/  F2FP.F16.F32.PACK_AB R197, R122, R197 ;  /* 0x000000c57ac5723e */ /* 0x000fcc00000000ff */
[----:B------:R-:W-:Y:S01]  /*9ce0*/  MUFU.EX2 R193, R193 ;  /* 0x000000c100c17308 */ /* 0x000fe20000000800 */
[----:B-1----:R-:W-:Y:S01]  /*9cf0*/  FADD.FTZ R9, R199, R138 ;  /* 0x0000008ac7097221 */ /* 0x002fe20000010000 */
[----:B------:R-:W-:Y:S01]  /*9d00*/  FADD.FTZ R138, R188, R11 ;  /* 0x0000000bbc8a7221 */ /* 0x000fe20000010000 */
[----:B------:R-:W-:-:S03]  /*9d10*/  F2FP.F16.F32.PACK_AB R188, R13, R188 ;  /* 0x000000bc0dbc723e */ /* 0x000fc600000000ff */
[----:B------:R-:W-:Y:S01]  /*9d20*/  FADD.FTZ R11, R13, R138 ;  /* 0x0000008a0d0b7221 */ /* 0x000fe20000010000 */
[-CC-:B------:R-:W-:Y:S01]  /*9d30*/  FFMA.FTZ R138, R131, R0.reuse, -R124.reuse ;  /* 0x00000000838a7223 */ /* 0x180fe2000001087c */
[----:B------:R-:W-:Y:S01]  /*9d40*/  MUFU.EX2 R128, R128 ;  /* 0x0000008000807308 */ /* 0x000fe20000000800 */
[----:B------:R-:W-:Y:S01]  /*9d50*/  FFMA.FTZ R124, R229, R0, -R124 ;  /* 0x00000000e57c7223 */ /* 0x000fe2000001087c */
[----:B------:R-:W-:Y:S01]  /*9d60*/  FADD.FTZ R142, R190, R11 ;  /* 0x0000000bbe8e7221 */ /* 0x000fe20000010000 */
[----:B------:R-:W-:Y:S01]  /*9d70*/  IMAD.U32 R13, RZ, RZ, UR7 ;  /* 0x00000007ff0d7e24 */ /* 0x000fe2000f8e00ff */
[C---:B------:R-:W-:Y:S02]  /*9d80*/  F2FP.F16.F32.PACK_AB R190, R127.reuse, R190 ;  /* 0x000000be7fbe723e */ /* 0x040fe400000000ff */
[----:B------:R-:W-:Y:S01]  /*9d90*/  FADD.FTZ R11, R127, R142 ;  /* 0x0000008e7f0b7221 */ /* 0x000fe20000010000 */
[----:B--2---:R-:W-:Y:S01]  /*9da0*/  F2FP.F16.F32.PACK_AB R199, R126, R199 ;  /* 0x000000c77ec7723e */ /* 0x004fe200000000ff */
[----:B------:R-:W-:Y:S02]  /*9db0*/  MUFU.EX2 R195, R195 ;  /* 0x000000c300c37308 */ /* 0x000fe40000000800 */
[----:B------:R-:W-:Y:S01]  /*9dc0*/  FADD.FTZ R142, R184, R11 ;  /* 0x0000000bb88e7221 */ /* 0x000fe20000010000 */
[----:B------:R-:W-:-:S03]  /*9dd0*/  F2FP.F16.F32.PACK_AB R184, R15, R184 ;  /* 0x000000b80fb8723e */ /* 0x000fc600000000ff */
[----:B------:R-:W-:Y:S02]  /*9de0*/  FADD.FTZ R11, R15, R142 ;  /* 0x0000008e0f0b7221 */ /* 0x000fe40000010000 */
        /* <DEDUP_REMOVED lines=13> */
[----:B------:R-:W-:-:S04]  /*9ec0*/  FADD.FTZ R142, R14, R11 ;  /* 0x0000000b0e8e7221 */ /* 0x000fc80000010000 */
[----:B------:R-:W-:Y:S02]  /*9ed0*/  FADD.FTZ R11, R141, R142 ;  /* 0x0000008e8d0b7221 */ /* 0x000fe40000010000 */
        /* <DEDUP_REMOVED lines=8> */
[----:B------:R1:W-:Y:S05]  /*9f60*/  @!P1 SYNCS.ARRIVE.TRANS64.RED.A1T0 RZ, [R8+URZ], RZ ;  /* 0x000000ff08ff99a7 */ /* 0x0003ea000810043f */
[----:B------:R-:W2:Y:S01]  /*9f70*/  MUFU.EX2 R135, R135 ;  /* 0x0000008700877308 */ /* 0x000ea20000000800 */
[----:B------:R-:W-:Y:S02]  /*9f80*/  F2FP.F16.F32.PACK_AB R176, R141, R14 ;  /* 0x0000000e8db0723e */ /* 0x000fe400000000ff */
[----:B------:R-:W-:Y:S01]  /*9f90*/  F2FP.F16.F32.PACK_AB R178, R125, R20 ;  /* 0x000000147db2723e */ /* 0x000fe200000000ff */
[----:B------:R3:W-:Y:S04]  /*9fa0*/  @!P1 SYNCS.ARRIVE.TRANS64.RED.A1T0 RZ, [R140+URZ], RZ ;  /* 0x000000ff8cff99a7 */ /* 0x0007e8000810043f */
[----:B-1----:R-:W-:Y:S01]  /*9fb0*/  MUFU.EX2 R8, R139 ;  /* 0x0000008b00087308 */ /* 0x002fe20000000800 */
[----:B---3--:R-:W-:-:S07]  /*9fc0*/  FADD.FTZ R140, R126, R9 ;  /* 0x000000097e8c7221 */ /* 0x008fce0000010000 */
[----:B------:R-:W-:Y:S01]  /*9fd0*/  MUFU.EX2 R146, R145 ;  /* 0x0000009100927308 */ /* 0x000fe20000000800 */
[----:B--2---:R-:W-:Y:S01]  /*9fe0*/  F2FP.F16.F32.PACK_AB R183, R135, R144 ;  /* 0x0000009087b7723e */ /* 0x004fe200000000ff */
[----:B------:R-:W-:Y:S01]  /*9ff0*/  FADD.FTZ R9, R193, R140 ;  /* 0x0000008cc1097221 */ /* 0x000fe20000010000 */
[----:B------:R-:W-:-:S03]  /*a000*/  F2FP.F16.F32.PACK_AB R193, R128, R193 ;  /* 0x000000c180c1723e */ /* 0x000fc600000000ff */
[----:B------:R-:W-:Y:S02]  /*a010*/  FADD.FTZ R140, R128, R9 ;  /* 0x00000009808c7221 */ /* 0x000fe40000010000 */
[----:B------:R-:W1:Y:S02]  /*a020*/  MUFU.EX2 R123, R123 ;  /* 0x0000007b007b7308 */ /* 0x000e640000000800 */
[----:B------:R-:W-:Y:S01]  /*a030*/  FADD.FTZ R9, R195, R140 ;  /* 0x0000008cc3097221 */ /* 0x000fe20000010000 */
[----:B------:R-:W-:-:S03]  /*a040*/  F2FP.F16.F32.PACK_AB R195, R130, R195 ;  /* 0x000000c382c3723e */ /* 0x000fc600000000ff */
[----:B------:R-:W-:Y:S02]  /*a050*/  FADD.FTZ R140, R130, R9 ;  /* 0x00000009828c7221 */ /* 0x000fe40000010000 */
[----:B------:R-:W-:Y:S02]  /*a060*/  MUFU.EX2 R14, R227 ;  /* 0x000000e3000e7308 */ /* 0x000fe40000000800 */
[----:B------:R-:W-:Y:S01]  /*a070*/  FADD.FTZ R9, R189, R140 ;  /* 0x0000008cbd097221 */ /* 0x000fe20000010000 */
[----:B------:R-:W-:-:S03]  /*a080*/  F2FP.F16.F32.PACK_AB R189, R132, R189 ;  /* 0x000000bd84bd723e */ /* 0x000fc600000000ff */
[----:B------:R-:W-:Y:S02]  /*a090*/  FADD.FTZ R140, R132, R9 ;  /* 0x00000009848c7221 */ /* 0x000fe40000010000 */
[----:B------:R-:W2:Y:S01]  /*a0a0*/  MUFU.EX2 R124, R124 ;  /* 0x0000007c007c7308 */ /* 0x000ea20000000800 */
[----:B-1----:R-:W-:Y:S01]  /*a0b0*/  F2FP.F16.F32.PACK_AB R177, R123, R146 ;  /* 0x000000927bb1723e */ /* 0x002fe200000000ff */
[----:B------:R-:W-:Y:S01]  /*a0c0*/  FADD.FTZ R9, R191, R140 ;  /* 0x0000008cbf097221 */ /* 0x000fe20000010000 */
[----:B------:R-:W-:-:S03]  /*a0d0*/  F2FP.F16.F32.PACK_AB R191, R134, R191 ;  /* 0x000000bf86bf723e */ /* 0x000fc600000000ff */
[----:B------:R-:W-:-:S04]  /*a0e0*/  FADD.FTZ R140, R134, R9 ;  /* 0x00000009868c7221 */ /* 0x000fc80000010000 */
        /* <DEDUP_REMOVED lines=8> */
[----:B------:R-:W-:Y:S01]  /*a170*/  FADD.FTZ R140, R20, R11 ;  /* 0x0000000b148c7221 */ /* 0x000fe20000010000 */
[C---:B------:R-:W-:Y:S02]  /*a180*/  F2FP.F16.F32.PACK_AB R181, R138.reuse, R181 ;  /* 0x000000b58ab5723e */ /* 0x040fe400000000ff */
[----:B------:R-:W-:Y:S01]  /*a190*/  FADD.FTZ R11, R138, R9 ;  /* 0x000000098a0b7221 */ /* 0x000fe20000010000 */
[----:B------:R-:W-:-:S03]  /*a1a0*/  FADD.FTZ R9, R125, R140 ;  /* 0x0000008c7d097221 */ /* 0x000fc60000010000 */
[----:B------:R-:W-:-:S04]  /*a1b0*/  FADD.FTZ R11, R144, R11 ;  /* 0x0000000b900b7221 */ /* 0x000fc80000010000 */
[----:B------:R-:W-:-:S04]  /*a1c0*/  FADD.FTZ R11, R135, R11 ;  /* 0x0000000b870b7221 */ /* 0x000fc80000010000 */
[----:B------:R-:W-:-:S04]  /*a1d0*/  FADD.FTZ R11, R146, R11 ;  /* 0x0000000b920b7221 */ /* 0x000fc80000010000 */
[----:B------:R-:W-:-:S04]  /*a1e0*/  FADD.FTZ R11, R123, R11 ;  /* 0x0000000b7b0b7221 */ /* 0x000fc80000010000 */
[----:B------:R-:W-:-:S04]  /*a1f0*/  FADD.FTZ R11, R14, R11 ;  /* 0x0000000b0e0b7221 */ /* 0x000fc80000010000 */
[----:B------:R-:W-:Y:S01]  /*a200*/  FADD.FTZ R8, R124, R11 ;  /* 0x0000000b7c087221 */ /* 0x000fe20000010000 */
[----:B------:R-:W-:Y:S01]  /*a210*/  IMAD.MOV.U32 R11, RZ, RZ, R4 ;  /* 0x000000ffff0b7224 */ /* 0x000fe200078e0004 */
[----:B------:R-:W-:Y:S06]  /*a220*/  @P2 BRA `(.L_x_1874) ;  /* 0xffffffb800b82947 */ /* 0x000fec000383ffff */
[----:B------:R-:W-:-:S05]  /*a230*/  UMOV UR45, UR6 ;  /* 0x00000006002d7c82 */ /* 0x000fca0008000000 */
.L_x_1865:
[----:B------:R-:W-:-:S13]  /*a240*/  ISETP.LE.AND P2, PT, RZ, UR45, PT ;  /* 0x0000002dff007c0c */ /* 0x000fda000bf43270 */
[----:B------:R-:W-:Y:S05]  /*a250*/  @!P2 BRA `(.L_x_1875) ;  /* 0x0000003c0048a947 */ /* 0x000fea0003800000 */
[----:B------:R-:W-:Y:S01]  /*a260*/  R2UR UR47, R17 ;  /* 0x00000000112f72ca */ /* 0x000fe200000e0000 */
[----:B------:R-:W-:Y:S01]  /*a270*/  IMAD.MOV.U32 R10, RZ, RZ, R5 ;  /* 0x000000ffff0a7224 */ /* 0x000fe200078e0005 */
[----:B------:R-:W-:Y:S01]  /*a280*/  MOV R11, R4 ;  /* 0x00000004000b7202 */ /* 0x000fe20000000f00 */
[----:B------:R-:W-:-:S12]  /*a290*/  UMOV UR41, UR46 ;  /* 0x0000002e00297c82 */ /* 0x000fd80008000000 */
.L_x_1884:
        /* <DEDUP_REMOVED lines=8> */
.L_x_1876:
        /* <DEDUP_REMOVED lines=8> */
.L_x_1877:
[----:B--2---:R-:W-:Y:S05]  /*a3a0*/  @P2 BRA `(.L_x_1878) ;  /* 0x0000000000082947 */ /* 0x004fea0003800000 */
[----:B------:R-:W2:Y:S02]  /*a3b0*/  SYNCS.PHASECHK.TRANS64.TRYWAIT P2, [UR6+0x36830], R0 ;  /* 0x03683000ff0075a7 */ /* 0x000ea40008040146 */
[----:B--2---:R-:W-:Y:S05]  /*a3c0*/  @!P2 BRA `(.L_x_1879) ;  /* 0x00000098000ca947 */ /* 0x004fea0003800000 */
.L_x_1878:
[----:B------:R-:W-:Y:S01]  /*a3d0*/  UIMAD UR6, UR46, 0xa80, UR40 ;  /* 0x00000a802e0678a4 */ /* 0x000fe2000f8e0228 */
[----:B------:R-:W-:Y:S01]  /*a3e0*/  WARPGROUP.ARRIVE ;  /* 0x00000000000079c5 */ /* 0x000fe20000000000 */
[----:B------:R-:W-:Y:S01]  /*a3f0*/  UMOV UR7, 0x40000040 ;  /* 0x4000004000077882 */ /* 0x000fe20000000000 */
[----:B------:R-:W-:Y:S01]  /*a400*/  UMOV UR56, UR4 ;  /* 0x0000000400387c82 */ /* 0x000fe20008000000 */
[----:B------:R-:W-:Y:S01]  /*a410*/  UIADD3 UR58, UR6, 0x80, URZ ;  /* 0x00000080063a7890 */ /* 0x000fe2000fffe03f */
[----:B------:R-:W-:Y:S01]  /*a420*/  R2UR UR60, R6 ;  /* 0x00000000063c72ca */ /* 0x000fe200000e0000 */
[----:B------:R-:W-:Y:S01]  /*a430*/  UMOV UR57, UR5 ;  /* 0x0000000500397c82 */ /* 0x000fe20008000000 */
[----:B------:R-:W-:Y:S01]  /*a440*/  UMOV UR59, 0x40000040 ;  /* 0x40000040003b7882 */ /* 0x000fe20000000000 */
[----:B------:R-:W-:Y:S02]  /*a450*/  UIADD3 UR10, UR6, 0x180, URZ ;  /* 0x00000180060a7890 */ /* 0x000fe4000fffe03f */
[----:B------:R-:W-:Y:S01]  /*a460*/  HGMMA.64x16x16.F32 R168, gdesc[UR4], RZ, !UPT, gsb0 ;  /* 0x0020000004a879f0 */ /* 0x000fe2000c0008ff */
[----:B------:R-:W-:Y:S01]  /*a470*/  UIADD3 UR7, UR6, 0x100, URZ ;  /* 0x0000010006077890 */ /* 0x000fe2000fffe03f */
[----:B------:R-:W-:Y:S01]  /*a480*/  R2UR UR61, R7 ;  /* 0x00000000073d72ca */ /* 0x000fe200000e0000 */
        /* <DEDUP_REMOVED lines=605> */
.L_x_1880:
[----:B------:R-:W-:Y:S01]  /*ca60*/  R2UR UR6, R16 ;  /* 0x00000000100672ca */ /* 0x000fe200000e0000 */
[----:B-12---:R-:W-:-:S05]  /*ca70*/  IMAD.U32 R0, RZ, RZ, UR47 ;  /* 0x0000002fff007e24 */ /* 0x006fca000f8e00ff */
[----:B------:R-:W-:-:S07]  /*ca80*/  SHF.L.U32 R0, R0, 0x1f, RZ ;  /* 0x0000001f00007819 */ /* 0x000fce00000006ff */
[----:B------:R-:W-:-:S09]  /*ca90*/  ULEA UR7, UR41, UR6, 0x3 ;  /* 0x0000000629077291 */ /* 0x000fd2000f8e183f */
[----:B------:R1:W2:Y:S01]  /*caa0*/  SYNCS.PHASECHK.TRANS64.TRYWAIT P2, [UR7+0x36850], R0 ;  /* 0x03685000ff0075a7 */ /* 0x0002a20008040147 */
[----:B------:R-:W-:Y:S05]  /*cab0*/  @!P0 BRA `(.L_x_1881) ;  /* 0x0000000000048947 */ /* 0x000fea0003800000 */
[----:B------:R-:W-:Y:S01]  /*cac0*/  BPT.TRAP 0x1 ;  /* 0x000000040000795c */ /* 0x000fe20000300000 */
.L_x_1881:
[----:B--2---:R-:W-:Y:S05]  /*cad0*/  @P2 BRA `(.L_x_1882) ;  /* 0x0000000000082947 */ /* 0x004fea0003800000 */
[----:B------:R-:W2:Y:S02]  /*cae0*/  SYNCS.PHASECHK.TRANS64.TRYWAIT P2, [UR7+0x36850], R0 ;  /* 0x03685000ff0075a7 */ /* 0x000ea40008040147 */
[----:B--2---:R-:W-:Y:S05]  /*caf0*/  @!P2 BRA `(.L_x_1883) ;  /* 0x000000700058a947 */ /* 0x004fea0003800000 */
.L_x_1882:
        /* <DEDUP_REMOVED lines=55> */
[----:B------:R-:W-:-:S03]  /*ce70*/  FMNMX.FTZ R15, R167, R4, !PT ;  /* 0x00000004a70f7209 */ /* 0x000fc60007810000 */
[----:B------:R-:W-:Y:S01]  /*ce80*/  FADD.FTZ R3, -R5, R10 ;  /* 0x0000000a05037221 */ /* 0x000fe20000010100 */
[----:B------:R-:W-:-:S03]  /*ce90*/  FMNMX.FTZ R4, R154, R15, !PT ;  /* 0x0000000f9a047209 */ /* 0x000fc60007810000 */
[----:B-1----:R-:W-:Y:S01]  /*cea0*/  FMUL.FTZ R2, R3, R0 ;  /* 0x0000000003027220 */ /* 0x002fe20000410000 */
[----:B------:R-:W-:Y:S01]  /*ceb0*/  FMNMX.FTZ R21, R155, R4, !PT ;  /* 0x000000049b157209 */ /* 0x000fe20007810000 */
[----:B------:R-:W-:-:S03]  /*cec0*/  FMUL.FTZ R3, R5, R0 ;  /* 0x0000000005037220 */ /* 0x000fc60000410000 */
        /* <DEDUP_REMOVED lines=22> */
[----:B------:R1:W-:Y:S01]  /*d030*/  MUFU.EX2 R21, R10 ;  /* 0x0000000a00157308 */ /* 0x0003e20000000800 */
[----:B------:R-:W-:-:S04]  /*d040*/  FMNMX.FTZ R157, R139, R4, !PT ;  /* 0x000000048b9d7209 */ /* 0x000fc80007810000 */
[----:B------:R-:W-:-:S03]  /*d050*/  FMNMX.FTZ R4, R142, R157, !PT ;  /* 0x0000009d8e047209 */ /* 0x000fc60007810000 */
[----:B------:R-:W2:Y:S01]  /*d060*/  MUFU.EX2 R13, R13 ;  /* 0x0000000d000d7308 */ /* 0x000ea20000000800 */
[----:B------:R-:W-:Y:S01]  /*d070*/  FMNMX.FTZ R157, R143, R4, !PT ;  /* 0x000000048f9d7209 */ /* 0x000fe20007810000 */
[----:B-1----:R-:W-:-:S03]  /*d080*/  FFMA.FTZ R10, R120, R0, -R3 ;  /* 0x00000000780a7223 */ /* 0x002fc60000010803 */
[----:B------:R-:W-:-:S03]  /*d090*/  FMNMX.FTZ R4, R130, R157, !PT ;  /* 0x0000009d82047209 */ /* 0x000fc60007810000 */
[----:B------:R-:W-:Y:S01]  /*d0a0*/  MUFU.EX2 R161, R161 ;  /* 0x000000a100a17308 */ /* 0x000fe20000000800 */
[----:B------:R-:W-:-:S04]  /*d0b0*/  FMNMX.FTZ R157, R131, R4, !PT ;  /* 0x00000004839d7209 */ /* 0x000fc80007810000 */
[----:B------:R-:W-:-:S03]  /*d0c0*/  FMNMX.FTZ R4, R134, R157, !PT ;  /* 0x0000009d86047209 */ /* 0x000fc60007810000 */
[----:B------:R-:W-:Y:S01]  /*d0d0*/  MUFU.EX2 R15, R165 ;  /* 0x000000a5000f7308 */ /* 0x000fe20000000800 */
[----:B------:R-:W-:Y:S01]  /*d0e0*/  FMNMX.FTZ R157, R135, R4, !PT ;  /* 0x00000004879d7209 */ /* 0x000fe20007810000 */
[----:B--2---:R-:W-:-:S03]  /*d0f0*/  FFMA.FTZ R9, R2, R9, R13 ;  /* 0x0000000902097223 */ /* 0x004fc6000001000d */
[----:B------:R-:W-:-:S03]  /*d100*/  FMNMX.FTZ R4, R122, R157, !PT ;  /* 0x0000009d7a047209 */ /* 0x000fc60007810000 */
[----:B------:R-:W-:Y:S01]  /*d110*/  MUFU.EX2 R153, R153 ;  /* 0x0000009900997308 */ /* 0x000fe20000000800 */
[----:B------:R-:W-:Y:S02]  /*d120*/  WARPGROUP.DEPBAR.LE gsb0, 0x0 ;  /* 0x00008000000079c5 */ /* 0x000fe40000010000 */
[----:B------:R-:W-:Y:S01]  /*d130*/  WARPGROUP.ARRIVE ;  /* 0x00000000000079c5 */ /* 0x000fe20000000000 */
[----:B------:R-:W-:Y:S01]  /*d140*/  FMNMX.FTZ R157, R123, R4, !PT ;  /* 0x000000047b9d7209 */ /* 0x000fe20007810000 */
[-CC-:B------:R-:W-:Y:S01]  /*d150*/  FFMA.FTZ R200, R169, R0.reuse, -R3.reuse ;  /* 0x00000000a9c87223 */ /* 0x180fe20000010803 */
[-CC-:B------:R-:W-:Y:S01]  /*d160*/  FFMA.FTZ R202, R172, R0.reuse, -R3.reuse ;  /* 0x00000000acca7223 */ /* 0x180fe20000010803 */
[----:B------:R-:W-:Y:S01]  /*d170*/  FFMA.FTZ R169, R173, R0, -R3 ;  /* 0x00000000ada97223 */ /* 0x000fe20000010803 */
[----:B------:R-:W-:Y:S01]  /*d180*/  FMNMX.FTZ R4, R126, R157, !PT ;  /* 0x0000009d7e047209 */ /* 0x000fe20007810000 */
[----:B------:R-:W-:Y:S01]  /*d190*/  HGMMA.64x192x16.F32 R24, R196, gdesc[UR8].tnspB, R24, gsb0 ;  /* 0x42e00008c4187df0 */ /* 0x000fe20008000818 */
[----:B------:R-:W-:Y:S01]  /*d1a0*/  UIADD3 UR10, UR6, 0x100, URZ ;  /* 0x00000100060a7890 */ /* 0x000fe2000fffe03f */
[----:B------:R-:W1:Y:S01]  /*d1b0*/  MUFU.EX2 R200, R200 ;  /* 0x000000c800c87308 */ /* 0x000e620000000800 */
[----:B------:R-:W-:Y:S01]  /*d1c0*/  UMOV UR11, 0x40000040 ;  /* 0x40000040000b7882 */ /* 0x000fe20000000000 */
[----:B------:R-:W-:-:S05]  /*d1d0*/  FMNMX.FTZ R4, R127, R4, !PT ;  /* 0x000000047f047209 */ /* 0x000fca0007810000 */
[----:B------:R-:W2:Y:S01]  /*d1e0*/  SHFL.BFLY PT, R157, R4, 0x2, 0x1f ;  /* 0x0c401f00049d7f89 */ /* 0x000ea200000e0000 */
[----:B------:R-:W-:Y:S08]  /*d1f0*/  MUFU.EX2 R202, R202 ;  /* 0x000000ca00ca7308 */ /* 0x000ff00000000800 */
[----:B------:R-:W-:Y:S01]  /*d200*/  MUFU.EX2 R169, R169 ;  /* 0x000000a900a97308 */ /* 0x000fe20000000800 */
[C---:B-1----:R-:W-:Y:S01]  /*d210*/  FADD.FTZ R9, R200.reuse, R9 ;  /* 0x00000009c8097221 */ /* 0x042fe20000010000 */
[----:B------:R-:W-:-:S06]  /*d220*/  F2FP.F16.F32.PACK_AB R200, R200, R13 ;  /* 0x0000000dc8c8723e */ /* 0x000fcc00000000ff */
[----:B------:R-:W-:Y:S01]  /*d230*/  MUFU.EX2 R145, R145 ;  /* 0x0000009100917308 */ /* 0x000fe20000000800 */
[----:B--2---:R-:W-:-:S07]  /*d240*/  FMNMX.FTZ R157, R4, R157, !PT ;  /* 0x0000009d049d7209 */ /* 0x004fce0007810000 */
[----:B------:R-:W-:Y:S01]  /*d250*/  MUFU.EX2 R149, R149 ;  /* 0x0000009500957308 */ /* 0x000fe20000000800 */
[----:B------:R-:W1:Y:S07]  /*d260*/  SHFL.BFLY PT, R4, R157, 0x1, 0x1f ;  /* 0x0c201f009d047f89 */ /* 0x000e6e00000e0000 */
[----:B------:R-:W-:Y:S08]  /*d270*/  MUFU.EX2 R137, R137 ;  /* 0x0000008900897308 */ /* 0x000ff00000000800 */
[----:B------:R-:W-:Y:S08]  /*d280*/  MUFU.EX2 R141, R141 ;  /* 0x0000008d008d7308 */ /* 0x000ff00000000800 */
[----:B------:R-:W-:Y:S01]  /*d290*/  MUFU.EX2 R129, R129 ;  /* 0x0000008100817308 */ /* 0x000fe20000000800 */
[----:B-1----:R-:W-:-:S07]  /*d2a0*/  FMNMX.FTZ R4, R157, R4, !PT ;  /* 0x000000049d047209 */ /* 0x002fce0007810000 */
[----:B------:R-:W-:Y:S01]  /*d2b0*/  MUFU.EX2 R133, R133 ;  /* 0x0000008500857308 */ /* 0x000fe20000000800 */
[----:B------:R-:W-:-:S04]  /*d2c0*/  FMUL.FTZ R125, R4, R0 ;  /* 0x00000000047d7220 */ /* 0x000fc80000410000 */
        /* <DEDUP_REMOVED lines=19> */
[----:B------:R-:W-:Y:S08]  /*d400*/  MUFU.EX2 R130, R130 ;  /* 0x0000008200827308 */ /* 0x000ff00000000800 */
[----:B------:R-:W1:Y:S08]  /*d410*/  MUFU.EX2 R131, R131 ;  /* 0x0000008300837308 */ /* 0x000e700000000800 */
[----:B------:R-:W-:Y:S08]  /*d420*/  MUFU.EX2 R134, R134 ;  /* 0x0000008600867308 */ /* 0x000ff00000000800 */
[----:B------:R-:W2:Y:S08]  /*d430*/  MUFU.EX2 R135, R135 ;  /* 0x0000008700877308 */ /* 0x000eb00000000800 */
        /* <DEDUP_REMOVED lines=9> */
[-CC-:B------:R-:W-:Y:S01]  /*d4d0*/  FFMA.FTZ R197, R162, R0.reuse, -R125.reuse ;  /* 0x00000000a2c57223 */ /* 0x180fe2000001087d */
[----:B------:R-:W-:Y:S02]  /*d4e0*/  FFMA.FTZ R199, R166, R0, -R125 ;  /* 0x00000000a6c77223 */ /* 0x000fe4000001087d */
[----:B------:R-:W-:Y:S01]  /*d4f0*/  HGMMA.64x192x16.F32 R24, R192, gdesc[UR8].tnspB, R24, gsb0 ;  /* 0x42e00008c0187df0 */ /* 0x000fe20008000818 */
[----:B------:R-:W-:Y:S01]  /*d500*/  UIADD3 UR10, UR6, 0x180, URZ ;  /* 0x00000180060a7890 */ /* 0x000fe2000fffe03f */
[----:B------:R-:W-:Y:S01]  /*d510*/  MUFU.EX2 R196, R196 ;  /* 0x000000c400c47308 */ /* 0x000fe20000000800 */
[----:B------:R-:W-:-:S07]  /*d520*/  UMOV UR11, 0x40000040 ;  /* 0x40000040000b7882 */ /* 0x000fce0000000000 */
        /* <DEDUP_REMOVED lines=21> */
[----:B------:R-:W-:Y:S02]  /*d680*/  IMAD.U32 R146, RZ, RZ, UR7 ;  /* 0x00000007ff927e24 */ /* 0x000fe4000f8e00ff */
[----:B------:R-:W-:Y:S01]  /*d690*/  FFMA.FTZ R191, R150, R0, -R125 ;  /* 0x0000000096bf7223 */ /* 0x000fe2000001087d */
[----:B------:R-:W-:Y:S01]  /*d6a0*/  HGMMA.64x192x16.F32 R24, R184, gdesc[UR8].tnspB, R24, gsb0 ;  /* 0x42e00008b8187df0 */ /* 0x000fe20008000818 */
[----:B------:R-:W-:Y:S01]  /*d6b0*/  UIADD3 UR10, UR6, 0x280, URZ ;  /* 0x00000280060a7890 */ /* 0x000fe2000fffe03f */
[----:B------:R-:W-:Y:S01]  /*d6c0*/  MUFU.EX2 R188, R188 ;  /* 0x000000bc00bc7308 */ /* 0x000fe20000000800 */
[----:B------:R-:W-:Y:S01]  /*d6d0*/  UMOV UR11, 0x40000040 ;  /* 0x40000040000b7882 */ /* 0x000fe20000000000 */
[----:B------:R-:W-:-:S06]  /*d6e0*/  UIADD3 UR6, UR6, 0x300, URZ ;  /* 0x0000030006067890 */ /* 0x000fcc000fffe03f */
[----:B------:R-:W-:Y:S08]  /*d6f0*/  MUFU.EX2 R189, R189 ;  /* 0x000000bd00bd7308 */ /* 0x000ff00000000800 */
[----:B------:R-:W-:Y:S08]  /*d700*/  MUFU.EX2 R190, R190 ;  /* 0x000000be00be7308 */ /* 0x000ff00000000800 */
[----:B------:R-:W-:Y:S01]  /*d710*/  MUFU.EX2 R191, R191 ;  /* 0x000000bf00bf7308 */ /* 0x000fe20000000800 */
[----:B------:R-:W-:-:S02]  /*d720*/  WARPGROUP.DEPBAR.LE gsb0, 0x0 ;  /* 0x00008000000079c5 */ /* 0x000fc40000010000 */
[----:B------:R-:W-:Y:S01]  /*d730*/  WARPGROUP.ARRIVE ;  /* 0x00000000000079c5 */ /* 0x000fe20000000000 */
[-CC-:B------:R-:W-:Y:S01]  /*d740*/  FFMA.FTZ R184, R136, R0.reuse, -R3.reuse ;  /* 0x0000000088b87223 */ /* 0x180fe20000010803 */
[-C--:B------:R-:W-:Y:S01]  /*d750*/  FFMA.FTZ R186, R140, R0.reuse, -R3 ;  /* 0x000000008cba7223 */ /* 0x080fe20000010803 */
[----:B------:R-:W-:Y:S02]  /*d760*/  IMAD.U32 R140, RZ, RZ, UR46 ;  /* 0x0000002eff8c7e24 */ /* 0x000fe4000f8e00ff */
[-CC-:B------:R-:W-:Y:S01]  /*d770*/  FFMA.FTZ R185, R138, R0.reuse, -R125.reuse ;  /* 0x000000008ab97223 */ /* 0x180fe2000001087d */
[-CC-:B------:R-:W-:Y:S01]  /*d780*/  FFMA.FTZ R187, R142, R0.reuse, -R125.reuse ;  /* 0x000000008ebb7223 */ /* 0x180fe2000001087d */
[----:B------:R-:W-:Y:S01]  /*d790*/  HGMMA.64x192x16.F32 R24, R180, gdesc[UR8].tnspB, R24, gsb0 ;  /* 0x42e00008b4187df0 */ /* 0x000fe20008000818 */
[----:B------:R-:W-:Y:S01]  /*d7a0*/  UMOV UR10, UR6 ;  /* 0x00000006000a7c82 */ /* 0x000fe20008000000 */
[----:B------:R-:W-:Y:S01]  /*d7b0*/  UMOV UR11, 0x40000040 ;  /* 0x40000040000b7882 */ /* 0x000fe20000000000 */
[----:B------:R-:W-:Y:S01]  /*d7c0*/  @!P1 LEA R140, R140, UR14, 0x3 ;  /* 0x0000000e8c8c9c11 */ /* 0x000fe2000f8e18ff */
[----:B------:R-:W-:Y:S01]  /*d7d0*/  FFMA.FTZ R136, R147, R0, -R125 ;  /* 0x0000000093887223 */ /* 0x000fe2000001087d */
[----:B------:R-:W-:Y:S01]  /*d7e0*/  MUFU.EX2 R184, R184 ;  /* 0x000000b800b87308 */ /* 0x000fe20000000800 */
[----:B------:R-:W-:Y:S01]  /*d7f0*/  UIADD3 UR6, UR45, -0x1, URZ ;  /* 0xffffffff2d067890 */ /* 0x000fe2000fffe03f */
[----:B------:R-:W-:-:S04]  /*d800*/  @!P1 IADD3 R140, R140, 0x36840, RZ ;  /* 0x000368408c8c9810 */ /* 0x000fc80007ffe0ff */
[----:B------:R-:W-:Y:S02]  /*d810*/  @!P1 PRMT R144, RZ, 0x654, R140 ;  /* 0x00000654ff909816 */ /* 0x000fe4000000008c */
[----:B------:R-:W-:Y:S01]  /*d820*/  MUFU.EX2 R136, R136 ;  /* 0x0000008800887308 */ /* 0x000fe20000000800 */
[----:B------:R-:W-:-:S07]  /*d830*/  UMOV UR45, UR6 ;  /* 0x00000006002d7c82 */ /* 0x000fce0008000000 */
        /* <DEDUP_REMOVED lines=10> */
[----:B------:R-:W-:Y:S01]  /*d8e0*/  MUFU.EX2 R11, R20 ;  /* 0x00000014000b7308 */ /* 0x000fe20000000800 */
[----:B------:R-:W-:Y:S01]  /*d8f0*/  HGMMA.64x192x16.F32 R24, R176, gdesc[UR8].tnspB, R24, gsb0 ;  /* 0x42e00008b0187df0 */ /* 0x000fe20008000818 */
[-C--:B------:R-:W-:Y:S01]  /*d900*/  FMUL.FTZ R3, R3, R0.reuse ;  /* 0x0000000003037220 */ /* 0x080fe20000410000 */
[----:B------:R-:W-:Y:S01]  /*d910*/  FFMA.FTZ R132, R159, R0, -R125 ;  /* 0x000000009f847223 */ /* 0x000fe2000001087d */
[----:B-1----:R-:W-:Y:S02]  /*d920*/  F2FP.F16.F32.PACK_AB R181, R131, R130 ;  /* 0x0000008283b5723e */ /* 0x002fe400000000ff */
[----:B--2---:R-:W-:-:S02]  /*d930*/  F2FP.F16.F32.PACK_AB R183, R135, R134 ;  /* 0x0000008687b7723e */ /* 0x004fc400000000ff */
[----:B------:R-:W1:Y:S08]  /*d940*/  MUFU.EX2 R3, R3 ;  /* 0x0000000300037308 */ /* 0x000e700000000800 */
[----:B------:R-:W2:Y:S08]  /*d950*/  MUFU.EX2 R20, R175 ;  /* 0x000000af00147308 */ /* 0x000eb00000000800 */
[----:B------:R-:W3:Y:S01]  /*d960*/  MUFU.EX2 R128, R128 ;  /* 0x0000008000807308 */ /* 0x000ee20000000800 */
[----:B-1----:R-:W-:-:S04]  /*d970*/  FFMA.FTZ R8, R3, R8, R14 ;  /* 0x0000000803087223 */ /* 0x002fc8000001000e */
[----:B------:R-:W-:Y:S01]  /*d980*/  FADD.FTZ R138, R201, R8 ;  /* 0x00000008c98a7221 */ /* 0x000fe20000010000 */
[----:B------:R-:W-:Y:S01]  /*d990*/  FFMA.FTZ R8, R139, R0, -R125 ;  /* 0x000000008b087223 */ /* 0x000fe2000001087d */
[----:B------:R-:W-:Y:S01]  /*d9a0*/  F2FP.F16.F32.PACK_AB R201, R201, R14 ;  /* 0x0000000ec9c9723e */ /* 0x000fe200000000ff */
[----:B------:R-:W1:Y:S08]  /*d9b0*/  MUFU.EX2 R132, R132 ;  /* 0x0000008400847308 */ /* 0x000e700000000800 */
[----:B------:R-:W4:Y:S08]  /*d9c0*/  MUFU.EX2 R8, R8 ;  /* 0x0000000800087308 */ /* 0x000f300000000800 */
[----:B------:R-:W-:Y:S08]  /*d9d0*/  MUFU.EX2 R180, R180 ;  /* 0x000000b400b47308 */ /* 0x000ff00000000800 */
[----:B------:R-:W-:Y:S01]  /*d9e0*/  MUFU.EX2 R182, R182 ;  /* 0x000000b600b67308 */ /* 0x000fe20000000800 */
[----:B------:R-:W-:-:S02]  /*d9f0*/  WARPGROUP.DEPBAR.LE gsb0, 0x0 ;  /* 0x00008000000079c5 */ /* 0x000fc40000010000 */
[----:B------:R5:W-:Y:S01]  /*da00*/  @!P1 SYNCS.ARRIVE.TRANS64.RED.A1T0 RZ, [R144+URZ], RZ ;  /* 0x000000ff90ff99a7 */ /* 0x000be2000810043f */
[----:B------:R-:W-:Y:S02]  /*da10*/  F2FP.F16.F32.PACK_AB R176, R121, R10 ;  /* 0x0000000a79b0723e */ /* 0x000fe400000000ff */
[----:B------:R-:W-:Y:S01]  /*da20*/  F2FP.F16.F32.PACK_AB R178, R11, R12 ;  /* 0x0000000c0bb2723e */ /* 0x000fe200000000ff */
[----:B-----5:R-:W-:-:S05]  /*da30*/  @!P1 VIADD R144, R146, 0x36860 ;  /* 0x0003686092909836 */ /* 0x020fca0000000000 */
[----:B------:R-:W-:-:S04]  /*da40*/  @!P1 PRMT R144, RZ, 0x654, R144 ;  /* 0x00000654ff909816 */ /* 0x000fc80000000090 */
[----:B------:R5:W-:Y:S02]  /*da50*/  @!P1 SYNCS.ARRIVE.TRANS64.RED.A1T0 RZ, [R144+URZ], RZ ;  /* 0x000000ff90ff99a7 */ /* 0x000be4000810043f */
[----:B-----5:R-:W-:Y:S01]  /*da60*/  FADD.FTZ R144, R202, R9 ;  /* 0x00000009ca907221 */ /* 0x020fe20000010000 */
[----:B------:R-:W-:Y:S01]  /*da70*/  FADD.FTZ R9, R203, R138 ;  /* 0x0000008acb097221 */ /* 0x000fe20000010000 */
[C---:B--2---:R-:W-:Y:S02]  /*da80*/  F2FP.F16.F32.PACK_AB R203, R20.reuse, R203 ;  /* 0x000000cb14cb723e */ /* 0x044fe400000000ff */
[C---:B------:R-:W-:Y:S01]  /*da90*/  FADD.FTZ R139, R169.reuse, R144 ;  /* 0x00000090a98b7221 */ /* 0x040fe20000010000 */
[----:B------:R-:W-:Y:S01]  /*daa0*/  FADD.FTZ R138, R20, R9 ;  /* 0x00000009148a7221 */ /* 0x000fe20000010000 */
[----:B------:R-:W-:Y:S02]  /*dab0*/  F2FP.F16.F32.PACK_AB R202, R169, R202 ;  /* 0x000000caa9ca723e */ /* 0x000fe400000000ff */
[----:B------:R-:W-:Y:S01]  /*dac0*/  FADD.FTZ R142, R196, R139 ;  /* 0x0000008bc48e7221 */ /* 0x000fe20000010000 */
[----:B------:R-:W-:Y:S01]  /*dad0*/  FADD.FTZ R9, R197, R138 ;  /* 0x0000008ac5097221 */ /* 0x000fe20000010000 */
[----:B------:R-:W-:-:S02]  /*dae0*/  F2FP.F16.F32.PACK_AB R197, R120, R197 ;  /* 0x000000c578c5723e */ /* 0x000fc400000000ff */
[----:B------:R-:W-:Y:S01]  /*daf0*/  FADD.FTZ R139, R161, R142 ;  /* 0x0000008ea18b7221 */ /* 0x000fe20000010000 */
[----:B------:R-:W-:Y:S01]  /*db00*/  FADD.FTZ R138, R120, R9 ;  /* 0x00000009788a7221 */ /* 0x000fe20000010000 */
[-CC-:B------:R-:W-:Y:S01]  /*db10*/  FFMA.FTZ R9, R122, R0.reuse, -R125.reuse ;  /* 0x000000007a097223 */ /* 0x180fe2000001087d */
[----:B------:R-:W-:Y:S01]  /*db20*/  FFMA.FTZ R125, R127, R0, -R125 ;  /* 0x000000007f7d7223 */ /* 0x000fe2000001087d */
[----:B------:R-:W-:Y:S01]  /*db30*/  FADD.FTZ R142, R198, R139 ;  /* 0x0000008bc68e7221 */ /* 0x000fe20000010000 */
[----:B------:R-:W-:Y:S01]  /*db40*/  FADD.FTZ R139, R199, R138 ;  /* 0x0000008ac78b7221 */ /* 0x000fe20000010000 */
[C---:B------:R-:W-:Y:S01]  /*db50*/  F2FP.F16.F32.PACK_AB R198, R15.reuse, R198 ;  /* 0x000000c60fc6723e */ /* 0x040fe200000000ff */
[----:B------:R-:W2:Y:S01]  /*db60*/  MUFU.EX2 R122, R143 ;  /* 0x0000008f007a7308 */ /* 0x000ea20000000800 */
[----:B------:R-:W-:Y:S01]  /*db70*/  FADD.FTZ R147, R15, R142 ;  /* 0x0000008e0f937221 */ /* 0x000fe20000010000 */
[----:B------:R-:W-:Y:S01]  /*db80*/  FADD.FTZ R138, R124, R139 ;  /* 0x0000008b7c8a7221 */ /* 0x000fe20000010000 */
[----:B------:R-:W-:-:S02]  /*db90*/  F2FP.F16.F32.PACK_AB R196, R161, R196 ;  /* 0x000000c4a1c4723e */ /* 0x000fc400000000ff */
[----:B------:R-:W-:Y:S01]  /*dba0*/  FADD.FTZ R142, R192, R147 ;  /* 0x00000093c08e7221 */ /* 0x000fe20000010000 */
[----:B------:R-:W-:Y:S01]  /*dbb0*/  FADD.FTZ R139, R193, R138 ;  /* 0x0000008ac18b7221 */ /* 0x000fe20000010000 */
[----:B------:R-:W-:Y:S01]  /*dbc0*/  F2FP.F16.F32.PACK_AB R199, R124, R199 ;  /* 0x000000c77cc7723e */ /* 0x000fe200000000ff */
[----:B------:R5:W5:Y:S01]  /*dbd0*/  MUFU.EX2 R120, R9 ;  /* 0x0000000900787308 */ /* 0x000b620000000800 */
[C---:B------:R-:W-:Y:S01]  /*dbe0*/  FADD.FTZ R127, R153.reuse, R142 ;  /* 0x0000008e997f7221 */ /* 0x040fe20000010000 */
[----:B---3--:R-:W-:Y:S01]  /*dbf0*/  FADD.FTZ R138, R128, R139 ;  /* 0x0000008b808a7221 */ /* 0x008fe20000010000 */
[----:B------:R-:W-:Y:S02]  /*dc00*/  F2FP.F16.F32.PACK_AB R192, R153, R192 ;  /* 0x000000c099c0723e */ /* 0x000fe400000000ff */
[----:B------:R-:W-:Y:S01]  /*dc10*/  FADD.FTZ R142, R194, R127 ;  /* 0x0000007fc28e7221 */ /* 0x000fe20000010000 */
[----:B------:R-:W-:Y:S01]  /*dc20*/  FADD.FTZ R13, R195, R138 ;  /* 0x0000008ac30d7221 */ /* 0x000fe20000010000 */
[----:B------:R-:W-:Y:S01]  /*dc30*/  F2FP.F16.F32.PACK_AB R193, R128, R193 ;  /* 0x000000c180c1723e */ /* 0x000fe200000000ff */
[----:B------:R-:W3:Y:S01]  /*dc40*/  MUFU.EX2 R125, R125 ;  /* 0x0000007d007d7308 */ /* 0x000ee20000000800 */
[C---:B------:R-:W-:Y:S01]  /*dc50*/  FADD.FTZ R127, R21.reuse, R142 ;  /* 0x0000008e157f7221 */ /* 0x040fe20000010000 */
[----:B-1----:R-:W-:Y:S01]  /*dc60*/  FADD.FTZ R138, R132, R13 ;  /* 0x0000000d848a7221 */ /* 0x002fe20000010000 */
[----:B------:R-:W-:-:S02]  /*dc70*/  F2FP.F16.F32.PACK_AB R194, R21, R194 ;  /* 0x000000c215c2723e */ /* 0x000fc400000000ff */
[----:B------:R-:W-:Y:S01]  /*dc80*/  FADD.FTZ R14, R188, R127 ;  /* 0x0000007fbc0e7221 */ /* 0x000fe20000010000 */
[----:B------:R-:W-:Y:S01]  /*dc90*/  FADD.FTZ R13, R189, R138 ;  /* 0x0000008abd0d7221 */ /* 0x000fe20000010000 */
[----:B------:R-:W-:Y:S02]  /*dca0*/  F2FP.F16.F32.PACK_AB R195, R132, R195 ;  /* 0x000000c384c3723e */ /* 0x000fe400000000ff */
[C---:B------:R-:W-:Y:S01]  /*dcb0*/  FADD.FTZ R127, R145.reuse, R14 ;  /* 0x0000000e917f7221 */ /* 0x040fe20000010000 */
[----:B------:R-:W-:Y:S01]  /*dcc0*/  FADD.FTZ R14, R136, R13 ;  /* 0x0000000d880e7221 */ /* 0x000fe20000010000 */
[----:B------:R-:W-:Y:S02]  /*dcd0*/  F2FP.F16.F32.PACK_AB R188, R145, R188 ;  /* 0x000000bc91bc723e */ /* 0x000fe400000000ff */
        /* <DEDUP_REMOVED lines=8> */
[C---:B----4-:R-:W-:Y:S02]  /*dd60*/  F2FP.F16.F32.PACK_AB R185, R8.reuse, R185 ;  /* 0x000000b908b9723e */ /* 0x050fe400000000ff */
[----:B------:R-:W-:Y:S01]  /*dd70*/  FADD.FTZ R15, R137, R20 ;  /* 0x00000014890f7221 */ /* 0x000fe20000010000 */
[----:B------:R-:W-:Y:S01]  /*dd80*/  FADD.FTZ R14, R8, R13 ;  /* 0x0000000d080e7221 */ /* 0x000fe20000010000 */
[----:B------:R-:W-:-:S02]  /*dd90*/  F2FP.F16.F32.PACK_AB R191, R140, R191 ;  /* 0x000000bf8cbf723e */ /* 0x000fc400000000ff */
[----:B------:R-:W-:Y:S01]  /*dda0*/  FADD.FTZ R20, R186, R15 ;  /* 0x0000000fba147221 */ /* 0x000fe20000010000 */
[----:B------:R-:W-:Y:S01]  /*ddb0*/  FADD.FTZ R13, R187, R14 ;  /* 0x0000000ebb0d7221 */ /* 0x000fe20000010000 */
[----:B------:R-:W-:Y:S02]  /*ddc0*/  F2FP.F16.F32.PACK_AB R184, R137, R184 ;  /* 0x000000b889b8723e */ /* 0x000fe400000000ff */
[C---:B------:R-:W-:Y:S01]  /*ddd0*/  FADD.FTZ R15, R141.reuse, R20 ;  /* 0x000000148d0f7221 */ /* 0x040fe20000010000 */
[----:B--2---:R-:W-:Y:S01]  /*dde0*/  FADD.FTZ R13, R122, R13 ;  /* 0x0000000d7a0d7221 */ /* 0x004fe20000010000 */
[----:B------:R-:W-:Y:S02]  /*ddf0*/  F2FP.F16.F32.PACK_AB R186, R141, R186 ;  /* 0x000000ba8dba723e */ /* 0x000fe400000000ff */
[----:B------:R-:W-:Y:S01]  /*de00*/  FADD.FTZ R14, R180, R15 ;  /* 0x0000000fb40e7221 */ /* 0x000fe20000010000 */
[----:B------:R-:W-:Y:S01]  /*de10*/  FADD.FTZ R13, R130, R13 ;  /* 0x0000000d820d7221 */ /* 0x000fe20000010000 */
[----:B------:R-:W-:-:S02]  /*de20*/  F2FP.F16.F32.PACK_AB R187, R122, R187 ;  /* 0x000000bb7abb723e */ /* 0x000fc400000000ff */
[----:B-----5:R-:W-:Y:S01]  /*de30*/  FADD.FTZ R9, R129, R14 ;  /* 0x0000000e81097221 */ /* 0x020fe20000010000 */
[----:B------:R-:W-:Y:S01]  /*de40*/  FADD.FTZ R13, R131, R13 ;  /* 0x0000000d830d7221 */ /* 0x000fe20000010000 */
[----:B------:R-:W-:Y:S02]  /*de50*/  F2FP.F16.F32.PACK_AB R180, R129, R180 ;  /* 0x000000b481b4723e */ /* 0x000fe400000000ff */
[----:B------:R-:W-:Y:S01]  /*de60*/  FADD.FTZ R8, R182, R9 ;  /* 0x00000009b6087221 */ /* 0x000fe20000010000 */
[----:B------:R-:W-:Y:S01]  /*de70*/  FADD.FTZ R13, R134, R13 ;  /* 0x0000000d860d7221 */ /* 0x000fe20000010000 */
[C---:B------:R-:W-:Y:S02]  /*de80*/  F2FP.F16.F32.PACK_AB R182, R133.reuse, R182 ;  /* 0x000000b685b6723e */ /* 0x040fe400000000ff */
[----:B------:R-:W-:Y:S01]  /*de90*/  FADD.FTZ R9, R133, R8 ;  /* 0x0000000885097221 */ /* 0x000fe20000010000 */
[----:B------:R-:W-:Y:S01]  /*dea0*/  FADD.FTZ R13, R135, R13 ;  /* 0x0000000d870d7221 */ /* 0x000fe20000010000 */
[----:B------:R-:W-:-:S02]  /*deb0*/  F2FP.F16.F32.PACK_AB R177, R123, R120 ;  /* 0x000000787bb1723e */ /* 0x000fc400000000ff */
[----:B------:R-:W-:Y:S01]  /*dec0*/  FADD.FTZ R8, R10, R9 ;  /* 0x000000090a087221 */ /* 0x000fe20000010000 */
[----:B------:R-:W-:Y:S01]  /*ded0*/  FADD.FTZ R13, R120, R13 ;  /* 0x0000000d780d7221 */ /* 0x000fe20000010000 */
[----:B---3--:R-:W-:Y:S01]  /*dee0*/  F2FP.F16.F32.PACK_AB R179, R125, R126 ;  /* 0x0000007e7db3723e */ /* 0x008fe200000000ff */
[----:B------:R-:W-:Y:S02]  /*def0*/  IMAD.MOV.U32 R10, RZ, RZ, R5 ;  /* 0x000000ffff0a7224 */ /* 0x000fe400078e0005 */
[----:B------:R-:W-:Y:S01]  /*df00*/  FADD.FTZ R9, R121, R8 ;  /* 0x0000000879097221 */ /* 0x000fe20000010000 */
[----:B------:R-:W-:-:S03]  /*df10*/  FADD.FTZ R13, R123, R13 ;  /* 0x0000000d7b0d7221 */ /* 0x000fc60000010000 */
[----:B------:R-:W-:Y:S01]  /*df20*/  FADD.FTZ R8, R12, R9 ;  /* 0x000000090c087221 */ /* 0x000fe20000010000 */
[----:B------:R-:W-:-:S03]  /*df30*/  FADD.FTZ R13, R126, R13 ;  /* 0x0000000d7e0d7221 */ /* 0x000fc60000010000 */
[----:B------:R-:W-:Y:S01]  /*df40*/  FADD.FTZ R9, R11, R8 ;  /* 0x000000080b097221 */ /* 0x000fe20000010000 */
[----:B------:R-:W-:Y:S01]  /*df50*/  FADD.FTZ R8, R125, R13 ;  /* 0x0000000d7d087221 */ /* 0x000fe20000010000 */
[----:B------:R-:W-:Y:S01]  /*df60*/  IMAD.MOV.U32 R11, RZ, RZ, R4 ;  /* 0x000000ffff0b7224 */ /* 0x000fe200078e0004 */
[----:B------:R-:W-:Y:S06]  /*df70*/  @P2 BRA `(.L_x_1884) ;  /* 0xffffffc000c82947 */ /* 0x000fec000383ffff */
.L_x_1875:
        /* <DEDUP_REMOVED lines=99> */
.L_x_1885:
        /* <DEDUP_REMOVED lines=8> */
.L_x_1886:
[----:B--2---:R-:W-:Y:S05]  /*e630*/  @P2 BRA `(.L_x_1887) ;  /* 0x0000000000082947 */ /* 0x004fea0003800000 */
[----:B------:R-:W2:Y:S02]  /*e640*/  SYNCS.PHASECHK.TRANS64.TRYWAIT P0, [UR5+0x36850], R2 ;  /* 0x03685002ff0075a7 */ /* 0x000ea40008000145 */
[----:B--2---:R-:W-:Y:S05]  /*e650*/  @!P0 BRA `(.L_x_1888) ;  /* 0x0000005400988947 */ /* 0x004fea0003800000 */
.L_x_1887:
[----:B------:R-:W-:Y:S01]  /*e660*/  R2UR UR4, R16 ;  /* 0x00000000100472ca */ /* 0x000fe200000e0000 */
[----:B------:R-:W-:Y:S01]  /*e670*/  WARPGROUP.ARRIVE ;  /* 0x00000000000079c5 */ /* 0x000fe20000000000 */
[----:B------:R-:W-:Y:S01]  /*e680*/  UMOV UR7, 0x40000040 ;  /* 0x4000004000077882 */ /* 0x000fe20000000000 */
[----:B--2---:R-:W2:Y:S01]  /*e690*/  SHFL.BFLY PT, R3, R8, 0x2, 0x1f ;  /* 0x0c401f0008037f89 */ /* 0x004ea200000e0000 */
[----:B------:R-:W-:Y:S01]  /*e6a0*/  IMAD.U32 R15, RZ, RZ, UR5 ;  /* 0x00000005ff0f7e24 */ /* 0x000fe2000f8e00ff */
[----:B------:R-:W-:Y:S01]  /*e6b0*/  R2UR UR8, R17 ;  /* 0x00000000110872ca */ /* 0x000fe200000e0000 */
[----:B------:R-:W-:Y:S01]  /*e6c0*/  VIADD R210, R210, 0x1 ;  /* 0x00000001d2d27836 */ /* 0x000fe20000000000 */
        /* <DEDUP_REMOVED lines=8> */
[----:B------:R-:W1:Y:S01]  /*e750*/  SHFL.BFLY PT, R7, R6, 0x1, 0x1f ;  /* 0x0c201f0006077f89 */ /* 0x000e6200000e0000 */
[----:B------:R-:W-:Y:S01]  /*e760*/  CS2R R8, SRZ ;  /* 0x0000000000087805 */ /* 0x000fe2000001ff00 */
[----:B------:R-:W-:-:S03]  /*e770*/  UIADD3 UR46, UR46, 0x1, URZ ;  /* 0x000000012e2e7890 */ /* 0x000fc6000fffe03f */
[----:B------:R-:W-:Y:S01]  /*e780*/  UMOV UR6, UR4 ;  /* 0x0000000400067c82 */ /* 0x000fe20008000000 */
[----:B------:R-:W2:Y:S01]  /*e790*/  SHFL.BFLY PT, R3, R2, 0x1, 0x1f ;  /* 0x0c201f0002037f89 */ /* 0x000ea200000e0000 */
[----:B------:R-:W-:Y:S01]  /*e7a0*/  HGMMA.64x192x16.F32 R24, R200, gdesc[UR4].tnspB, R24, gsb0 ;  /* 0x42e00004c8187df0 */ /* 0x000fe20008000818 */
[----:B------:R-:W-:Y:S01]  /*e7b0*/  UIADD3 UR6, UR4, 0x80, URZ ;  /* 0x0000008004067890 */ /* 0x000fe2000fffe03f */
[----:B------:R-:W-:Y:S01]  /*e7c0*/  UMOV UR7, 0x40000040 ;  /* 0x4000004000077882 */ /* 0x000fe20000000000 */
[----:B------:R-:W-:-:S04]  /*e7d0*/  UISETP.NE.AND UP0, UPT, UR46, 0x2, UPT ;  /* 0x000000022e00788c */ /* 0x000fc8000bf05270 */
[----:B------:R-:W-:Y:S01]  /*e7e0*/  USEL UR46, UR46, URZ, UP0 ;  /* 0x0000003f2e2e7287 */ /* 0x000fe20008000000 */
[----:B-1----:R-:W-:-:S05]  /*e7f0*/  FADD.FTZ R13, R6, R7 ;  /* 0x00000007060d7221 */ /* 0x002fca0000010000 */
[----:B------:R-:W-:Y:S01]  /*e800*/  FSETP.NE.FTZ.AND P2, PT, R13, RZ, PT ;  /* 0x000000ff0d00720b */ /* 0x000fe20003f55000 */
[----:B--2---:R-:W-:Y:S01]  /*e810*/  FADD.FTZ R12, R2, R3 ;  /* 0x00000003020c7221 */ /* 0x004fe20000010000 */
[----:B------:R-:W-:Y:S01]  /*e820*/  IMAD.MOV.U32 R3, RZ, RZ, -0x800000 ;  /* 0xff800000ff037424 */ /* 0x000fe200078e00ff */
[----:B------:R-:W-:-:S03]  /*e830*/  MOV R2, 0xff800000 ;  /* 0xff80000000027802 */ /* 0x000fc60000000f00 */
[----:B------:R-:W-:-:S07]  /*e840*/  FSETP.NE.FTZ.AND P0, PT, R12, RZ, PT ;  /* 0x000000ff0c00720b */ /* 0x000fce0003f15000 */
[----:B------:R-:W1:Y:S01]  /*e850*/  @P2 MUFU.LG2 R10, R13 ;  /* 0x0000000d000a2308 */ /* 0x000e620000000c00 */
[----:B------:R-:W-:-:S05]  /*e860*/  @P2 FMUL.FTZ R14, R0, 0.69314718246459960938 ;  /* 0x3f317218000e2820 */ /* 0x000fca0000410000 */
[----:B------:R-:W-:Y:S01]  /*e870*/  @P0 FMUL.FTZ R6, R0, 0.69314718246459960938 ;  /* 0x3f31721800060820 */ /* 0x000fe20000410000 */
[----:B------:R-:W-:Y:S01]  /*e880*/  @!P1 VIADD R0, R15, 0x36860 ;  /* 0x000368600f009836 */ /* 0x000fe20000000000 */
        /* <DEDUP_REMOVED lines=36> */
[----:B------:R-:W-:-:S06]  /*ead0*/  ULOP3.LUT UR8, UR8, UR4, URZ, 0x3c, !UPT ;  /* 0x0000000408087292 */ /* 0x000fcc000f8e3c3f */
[----:B------:R-:W-:Y:S01]  /*eae0*/  IMAD.U32 R17, RZ, RZ, UR8 ;  /* 0x00000008ff117e24 */ /* 0x000fe2000f8e00ff */
[----:B------:R-:W-:Y:S02]  /*eaf0*/  WARPGROUP.DEPBAR.LE gsb0, 0x0 ;  /* 0x00008000000079c5 */ /* 0x000fe40000010000 */
[----:B------:R-:W-:-:S06]  /*eb00*/  WARPGROUP.ARRIVE ;  /* 0x00000000000079c5 */ /* 0x000fcc0000000000 */
        /* <DEDUP_REMOVED lines=99> */
.L_x_1858:
[----:B------:R-:W1:Y:S08]  /*f140*/  S2UR UR5, SR_CgaCtaId ;  /* 0x00000000000579c3 */ /* 0x000e700000008800 */
[----:B------:R-:W-:Y:S06]  /*f150*/  BAR.SYNC.DEFER_BLOCKING 0x5, 0x120 ;  /* 0x0144800000007b1d */ /* 0x000fec0000010000 */
[----:B------:R-:W-:-:S02]  /*f160*/  UMOV UR4, 0x400 ;  /* 0x0000040000047882 */ /* 0x000fc40000000000 */
[----:B-1----:R-:W-:-:S06]  /*f170*/  ULEA UR6, UR5, UR4, 0x18 ;  /* 0x0000000405067291 */ /* 0x002fcc000f8ec03f */
[----:B------:R-:W-:-:S03]  /*f180*/  MOV R16, UR6 ;  /* 0x0000000600107c02 */ /* 0x000fc60008000f00 */
        /* <DEDUP_REMOVED lines=14> */
[C---:B------:R-:W-:Y:S01]  /*f270*/  IADD3 R13, P4, R18.reuse, 0x60, RZ ;  /* 0x00000060120d7810 */ /* 0x040fe20007f9e0ff */
[----:B------:R-:W-:Y:S01]  /*f280*/  UIMAD UR5, UR5, UR8, URZ ;  /* 0x00000008050572a4 */ /* 0x000fe2000f8e023f */
[----:B------:R-:W-:Y:S01]  /*f290*/  IADD3 R15, P6, R18, 0x4000, RZ ;  /* 0x00004000120f7810 */ /* 0x000fe20007fde0ff */
[----:B------:R-:W-:Y:S01]  /*f2a0*/  UIMAD.WIDE.U32 UR6, UR43, UR8, URZ ;  /* 0x000000082b0672a5 */ /* 0x000fe2000f8e003f */
[----:B------:R-:W-:Y:S01]  /*f2b0*/  LOP3.LUT R10, R10, R11, RZ, 0x3c, !PT ;  /* 0x0000000b0a0a7212 */ /* 0x000fe200078e3cff */
[----:B------:R-:W-:Y:S01]  /*f2c0*/  IMAD.X R11, RZ, RZ, R19, P2 ;  /* 0x000000ffff0b7224 */ /* 0x000fe200010e0613 */
[----:B------:R-:W-:Y:S01]  /*f2d0*/  LOP3.LUT R20, R21, 0x380, RZ, 0xc0, !PT ;  /* 0x0000038015147812 */ /* 0x000fe200078ec0ff */
[----:B------:R-:W-:Y:S01]  /*f2e0*/  UIMAD UR5, UR43, UR9, UR5 ;  /* 0x000000092b0572a4 */ /* 0x000fe2000f8e0205 */
[C---:B------:R-:W-:Y:S01]  /*f2f0*/  LOP3.LUT R5, R18.reuse, 0x380, RZ, 0xc0, !PT ;  /* 0x0000038012057812 */ /* 0x040fe200078ec0ff */
[----:B------:R-:W-:Y:S01]  /*f300*/  ULDC.64 UR12, c[0x0][0x208] ;  /* 0x00008200000c7ab9 */ /* 0x000fe20000000a00 */
[----:B------:R-:W-:Y:S01]  /*f310*/  IADD3 R35, P2, R18, 0x4060, RZ ;  /* 0x0000406012237810 */ /* 0x000fe20007f5e0ff */
[----:B------:R-:W-:Y:S01]  /*f320*/  UIADD3 UR5, UR7, UR5, URZ ;  /* 0x0000000507057290 */ /* 0x000fe2000fffe03f */
[----:B------:R-:W-:-:S02]  /*f330*/  LOP3.LUT R8, R9, 0x380, RZ, 0xc0, !PT ;  /* 0x0000038009087812 */ /* 0x000fc400078ec0ff */
[----:B------:R-:W-:Y:S02]  /*f340*/  LOP3.LUT R12, R13, 0x380, RZ, 0xc0, !PT ;  /* 0x000003800d0c7812 */ /* 0x000fe400078ec0ff */
[----:B------:R-:W-:Y:S02]  /*f350*/  LOP3.LUT R14, R15, 0x380, RZ, 0xc0, !PT ;  /* 0x000003800f0e7812 */ /* 0x000fe400078ec0ff */
[----:B------:R-:W-:Y:S02]  /*f360*/  LOP3.LUT P0, RZ, R212, 0x3, RZ, 0xc0, !PT ;  /* 0x00000003d4ff7812 */ /* 0x000fe4000780c0ff */
[----:B------:R-:W-:Y:S02]  /*f370*/  SHF.R.U64 R20, R20, 0x3, RZ ;  /* 0x0000000314147819 */ /* 0x000fe400000012ff */
[----:B------:R-:W-:Y:S02]  /*f380*/  SHF.R.U64 R5, R5, 0x3, RZ ;  /* 0x0000000305057819 */ /* 0x000fe400000012ff */
[----:B------:R-:W-:-:S02]  /*f390*/  LOP3.LUT R26, R35, 0x380, RZ, 0xc0, !PT ;  /* 0x00000380231a7812 */ /* 0x000fc400078ec0ff */
[----:B------:R-:W-:Y:S02]  /*f3a0*/  SHF.R.U64 R8, R8, 0x3, RZ ;  /* 0x0000000308087819 */ /* 0x000fe400000012ff */
[----:B------:R-:W-:Y:S02]  /*f3b0*/  SHF.R.U64 R12, R12, 0x3, RZ ;  /* 0x000000030c0c7819 */ /* 0x000fe400000012ff */
[----:B------:R-:W-:Y:S02]  /*f3c0*/  SHF.R.U64 R14, R14, 0x3, RZ ;  /* 0x000000030e0e7819 */ /* 0x000fe400000012ff */
[----:B------:R-:W-:Y:S02]  /*f3d0*/  ISETP.GE.OR P1, PT, R4, UR10, P0 ;  /* 0x0000000a04007c0c */ /* 0x000fe40008726670 */
[----:B------:R-:W-:Y:S01]  /*f3e0*/  LOP3.LUT R20, R20, R21, RZ, 0x3c, !PT ;  /* 0x0000001514147212 */ /* 0x000fe200078e3cff */
[----:B------:R-:W-:Y:S01]  /*f3f0*/  IMAD.X R21, RZ, RZ, R19, P5 ;  /* 0x000000ffff157224 */ /* 0x000fe200028e0613 */
[----:B------:R-:W-:-:S02]  /*f400*/  LOP3.LUT R4, R5, R18, RZ, 0x3c, !PT ;  /* 0x0000001205047212 */ /* 0x000fc400078e3cff */
[----:B------:R-:W-:Y:S02]  /*f410*/  SHF.R.U64 R26, R26, 0x3, RZ ;  /* 0x000000031a1a7819 */ /* 0x000fe400000012ff */
[----:B------:R-:W-:Y:S01]  /*f420*/  LOP3.LUT R8, R8, R9, RZ, 0x3c, !PT ;  /* 0x0000000908087212 */ /* 0x000fe200078e3cff */
[--C-:B------:R-:W-:Y:S01]  /*f430*/  IMAD.X R9, RZ, RZ, R19.reuse, P3 ;  /* 0x000000ffff097224 */ /* 0x100fe200018e0613 */
[----:B------:R-:W-:Y:S02]  /*f440*/  MOV R5, R19 ;  /* 0x0000001300057202 */ /* 0x000fe40000000f00 */
[----:B------:R-:W-:Y:S01]  /*f450*/  LOP3.LUT R12, R12, R13, RZ, 0x3c, !PT ;  /* 0x0000000d0c0c7212 */ /* 0x000fe200078e3cff */
[----:B------:R-:W-:Y:S01]  /*f460*/  IMAD.X R13, RZ, RZ, R19, P4 ;  /* 0x000000ffff0d7224 */ /* 0x000fe200020e0613 */
[----:B------:R-:W-:Y:S02]  /*f470*/  LOP3.LUT R14, R14, R15, RZ, 0x3c, !PT ;  /* 0x0000000f0e0e7212 */ /* 0x000fe400078e3cff */
[----:B------:R-:W-:-:S02]  /*f480*/  IADD3 R15, P3, R18, 0x4040, RZ ;  /* 0x00004040120f7810 */ /* 0x000fc40007f7e0ff */
[C---:B------:R-:W-:Y:S02]  /*f490*/  IADD3 R82, P5, R18.reuse, 0x8040, RZ ;  /* 0x0000804012527810 */ /* 0x040fe40007fbe0ff */
[----:B------:R-:W-:Y:S02]  /*f4a0*/  IADD3 R83, P4, R18, 0x8000, RZ ;  /* 0x0000800012537810 */ /* 0x000fe40007f9e0ff */
[----:B------:R-:W-:Y:S02]  /*f4b0*/  LOP3.LUT R26, R26, R35, RZ, 0x3c, !PT ;  /* 0x000000231a1a7212 */ /* 0x000fe400078e3cff */
[----:B------:R-:W-:Y:S02]  /*f4c0*/  MOV R35, R4 ;  /* 0x0000000400237202 */ /* 0x000fe40000000f00 */
[----:B------:R-:W-:Y:S02]  /*f4d0*/  MOV R126, R20 ;  /* 0x00000014007e7202 */ /* 0x000fe40000000f00 */
[----:B------:R-:W-:Y:S01]  /*f4e0*/  F2FP.F16.F32.PACK_AB R5, R29, R32 ;  /* 0x000000201d05723e */ /* 0x000fe200000000ff */
[----:B------:R-:W1:Y:S01]  /*f4f0*/  LDC.64 R20, c[0x0][0xb78] ;  /* 0x0002de00ff147b82 */ /* 0x000e620000000a00 */
[----:B------:R-:W-:-:S02]  /*f500*/  LOP3.LUT R24, R15, 0x380, RZ, 0xc0, !PT ;  /* 0x000003800f187812 */ /* 0x000fc400078ec0ff */
[----:B------:R-:W-:Y:S02]  /*f510*/  LOP3.LUT R29, R82, 0x380, RZ, 0xc0, !PT ;  /* 0x00000380521d7812 */ /* 0x000fe400078ec0ff */
[----:B------:R-:W-:Y:S02]  /*f520*/  LOP3.LUT R28, R83, 0x380, RZ, 0xc0, !PT ;  /* 0x00000380531c7812 */ /* 0x000fe400078ec0ff */
[----:B------:R-:W-:Y:S02]  /*f530*/  SHF.R.U64 R24, R24, 0x3, RZ ;  /* 0x0000000318187819 */ /* 0x000fe400000012ff */
[----:B------:R-:W-:Y:S02]  /*f540*/  SHF.R.U64 R29, R29, 0x3, RZ ;  /* 0x000000031d1d7819 */ /* 0x000fe400000012ff */
[----:B------:R-:W-:Y:S02]  /*f550*/  SHF.R.U64 R28, R28, 0x3, RZ ;  /* 0x000000031c1c7819 */ /* 0x000fe400000012ff */
[----:B------:R-:W-:Y:S01]  /*f560*/  F2FP.F16.F32.PACK_AB R4, R25, R6 ;  /* 0x000000061904723e */ /* 0x000fe200000000ff */
[----:B------:R-:W-:Y:S01]  /*f570*/  IMAD.X R25, RZ, RZ, R19, P3 ;  /* 0x000000ffff197224 */ /* 0x000fe200018e0613 */
[----:B------:R-:W-:-:S02]  /*f580*/  F2FP.F16.F32.PACK_AB R6, R120, R7 ;  /* 0x000000077806723e */ /* 0x000fc400000000ff */
[----:B------:R-:W-:Y:S01]  /*f590*/  F2FP.F16.F32.PACK_AB R7, R27, R30 ;  /* 0x0000001e1b07723e */ /* 0x000fe200000000ff */
[----:B------:R-:W-:Y:S01]  /*f5a0*/  BAR.SYNC.DEFER_BLOCKING 0x1, 0x100 ;  /* 0x0044000000007b1d */ /* 0x000fe20000010000 */
[----:B------:R-:W-:Y:S01]  /*f5b0*/  LOP3.LUT R24, R24, R15, RZ, 0x3c, !PT ;  /* 0x0000000f18187212 */ /* 0x000fe200078e3cff */
[--C-:B------:R-:W-:Y:S01]  /*f5c0*/  IMAD.X R15, RZ, RZ, R19.reuse, P6 ;  /* 0x000000ffff0f7224 */ /* 0x100fe200030e0613 */
[----:B------:R-:W-:Y:S01]  /*f5d0*/  LOP3.LUT R30, R29, R82, RZ, 0x3c, !PT ;  /* 0x000000521d1e7212 */ /* 0x000fe200078e3cff */
[--C-:B------:R-:W-:Y:S01]  /*f5e0*/  IMAD.X R29, RZ, RZ, R19.reuse, P4 ;  /* 0x000000ffff1d7224 */ /* 0x100fe200020e0613 */
[----:B------:R-:W-:Y:S01]  /*f5f0*/  LOP3.LUT R28, R28, R83, RZ, 0x3c, !PT ;  /* 0x000000531c1c7212 */ /* 0x000fe200078e3cff */
[----:B------:R-:W-:Y:S01]  /*f600*/  IMAD.X R27, RZ, RZ, R19, P2 ;  /* 0x000000ffff1b7224 */ /* 0x000fe200010e0613 */
[C---:B------:R-:W-:Y:S02]  /*f610*/  IADD3 R83, P6, R18.reuse, 0x8020, RZ ;  /* 0x0000802012537810 */ /* 0x040fe40007fde0ff */
[----:B------:R-:W-:-:S02]  /*f620*/  IADD3 R123, P3, R18, 0x8060, RZ ;  /* 0x00008060127b7810 */ /* 0x000fc40007f7e0ff */
[----:B------:R-:W-:Y:S02]  /*f630*/  LOP3.LUT R34, R83, 0x380, RZ, 0xc0, !PT ;  /* 0x0000038053227812 */ /* 0x000fe400078ec0ff */
[----:B------:R-:W-:Y:S02]  /*f640*/  LOP3.LUT R32, R123, 0x380, RZ, 0xc0, !PT ;  /* 0x000003807b207812 */ /* 0x000fe400078ec0ff */
[----:B------:R-:W-:Y:S01]  /*f650*/  MOV R120, R28 ;  /* 0x0000001c00787202 */ /* 0x000fe20000000f00 */
[----:B------:R-:W-:Y:S01]  /*f660*/  IMAD.U32 R29, RZ, RZ, UR7 ;  /* 0x00000007ff1d7e24 */ /* 0x000fe2000f8e00ff */
[----:B------:R-:W-:Y:S01]  /*f670*/  SHF.R.U64 R34, R34, 0x3, RZ ;  /* 0x0000000322227819 */ /* 0x000fe200000012ff */
[----:B------:R-:W-:Y:S01]  /*f680*/  IMAD.U32 R29, RZ, RZ, UR5 ;  /* 0x00000005ff1d7e24 */ /* 0x000fe2000f8e00ff */
[----:B------:R-:W-:Y:S01]  /*f690*/  USHF.R.S32.HI UR5, URZ, 0x1f, UR44 ;  /* 0x0000001f3f057899 */ /* 0x000fe2000801142c */
[----:B------:R-:W-:Y:S01]  /*f6a0*/  SHF.R.U64 R32, R32, 0x3, RZ ;  /* 0x0000000320207819 */ /* 0x000fe200000012ff */
[----:B------:R-:W-:Y:S01]  /*f6b0*/  IMAD.U32 R28, RZ, RZ, UR6 ;  /* 0x00000006ff1c7e24 */ /* 0x000fe2000f8e00ff */
[----:B------:R-:W-:Y:S01]  /*f6c0*/  MOV R128, R8 ;  /* 0x0000000800807202 */ /* 0x000fe20000000f00 */
[----:B------:R-:W-:Y:S01]  /*f6d0*/  ULDC.64 UR6, c[0x0][0xb40] ;  /* 0x0002d00000067ab9 */ /* 0x000fe20000000a00 */
[----:B------:R2:W-:Y:S01]  /*f6e0*/  STSM.16.M88.4 [R35], R4 ;  /* 0x0000000423007844 */ /* 0x0005e20000000200 */
[----:B------:R-:W-:-:S02]  /*f6f0*/  LOP3.LUT R34, R34, R83, RZ, 0x3c, !PT ;  /* 0x0000005322227212 */ /* 0x000fc400078e3cff */
[----:B------:R-:W-:Y:S02]  /*f700*/  LOP3.LUT R32, R32, R123, RZ, 0x3c, !PT ;  /* 0x0000007b20207212 */ /* 0x000fe400078e3cff */
[----:B------:R-:W-:Y:S02]  /*f710*/  MOV R127, R10 ;  /* 0x0000000a007f7202 */ /* 0x000fe40000000f00 */
[----:B------:R-:W-:Y:S02]  /*f720*/  MOV R82, R12 ;  /* 0x0000000c00527202 */ /* 0x000fe40000000f00 */
[----:B------:R-:W-:Y:S02]  /*f730*/  MOV R83, R14 ;  /* 0x0000000e00537202 */ /* 0x000fe40000000f00 */
[----:B------:R-:W-:Y:S02]  /*f740*/  F2FP.F16.F32.PACK_AB R8, R41, R40 ;  /* 0x000000282908723e */ /* 0x000fe400000000ff */
[----:B------:R-:W-:-:S02]  /*f750*/  F2FP.F16.F32.PACK_AB R9, R43, R42 ;  /* 0x0000002a2b09723e */ /* 0x000fc400000000ff */
[----:B------:R-:W-:Y:S02]  /*f760*/  F2FP.F16.F32.PACK_AB R10, R45, R44 ;  /* 0x0000002c2d0a723e */ /* 0x000fe400000000ff */
[----:B--2---:R-:W-:Y:S01]  /*f770*/  F2FP.F16.F32.PACK_AB R5, R124, R31 ;  /* 0x0000001f7c05723e */ /* 0x004fe200000000ff */
[--C-:B------:R-:W-:Y:S01]  /*f780*/  IMAD.X R31, RZ, RZ, R19.reuse, P5 ;  /* 0x000000ffff1f7224 */ /* 0x100fe200028e0613 */
[----:B------:R-:W-:Y:S01]  /*f790*/  F2FP.F16.F32.PACK_AB R4, R33, R0 ;  /* 0x000000002104723e */ /* 0x000fe200000000ff */
[----:B------:R-:W-:Y:S01]  /*f7a0*/  IMAD.X R33, RZ, RZ, R19, P3 ;  /* 0x000000ffff217224 */ /* 0x000fe200018e0613 */
[----:B------:R-:W-:Y:S02]  /*f7b0*/  F2FP.F16.F32.PACK_AB R6, R37, R36 ;  /* 0x000000242506723e */ /* 0x000fe400000000ff */
[----:B------:R-:W-:Y:S02]  /*f7c0*/  F2FP.F16.F32.PACK_AB R7, R122, R121 ;  /* 0x000000797a07723e */ /* 0x000fe400000000ff */
[----:B------:R-:W-:Y:S01]  /*f7d0*/  MOV R0, R30 ;  /* 0x0000001e00007202 */ /* 0x000fe20000000f00 */
[----:B-1----:R-:W-:Y:S01]  /*f7e0*/  IMAD R30, R20, UR5, RZ ;  /* 0x00000005141e7c24 */ /* 0x002fe2000f8e02ff */
[----:B------:R-:W-:Y:S01]  /*f7f0*/  F2FP.F16.F32.PACK_AB R11, R47, R46 ;  /* 0x0000002e2f0b723e */ /* 0x000fe200000000ff */
[----:B------:R1:W-:Y:S01]  /*f800*/  STSM.16.M88.4 [R128], R4 ;  /* 0x0000000480007844 */ /* 0x0003e20000000200 */
[----:B------:R-:W-:-:S02]  /*f810*/  MOV R125, R24 ;  /* 0x00000018007d7202 */ /* 0x000fc40000000f00 */
[----:B------:R-:W-:Y:S01]  /*f820*/  MOV R123, R26 ;  /* 0x0000001a007b7202 */ /* 0x000fe20000000f00 */
[----:B------:R-:W-:Y:S01]  /*f830*/  STSM.16.M88.4 [R127], R8 ;  /* 0x000000087f007844 */ /* 0x000fe20000000200 */
[----:B------:R-:W-:Y:S02]  /*f840*/  F2FP.F16.F32.PACK_AB R12, R49, R48 ;  /* 0x00000030310c723e */ /* 0x000fe400000000ff */
[----:B------:R-:W-:Y:S02]  /*f850*/  F2FP.F16.F32.PACK_AB R13, R51, R50 ;  /* 0x00000032330d723e */ /* 0x000fe400000000ff */
[----:B------:R-:W-:Y:S02]  /*f860*/  F2FP.F16.F32.PACK_AB R14, R53, R52 ;  /* 0x00000034350e723e */ /* 0x000fe400000000ff */
[----:B------:R-:W-:Y:S02]  /*f870*/  F2FP.F16.F32.PACK_AB R15, R55, R54 ;  /* 0x00000036370f723e */ /* 0x000fe400000000ff */
[----:B------:R-:W-:-:S02]  /*f880*/  F2FP.F16.F32.PACK_AB R24, R57, R56 ;  /* 0x000000383918723e */ /* 0x000fc400000000ff */
[----:B------:R-:W-:Y:S01]  /*f890*/  F2FP.F16.F32.PACK_AB R25, R59, R58 ;  /* 0x0000003a3b19723e */ /* 0x000fe200000000ff */
[----:B------:R2:W-:Y:S01]  /*f8a0*/  STSM.16.M88.4 [R82], R12 ;  /* 0x0000000c52007844 */ /* 0x0005e20000000200 */
[----:B------:R-:W-:Y:S02]  /*f8b0*/  F2FP.F16.F32.PACK_AB R26, R61, R60 ;  /* 0x0000003c3d1a723e */ /* 0x000fe400000000ff */
[----:B------:R-:W-:Y:S02]  /*f8c0*/  F2FP.F16.F32.PACK_AB R27, R63, R62 ;  /* 0x0000003e3f1b723e */ /* 0x000fe400000000ff */
[----:B------:R-:W-:Y:S01]  /*f8d0*/  MOV R32, R32 ;  /* 0x0000002000207202 */ /* 0x000fe20000000f00 */
[----:B------:R-:W-:Y:S01]  /*f8e0*/  IMAD R33, R21, UR44, R30 ;  /* 0x0000002c15217c24 */ /* 0x000fe2000f8e021e */
[----:B-1----:R-:W-:Y:S01]  /*f8f0*/  F2FP.F16.F32.PACK_AB R4, R65, R64 ;  /* 0x000000404104723e */ /* 0x002fe200000000ff */
[----:B------:R-:W-:Y:S01]  /*f900*/  IMAD.WIDE.U32 R20, R20, UR44, R28 ;  /* 0x0000002c14147c25 */ /* 0x000fe2000f8e001c */
[----:B------:R-:W-:Y:S01]  /*f910*/  F2FP.F16.F32.PACK_AB R5, R67, R66 ;  /* 0x000000424305723e */ /* 0x000fe200000000ff */
[----:B------:R1:W-:Y:S01]  /*f920*/  STSM.16.M88.4 [R83], R24 ;  /* 0x0000001853007844 */ /* 0x0003e20000000200 */
[----:B------:R-:W-:-:S02]  /*f930*/  F2FP.F16.F32.PACK_AB R6, R69, R68 ;  /* 0x000000444506723e */ /* 0x000fc400000000ff */
[----:B------:R-:W-:Y:S02]  /*f940*/  F2FP.F16.F32.PACK_AB R7, R71, R70 ;  /* 0x000000464707723e */ /* 0x000fe400000000ff */
[----:B------:R-:W-:Y:S02]  /*f950*/  IADD3.X R35, RZ, R19, RZ, P6, !PT ;  /* 0x00000013ff237210 */ /* 0x000fe400037fe4ff */
        /* <DEDUP_REMOVED lines=9> */
[----:B--2---:R-:W-:Y:S02]  /*f9f0*/  F2FP.F16.F32.PACK_AB R82, R85, R84 ;  /* 0x000000545552723e */ /* 0x004fe400000000ff */
[----:B-1----:R-:W-:Y:S02]  /*fa00*/  F2FP.F16.F32.PACK_AB R83, R87, R86 ;  /* 0x000000565753723e */ /* 0x002fe400000000ff */
        /* <DEDUP_REMOVED lines=8> */
[----:B------:R-:W-:-:S02]  /*fa90*/  MOV R34, R34 ;  /* 0x0000002200227202 */ /* 0x000fc40000000f00 */
[----:B---3--:R-:W-:Y:S02]  /*faa0*/  SHF.R.S32.HI R5, RZ, 0x1f, R129 ;  /* 0x0000001fff057819 */ /* 0x008fe40000011481 */
[----:B------:R-:W-:Y:S02]  /*fab0*/  IADD3 R6, P2, R129, R20, RZ ;  /* 0x0000001481067210 */ /* 0x000fe40007f5e0ff */
        /* <DEDUP_REMOVED lines=11> */
[----:B------:R-:W-:Y:S02]  /*fb70*/  IADD3.X R5, R5, R21, R33, P2, !PT ;  /* 0x0000001505057210 */ /* 0x000fe400017fe421 */
[----:B------:R-:W-:Y:S01]  /*fb80*/  LEA R4, P2, R6, UR6, 0x2 ;  /* 0x0000000606047c11 */ /* 0x000fe2000f8410ff */
[----:B------:R-:W-:Y:S01]  /*fb90*/  STSM.16.M88.4 [R32], R112 ;  /* 0x0000007020007844 */ /* 0x000fe20000000200 */
[----:B------:R-:W-:-:S02]  /*fba0*/  ISETP.GE.OR P0, PT, R129, UR10, P0 ;  /* 0x0000000a81007c0c */ /* 0x000fc40008706670 */
[----:B------:R-:W-:Y:S01]  /*fbb0*/  LEA.HI.X R5, R6, UR7, R5, 0x2, P2 ;  /* 0x0000000706057c11 */ /* 0x000fe200090f1405 */
[----:B------:R-:W-:Y:S01]  /*fbc0*/  @!PT LDS RZ, [RZ] ;  /* 0x00000000fffff984 */ /* 0x000fe20000000800 */
[----:B------:R-:W-:Y:S01]  /*fbd0*/  @!PT LDS RZ, [RZ] ;  /* 0x00000000fffff984 */ /* 0x000fe20000000800 */
[----:B------:R-:W-:Y:S01]  /*fbe0*/  @!PT LDS RZ, [RZ] ;  /* 0x00000000fffff984 */ /* 0x000fe20000000800 */
[----:B------:R-:W-:Y:S01]  /*fbf0*/  @!PT LDS RZ, [RZ] ;  /* 0x00000000fffff984 */ /* 0x000fe20000000800 */
[----:B------:R1:W-:Y:S06]  /*fc00*/  MEMBAR.ALL.CTA ;  /* 0x0000000000007992 */ /* 0x0003ec0000008000 */
[----:B-1----:R-:W1:Y:S04]  /*fc10*/  FENCE.VIEW.ASYNC.S ;  /* 0x00000000000073c6 */ /* 0x002e680000000000 */
[----:B-1----:R-:W1:Y:S01]  /*fc20*/  SHFL.IDX PT, R6, R214, RZ, 0x1f ;  /* 0x00001fffd6067589 */ /* 0x002e6200000e0000 */
        /* <DEDUP_REMOVED lines=32> */
.L_x_1892:
[----:B------:R-:W-:Y:S05]  /*fe30*/  BSYNC B0 ;  /* 0x0000000000007941 */ /* 0x000fea0003800000 */
.L_x_1891:
[----:B------:R-:W-:Y:S05]  /*fe40*/  BRA `(.L_x_1890) ;  /* 0x0000000800607947 */ /* 0x000fea0003800000 */
.L_x_1889:
        /* <DEDUP_REMOVED lines=16> */
[----:B------:R-:W-:Y:S01]  /*ff50*/  ULDC.64 UR8, c[0x0][0xb40] ;  /* 0x0002d00000087ab9 */ /* 0x000fe20000000a00 */
[----:B------:R-:W-:-:S05]  /*ff60*/  ULDC.64 UR10, c[0x0][0x208] ;  /* 0x00008200000a7ab9 */ /* 0x000fca0000000a00 */
[----:B------:R-:W5:Y:S01]  /*ff70*/  LDC.64 R10, c[0x0][0xb78] ;  /* 0x0002de00ff0a7b82 */ /* 0x000f620000000a00 */
[C---:B----4-:R-:W-:Y:S02]  /*ff80*/  IMAD R0, R4.reuse, UR6, RZ ;  /* 0x0000000604007c24 */ /* 0x050fe4000f8e02ff */
[----:B------:R-:W-:-:S04]  /*ff90*/  IMAD.WIDE.U32 R2, R4, UR43, R2 ;  /* 0x0000002b04027c25 */ /* 0x000fc8000f8e0002 */
[----:B------:R-:W-:Y:S02]  /*ffa0*/  IMAD R5, R5, UR43, R0 ;  /* 0x0000002b05057c24 */ /* 0x000fe4000f8e0200 */
[----:B-----5:R-:W-:-:S03]  /*ffb0*/  IMAD R0, R10, UR7, RZ ;  /* 0x000000070a007c24 */ /* 0x020fc6000f8e02ff */
[----:B------:R-:W-:Y:S01]  /*ffc0*/  IADD3 R3, R3, R5, RZ ;  /* 0x0000000503037210 */ /* 0x000fe20007ffe0ff */
[----:B------:R-:W-:Y:S02]  /*ffd0*/  IMAD R5, R11, UR44, R0 ;  /* 0x0000002c0b057c24 */ /* 0x000fe4000f8e0200 */
[----:B------:R-:W-:-:S04]  /*ffe0*/  IMAD.WIDE.U32 R2, R10, UR44, R2 ;  /* 0x0000002c0a027c25 */ /* 0x000fc8000f8e0002 */
[----:B------:R-:W-:Y:S01]  /*fff0*/  IMAD.IADD R3, R3, 0x1, R5 ;  /* 0x0000000103037824 */ /* 0x000fe200078e0205 */
[----:B------:R-:W-:-:S04]  /*10000*/  LEA R4, P0, R2, UR8, 0x2 ;  /* 0x0000000802047c11 */ /* 0x000fc8000f8010ff */
[----:B------:R-:W-:Y:S01]  /*10010*/  LEA.HI.X R5, R2, UR9, R3, 0x2, P0 ;  /* 0x0000000902057c11 */ /* 0x000fe200080f1403 */
[----:B------:R-:W-:-:S05]  /*10020*/  IMAD.MOV.U32 R3, RZ, RZ, -0x800000 ;  /* 0xff800000ff037424 */ /* 0x000fca00078e00ff */
[----:B------:R4:W-:Y:S03]  /*10030*/  STG.E desc[UR10][R4.64], R3 ;  /* 0x0000000304007986 */ /* 0x0009e6000c10190a */
.L_x_1894:
[----:B------:R-:W-:Y:S05]  /*10040*/  BSYNC B0 ;  /* 0x0000000000007941 */ /* 0x000fea0003800000 */
.L_x_1893:
        /* <DEDUP_REMOVED lines=12> */
[----:B------:R-:W-:Y:S02]  /*10110*/  IADD3 R3, R3, R5, RZ ;  /* 0x0000000503037210 */ /* 0x000fe40007ffe0ff */
        /* <DEDUP_REMOVED lines=31> */
.L_x_1896:
[----:B------:R-:W-:Y:S05]  /*10310*/  BSYNC B0 ;  /* 0x0000000000007941 */ /* 0x000fea0003800000 */
.L_x_1895:
[----:B------:R-:W-:Y:S04]  /*10320*/  BSSY B0, `(.L_x_1897) ;  /* 0x0000018000007945 */ /* 0x000fe80003800000 */
[----:B------:R-:W-:Y:S05]  /*10330*/  @P0 BRA `(.L_x_1898) ;  /* 0x0000000000580947 */ /* 0x000fea0003800000 */
[----:B-1----:R-:W-:Y:S01]  /*10340*/  IADD3 R9, P0, R4, 0x20, RZ ;  /* 0x0000002004097810 */ /* 0x002fe20007f1e0ff */
[----:B------:R-:W-:Y:S01]  /*10350*/  VIADD R2, R22, 0x40 ;  /* 0x0000004016027836 */ /* 0x000fe20000000000 */
[----:B------:R-:W-:Y:S01]  /*10360*/  ULDC UR5, c[0x0][0xa8c] ;  /* 0x0002a30000057ab9 */ /* 0x000fe20000000800 */
[----:B------:R-:W-:Y:S01]  /*10370*/  ULDC.64 UR6, c[0x0][0xad8] ;  /* 0x0002b60000067ab9 */ /* 0x000fe20000000a00 */
[----:B------:R-:W-:Y:S01]  /*10380*/  MOV R3, R11 ;  /* 0x0000000b00037202 */ /* 0x000fe20000000f00 */
[----:B------:R-:W-:Y:S01]  /*10390*/  IMAD.X R0, RZ, RZ, R5, P0 ;  /* 0x000000ffff007224 */ /* 0x000fe200000e0605 */
        /* <DEDUP_REMOVED lines=16> */
.L_x_1898:
[----:B------:R-:W-:Y:S05]  /*104a0*/  BSYNC B0 ;  /* 0x0000000000007941 */ /* 0x000fea0003800000 */
.L_x_1897:
[----:B------:R-:W-:Y:S04]  /*104b0*/  BSSY B0, `(.L_x_1899) ;  /* 0x0000018000007945 */ /* 0x000fe80003800000 */
[----:B------:R-:W-:Y:S05]  /*104c0*/  @P1 BRA `(.L_x_1900) ;  /* 0x0000000000581947 */ /* 0x000fea0003800000 */
[----:B-12---:R-:W-:Y:S01]  /*104d0*/  IADD3 R9, P0, R4, 0x40, RZ ;  /* 0x0000004004097810 */ /* 0x006fe20007f1e0ff */
        /* <DEDUP_REMOVED lines=21> */
.L_x_1900:
[----:B------:R-:W-:Y:S05]  /*10630*/  BSYNC B0 ;  /* 0x0000000000007941 */ /* 0x000fea0003800000 */
.L_x_1899:
[----:B------:R-:W-:Y:S04]  /*10640*/  BSSY B0, `(.L_x_1890) ;  /* 0x0000018000007945 */ /* 0x000fe80003800000 */
[----:B------:R-:W-:Y:S05]  /*10650*/  @P2 BRA `(.L_x_1901) ;  /* 0x0000000000582947 */ /* 0x000fea0003800000 */
[----:B------:R-:W-:Y:S01]  /*10660*/  IADD3 R7, P0, R4, 0x60, RZ ;  /* 0x0000006004077810 */ /* 0x000fe20007f1e0ff */
[C---:B------:R-:W-:Y:S01]  /*10670*/  VIADD R0, R22.reuse, 0x40 ;  /* 0x0000004016007836 */ /* 0x040fe20000000000 */
[----:B------:R-:W-:Y:S01]  /*10680*/  ULDC.64 UR6, c[0x0][0xad8] ;  /* 0x0002b60000067ab9 */ /* 0x000fe20000000a00 */
[----:B------:R-:W-:Y:S01]  /*10690*/  ULDC UR5, c[0x0][0xa8c] ;  /* 0x0002a30000057ab9 */ /* 0x000fe20000000800 */
[----:B------:R-:W-:Y:S01]  /*106a0*/  IMAD.MOV.U32 R2, RZ, RZ, R6 ;  /* 0x000000ffff027224 */ /* 0x000fe200078e0006 */
[----:B------:R-:W-:Y:S01]  /*106b0*/  ISETP.GE.AND P1, PT, R22, UR5, PT ;  /* 0x0000000516007c0c */ /* 0x000fe2000bf26270 */
        /* <DEDUP_REMOVED lines=16> */
.L_x_1901:
[----:B------:R-:W-:Y:S05]  /*107c0*/  BSYNC B0 ;  /* 0x0000000000007941 */ /* 0x000fea0003800000 */
.L_x_1890:
[----:B------:R-:W5:Y:S02]  /*107d0*/  LDC R0, c[0x0][0xda8] ;  /* 0x00036a00ff007b82 */ /* 0x000f640000000800 */
[----:B-----5:R-:W-:-:S13]  /*107e0*/  ISETP.LE.AND P0, PT, R0, UR4, PT ;  /* 0x0000000400007c0c */ /* 0x020fda000bf03270 */
[----:B------:R-:W-:Y:S05]  /*107f0*/  @!P0 BRA `(.L_x_1902) ;  /* 0xffffff0400688947 */ /* 0x000fea000383ffff */
[----:B------:R-:W-:Y:S05]  /*10800*/  EXIT ;  /* 0x000000000000794d */ /* 0x000fea0003800000 */
.L_x_1854:
[----:B------:R-:W-:-:S08]  /*10810*/  NOP ;  /* 0x0000000000007918 */ /* 0x000fd00000000000 */
[----:B-1----:R-:W1:-:S00]  /*10820*/  USETMAXREG.DEALLOC.CTAPOOL 0x18 ;  /* 0x00000018000079c8 */ /* 0x002e4000080e0500 */
[----:B-1----:R-:W-:-:S06]  /*10830*/  LOP3.LUT R0, R0, 0x3, RZ, 0xc0, !PT ;  /* 0x0000000300007812 */ /* 0x002fcc00078ec0ff */
[----:B------:R-:W1:Y:S02]  /*10840*/  SHFL.IDX PT, R0, R0, RZ, 0x1f ;  /* 0x00001fff00007589 */ /* 0x000e6400000e0000 */
[----:B-1----:R-:W-:-:S13]  /*10850*/  ISETP.NE.AND P0, PT, R0, RZ, PT ;  /* 0x000000ff0000720c */ /* 0x002fda0003f05270 */
[----:B--2---:R-:W-:Y:S05]  /*10860*/  @P0 EXIT ;  /* 0x000000000000094d */ /* 0x004fea0003800000 */
[----:B------:R-:W1:Y:S01]  /*10870*/  S2UR UR4, SR_CTAID.X ;  /* 0x00000000000479c3 */ /* 0x000e620000002500 */
[----:B------:R2:W-:Y:S01]  /*10880*/  STL [R1+0x4], RZ ;  /* 0x000004ff01007387 */ /* 0x0005e20000100800 */
[----:B------:R-:W-:Y:S02]  /*10890*/  IMAD.MOV.U32 R17, RZ, RZ, 0x1 ;  /* 0x00000001ff117424 */ /* 0x000fe400078e00ff */
[----:B------:R-:W-:-:S04]  /*108a0*/  IMAD.MOV.U32 R16, RZ, RZ, RZ ;  /* 0x000000ffff107224 */ /* 0x000fc800078e00ff */
[----:B------:R-:W1:Y:S02]  /*108b0*/  LDC R0, c[0x0][0xda8] ;  /* 0x00036a00ff007b82 */ /* 0x000e640000000800 */
[----:B-1----:R-:W-:-:S13]  /*108c0*/  ISETP.LE.AND P0, PT, R0, UR4, PT ;  /* 0x0000000400007c0c */ /* 0x002fda000bf03270 */
[----:B--2---:R-:W-:Y:S05]  /*108d0*/  @P0 BRA `(.L_x_1903) ;  /* 0x0000002c00980947 */ /* 0x004fea0003800000 */
[----:B------:R-:W-:Y:S01]  /*108e0*/  IMAD.U32 R0, RZ, RZ, UR4 ;  /* 0x00000004ff007e24 */ /* 0x000fe2000f8e00ff */
[----:B------:R-:W-:Y:S01]  /*108f0*/  MOV R17, 0x1 ;  /* 0x0000000100117802 */ /* 0x000fe20000000f00 */
[----:B------:R-:W-:Y:S01]  /*10900*/  IMAD.MOV.U32 R16, RZ, RZ, RZ ;  /* 0x000000ffff107224 */ /* 0x000fe200078e00ff */
[----:B------:R-:W-:Y:S01]  /*10910*/  ULDC UR44, c[0x0][0xc] ;  /* 0x00000300002c7ab9 */ /* 0x000fe20000000800 */
[----:B------:R-:W-:Y:S01]  /*10920*/  ULDC.64 UR38, c[0x0][0x198] ;  /* 0x0000660000267ab9 */ /* 0x000fe20000000a00 */
[----:B------:R1:W-:Y:S04]  /*10930*/  STL [R1], R0 ;  /* 0x0000000001007387 */ /* 0x0003e80000100800 */
[----:B------:R1:W-:Y:S02]  /*10940*/  STL [R1+0x4], RZ ;  /* 0x000004ff01007387 */ /* 0x0003e40000100800 */
.L_x_1951:
[----:B------:R-:W2:Y:S01]  /*10950*/  LDL R6, [R1] ;  /* 0x0000000001067983 */ /* 0x000ea20000100800 */
[----:B------:R-:W-:Y:S01]  /*10960*/  ULDC UR8, c[0x0][0xdd0] ;  /* 0x0003740000087ab9 */ /* 0x000fe20000000800 */
[----:B-1----:R-:W1:Y:S01]  /*10970*/  LDC R0, c[0x0][0xde8] ;  /* 0x00037a00ff007b82 */ /* 0x002e620000000800 */
[----:B------:R-:W-:-:S11]  /*10980*/  UISETP.NE.AND UP0, UPT, UR8, 0x1, UPT ;  /* 0x000000010800788c */ /* 0x000fd6000bf05270 */
[----:B------:R-:W-:Y:S01]  /*10990*/  @UP0 ULDC UR4, c[0x0][0xdd4] ;  /* 0x0003750000040ab9 */ /* 0x000fe20000000800 */
[----:B------:R-:W-:Y:S01]  /*109a0*/  @UP0 ULDC UR9, c[0x0][0xdd8] ;  /* 0x0003760000090ab9 */ /* 0x000fe20000000800 */
[C---:B--2---:R-:W-:Y:S02]  /*109b0*/  R2UR UR6, R6.reuse ;  /* 0x00000000060672ca */ /* 0x044fe400000e0000 */
[----:B------:R-:W-:-:S11]  /*109c0*/  R2UR UR7, R6 ;  /* 0x00000000060772ca */ /* 0x000fd600000e0000 */
        /* <DEDUP_REMOVED lines=14> */
.L_x_1904:
[----:B------:R-:W-:Y:S01]  /*10ab0*/  ULDC UR9, c[0x0][0xdc4] ;  /* 0x0003710000097ab9 */ /* 0x000fe20000000800 */
[----:B------:R-:W-:Y:S01]  /*10ac0*/  UMOV UR7, UR8 ;  /* 0x0000000800077c82 */ /* 0x000fe20008000000 */
[----:B------:R-:W-:-:S11]  /*10ad0*/  UISETP.NE.AND UP0, UPT, UR9, 0x1, UPT ;  /* 0x000000010900788c */ /* 0x000fd6000bf05270 */
[----:B------:R-:W-:Y:S02]  /*10ae0*/  @UP0 ULDC.64 UR10, c[0x0][0xdc8] ;  /* 0x00037200000a0ab9 */ /* 0x000fe40000000a00 */
[----:B------:R-:W-:-:S04]  /*10af0*/  UIMAD.WIDE.U32 UR4, UR8, UR10, URZ ;  /* 0x0000000a080472a5 */ /* 0x000fc8000f8e003f */
[----:B------:R-:W-:-:S04]  /*10b00*/  @UP0 USHF.R.U32.HI UR7, URZ, UR11, UR5 ;  /* 0x0000000b3f070299 */ /* 0x000fc80008011605 */
[----:B------:R-:W-:-:S12]  /*10b10*/  UIMAD UR4, UR7, UR9, URZ ;  /* 0x00000009070472a4 */ /* 0x000fd8000f8e023f */
.L_x_1905:
[----:B------:R-:W1:Y:S01]  /*10b20*/  LDC R0, c[0x0][0x404] ;  /* 0x00010100ff007b82 */ /* 0x000e620000000800 */
[----:B------:R-:W-:Y:S01]  /*10b30*/  ULOP3.LUT UR5, URZ, UR7, URZ, 0x33, !UPT ;  /* 0x000000073f057292 */ /* 0x000fe2000f8e333f */
[----:B------:R-:W-:Y:S01]  /*10b40*/  BSSY B6, `(.L_x_1906) ;  /* 0x00002ad000067945 */ /* 0x000fe20003800000 */
[----:B------:R-:W-:Y:S01]  /*10b50*/  ULDC.64 UR10, c[0x0][0x3f8] ;  /* 0x0000fe00000a7ab9 */ /* 0x000fe20000000a00 */
[----:B------:R-:W-:Y:S01]  /*10b60*/  ULDC UR7, c[0x0][0xdac] ;  /* 0x00036b0000077ab9 */ /* 0x000fe20000000800 */
[----:B------:R-:W-:Y:S01]  /*10b70*/  ISETP.NE.U32.AND P0, PT, RZ, UR10, PT ;  /* 0x0000000aff007c0c */ /* 0x000fe2000bf05070 */
[----:B------:R-:W-:Y:S02]  /*10b80*/  UIADD3 UR5, UR5, UR7, URZ ;  /* 0x0000000705057290 */ /* 0x000fe4000fffe03f */
[----:B------:R-:W2:Y:S01]  /*10b90*/  LDC R2, c[0x0][0x288] ;  /* 0x0000a200ff027b82 */ /* 0x000ea20000000800 */
[----:B------:R-:W-:Y:S01]  /*10ba0*/  ISETP.NE.AND.EX P0, PT, RZ, UR11, PT, P0 ;  /* 0x0000000bff007c0c */ /* 0x000fe2000bf05300 */
[----:B------:R-:W-:Y:S01]  /*10bb0*/  USHF.L.U32 UR41, UR5, 0x7, URZ ;  /* 0x0000000705297899 */ /* 0x000fe2000800063f */
[----:B------:R-:W-:Y:S01]  /*10bc0*/  ULDC UR7, c[0x0][0xdb8] ;  /* 0x00036e0000077ab9 */ /* 0x000fe20000000800 */
[----:B------:R-:W-:-:S02]  /*10bd0*/  UIADD3 UR4, UR8, -UR4, URZ ;  /* 0x8000000408047290 */ /* 0x000fc4000fffe03f */
[----:B------:R-:W-:Y:S02]  /*10be0*/  UISETP.NE.AND UP0, UPT, UR7, 0x1, UPT ;  /* 0x000000010700788c */ /* 0x000fe4000bf05270 */
[----:B------:R-:W3:Y:S01]  /*10bf0*/  LDC R4, c[0x0][0x2e0] ;  /* 0x0000b800ff047b82 */ /* 0x000ee20000000800 */
[----:B------:R-:W-:Y:S01]  /*10c00*/  IMAD.U32 R5, RZ, RZ, UR41 ;  /* 0x00000029ff057e24 */ /* 0x000fe2000f8e00ff */
[----:B------:R-:W-:Y:S02]  /*10c10*/  ULDC UR5, c[0x0][0xdc4] ;  /* 0x0003710000057ab9 */ /* 0x000fe40000000800 */
[----:B------:R-:W-:Y:S01]  /*10c20*/  UIMAD UR6, UR6, UR5, UR4 ;  /* 0x00000005060672a4 */ /* 0x000fe2000f8e0204 */
[----:B-1----:R-:W-:-:S04]  /*10c30*/  SEL R3, R0, 0x1, P0 ;  /* 0x0000000100037807 */ /* 0x002fc80000000000 */
[----:B------:R-:W-:Y:S01]  /*10c40*/  @UP0 ULDC UR4, c[0x0][0xdbc] ;  /* 0x00036f0000040ab9 */ /* 0x000fe20000000800 */
[----:B------:R-:W-:Y:S01]  /*10c50*/  @UP0 ULDC UR8, c[0x0][0xdc0] ;  /* 0x0003700000080ab9 */ /* 0x000fe20000000800 */
[----:B------:R-:W-:Y:S02]  /*10c60*/  UIMAD.WIDE.U32 UR4, UR6, UR4, URZ ;  /* 0x00000004060472a5 */ /* 0x000fe4000f8e003f */
[----:B------:R-:W-:Y:S01]  /*10c70*/  UMOV UR43, UR6 ;  /* 0x00000006002b7c82 */ /* 0x000fe20008000000 */
[----:B--2---:R-:W-:Y:S01]  /*10c80*/  IADD3 R2, R5, 0xef, -R2 ;  /* 0x000000ef05027810 */ /* 0x004fe20007ffe802 */
[----:B------:R-:W-:-:S04]  /*10c90*/  @UP0 USHF.R.U32.HI UR43, URZ, UR8, UR5 ;  /* 0x000000083f2b0299 */ /* 0x000fc80008011605 */
[----:B------:R-:W-:Y:S01]  /*10ca0*/  UIADD3 UR42, -UR43, URZ, URZ ;  /* 0x0000003f2b2a7290 */ /* 0x000fe2000fffe13f */
[----:B---3--:R-:W-:-:S03]  /*10cb0*/  IMAD R5, R3, R4, 0x6f ;  /* 0x0000006f03057424 */ /* 0x008fc600078e0204 */
[----:B------:R-:W-:Y:S01]  /*10cc0*/  UIMAD UR42, UR7, UR42, UR6 ;  /* 0x0000002a072a72a4 */ /* 0x000fe2000f8e0206 */
[----:B------:R-:W-:Y:S02]  /*10cd0*/  IMAD R3, R3, R4, R2 ;  /* 0x0000000403037224 */ /* 0x000fe400078e0202 */
[----:B------:R-:W-:Y:S02]  /*10ce0*/  IMAD.MOV.U32 R4, RZ, RZ, RZ ;  /* 0x000000ffff047224 */ /* 0x000fe400078e00ff */
[----:B------:R-:W-:Y:S02]  /*10cf0*/  IMAD.MOV.U32 R2, RZ, RZ, RZ ;  /* 0x000000ffff027224 */ /* 0x000fe400078e00ff */
[----:B------:R-:W-:-:S04]  /*10d00*/  IMAD.HI R4, R5, -0x6db6db6d, R4 ;  /* 0x9249249305047827 */ /* 0x000fc800078e0204 */
[----:B------:R-:W-:Y:S01]  /*10d10*/  IMAD.HI R2, R3, -0x6db6db6d, R2 ;  /* 0x9249249303027827 */ /* 0x000fe200078e0202 */
[----:B------:R-:W-:-:S04]  /*10d20*/  SHF.R.U32.HI R3, RZ, 0x1f, R4 ;  /* 0x0000001fff037819 */ /* 0x000fc80000011604 */
[----:B------:R-:W-:Y:S02]  /*10d30*/  SHF.R.U32.HI R5, RZ, 0x1f, R2 ;  /* 0x0000001fff057819 */ /* 0x000fe40000011602 */
[----:B------:R-:W-:Y:S02]  /*10d40*/  LEA.HI.SX32 R3, R4, R3, 0x1a ;  /* 0x0000000304037211 */ /* 0x000fe400078fd2ff */
[----:B------:R-:W-:-:S04]  /*10d50*/  LEA.HI.SX32 R2, R2, R5, 0x1a ;  /* 0x0000000502027211 */ /* 0x000fc800078fd2ff */
[----:B------:R-:W-:-:S04]  /*10d60*/  VIMNMX R19, R3, R2, PT ;  /* 0x0000000203137248 */ /* 0x000fc80003fe0100 */
[----:B------:R-:W-:-:S13]  /*10d70*/  ISETP.GT.AND P0, PT, R19, RZ, PT ;  /* 0x000000ff1300720c */ /* 0x000fda0003f04270 */
        /* <DEDUP_REMOVED lines=9> */
[----:B------:R-:W1:Y:S01]  /*10e10*/  FLO.U32 R0, UR4 ;  /* 0x0000000400007d00 */ /* 0x000e6200080e0000 */
[----:B------:R-:W-:Y:S01]  /*10e20*/  ULDC.64 UR6, c[0x0][0x208] ;  /* 0x0000820000067ab9 */ /* 0x000fe20000000a00 */
        /* <DEDUP_REMOVED lines=9> */
.L_x_1907:
[----:B------:R-:W1:Y:S01]  /*10ec0*/  S2R R3, SR_CgaCtaId ;  /* 0x0000000000037919 */ /* 0x000e620000008800 */
[----:B------:R-:W-:-:S04]  /*10ed0*/  MOV R18, 0x400 ;  /* 0x0000040000127802 */ /* 0x000fc80000000f00 */
[----:B-1----:R-:W-:-:S05]  /*10ee0*/  LEA R18, R3, R18, 0x18 ;  /* 0x0000001203127211 */ /* 0x002fca00078ec0ff */
[----:B------:R-:W-:-:S05]  /*10ef0*/  VIADD R0, R18, 0x21400 ;  /* 0x0002140012007836 */ /* 0x000fca0000000000 */
[----:B------:R-:W-:-:S13]  /*10f00*/  LOP3.LUT P0, RZ, R0, 0x3ff, RZ, 0xc0, !PT ;  /* 0x000003ff00ff7812 */ /* 0x000fda000780c0ff */
[----:B------:R-:W-:Y:S05]  /*10f10*/  @!P0 BRA `(.L_x_1909) ;  /* 0x0000000000408947 */ /* 0x000fea0003800000 */
        /* <DEDUP_REMOVED lines=15> */
[----:B-1----:R-:W-:Y:S05]  /*11010*/  CALL.ABS.NOINC R2 ;  /* 0x0000000002007343 */ /* 0x002fea0003c00000 */
.L_x_1909:
[----:B------:R-:W-:-:S05]  /*11020*/  VIADD R0, R18, 0x400 ;  /* 0x0000040012007836 */ /* 0x000fca0000000000 */
        /* <DEDUP_REMOVED lines=10> */
[----:B------:R-:W-:Y:S01]  /*110d0*/  MOV R13, RZ ;  /* 0x000000ff000d7202 */ /* 0x000fe20000000f00 */
[----:B------:R-:W-:Y:S02]  /*110e0*/  IMAD.U32 R7, RZ, RZ, UR9 ;  /* 0x00000009ff077e24 */ /* 0x000fe4000f8e00ff */
[----:B------:R-:W-:-:S02]  /*110f0*/  IMAD.U32 R10, RZ, RZ, UR4 ;  /* 0x00000004ff0a7e24 */ /* 0x000fc4000f8e00ff */
[----:B------:R-:W-:Y:S02]  /*11100*/  IMAD.U32 R11, RZ, RZ, UR5 ;  /* 0x00000005ff0b7e24 */ /* 0x000fe4000f8e00ff */
[----:B------:R-:W-:Y:S02]  /*11110*/  IMAD.MOV.U32 R8, RZ, RZ, 0x70 ;  /* 0x00000070ff087424 */ /* 0x000fe400078e00ff */
[----:B-1----:R-:W-:-:S07]  /*11120*/  IMAD.MOV.U32 R12, RZ, RZ, 0x1 ;  /* 0x00000001ff0c7424 */ /* 0x002fce00078e00ff */
[----:B------:R-:W-:-:S07]  /*11130*/  LEPC R20, `(.L_x_1911) ;  /* 0x000000001014794e */ /* 0x000fce0000000000 */
[----:B--2---:R-:W-:Y:S05]  /*11140*/  CALL.ABS.NOINC R2 ;  /* 0x0000000002007343 */ /* 0x004fea0003c00000 */
.L_x_1911:
[----:B------:R-:W-:Y:S01]  /*11150*/  MOV R2, 0x0 ;  /* 0x0000000000027802 */ /* 0x000fe20000000f00 */
[----:B------:R-:W-:Y:S01]  /*11160*/  ULDC.64 UR6, c[0x4][0xa8] ;  /* 0x01002a0000067ab9 */ /* 0x000fe20000000a00 */
[----:B------:R-:W-:Y:S01]  /*11170*/  ULDC.64 UR8, c[0x4][0xb0] ;  /* 0x01002c0000087ab9 */ /* 0x000fe20000000a00 */
[----:B------:R-:W-:Y:S01]  /*11180*/  ULDC.64 UR4, c[0x4][0x18] ;  /* 0x0100060000047ab9 */ /* 0x000fe20000000a00 */
[----:B------:R-:W-:Y:S01]  /*11190*/  IMAD.U32 R4, RZ, RZ, UR6 ;  /* 0x00000006ff047e24 */ /* 0x000fe2000f8e00ff */
        /* <DEDUP_REMOVED lines=11> */
.L_x_1910:
[----:B------:R-:W-:Y:S01]  /*11250*/  ULDC.64 UR4, c[0x0][0x9f8] ;  /* 0x00027e0000047ab9 */ /* 0x000fe20000000a00 */
[----:B------:R-:W-:Y:S01]  /*11260*/  IMAD.U32 R5, RZ, RZ, UR43 ;  /* 0x0000002bff057e24 */ /* 0x000fe2000f8e00ff */
[----:B------:R-:W-:Y:S01]  /*11270*/  ISETP.NE.U32.AND P0, PT, RZ, UR4, PT ;  /* 0x00000004ff007c0c */ /* 0x000fe2000bf05070 */
[----:B------:R-:W-:Y:S01]  /*11280*/  IMAD.U32 R0, RZ, RZ, UR43 ;  /* 0x0000002bff007e24 */ /* 0x000fe2000f8e00ff */
[----:B------:R-:W-:Y:S01]  /*11290*/  ULDC.64 UR6, c[0x0][0x208] ;  /* 0x0000820000067ab9 */ /* 0x000fe20000000a00 */
[----:B------:R-:W1:Y:S01]  /*112a0*/  LDC R4, c[0x0][0x428] ;  /* 0x00010a00ff047b82 */ /* 0x000e620000000800 */
[----:B------:R-:W-:Y:S01]  /*112b0*/  ISETP.NE.AND.EX P0, PT, RZ, UR5, PT, P0 ;  /* 0x00000005ff007c0c */ /* 0x000fe2000bf05300 */
[----:B------:R-:W2:-:S12]  /*112c0*/  S2R R6, SR_TID.X ;  /* 0x0000000000067919 */ /* 0x000e980000002100 */
[----:B------:R-:W3:Y:S02]  /*112d0*/  @P0 LDC.64 R2, c[0x0][0x9f8] ;  /* 0x00027e00ff020b82 */ /* 0x000ee40000000a00 */
[----:B---3--:R-:W-:-:S05]  /*112e0*/  @P0 IMAD.WIDE R2, R5, 0x4, R2 ;  /* 0x0000000405020825 */ /* 0x008fca00078e0202 */
[----:B------:R3:W4:Y:S01]  /*112f0*/  @P0 LDG.E R0, desc[UR6][R2.64] ;  /* 0x0000000602000981 */ /* 0x000722000c1e1900 */
[----:B-1----:R-:W-:Y:S01]  /*11300*/  ISETP.NE.AND P0, PT, R4, 0x1, PT ;  /* 0x000000010400780c */ /* 0x002fe20003f05270 */
[----:B------:R-:W-:Y:S01]  /*11310*/  UMOV UR40, URZ ;  /* 0x0000003f00287c82 */ /* 0x000fe20008000000 */
[----:B--2---:R-:W-:Y:S01]  /*11320*/  LOP3.LUT R7, R6, 0x1f, RZ, 0xc0, !PT ;  /* 0x0000001f06077812 */ /* 0x004fe200078ec0ff */
[----:B------:R-:W-:Y:S01]  /*11330*/  UMOV UR8, 0x40 ;  /* 0x0000004000087882 */ /* 0x000fe20000000000 */
[----:B------:R-:W-:Y:S01]  /*11340*/  MOV R4, UR42 ;  /* 0x0000002a00047c02 */ /* 0x000fe20008000f00 */
        /* <DEDUP_REMOVED lines=19> */
[----:B------:R-:W-:Y:S01]  /*11480*/  VIADD R5, R19, 0xffffffff ;  /* 0xffffffff13057836 */ /* 0x000fe20000000000 */
[----:B-1----:R-:W-:Y:S01]  /*11490*/  ISETP.NE.U32.AND P0, PT, R2, RZ, PT ;  /* 0x000000ff0200720c */ /* 0x002fe20003f05070 */
[----:B------:R2:W-:Y:S03]  /*114a0*/  @!UP1 UTMAPF.L2.4D [UR12], [UR4] ;  /* 0x0000000c040095b8 */ /* 0x0005e60008018000 */
[----:B------:R-:W-:-:S04]  /*114b0*/  ISETP.NE.AND.EX P0, PT, R3, RZ, PT, P0 ;  /* 0x000000ff0300720c */ /* 0x000fc80003f05300 */
[----:B----4-:R-:W-:Y:S01]  /*114c0*/  SEL R6, R0, RZ, !P0 ;  /* 0x000000ff00067207 */ /* 0x010fe20004000000 */
[----:B--2---:R-:W-:Y:S08]  /*114d0*/  BRA.DIV UR6, `(.L_x_1912) ;  /* 0x0000002a06107947 */ /* 0x004ff0000b800000 */
.L_x_1963:
[----:B------:R-:W-:Y:S01]  /*114e0*/  UMOV UR4, 0xffffffff ;  /* 0xffffffff00047882 */ /* 0x000fe20000000000 */
[----:B------:R-:W-:Y:S02]  /*114f0*/  SHF.R.S32.HI R12, RZ, 0x1f, R0 ;  /* 0x0000001fff0c7819 */ /* 0x000fe40000011400 */
[----:B------:R-:W-:Y:S05]  /*11500*/  BRA.DIV UR4, `(.L_x_1913) ;  /* 0x0000002a04307947 */ /* 0x000fea000b800000 */
[----:B------:R-:W-:-:S13]  /*11510*/  ELECT P6, URZ, PT ;  /* 0x00000000003f782f */ /* 0x000fda00038c0000 */
.L_x_1966:
[----:B------:R-:W-:Y:S05]  /*11520*/  @!P6 BRA `(.L_x_1914) ;  /* 0x0000000000f8e947 */ /* 0x000fea0003800000 */
        /* <DEDUP_REMOVED lines=14> */
[----:B------:R-:W-:-:S03]  /*11610*/  SHF.R.S32.HI R7, RZ, 0x1f, R6 ;  /* 0x0000001fff077819 */ /* 0x000fc60000011406 */
[----:B------:R-:W-:-:S04]  /*11620*/  IMAD.WIDE.U32 R6, R0, UR4, R6 ;  /* 0x0000000400067c25 */ /* 0x000fc8000f8e0006 */
[----:B------:R-:W-:Y:S01]  /*11630*/  IMAD.IADD R9, R7, 0x1, R9 ;  /* 0x0000000107097824 */ /* 0x000fe200078e0209 */
[----:B------:R-:W-:-:S04]  /*11640*/  LEA R8, P2, R6, R2, 0x2 ;  /* 0x0000000206087211 */ /* 0x000fc800078410ff */
[----:B------:R-:W-:-:S05]  /*11650*/  LEA.HI.X R9, R6, R3, R9, 0x2, P2 ;  /* 0x0000000306097211 */ /* 0x000fca00010f1409 */
[----:B------:R1:W5:Y:S04]  /*11660*/  LDG.E R6, desc[UR6][R8.64] ;  /* 0x0000000608067981 */ /* 0x000368000c1e1900 */
.L_x_1915:
[----:B-1----:R-:W-:Y:S02]  /*11670*/  LEA R8, R16, R18, 0x3 ;  /* 0x0000001210087211 */ /* 0x002fe400078e18ff */
[----:B------:R-:W-:-:S04]  /*11680*/  SHF.L.U32 R7, R17, 0x1f, RZ ;  /* 0x0000001f11077819 */ /* 0x000fc800000006ff */
[----:B------:R-:W1:Y:S02]  /*11690*/  SYNCS.PHASECHK.TRANS64.TRYWAIT P2, [R8+URZ+0x36840], R7 ;  /* 0x03684007080075a7 */ /* 0x000e64000804017f */
[----:B-1----:R-:W-:Y:S05]  /*116a0*/  @!P2 BRA `(.L_x_1916) ;  /* 0x0000002400e8a947 */ /* 0x002fea0003800000 */
.L_x_1967:
        /* <DEDUP_REMOVED lines=11> */
.L_x_1917:
[----:B-1----:R-:W-:Y:S01]  /*11760*/  IMAD R7, R16, 0xa800, R18 ;  /* 0x0000a80010077824 */ /* 0x002fe200078e0212 */
        /* <DEDUP_REMOVED lines=26> */
.L_x_1914:
[----:B------:R-:W-:Y:S05]  /*11910*/  WARPSYNC.ALL ;  /* 0x0000000000007948 */ /* 0x000fea0003800000 */
[----:B------:R-:W2:Y:S01]  /*11920*/  LDL.LU R8, [R1+0x4] ;  /* 0x0000040001087983 */ /* 0x000ea20000300800 */
[----:B------:R-:W-:Y:S02]  /*11930*/  ELECT P2, URZ, PT ;  /* 0x00000000003f782f */ /* 0x000fe40003840000 */
[----:B------:R-:W-:Y:S01]  /*11940*/  ISETP.GE.AND P3, PT, R19, 0x2, PT ;  /* 0x000000021300780c */ /* 0x000fe20003f66270 */
[----:B------:R-:W-:Y:S01]  /*11950*/  UIADD3 UR4, UP0, UR38, 0x270, URZ ;  /* 0x0000027026047890 */ /* 0x000fe2000ff1e03f */
[----:B------:R-:W-:Y:S01]  /*11960*/  UMOV UR11, UR41 ;  /* 0x00000029000b7c82 */ /* 0x000fe20008000000 */
[----:B------:R-:W-:-:S02]  /*11970*/  UMOV UR12, UR42 ;  /* 0x0000002a000c7c82 */ /* 0x000fc40008000000 */
[----:B------:R-:W-:Y:S01]  /*11980*/  UIADD3.X UR5, URZ, UR39, URZ, UP0, !UPT ;  /* 0x000000273f057290 */ /* 0x000fe200087fe43f */
[----:B------:R-:W-:Y:S01]  /*11990*/  UMOV UR13, UR43 ;  /* 0x0000002b000d7c82 */ /* 0x000fe20008000000 */
[----:B------:R-:W-:Y:S01]  /*119a0*/  UMOV UR6, 0x0 ;  /* 0x0000000000067882 */ /* 0x000fe20000000000 */
[----:B------:R-:W-:Y:S01]  /*119b0*/  UMOV UR7, 0x12f00000 ;  /* 0x12f0000000077882 */ /* 0x000fe20000000000 */
[----:B------:R-:W-:Y:S01]  /*119c0*/  UMOV UR10, URZ ;  /* 0x0000003f000a7c82 */ /* 0x000fe20008000000 */
[----:B------:R-:W-:Y:S01]  /*119d0*/  UMOV UR27, UR41 ;  /* 0x00000029001b7c82 */ /* 0x000fe20008000000 */
[----:B------:R-:W-:Y:S01]  /*119e0*/  @P2 IMAD.MOV.U32 R7, RZ, RZ, 0xc000 ;  /* 0x0000c000ff072424 */ /* 0x000fe200078e00ff */
[----:B------:R-:W-:Y:S06]  /*119f0*/  BAR.SYNC.DEFER_BLOCKING 0x8, 0x120 ;  /* 0x0204800000007b1d */ /* 0x000fec0000010000 */
[----:B------:R-:W-:Y:S01]  /*11a00*/  UMOV UR28, UR42 ;  /* 0x0000002a001c7c82 */ /* 0x000fe20008000000 */
[----:B------:R-:W-:Y:S01]  /*11a10*/  UMOV UR29, UR43 ;  /* 0x0000002b001d7c82 */ /* 0x000fe20008000000 */
[----:B------:R-:W-:Y:S01]  /*11a20*/  UMOV UR26, 0x40 ;  /* 0x00000040001a7882 */ /* 0x000fe20000000000 */
[----:B------:R-:W-:Y:S01]  /*11a30*/  UMOV UR19, UR41 ;  /* 0x0000002900137c82 */ /* 0x000fe20008000000 */
[----:B------:R-:W-:Y:S01]  /*11a40*/  UMOV UR20, UR42 ;  /* 0x0000002a00147c82 */ /* 0x000fe20008000000 */
[----:B------:R-:W-:Y:S01]  /*11a50*/  UMOV UR21, UR43 ;  /* 0x0000002b00157c82 */ /* 0x000fe20008000000 */
[----:B------:R-:W-:Y:S01]  /*11a60*/  UMOV UR18, 0x80 ;  /* 0x0000008000127882 */ /* 0x000fe20000000000 */
[----:B------:R1:W-:Y:S02]  /*11a70*/  @P2 SYNCS.ARRIVE.TRANS64 RZ, [R18+URZ+0x36800], R7 ;  /* 0x0368000712ff29a7 */ /* 0x0003e4000800003f */
[----:B-1----:R-:W-:-:S05]  /*11a80*/  @P2 VIADD R7, R18, 0x15400 ;  /* 0x0001540012072836 */ /* 0x002fca0000000000 */
[----:B------:R-:W-:Y:S01]  /*11a90*/  @P2 R2UR UR8, R7 ;  /* 0x00000000070822ca */ /* 0x000fe200000e0000 */
[----:B------:R-:W-:-:S05]  /*11aa0*/  @P2 VIADD R7, R18, 0x36800 ;  /* 0x0003680012072836 */ /* 0x000fca0000000000 */
[----:B------:R-:W-:Y:S01]  /*11ab0*/  @P2 R2UR UR9, R7 ;  /* 0x00000000070922ca */ /* 0x000fe200000e0000 */
[----:B------:R-:W-:-:S05]  /*11ac0*/  @P2 VIADD R7, R18, 0x19400 ;  /* 0x0001940012072836 */ /* 0x000fca0000000000 */
[----:B------:R-:W-:Y:S02]  /*11ad0*/  @P2 R2UR UR24, R7 ;  /* 0x00000000071822ca */ /* 0x000fe400000e0000 */
[----:B------:R-:W-:-:S04]  /*11ae0*/  @P2 IADD3 R7, R18, 0x1d400, RZ ;  /* 0x0001d40012072810 */ /* 0x000fc80007ffe0ff */
[----:B------:R-:W-:Y:S01]  /*11af0*/  @P2 R2UR UR16, R7 ;  /* 0x00000000071022ca */ /* 0x000fe200000e0000 */
[----:B------:R-:W-:Y:S01]  /*11b00*/  UMOV UR25, UR9 ;  /* 0x0000000900197c82 */ /* 0x000fe20008000000 */
[----:B------:R1:W-:Y:S01]  /*11b10*/  UTMALDG.4D [UR8], [UR4], desc[UR6] ;  /* 0x00000608040075b4 */ /* 0x0003e20008019000 */
[----:B------:R-:W-:-:S04]  /*11b20*/  UMOV UR17, UR9 ;  /* 0x0000000900117c82 */ /* 0x000fc80008000000 */
[----:B------:R1:W-:Y:S06]  /*11b30*/  UTMALDG.4D [UR24], [UR4], desc[UR6] ;  /* 0x00000618040075b4 */ /* 0x0003ec0008019000 */
[----:B------:R1:W-:Y:S01]  /*11b40*/  UTMALDG.4D [UR16], [UR4], desc[UR6] ;  /* 0x00000610040075b4 */ /* 0x0003e20008019000 */
[----:B--2---:R-:W-:-:S05]  /*11b50*/  VIADD R8, R8, 0x1 ;  /* 0x0000000108087836 */ /* 0x004fca0000000000 */
[----:B------:R-:W-:Y:S01]  /*11b60*/  LEA.HI R7, R8, R8, RZ, 0x1 ;  /* 0x0000000808077211 */ /* 0x000fe200078f08ff */
[----:B------:R1:W-:Y:S03]  /*11b70*/  STL [R1+0x4], R8 ;  /* 0x0000040801007387 */ /* 0x0003e60000100800 */
[----:B------:R-:W-:-:S05]  /*11b80*/  LOP3.LUT R7, R7, 0xfffffffe, RZ, 0xc0, !PT ;  /* 0xfffffffe07077812 */ /* 0x000fca00078ec0ff */
[----:B------:R-:W-:-:S05]  /*11b90*/  IMAD.IADD R7, R8, 0x1, -R7 ;  /* 0x0000000108077824 */ /* 0x000fca00078e0a07 */
[----:B------:R-:W-:-:S04]  /*11ba0*/  SHF.L.U32 R7, R7, 0x1f, RZ ;  /* 0x0000001f07077819 */ /* 0x000fc800000006ff */
[----:B------:R-:W2:Y:S02]  /*11bb0*/  SYNCS.PHASECHK.TRANS64.TRYWAIT P2, [R18+URZ+0x36820], R7 ;  /* 0x03682007120075a7 */ /* 0x000ea4000804017f */
[----:B-12---:R-:W-:Y:S05]  /*11bc0*/  @!P2 BRA `(.L_x_1918) ;  /* 0x0000002000b4a947 */ /* 0x006fea0003800000 */
.L_x_1968:
[----:B------:R-:W-:Y:S05]  /*11bd0*/  @!P3 BRA `(.L_x_1919) ;  /* 0x00000014007cb947 */ /* 0x000fea0003800000 */
[C---:B-1----:R-:W-:Y:S01]  /*11be0*/  LOP3.LUT R7, R19.reuse, 0x1, RZ, 0xc0, !PT ;  /* 0x0000000113077812 */ /* 0x042fe200078ec0ff */
[----:B------:R-:W-:Y:S01]  /*11bf0*/  VIADD R10, R19, 0xfffffffe ;  /* 0xfffffffe130a7836 */ /* 0x000fe20000000000 */
[----:B------:R-:W-:Y:S02]  /*11c00*/  ULDC.64 UR36, c[0x0][0x408] ;  /* 0x0001020000247ab9 */ /* 0x000fe40000000a00 */
[----:B------:R-:W-:Y:S01]  /*11c10*/  ISETP.NE.U32.AND P2, PT, R7, 0x1, PT ;  /* 0x000000010700780c */ /* 0x000fe20003f45070 */
[----:B------:R-:W-:-:S12]  /*11c20*/  IMAD.MOV.U32 R7, RZ, RZ, R10 ;  /* 0x000000ffff077224 */ /* 0x000fd800078e000a */
[----:B------:R-:W-:Y:S05]  /*11c30*/  @!P2 BRA `(.L_x_1920) ;  /* 0x0000000400cca947 */ /* 0x000fea0003800000 */
[----:B------:R-:W-:Y:S01]  /*11c40*/  VIADD R11, R16, 0x1 ;  /* 0x00000001100b7836 */ /* 0x000fe20000000000 */
[----:B------:R-:W-:Y:S04]  /*11c50*/  BSSY B0, `(.L_x_1921) ;  /* 0x000006e000007945 */ /* 0x000fe80003800000 */
[----:B------:R-:W-:-:S04]  /*11c60*/  ISETP.NE.AND P2, PT, R11, 0x2, PT ;  /* 0x000000020b00780c */ /* 0x000fc80003f45270 */
[----:B------:R-:W-:Y:S02]  /*11c70*/  SEL R8, RZ, 0x1, P2 ;  /* 0x00000001ff087807 */ /* 0x000fe40001000000 */
[----:B------:R-:W-:Y:S02]  /*11c80*/  SEL R11, R11, RZ, P2 ;  /* 0x000000ff0b0b7207 */ /* 0x000fe40001000000 */
[----:B------:R-:W-:Y:S01]  /*11c90*/  LOP3.LUT R13, R17, R8, RZ, 0x3c, !PT ;  /* 0x00000008110d7212 */ /* 0x000fe200078e3cff */
[----:B------:R-:W-:Y:S06]  /*11ca0*/  @!P6 BRA `(.L_x_1922) ;  /* 0x0000000400a0e947 */ /* 0x000fec0003800000 */
[----:B------:R-:W-:Y:S01]  /*11cb0*/  MOV R8, R6 ;  /* 0x0000000600087202 */ /* 0x000fe20000000f00 */
        /* <DEDUP_REMOVED lines=20> */
.L_x_1923:
[----:B-1----:R-:W-:Y:S01]  /*11e00*/  IMAD R3, R11, 0x8, R18 ;  /* 0x000000080b037824 */ /* 0x002fe200078e0212 */
[----:B------:R-:W-:-:S04]  /*11e10*/  SHF.L.U32 R2, R13, 0x1f, RZ ;  /* 0x0000001f0d027819 */ /* 0x000fc800000006ff */
[----:B------:R-:W1:Y:S02]  /*11e20*/  SYNCS.PHASECHK.TRANS64.TRYWAIT P2, [R3+URZ+0x36840], R2 ;  /* 0x03684002030075a7 */ /* 0x000e64000804017f */
[----:B-1----:R-:W-:Y:S05]  /*11e30*/  @!P2 BRA `(.L_x_1924) ;  /* 0x00000020002ca947 */ /* 0x002fea0003800000 */
.L_x_1969:
        /* <DEDUP_REMOVED lines=11> */
.L_x_1925:
        /* <DEDUP_REMOVED lines=12> */
[----:B------:R-:W-:Y:S01]  /*11fb0*/  VIADD R3, R18, 0x36800 ;  /* 0x0003680012037836 */ /* 0x000fe20000000000 */
[----:B------:R-:W-:Y:S01]  /*11fc0*/  UMOV UR17, 0x80 ;  /* 0x0000008000117882 */ /* 0x000fe20000000000 */
[----:B------:R-:W-:Y:S01]  /*11fd0*/  UIADD3 UR9, UR9, 0x36830, URZ ;  /* 0x0003683009097890 */ /* 0x000fe2000fffe03f */
[----:B------:R-:W-:Y:S01]  /*11fe0*/  SHF.L.U32 R2, R17, 0x1f, RZ ;  /* 0x0000001f11027819 */ /* 0x000fe200000006ff */
[----:B------:R-:W-:Y:S01]  /*11ff0*/  UIMAD UR11, UR11, 0x70, URZ ;  /* 0x000000700b0b78a4 */ /* 0x000fe2000f8e023f */
[----:B------:R-:W-:Y:S01]  /*12000*/  IMAD R3, R16, 0x8, R3 ;  /* 0x0000000810037824 */ /* 0x000fe200078e0203 */
[----:B------:R-:W-:-:S02]  /*12010*/  UIADD3 UR8, UR14, 0x21400, URZ ;  /* 0x000214000e087890 */ /* 0x000fc4000fffe03f */
        /* <DEDUP_REMOVED lines=11> */
.L_x_1970:
[----:B------:R-:W-:Y:S05]  /*120d0*/  @P3 BRA `(.L_x_1927) ;  /* 0x0000000000203947 */ /* 0x000fea0003800000 */
[----:B------:R-:W2:Y:S01]  /*120e0*/  S2R R9, SR_TID.X ;  /* 0x0000000000097919 */ /* 0x000ea20000002100 */
[----:B-1----:R-:W-:Y:S02]  /*120f0*/  IMAD R2, R16, 0x8, R18 ;  /* 0x0000000810027824 */ /* 0x002fe400078e0212 */
[----:B------:R-:W-:-:S04]  /*12100*/  IMAD.MOV.U32 R3, RZ, RZ, 0xa800 ;  /* 0x0000a800ff037424 */ /* 0x000fc800078e00ff */
[----:B------:R3:W-:Y:S01]  /*12110*/  SYNCS.ARRIVE.TRANS64 RZ, [R2+URZ+0x36850], R3 ;  /* 0x0368500302ff79a7 */ /* 0x0007e2000800003f */
[----:B--2---:R-:W-:-:S04]  /*12120*/  LOP3.LUT R9, R9, 0x1f, RZ, 0xc0, !PT ;  /* 0x0000001f09097812 */ /* 0x004fc800078ec0ff */
[----:B------:R-:W-:-:S13]  /*12130*/  ISETP.NE.AND P2, PT, R9, RZ, PT ;  /* 0x000000ff0900720c */ /* 0x000fda0003f45270 */
[----:B---3--:R-:W-:Y:S05]  /*12140*/  @!P2 BRA `(.L_x_1927) ;  /* 0x000000000004a947 */ /* 0x008fea0003800000 */
[----:B------:R-:W-:Y:S01]  /*12150*/  BPT.TRAP 0x1 ;  /* 0x000000040000795c */ /* 0x000fe20000300000 */
.L_x_1927:
[--C-:B-1----:R-:W-:Y:S01]  /*12160*/  IMAD R2, R16, 0x8, R18.reuse ;  /* 0x0000000810027824 */ /* 0x102fe200078e0212 */
[----:B------:R-:W-:Y:S01]  /*12170*/  R2UR UR11, R5 ;  /* 0x00000000050b72ca */ /* 0x000fe200000e0000 */
[----:B------:R-:W-:Y:S01]  /*12180*/  UIADD3 UR4, UP0, UR38, 0x470, URZ ;  /* 0x0000047026047890 */ /* 0x000fe2000ff1e03f */
[----:B------:R-:W-:Y:S01]  /*12190*/  R2UR UR13, R6 ;  /* 0x00000000060d72ca */ /* 0x000fe200000e0000 */
[----:B------:R-:W-:Y:S01]  /*121a0*/  UMOV UR10, URZ ;  /* 0x0000003f000a7c82 */ /* 0x000fe20008000000 */
[----:B------:R-:W-:Y:S01]  /*121b0*/  R2UR UR9, R2 ;  /* 0x00000000020972ca */ /* 0x000fe200000e0000 */
[----:B------:R-:W-:Y:S01]  /*121c0*/  IMAD R2, R16, 0xa800, R18 ;  /* 0x0000a80010027824 */ /* 0x000fe200078e0212 */
[----:B------:R-:W-:Y:S01]  /*121d0*/  R2UR UR12, R4 ;  /* 0x00000000040c72ca */ /* 0x000fe200000e0000 */
[----:B------:R-:W-:Y:S01]  /*121e0*/  UIADD3.X UR5, URZ, UR39, URZ, UP0, !UPT ;  /* 0x000000273f057290 */ /* 0x000fe200087fe43f */
[----:B------:R-:W-:Y:S01]  /*121f0*/  MOV R6, R8 ;  /* 0x0000000800067202 */ /* 0x000fe20000000f00 */
[----:B------:R-:W-:Y:S01]  /*12200*/  UMOV UR6, 0x0 ;  /* 0x0000000000067882 */ /* 0x000fe20000000000 */
[----:B------:R-:W-:Y:S01]  /*12210*/  R2UR UR15, R2 ;  /* 0x00000000020f72ca */ /* 0x000fe200000e0000 */
[----:B------:R-:W-:Y:S01]  /*12220*/  UMOV UR7, 0x14f00000 ;  /* 0x14f0000000077882 */ /* 0x000fe20000000000 */
[----:B------:R-:W-:Y:S01]  /*12230*/  UMOV UR16, 0x40 ;  /* 0x0000004000107882 */ /* 0x000fe20000000000 */
[----:B------:R-:W-:Y:S01]  /*12240*/  UIMAD UR11, UR11, 0x70, URZ ;  /* 0x000000700b0b78a4 */ /* 0x000fe2000f8e023f */
[----:B------:R-:W-:-:S03]  /*12250*/  IMAD.MOV.U32 R5, RZ, RZ, R7 ;  /* 0x000000ffff057224 */ /* 0x000fc600078e0007 */
        /* <DEDUP_REMOVED lines=13> */
.L_x_1922:
[----:B------:R-:W-:Y:S05]  /*12330*/  BSYNC B0 ;  /* 0x0000000000007941 */ /* 0x000fea0003800000 */
.L_x_1921:
[----:B------:R-:W-:Y:S02]  /*12340*/  VIADD R7, R19, 0xfffffffd ;  /* 0xfffffffd13077836 */ /* 0x000fe40000000000 */
[----:B------:R-:W-:Y:S02]  /*12350*/  IMAD.MOV.U32 R16, RZ, RZ, R11 ;  /* 0x000000ffff107224 */ /* 0x000fe400078e000b */
[----:B------:R-:W-:-:S07]  /*12360*/  IMAD.MOV.U32 R17, RZ, RZ, R13 ;  /* 0x000000ffff117224 */ /* 0x000fce00078e000d */
.L_x_1920:
[----:B------:R-:W-:Y:S01]  /*12370*/  ISETP.NE.AND P2, PT, R10, RZ, PT ;  /* 0x000000ff0a00720c */ /* 0x000fe20003f45270 */
[----:B------:R-:W-:-:S12]  /*12380*/  BSSY B0, `(.L_x_1919) ;  /* 0x00000e4000007945 */ /* 0x000fd80003800000 */
[----:B------:R-:W-:Y:S05]  /*12390*/  @!P2 BRA `(.L_x_1928) ;  /* 0x0000000c0088a947 */ /* 0x000fea0003800000 */
[----:B------:R-:W-:-:S07]  /*123a0*/  IMAD.MOV.U32 R8, RZ, RZ, R6 ;  /* 0x000000ffff087224 */ /* 0x000fce00078e0006 */
.L_x_1943:
[----:B------:R-:W-:Y:S01]  /*123b0*/  IADD3 R10, R16, 0x1, RZ ;  /* 0x00000001100a7810 */ /* 0x000fe20007ffe0ff */
        /* <DEDUP_REMOVED lines=15> */
[----:B------:R-:W-:Y:S01]  /*124b0*/  @P2 SHF.R.U32.HI R2, RZ, R3, R14 ;  /* 0x00000003ff022219 */ /* 0x000fe2000001160e */
[----:B------:R-:W-:-:S03]  /*124c0*/  IMAD R14, R12, UR36, RZ ;  /* 0x000000240c0e7c24 */ /* 0x000fc6000f8e02ff */
[--C-:B------:R-:W-:Y:S01]  /*124d0*/  SHF.R.S32.HI R3, RZ, 0x1f, R2.reuse ;  /* 0x0000001fff037819 */ /* 0x100fe20000011402 */
[----:B------:R-:W-:Y:S02]  /*124e0*/  IMAD.MOV R13, RZ, RZ, -R2 ;  /* 0x000000ffff0d7224 */ /* 0x000fe400078e0a02 */
[----:B------:R-:W-:Y:S02]  /*124f0*/  IMAD R14, R0, UR37, R14 ;  /* 0x00000025000e7c24 */ /* 0x000fe4000f8e020e */
[----:B------:R-:W-:Y:S02]  /*12500*/  IMAD R13, R8, R13, R7 ;  /* 0x0000000d080d7224 */ /* 0x000fe400078e0207 */
[----:B------:R-:W1:Y:S01]  /*12510*/  LDC.64 R8, c[0x0][0x3f8] ;  /* 0x0000fe00ff087b82 */ /* 0x000e620000000a00 */
[----:B------:R-:W-:-:S04]  /*12520*/  IMAD.WIDE.U32 R2, R0, UR36, R2 ;  /* 0x0000002400027c25 */ /* 0x000fc8000f8e0002 */
[----:B------:R-:W-:Y:S01]  /*12530*/  IMAD.IADD R14, R14, 0x1, R3 ;  /* 0x000000010e0e7824 */ /* 0x000fe200078e0203 */
[----:B-1----:R-:W-:-:S04]  /*12540*/  LEA R8, P2, R2, R8, 0x2 ;  /* 0x0000000802087211 */ /* 0x002fc800078410ff */
[----:B------:R-:W-:-:S05]  /*12550*/  LEA.HI.X R9, R2, R9, R14, 0x2, P2 ;  /* 0x0000000902097211 */ /* 0x000fca00010f140e */
[----:B------:R1:W5:Y:S04]  /*12560*/  LDG.E R8, desc[UR4][R8.64] ;  /* 0x0000000408087981 */ /* 0x000368000c1e1900 */
.L_x_1931:
[----:B------:R-:W-:Y:S01]  /*12570*/  IMAD R2, R10, 0x8, R18 ;  /* 0x000000080a027824 */ /* 0x000fe200078e0212 */
[----:B------:R-:W-:-:S04]  /*12580*/  SHF.L.U32 R3, R11, 0x1f, RZ ;  /* 0x0000001f0b037819 */ /* 0x000fc800000006ff */
[----:B------:R-:W2:Y:S02]  /*12590*/  SYNCS.PHASECHK.TRANS64.TRYWAIT P2, [R2+URZ+0x36840], R3 ;  /* 0x03684003020075a7 */ /* 0x000ea4000804017f */
[----:B--2---:R-:W-:Y:S05]  /*125a0*/  @!P2 BRA `(.L_x_1932) ;  /* 0x000000180078a947 */ /* 0x004fea0003800000 */
.L_x_1971:
[----:B-1----:R-:W1:Y:S02]  /*125b0*/  S2R R9, SR_TID.X ;  /* 0x0000000000097919 */ /* 0x002e640000002100 */
[----:B-1----:R-:W-:-:S04]  /*125c0*/  LOP3.LUT R9, R9, 0x7f, RZ, 0xc0, !PT ;  /* 0x0000007f09097812 */ /* 0x002fc800078ec0ff */
[----:B------:R-:W-:-:S13]  /*125d0*/  ISETP.NE.AND P3, PT, R9, RZ, PT ;  /* 0x000000ff0900720c */ /* 0x000fda0003f65270 */
[----:B------:R-:W-:Y:S05]  /*125e0*/  @P3 BRA `(.L_x_1933) ;  /* 0x00000000001c3947 */ /* 0x000fea0003800000 */
[----:B------:R-:W1:Y:S01]  /*125f0*/  S2R R9, SR_TID.X ;  /* 0x0000000000097919 */ /* 0x000e620000002100 */
[----:B--2---:R-:W-:-:S04]  /*12600*/  MOV R3, 0xa800 ;  /* 0x0000a80000037802 */ /* 0x004fc80000000f00 */
[----:B------:R3:W-:Y:S01]  /*12610*/  SYNCS.ARRIVE.TRANS64 RZ, [R2+URZ+0x36830], R3 ;  /* 0x0368300302ff79a7 */ /* 0x0007e2000800003f */
[----:B-1----:R-:W-:-:S04]  /*12620*/  LOP3.LUT R9, R9, 0x1f, RZ, 0xc0, !PT ;  /* 0x0000001f09097812 */ /* 0x002fc800078ec0ff */
[----:B------:R-:W-:-:S13]  /*12630*/  ISETP.NE.AND P2, PT, R9, RZ, PT ;  /* 0x000000ff0900720c */ /* 0x000fda0003f45270 */
[----:B---3--:R-:W-:Y:S05]  /*12640*/  @!P2 BRA `(.L_x_1933) ;  /* 0x000000000004a947 */ /* 0x008fea0003800000 */
[----:B------:R-:W-:Y:S01]  /*12650*/  BPT.TRAP 0x1 ;  /* 0x000000040000795c */ /* 0x000fe20000300000 */
.L_x_1933:
[----:B------:R-:W-:Y:S01]  /*12660*/  R2UR UR9, R2 ;  /* 0x00000000020972ca */ /* 0x000fe200000e0000 */
[----:B--2---:R-:W-:Y:S01]  /*12670*/  IMAD R2, R10, 0xa800, R18 ;  /* 0x0000a8000a027824 */ /* 0x004fe200078e0212 */
[----:B------:R-:W-:Y:S01]  /*12680*/  R2UR UR11, R13 ;  /* 0x000000000d0b72ca */ /* 0x000fe200000e0000 */
        /* <DEDUP_REMOVED lines=9> */
[----:B------:R-:W-:Y:S01]  /*12720*/  VIADD R3, R18, 0x36800 ;  /* 0x0003680012037836 */ /* 0x000fe20000000000 */
[----:B------:R-:W-:Y:S01]  /*12730*/  UIADD3 UR9, UR9, 0x36830, URZ ;  /* 0x0003683009097890 */ /* 0x000fe2000fffe03f */
[----:B------:R-:W-:Y:S01]  /*12740*/  SHF.L.U32 R17, R17, 0x1f, RZ ;  /* 0x0000001f11117819 */ /* 0x000fe200000006ff */
[----:B------:R-:W-:Y:S01]  /*12750*/  UIMAD UR11, UR11, 0x70, URZ ;  /* 0x000000700b0b78a4 */ /* 0x000fe2000f8e023f */
[----:B------:R-:W-:Y:S01]  /*12760*/  IMAD R2, R16, 0x8, R3 ;  /* 0x0000000810027824 */ /* 0x000fe200078e0203 */
[----:B------:R-:W-:-:S02]  /*12770*/  UMOV UR17, 0x80 ;  /* 0x0000008000117882 */ /* 0x000fc40000000000 */
        /* <DEDUP_REMOVED lines=12> */
.L_x_1972:
        /* <DEDUP_REMOVED lines=8> */
.L_x_1935:
[----:B------:R-:W-:Y:S01]  /*128c0*/  IMAD R16, R16, 0xa800, R18 ;  /* 0x0000a80010107824 */ /* 0x000fe200078e0212 */
        /* <DEDUP_REMOVED lines=12> */
[----:B------:R-:W-:Y:S01]  /*12990*/  UIMAD UR11, UR11, 0x70, URZ ;  /* 0x000000700b0b78a4 */ /* 0x000fe2000f8e023f */
[----:B------:R-:W-:Y:S01]  /*129a0*/  IMAD.MOV.U32 R6, RZ, RZ, R8 ;  /* 0x000000ffff067224 */ /* 0x000fe200078e0008 */
        /* <DEDUP_REMOVED lines=14> */
.L_x_1930:
[----:B------:R-:W-:Y:S05]  /*12a90*/  BSYNC B1 ;  /* 0x0000000000017941 */ /* 0x000fea0003800000 */
.L_x_1929:
[----:B------:R-:W-:Y:S01]  /*12aa0*/  IADD3 R16, R10, 0x1, RZ ;  /* 0x000000010a107810 */ /* 0x000fe20007ffe0ff */
[----:B------:R-:W-:Y:S03]  /*12ab0*/  BSSY B1, `(.L_x_1936) ;  /* 0x000006d000017945 */ /* 0x000fe60003800000 */
        /* <DEDUP_REMOVED lines=8> */
[----:B------:R-:W-:Y:S01]  /*12b40*/  IMAD R14, R12, UR36, RZ ;  /* 0x000000240c0e7c24 */ /* 0x000fe2000f8e02ff */
[----:B------:R-:W-:-:S03]  /*12b50*/  ULDC.64 UR4, c[0x0][0x208] ;  /* 0x0000820000047ab9 */ /* 0x000fc60000000a00 */
        /* <DEDUP_REMOVED lines=15> */
.L_x_1938:
[----:B------:R-:W-:Y:S01]  /*12c50*/  IMAD R2, R16, 0x8, R18 ;  /* 0x0000000810027824 */ /* 0x000fe200078e0212 */
[----:B------:R-:W-:-:S04]  /*12c60*/  SHF.L.U32 R3, R17, 0x1f, RZ ;  /* 0x0000001f11037819 */ /* 0x000fc800000006ff */
[----:B------:R-:W2:Y:S02]  /*12c70*/  SYNCS.PHASECHK.TRANS64.TRYWAIT P2, [R2+URZ+0x36840], R3 ;  /* 0x03684003020075a7 */ /* 0x000ea4000804017f */
[----:B--2---:R-:W-:Y:S05]  /*12c80*/  @!P2 BRA `(.L_x_1939) ;  /* 0x0000001000e8a947 */ /* 0x004fea0003800000 */
.L_x_1973:
        /* <DEDUP_REMOVED lines=11> */
.L_x_1940:
[----:B--2---:R-:W-:Y:S01]  /*12d40*/  VIADD R3, R18, 0x36800 ;  /* 0x0003680012037836 */ /* 0x004fe20000000000 */
[----:B------:R-:W-:Y:S01]  /*12d50*/  R2UR UR11, R13 ;  /* 0x000000000d0b72ca */ /* 0x000fe200000e0000 */
[----:B------:R-:W-:Y:S01]  /*12d60*/  UIADD3 UR4, UP0, UR38, 0x370, URZ ;  /* 0x0000037026047890 */ /* 0x000fe2000ff1e03f */
[----:B------:R-:W-:Y:S01]  /*12d70*/  R2UR UR12, R4 ;  /* 0x00000000040c72ca */ /* 0x000fe200000e0000 */
[--C-:B------:R-:W-:Y:S01]  /*12d80*/  IMAD R2, R16, 0x8, R3.reuse ;  /* 0x0000000810027824 */ /* 0x100fe200078e0203 */
[----:B-----5:R-:W-:Y:S01]  /*12d90*/  R2UR UR13, R8 ;  /* 0x00000000080d72ca */ /* 0x020fe200000e0000 */
[----:B------:R-:W-:Y:S01]  /*12da0*/  UIADD3.X UR5, URZ, UR39, URZ, UP0, !UPT ;  /* 0x000000273f057290 */ /* 0x000fe200087fe43f */
[----:B------:R-:W-:Y:S01]  /*12db0*/  SHF.L.U32 R11, R11, 0x1f, RZ ;  /* 0x0000001f0b0b7819 */ /* 0x000fe200000006ff */
[----:B------:R-:W-:Y:S01]  /*12dc0*/  UMOV UR10, URZ ;  /* 0x0000003f000a7c82 */ /* 0x000fe20008000000 */
[----:B------:R-:W-:Y:S01]  /*12dd0*/  R2UR UR9, R2 ;  /* 0x00000000020972ca */ /* 0x000fe200000e0000 */
[----:B------:R-:W-:Y:S01]  /*12de0*/  IMAD R2, R16, 0xa800, R18 ;  /* 0x0000a80010027824 */ /* 0x000fe200078e0212 */
[----:B------:R-:W-:Y:S01]  /*12df0*/  UMOV UR6, 0x0 ;  /* 0x0000000000067882 */ /* 0x000fe20000000000 */
[----:B------:R-:W-:Y:S01]  /*12e00*/  UMOV UR7, 0x14f00000 ;  /* 0x14f0000000077882 */ /* 0x000fe20000000000 */
[----:B------:R-:W-:Y:S01]  /*12e10*/  UMOV UR17, 0x40 ;  /* 0x0000004000117882 */ /* 0x000fe20000000000 */
[----:B------:R-:W-:Y:S01]  /*12e20*/  UIMAD UR11, UR11, 0x70, URZ ;  /* 0x000000700b0b78a4 */ /* 0x000fe2000f8e023f */
[----:B------:R-:W-:Y:S01]  /*12e30*/  R2UR UR8, R2 ;  /* 0x00000000020872ca */ /* 0x000fe200000e0000 */
[----:B------:R-:W-:Y:S01]  /*12e40*/  UMOV UR18, 0x80 ;  /* 0x0000008000127882 */ /* 0x000fe20000000000 */
[----:B------:R-:W-:-:S05]  /*12e50*/  IMAD R2, R10, 0x8, R3 ;  /* 0x000000080a027824 */ /* 0x000fca00078e0203 */
        /* <DEDUP_REMOVED lines=14> */
.L_x_1974:
        /* <DEDUP_REMOVED lines=8> */
.L_x_1942:
        /* <DEDUP_REMOVED lines=13> */
[----:B------:R-:W-:Y:S01]  /*13090*/  MOV R6, R8 ;  /* 0x0000000800067202 */ /* 0x000fe20000000f00 */
[----:B------:R-:W-:-:S02]  /*130a0*/  UIMAD UR11, UR11, 0x70, URZ ;  /* 0x000000700b0b78a4 */ /* 0x000fc4000f8e023f */
        /* <DEDUP_REMOVED lines=13> */
.L_x_1937:
[----:B------:R-:W-:Y:S05]  /*13180*/  BSYNC B1 ;  /* 0x0000000000017941 */ /* 0x000fea0003800000 */
.L_x_1936:
[C---:B------:R-:W-:Y:S01]  /*13190*/  ISETP.GT.AND P2, PT, R7.reuse, 0x1, PT ;  /* 0x000000010700780c */ /* 0x040fe20003f44270 */
[----:B------:R-:W-:-:S12]  /*131a0*/  VIADD R7, R7, 0xfffffffe ;  /* 0xfffffffe07077836 */ /* 0x000fd80000000000 */
[----:B------:R-:W-:Y:S05]  /*131b0*/  @P2 BRA `(.L_x_1943) ;  /* 0xfffffff0007c2947 */ /* 0x000fea000383ffff */
.L_x_1928:
[----:B------:R-:W-:Y:S05]  /*131c0*/  BSYNC B0 ;  /* 0x0000000000007941 */ /* 0x000fea0003800000 */
.L_x_1919:
[----:B------:R-:W-:Y:S04]  /*131d0*/  BSSY B0, `(.L_x_1944) ;  /* 0x0000010000007945 */ /* 0x000fe80003800000 */
[----:B------:R-:W-:Y:S05]  /*131e0*/  @P1 BRA `(.L_x_1945) ;  /* 0x0000000000381947 */ /* 0x000fea0003800000 */
[----:B-1----:R-:W1:Y:S01]  /*131f0*/  S2R R7, SR_LANEID ;  /* 0x0000000000077919 */ /* 0x002e620000000000 */
        /* <DEDUP_REMOVED lines=11> */
[----:B-1----:R-:W-:-:S05]  /*132b0*/  IADD3 R0, R0, UR44, R9 ;  /* 0x0000002c00007c10 */ /* 0x002fca000fffe009 */
[----:B------:R2:W-:Y:S02]  /*132c0*/  STL [R1], R0 ;  /* 0x0000000001007387 */ /* 0x0005e40000100800 */
.L_x_1945:
[----:B------:R-:W-:Y:S05]  /*132d0*/  BSYNC B0 ;  /* 0x0000000000007941 */ /* 0x000fea0003800000 */
.L_x_1944:
[----:B------:R-:W-:Y:S04]  /*132e0*/  BSSY B0, `(.L_x_1946) ;  /* 0x000002c000007945 */ /* 0x000fe80003800000 */
[----:B------:R-:W-:Y:S05]  /*132f0*/  @!P6 BRA `(.L_x_1947) ;  /* 0x0000000000a8e947 */ /* 0x000fea0003800000 */
[----:B--2---:R-:W1:Y:S01]  /*13300*/  S2R R0, SR_TID.X ;  /* 0x0000000000007919 */ /* 0x004e620000002100 */
[----:B------:R-:W-:Y:S01]  /*13310*/  IMAD R3, R16, 0x8, R18 ;  /* 0x0000000810037824 */ /* 0x000fe200078e0212 */
[----:B-1----:R-:W-:Y:S02]  /*13320*/  LOP3.LUT R2, R0, 0x7f, RZ, 0xc0, !PT ;  /* 0x0000007f00027812 */ /* 0x002fe400078ec0ff */
[----:B------:R-:W-:Y:S02]  /*13330*/  SHF.L.U32 R0, R17, 0x1f, RZ ;  /* 0x0000001f11007819 */ /* 0x000fe400000006ff */
[----:B------:R-:W-:Y:S02]  /*13340*/  ISETP.NE.AND P1, PT, R2, RZ, PT ;  /* 0x000000ff0200720c */ /* 0x000fe40003f25270 */
[----:B------:R-:W1:Y:S02]  /*13350*/  SYNCS.PHASECHK.TRANS64.TRYWAIT P0, [R3+URZ+0x36860], R0 ;  /* 0x03686000030075a7 */ /* 0x000e64000800017f */
[----:B-1----:R-:W-:Y:S09]  /*13360*/  @!P0 BRA `(.L_x_1948) ;  /* 0x0000000c00588947 */ /* 0x002ff20003800000 */
.L_x_1975:
        /* <DEDUP_REMOVED lines=8> */
.L_x_1949:
        /* <DEDUP_REMOVED lines=26> */
[----:B---3--:R-:W-:Y:S01]  /*13590*/  NOP ;  /* 0x0000000000007918 */ /* 0x008fe20000000000 */
.L_x_1947:
[----:B------:R-:W-:Y:S05]  /*135a0*/  BSYNC B0 ;  /* 0x0000000000007941 */ /* 0x000fea0003800000 */
.L_x_1946:
[----:B------:R3:W5:Y:S01]  /*135b0*/  LDL.LU R13, [R1] ;  /* 0x00000000010d7983 */ /* 0x0007620000300800 */
[----:B------:R-:W-:-:S05]  /*135c0*/  VIADD R16, R16, 0x1 ;  /* 0x0000000110107836 */ /* 0x000fca0000000000 */
[----:B------:R-:W-:-:S04]  /*135d0*/  ISETP.NE.AND P0, PT, R16, 0x2, PT ;  /* 0x000000021000780c */ /* 0x000fc80003f05270 */
[----:B-12---:R-:W-:Y:S02]  /*135e0*/  SEL R0, RZ, 0x1, P0 ;  /* 0x00000001ff007807 */ /* 0x006fe40000000000 */
[----:B------:R-:W-:Y:S02]  /*135f0*/  SEL R16, R16, RZ, P0 ;  /* 0x000000ff10107207 */ /* 0x000fe40000000000 */
[----:B---3--:R-:W-:-:S07]  /*13600*/  LOP3.LUT R17, R17, R0, RZ, 0x3c, !PT ;  /* 0x0000000011117212 */ /* 0x008fce00078e3cff */
.L_x_1908:
[----:B------:R-:W-:Y:S05]  /*13610*/  BSYNC B6 ;  /* 0x0000000000067941 */ /* 0x000fea0003800000 */
.L_x_1906:
[----:B------:R-:W-:-:S03]  /*13620*/  UMOV UR4, 0xffffffff ;  /* 0xffffffff00047882 */ /* 0x000fc60000000000 */
[----:B------:R-:W-:Y:S05]  /*13630*/  BRA.DIV UR4, `(.L_x_1950) ;  /* 0x0000000a04b87947 */ /* 0x000fea000b800000 */
[----:B-----5:R1:W2:Y:S02]  /*13640*/  SHFL.IDX PT, R14, R13, RZ, 0x1f ;  /* 0x00001fff0d0e7589 */ /* 0x0202a400000e0000 */
.L_x_1978:
[----:B------:R-:W3:Y:S01]  /*13650*/  S2R R0, SR_TID.X ;  /* 0x0000000000007919 */ /* 0x000ee20000002100 */
[----:B------:R-:W-:Y:S05]  /*13660*/  WARPSYNC.ALL ;  /* 0x0000000000007948 */ /* 0x000fea0003800000 */
[----:B------:R-:W-:Y:S01]  /*13670*/  BAR.SYNC.DEFER_BLOCKING 0x4, 0x120 ;  /* 0x0104800000007b1d */ /* 0x000fe20000010000 */
[----:B--2---:R-:W-:-:S05]  /*13680*/  IMAD.MOV.U32 R2, RZ, RZ, R14 ;  /* 0x000000ffff027224 */ /* 0x004fca00078e000e */
[----:B------:R-:W-:Y:S01]  /*13690*/  ULDC UR4, c[0x0][0xda8] ;  /* 0x00036a0000047ab9 */ /* 0x000fe20000000800 */
[----:B------:R2:W-:Y:S01]  /*136a0*/  STL [R1], R2 ;  /* 0x0000000201007387 */ /* 0x0005e20000100800 */
[----:B---3--:R-:W-:-:S04]  /*136b0*/  LOP3.LUT R0, R0, 0x1f, RZ, 0xc0, !PT ;  /* 0x0000001f00007812 */ /* 0x008fc800078ec0ff */
[----:B------:R-:W-:-:S13]  /*136c0*/  ISETP.NE.AND P0, PT, R0, RZ, PT ;  /* 0x000000ff0000720c */ /* 0x000fda0003f05270 */
[----:B------:R-:W3:Y:S01]  /*136d0*/  @!P0 S2R R3, SR_CgaCtaId ;  /* 0x0000000000038919 */ /* 0x000ee20000008800 */
[----:B------:R-:W-:-:S04]  /*136e0*/  @!P0 MOV R0, 0x400 ;  /* 0x0000040000008802 */ /* 0x000fc80000000f00 */
[----:B---3--:R-:W-:-:S05]  /*136f0*/  @!P0 LEA R0, R3, R0, 0x18 ;  /* 0x0000000003008211 */ /* 0x008fca00078ec0ff */
[----:B------:R2:W-:Y:S01]  /*13700*/  @!P0 STS [R0+0x368d0], R13 ;  /* 0x0368d00d00008388 */ /* 0x0005e20000000800 */
[----:B------:R-:W-:Y:S06]  /*13710*/  BAR.ARV 0x5, 0x120 ;  /* 0x0144800000007b1d */ /* 0x000fec0000002000 */
[----:B------:R-:W-:-:S13]  /*13720*/  ISETP.GE.AND P0, PT, R2, UR4, PT ;  /* 0x0000000402007c0c */ /* 0x000fda000bf06270 */
[----:B--2---:R-:W-:Y:S05]  /*13730*/  @!P0 BRA `(.L_x_1951) ;  /* 0xffffffd000848947 */ /* 0x004fea000383ffff */
.L_x_1903:
[----:B------:R-:W2:Y:S01]  /*13740*/  LDL.LU R0, [R1+0x4] ;  /* 0x0000040001007983 */ /* 0x000ea20000300800 */
[----:B------:R-:W3:Y:S01]  /*13750*/  S2R R5, SR_CgaCtaId ;  /* 0x0000000000057919 */ /* 0x000ee20000008800 */
[----:B--2---:R-:W-:-:S04]  /*13760*/  IADD3 R0, R0, 0x1, RZ ;  /* 0x0000000100007810 */ /* 0x004fc80007ffe0ff */
[----:B------:R-:W-:-:S04]  /*13770*/  LEA.HI R2, R0, R0, RZ, 0x1 ;  /* 0x0000000000027211 */ /* 0x000fc800078f08ff */
[----:B------:R-:W-:Y:S02]  /*13780*/  LOP3.LUT R3, R2, 0xfffffffe, RZ, 0xc0, !PT ;  /* 0xfffffffe02037812 */ /* 0x000fe400078ec0ff */
[----:B------:R-:W-:-:S03]  /*13790*/  MOV R2, 0x400 ;  /* 0x0000040000027802 */ /* 0x000fc60000000f00 */
[----:B------:R-:W-:Y:S01]  /*137a0*/  IMAD.IADD R0, R0, 0x1, -R3 ;  /* 0x0000000100007824 */ /* 0x000fe200078e0a03 */
[----:B---3--:R-:W-:-:S04]  /*137b0*/  LEA R7, R5, R2, 0x18 ;  /* 0x0000000205077211 */ /* 0x008fc800078ec0ff */
[----:B------:R-:W-:-:S04]  /*137c0*/  SHF.L.U32 R0, R0, 0x1f, RZ ;  /* 0x0000001f00007819 */ /* 0x000fc800000006ff */
[----:B------:R-:W2:Y:S02]  /*137d0*/  SYNCS.PHASECHK.TRANS64.TRYWAIT P0, [R7+URZ+0x36820], R0 ;  /* 0x03682000070075a7 */ /* 0x000ea4000800017f */
[----:B--2---:R-:W-:Y:S05]  /*137e0*/  @!P0 BRA `(.L_x_1952) ;  /* 0x0000000800708947 */ /* 0x004fea0003800000 */
.L_x_1979:
        /* <DEDUP_REMOVED lines=9> */
[----:B------:R-:W2:Y:S02]  /*13880*/  LDL.LU R2, [R1+0x8] ;  /* 0x0000080001027983 */ /* 0x000ea40000300800 */
[----:B--2---:R-:W-:-:S04]  /*13890*/  LOP3.LUT R0, R2, 0x2, RZ, 0xfc, !PT ;  /* 0x0000000202007812 */ /* 0x004fc800078efcff */
[----:B------:R-:W-:-:S13]  /*138a0*/  ISETP.NE.AND P2, PT, R0, 0x3, PT ;  /* 0x000000030000780c */ /* 0x000fda0003f45270 */
[----:B------:R-:W-:Y:S05]  /*138b0*/  @!P2 BRA `(.L_x_1955) ;  /* 0x000000000004a947 */ /* 0x000fea0003800000 */
[----:B------:R-:W-:Y:S01]  /*138c0*/  BPT.TRAP 0x1 ;  /* 0x000000040000795c */ /* 0x000fe20000300000 */
.L_x_1955:
        /* <DEDUP_REMOVED lines=12> */
.L_x_1980:
[----:B------:R-:W3:Y:S02]  /*13990*/  SYNCS.PHASECHK.TRANS64.TRYWAIT P0, [R3+URZ], R0 ;  /* 0x00000000030075a7 */ /* 0x000ee4000800017f */
[----:B---3--:R-:W-:Y:S05]  /*139a0*/  @!P0 BRA `(.L_x_1957) ;  /* 0x0000000800288947 */ /* 0x008fea0003800000 */
.L_x_1981:
[----:B------:R-:W-:Y:S05]  /*139b0*/  @!P2 BRA `(.L_x_1958) ;  /* 0x000000000004a947 */ /* 0x000fea0003800000 */
[----:B------:R-:W-:Y:S01]  /*139c0*/  BPT.TRAP 0x1 ;  /* 0x000000040000795c */ /* 0x000fe20000300000 */
.L_x_1958:
[----:B---3--:R-:W-:-:S05]  /*139d0*/  IADD3 R3, R7, 0x36860, RZ ;  /* 0x0003686007037810 */ /* 0x008fca0007ffe0ff */
[----:B--2---:R-:W-:-:S04]  /*139e0*/  IMAD R5, R16, 0x8, R3 ;  /* 0x0000000810057824 */ /* 0x004fc800078e0203 */
[----:B------:R-:W2:Y:S02]  /*139f0*/  SYNCS.PHASECHK.TRANS64.TRYWAIT P0, [R5+URZ], R4 ;  /* 0x00000004050075a7 */ /* 0x000ea4000800017f */
[----:B--2---:R-:W-:Y:S05]  /*13a00*/  @!P0 BRA `(.L_x_1959) ;  /* 0x0000000800248947 */ /* 0x004fea0003800000 */
.L_x_1982:
[----:B------:R-:W-:-:S07]  /*13a10*/  IMAD R3, R2, 0x8, R3 ;  /* 0x0000000802037824 */ /* 0x000fce00078e0203 */
.L_x_1960:
[----:B---3--:R3:W4:Y:S02]  /*13a20*/  SYNCS.PHASECHK.TRANS64.TRYWAIT P0, [R3+URZ], R0 ;  /* 0x00000000030075a7 */ /* 0x008724000800017f */
[----:B----4-:R-:W-:Y:S05]  /*13a30*/  @!P0 NANOSLEEP.SYNCS 0x989680 ;  /* 0x009896800000895d */ /* 0x010fea0003900000 */
[----:B------:R-:W4:Y:S02]  /*13a40*/  @!P0 SYNCS.PHASECHK.TRANS64 P0, [R3+URZ], R0 ;  /* 0x00000000030085a7 */ /* 0x000f24000800007f */
[----:B----4-:R-:W-:Y:S05]  /*13a50*/  @!P0 BRA `(.L_x_1960) ;  /* 0xfffffffc00f08947 */ /* 0x010fea000383ffff */
.L_x_1954:
[----:B------:R-:W-:Y:S05]  /*13a60*/  BSYNC B0 ;  /* 0x0000000000007941 */ /* 0x000fea0003800000 */
.L_x_1953:
[----:B------:R-:W-:Y:S05]  /*13a70*/  EXIT ;  /* 0x000000000000794d */ /* 0x000fea0003800000 */
.L_x_1860:
[----:B------:R-:W-:-:S13]  /*13a80*/  R2UR UR4, R16 ;  /* 0x00000000100472ca */ /* 0x000fda00000e0000 */
[----:B-1----:R-:W-:-:S04]  /*13a90*/  IMAD.U32 R3, RZ, RZ, UR4 ;  /* 0x00000004ff037e24 */ /* 0x002fc8000f8e00ff */
[----:B------:R1:W2:Y:S03]  /*13aa0*/  SYNCS.PHASECHK.TRANS64.TRYWAIT P1, [R3+URZ+0x36800], R0 ;  /* 0x03680000030075a7 */ /* 0x0002a6000802017f */
[----:B--2---:R-:W-:Y:S05]  /*13ab0*/  @!P1 NANOSLEEP.SYNCS 0x989680 ;  /* 0x009896800000995d */ /* 0x004fea0003900000 */
[----:B------:R-:W2:Y:S02]  /*13ac0*/  @!P1 SYNCS.PHASECHK.TRANS64 P1, [R3+URZ+0x36800], R0 ;  /* 0x03680000030095a7 */ /* 0x000ea4000802007f */
[----:B--2---:R-:W-:Y:S05]  /*13ad0*/  @!P1 BRA `(.L_x_1860) ;  /* 0xfffffffc00e89947 */ /* 0x004fea000383ffff */
[----:B------:R-:W-:Y:S05]  /*13ae0*/  BRA `(.L_x_1961) ;  /* 0xfffffedc002c7947 */ /* 0x000fea000383ffff */
.L_x_1864:
[----:B--2---:R2:W3:Y:S02]  /*13af0*/  SYNCS.PHASECHK.TRANS64.TRYWAIT P2, [R2+URZ+0x36830], R3 ;  /* 0x03683003020075a7 */ /* 0x0044e4000804017f */
[----:B---3--:R-:W-:Y:S05]  /*13b00*/  @!P2 NANOSLEEP.SYNCS 0x989680 ;  /* 0x009896800000a95d */ /* 0x008fea0003900000 */
[----:B------:R-:W3:Y:S02]  /*13b10*/  @!P2 SYNCS.PHASECHK.TRANS64 P2, [R2+URZ+0x36830], R3 ;  /* 0x036830030200a5a7 */ /* 0x000ee4000804007f */
[----:B---3--:R-:W-:Y:S05]  /*13b20*/  @!P2 BRA `(.L_x_1864) ;  /* 0xfffffffc00f0a947 */ /* 0x008fea000383ffff */
[----:B------:R-:W-:Y:S05]  /*13b30*/  BRA `(.L_x_1863) ;  /* 0xfffffedc005c7947 */ /* 0x000fea000383ffff */
.L_x_1869:
[----:B--2---:R-:W-:-:S04]  /*13b40*/  IMAD.U32 R5, RZ, RZ, UR47 ;  /* 0x0000002fff057e24 */ /* 0x004fc8000f8e00ff */
[----:B------:R2:W3:Y:S03]  /*13b50*/  SYNCS.PHASECHK.TRANS64.TRYWAIT P2, [R5+URZ+0x36830], R0 ;  /* 0x03683000050075a7 */ /* 0x0004e6000804017f */
[----:B---3--:R-:W-:Y:S05]  /*13b60*/  @!P2 NANOSLEEP.SYNCS 0x989680 ;  /* 0x009896800000a95d */ /* 0x008fea0003900000 */
[----:B------:R-:W3:Y:S02]  /*13b70*/  @!P2 SYNCS.PHASECHK.TRANS64 P2, [R5+URZ+0x36830], R0 ;  /* 0x036830000500a5a7 */ /* 0x000ee4000804007f */
[----:B---3--:R-:W-:Y:S05]  /*13b80*/  @!P2 BRA `(.L_x_1869) ;  /* 0xfffffffc00eca947 */ /* 0x008fea000383ffff */
[----:B------:R-:W-:Y:S05]  /*13b90*/  BRA `(.L_x_1868) ;  /* 0xffffff2000ac7947 */ /* 0x000fea000383ffff */
.L_x_1873:
[----:B--2---:R-:W-:-:S04]  /*13ba0*/  IMAD.U32 R3, RZ, RZ, UR6 ;  /* 0x00000006ff037e24 */ /* 0x004fc8000f8e00ff */
[----:B------:R2:W3:Y:S03]  /*13bb0*/  SYNCS.PHASECHK.TRANS64.TRYWAIT P2, [R3+URZ+0x36850], R0 ;  /* 0x03685000030075a7 */ /* 0x0004e6000804017f */
[----:B---3--:R-:W-:Y:S05]  /*13bc0*/  @!P2 NANOSLEEP.SYNCS 0x989680 ;  /* 0x009896800000a95d */ /* 0x008fea0003900000 */
[----:B------:R-:W3:Y:S02]  /*13bd0*/  @!P2 SYNCS.PHASECHK.TRANS64 P2, [R3+URZ+0x36850], R0 ;  /* 0x036850000300a5a7 */ /* 0x000ee4000804007f */
[----:B---3--:R-:W-:Y:S05]  /*13be0*/  @!P2 BRA `(.L_x_1873) ;  /* 0xfffffffc00eca947 */ /* 0x008fea000383ffff */
[----:B------:R-:W-:Y:S05]  /*13bf0*/  BRA `(.L_x_1872) ;  /* 0xffffff4800647947 */ /* 0x000fea000383ffff */
.L_x_1879:
[----:B--2---:R-:W-:-:S04]  /*13c00*/  MOV R5, UR6 ;  /* 0x0000000600057c02 */ /* 0x004fc80008000f00 */
[----:B------:R2:W3:Y:S03]  /*13c10*/  SYNCS.PHASECHK.TRANS64.TRYWAIT P2, [R5+URZ+0x36830], R0 ;  /* 0x03683000050075a7 */ /* 0x0004e6000804017f */
[----:B---3--:R-:W-:Y:S05]  /*13c20*/  @!P2 NANOSLEEP.SYNCS 0x989680 ;  /* 0x009896800000a95d */ /* 0x008fea0003900000 */
[----:B------:R-:W3:Y:S02]  /*13c30*/  @!P2 SYNCS.PHASECHK.TRANS64 P2, [R5+URZ+0x36830], R0 ;  /* 0x036830000500a5a7 */ /* 0x000ee4000804007f */
[----:B---3--:R-:W-:Y:S05]  /*13c40*/  @!P2 BRA `(.L_x_1879) ;  /* 0xfffffffc00eca947 */ /* 0x008fea000383ffff */
[----:B------:R-:W-:Y:S05]  /*13c50*/  BRA `(.L_x_1878) ;  /* 0xffffff6400dc7947 */ /* 0x000fea000383ffff */
.L_x_1883:
[----:B--2---:R-:W-:-:S04]  /*13c60*/  IMAD.U32 R3, RZ, RZ, UR7 ;  /* 0x00000007ff037e24 */ /* 0x004fc8000f8e00ff */
[----:B------:R2:W3:Y:S03]  /*13c70*/  SYNCS.PHASECHK.TRANS64.TRYWAIT P2, [R3+URZ+0x36850], R0 ;  /* 0x03685000030075a7 */ /* 0x0004e6000804017f */
[----:B---3--:R-:W-:Y:S05]  /*13c80*/  @!P2 NANOSLEEP.SYNCS 0x989680 ;  /* 0x009896800000a95d */ /* 0x008fea0003900000 */
[----:B------:R-:W3:Y:S02]  /*13c90*/  @!P2 SYNCS.PHASECHK.TRANS64 P2, [R3+URZ+0x36850], R0 ;  /* 0x036850000300a5a7 */ /* 0x000ee4000804007f */
[----:B---3--:R-:W-:Y:S05]  /*13ca0*/  @!P2 BRA `(.L_x_1883) ;  /* 0xfffffffc00eca947 */ /* 0x008fea000383ffff */
[----:B------:R-:W-:Y:S05]  /*13cb0*/  BRA `(.L_x_1882) ;  /* 0xffffff8c00907947 */ /* 0x000fea000383ffff */
.L_x_1888:
[----:B--2---:R-:W-:-:S04]  /*13cc0*/  IMAD.U32 R3, RZ, RZ, UR5 ;  /* 0x00000005ff037e24 */ /* 0x004fc8000f8e00ff */
[----:B------:R2:W3:Y:S03]  /*13cd0*/  SYNCS.PHASECHK.TRANS64.TRYWAIT P0, [R3+URZ+0x36850], R2 ;  /* 0x03685002030075a7 */ /* 0x0004e6000800017f */
[----:B---3--:R-:W-:Y:S05]  /*13ce0*/  @!P0 NANOSLEEP.SYNCS 0x989680 ;  /* 0x009896800000895d */ /* 0x008fea0003900000 */
[----:B------:R-:W3:Y:S02]  /*13cf0*/  @!P0 SYNCS.PHASECHK.TRANS64 P0, [R3+URZ+0x36850], R2 ;  /* 0x03685002030085a7 */ /* 0x000ee4000800007f */
[----:B---3--:R-:W-:Y:S05]  /*13d00*/  @!P0 BRA `(.L_x_1888) ;  /* 0xfffffffc00ec8947 */ /* 0x008fea000383ffff */
[----:B------:R-:W-:Y:S05]  /*13d10*/  BRA `(.L_x_1887) ;  /* 0xffffffa800507947 */ /* 0x000fea000383ffff */
.L_x_1912:
[----:B------:R-:W1:Y:S01]  /*13d20*/  S2R R7, SR_TID.X ;  /* 0x0000000000077919 */ /* 0x000e620000002100 */
[----:B------:R-:W-:Y:S01]  /*13d30*/  IMAD.MOV.U32 R12, RZ, RZ, RZ ;  /* 0x000000ffff0c7224 */ /* 0x000fe200078e00ff */
[----:B------:R-:W-:Y:S01]  /*13d40*/  MOV R15, 0xffffffff ;  /* 0xffffffff000f7802 */ /* 0x000fe20000000f00 */
[----:B------:R-:W-:Y:S01]  /*13d50*/  IMAD.MOV.U32 R11, RZ, RZ, 0x1f ;  /* 0x0000001fff0b7424 */ /* 0x000fe200078e00ff */
[----:B-1----:R-:W-:-:S04]  /*13d60*/  SHF.R.U32.HI R7, RZ, 0x5, R7 ;  /* 0x00000005ff077819 */ /* 0x002fc80000011607 */
[----:B------:R-:W-:-:S05]  /*13d70*/  LOP3.LUT R7, R7, 0x3, RZ, 0xc0, !PT ;  /* 0x0000000307077812 */ /* 0x000fca00078ec0ff */
[----:B------:R-:W-:-:S07]  /*13d80*/  IMAD.MOV.U32 R13, RZ, RZ, R7 ;  /* 0x000000ffff0d7224 */ /* 0x000fce00078e0007 */
[----:B------:R-:W-:Y:S05]  /*13d90*/  WARPSYNC.COLLECTIVE R15, `(.L_x_1962) ;  /* 0x000000000f087348 */ /* 0x000fea0003c00000 */
[----:B------:R1:W2:Y:S02]  /*13da0*/  SHFL.IDX P6, R14, R13, R12, R11 ;  /* 0x0000000c0d0e7389 */ /* 0x0002a400000c000b */
[----:B-12---:R-:W-:Y:S01]  /*13db0*/  ENDCOLLECTIVE ;  /* 0x000000000000791b */ /* 0x006fe20003800000 */
.L_x_1962:
[----:B------:R-:W-:Y:S05]  /*13dc0*/  BRA `(.L_x_1963) ;  /* 0xffffffd400c47947 */ /* 0x000fea000383ffff */
.L_x_1913:
[----:B------:R-:W-:Y:S01]  /*13dd0*/  BSSY B0, `(.L_x_1964) ;  /* 0x0000006000007945 */ /* 0x000fe20003800000 */
[----:B------:R-:W-:-:S07]  /*13de0*/  IMAD.MOV.U32 R15, RZ, RZ, -0x1 ;  /* 0xffffffffff0f7424 */ /* 0x000fce00078e00ff */
[----:B------:R-:W-:Y:S05]  /*13df0*/  WARPSYNC.COLLECTIVE R15, `(.L_x_1965) ;  /* 0x000000000f0c7348 */ /* 0x000fea0003c00000 */
[----:B------:R-:W-:Y:S02]  /*13e00*/  ELECT P6, UR62, PT ;  /* 0x00000000003e782f */ /* 0x000fe400038c0000 */
[----:B------:R-:W-:Y:S01]  /*13e10*/  MOV R14, UR62 ;  /* 0x0000003e000e7c02 */ /* 0x000fe20008000f00 */
[----:B------:R-:W-:Y:S10]  /*13e20*/  ENDCOLLECTIVE ;  /* 0x000000000000791b */ /* 0x000ff40003800000 */
.L_x_1965:
[----:B------:R-:W-:Y:S05]  /*13e30*/  BSYNC B0 ;  /* 0x0000000000007941 */ /* 0x000fea0003800000 */
.L_x_1964:
[----:B------:R-:W-:Y:S05]  /*13e40*/  BRA `(.L_x_1966) ;  /* 0xffffffd400b47947 */ /* 0x000fea000383ffff */
.L_x_1916:
[----:B-1----:R1:W2:Y:S02]  /*13e50*/  SYNCS.PHASECHK.TRANS64.TRYWAIT P2, [R8+URZ+0x36840], R7 ;  /* 0x03684007080075a7 */ /* 0x0022a4000804017f */
[----:B--2---:R-:W-:Y:S05]  /*13e60*/  @!P2 NANOSLEEP.SYNCS 0x989680 ;  /* 0x009896800000a95d */ /* 0x004fea0003900000 */
[----:B------:R-:W2:Y:S02]  /*13e70*/  @!P2 SYNCS.PHASECHK.TRANS64 P2, [R8+URZ+0x36840], R7 ;  /* 0x036840070800a5a7 */ /* 0x000ea4000804007f */
[----:B--2---:R-:W-:Y:S05]  /*13e80*/  @!P2 BRA `(.L_x_1916) ;  /* 0xfffffffc00f0a947 */ /* 0x004fea000383ffff */
[----:B------:R-:W-:Y:S05]  /*13e90*/  BRA `(.L_x_1967) ;  /* 0xffffffd800047947 */ /* 0x000fea000383ffff */
.L_x_1918:
[----:B-1----:R1:W2:Y:S02]  /*13ea0*/  SYNCS.PHASECHK.TRANS64.TRYWAIT P2, [R18+URZ+0x36820], R7 ;  /* 0x03682007120075a7 */ /* 0x0022a4000804017f */
[----:B--2---:R-:W-:Y:S05]  /*13eb0*/  @!P2 NANOSLEEP.SYNCS 0x989680 ;  /* 0x009896800000a95d */ /* 0x004fea0003900000 */
[----:B------:R-:W2:Y:S02]  /*13ec0*/  @!P2 SYNCS.PHASECHK.TRANS64 P2, [R18+URZ+0x36820], R7 ;  /* 0x036820071200a5a7 */ /* 0x000ea4000804007f */
[----:B--2---:R-:W-:Y:S05]  /*13ed0*/  @!P2 BRA `(.L_x_1918) ;  /* 0xfffffffc00f0a947 */ /* 0x004fea000383ffff */
[----:B------:R-:W-:Y:S05]  /*13ee0*/  BRA `(.L_x_1968) ;  /* 0xffffffdc00387947 */ /* 0x000fea000383ffff */
.L_x_1924:
[----:B-1----:R1:W2:Y:S02]  /*13ef0*/  SYNCS.PHASECHK.TRANS64.TRYWAIT P2, [R3+URZ+0x36840], R2 ;  /* 0x03684002030075a7 */ /* 0x0022a4000804017f */
[----:B--2---:R-:W-:Y:S05]  /*13f00*/  @!P2 NANOSLEEP.SYNCS 0x989680 ;  /* 0x009896800000a95d */ /* 0x004fea0003900000 */
[----:B------:R-:W2:Y:S02]  /*13f10*/  @!P2 SYNCS.PHASECHK.TRANS64 P2, [R3+URZ+0x36840], R2 ;  /* 0x036840020300a5a7 */ /* 0x000ea4000804007f */
[----:B--2---:R-:W-:Y:S05]  /*13f20*/  @!P2 BRA `(.L_x_1924) ;  /* 0xfffffffc00f0a947 */ /* 0x004fea000383ffff */
[----:B------:R-:W-:Y:S05]  /*13f30*/  BRA `(.L_x_1969) ;  /* 0xffffffdc00c07947 */ /* 0x000fea000383ffff */
.L_x_1926:
[----:B-1----:R1:W2:Y:S02]  /*13f40*/  SYNCS.PHASECHK.TRANS64.TRYWAIT P2, [R3+URZ+0x60], R2 ;  /* 0x00006002030075a7 */ /* 0x0022a4000804017f */
[----:B--2---:R-:W-:Y:S05]  /*13f50*/  @!P2 NANOSLEEP.SYNCS 0x989680 ;  /* 0x009896800000a95d */ /* 0x004fea0003900000 */
[----:B------:R-:W2:Y:S02]  /*13f60*/  @!P2 SYNCS.PHASECHK.TRANS64 P2, [R3+URZ+0x60], R2 ;  /* 0x000060020300a5a7 */ /* 0x000ea4000804007f */
[----:B--2---:R-:W-:Y:S05]  /*13f70*/  @!P2 BRA `(.L_x_1926) ;  /* 0xfffffffc00f0a947 */ /* 0x004fea000383ffff */
[----:B------:R-:W-:Y:S05]  /*13f80*/  BRA `(.L_x_1970) ;  /* 0xffffffe000507947 */ /* 0x000fea000383ffff */
.L_x_1932:
[----:B--2---:R2:W3:Y:S02]  /*13f90*/  SYNCS.PHASECHK.TRANS64.TRYWAIT P2, [R2+URZ+0x36840], R3 ;  /* 0x03684003020075a7 */ /* 0x0044e4000804017f */
[----:B---3--:R-:W-:Y:S05]  /*13fa0*/  @!P2 NANOSLEEP.SYNCS 0x989680 ;  /* 0x009896800000a95d */ /* 0x008fea0003900000 */
[----:B------:R-:W3:Y:S02]  /*13fb0*/  @!P2 SYNCS.PHASECHK.TRANS64 P2, [R2+URZ+0x36840], R3 ;  /* 0x036840030200a5a7 */ /* 0x000ee4000804007f */
[----:B---3--:R-:W-:Y:S05]  /*13fc0*/  @!P2 BRA `(.L_x_1932) ;  /* 0xfffffffc00f0a947 */ /* 0x008fea000383ffff */
[----:B------:R-:W-:Y:S05]  /*13fd0*/  BRA `(.L_x_1971) ;  /* 0xffffffe400747947 */ /* 0x000fea000383ffff */
.L_x_1934:
[----:B-1----:R1:W2:Y:S02]  /*13fe0*/  SYNCS.PHASECHK.TRANS64.TRYWAIT P2, [R2+URZ+0x60], R17 ;  /* 0x00006011020075a7 */ /* 0x0022a4000804017f */
[----:B--2---:R-:W-:Y:S05]  /*13ff0*/  @!P2 NANOSLEEP.SYNCS 0x989680 ;  /* 0x009896800000a95d */ /* 0x004fea0003900000 */
[----:B------:R-:W2:Y:S02]  /*14000*/  @!P2 SYNCS.PHASECHK.TRANS64 P2, [R2+URZ+0x60], R17 ;  /* 0x000060110200a5a7 */ /* 0x000ea4000804007f */
[----:B--2---:R-:W-:Y:S05]  /*14010*/  @!P2 BRA `(.L_x_1934) ;  /* 0xfffffffc00f0a947 */ /* 0x004fea000383ffff */
[----:B------:R-:W-:Y:S05]  /*14020*/  BRA `(.L_x_1972) ;  /* 0xffffffe800047947 */ /* 0x000fea000383ffff */
.L_x_1939:
[----:B--2---:R2:W3:Y:S02]  /*14030*/  SYNCS.PHASECHK.TRANS64.TRYWAIT P2, [R2+URZ+0x36840], R3 ;  /* 0x03684003020075a7 */ /* 0x0044e4000804017f */
[----:B---3--:R-:W-:Y:S05]  /*14040*/  @!P2 NANOSLEEP.SYNCS 0x989680 ;  /* 0x009896800000a95d */ /* 0x008fea0003900000 */
[----:B------:R-:W3:Y:S02]  /*14050*/  @!P2 SYNCS.PHASECHK.TRANS64 P2, [R2+URZ+0x36840], R3 ;  /* 0x036840030200a5a7 */ /* 0x000ee4000804007f */
[----:B---3--:R-:W-:Y:S05]  /*14060*/  @!P2 BRA `(.L_x_1939) ;  /* 0xfffffffc00f0a947 */ /* 0x008fea000383ffff */
[----:B------:R-:W-:Y:S05]  /*14070*/  BRA `(.L_x_1973) ;  /* 0xffffffec00047947 */ /* 0x000fea000383ffff */
.L_x_1941:
[----:B-1----:R1:W2:Y:S02]  /*14080*/  SYNCS.PHASECHK.TRANS64.TRYWAIT P2, [R2+URZ+0x60], R11 ;  /* 0x0000600b020075a7 */ /* 0x0022a4000804017f */
[----:B--2---:R-:W-:Y:S05]  /*14090*/  @!P2 NANOSLEEP.SYNCS 0x989680 ;  /* 0x009896800000a95d */ /* 0x004fea0003900000 */
[----:B------:R-:W2:Y:S02]  /*140a0*/  @!P2 SYNCS.PHASECHK.TRANS64 P2, [R2+URZ+0x60], R11 ;  /* 0x0000600b0200a5a7 */ /* 0x000ea4000804007f */
[----:B--2---:R-:W-:Y:S05]  /*140b0*/  @!P2 BRA `(.L_x_1941) ;  /* 0xfffffffc00f0a947 */ /* 0x004fea000383ffff */
[----:B------:R-:W-:Y:S05]  /*140c0*/  BRA `(.L_x_1974) ;  /* 0xffffffec009c7947 */ /* 0x000fea000383ffff */
.L_x_1948:
[----:B-1----:R1:W2:Y:S02]  /*140d0*/  SYNCS.PHASECHK.TRANS64.TRYWAIT P0, [R3+URZ+0x36860], R0 ;  /* 0x03686000030075a7 */ /* 0x0022a4000800017f */
[----:B--2---:R-:W-:Y:S05]  /*140e0*/  @!P0 NANOSLEEP.SYNCS 0x989680 ;  /* 0x009896800000895d */ /* 0x004fea0003900000 */
[----:B------:R-:W2:Y:S02]  /*140f0*/  @!P0 SYNCS.PHASECHK.TRANS64 P0, [R3+URZ+0x36860], R0 ;  /* 0x03686000030085a7 */ /* 0x000ea4000800007f */
[----:B--2---:R-:W-:Y:S05]  /*14100*/  @!P0 BRA `(.L_x_1948) ;  /* 0xfffffffc00f08947 */ /* 0x004fea000383ffff */
[----:B------:R-:W-:Y:S05]  /*14110*/  BRA `(.L_x_1975) ;  /* 0xfffffff000947947 */ /* 0x000fea000383ffff */
.L_x_1950:
[----:B------:R-:W-:Y:S01]  /*14120*/  BSSY B0, `(.L_x_1976) ;  /* 0x0000007000007945 */ /* 0x000fe20003800000 */
[----:B------:R-:W-:Y:S02]  /*14130*/  IMAD.MOV.U32 R12, RZ, RZ, RZ ;  /* 0x000000ffff0c7224 */ /* 0x000fe400078e00ff */
[----:B------:R-:W-:Y:S02]  /*14140*/  IMAD.MOV.U32 R11, RZ, RZ, 0x1f ;  /* 0x0000001fff0b7424 */ /* 0x000fe400078e00ff */
[----:B------:R-:W-:-:S07]  /*14150*/  IMAD.MOV.U32 R15, RZ, RZ, -0x1 ;  /* 0xffffffffff0f7424 */ /* 0x000fce00078e00ff */
[----:B-----5:R-:W-:Y:S05]  /*14160*/  WARPSYNC.COLLECTIVE R15, `(.L_x_1977) ;  /* 0x000000000f087348 */ /* 0x020fea0003c00000 */
[----:B-----5:R1:W2:Y:S02]  /*14170*/  SHFL.IDX P6, R14, R13, R12, R11 ;  /* 0x0000000c0d0e7389 */ /* 0x0202a400000c000b */
[----:B-12---:R-:W-:Y:S01]  /*14180*/  ENDCOLLECTIVE ;  /* 0x000000000000791b */ /* 0x006fe20003800000 */
.L_x_1977:
[----:B------:R-:W-:Y:S05]  /*14190*/  BSYNC B0 ;  /* 0x0000000000007941 */ /* 0x000fea0003800000 */
.L_x_1976:
[----:B------:R-:W-:Y:S05]  /*141a0*/  BRA `(.L_x_1978) ;  /* 0xfffffff400287947 */ /* 0x000fea000383ffff */
.L_x_1952:
[----:B--2---:R2:W3:Y:S02]  /*141b0*/  SYNCS.PHASECHK.TRANS64.TRYWAIT P0, [R7+URZ+0x36820], R0 ;  /* 0x03682000070075a7 */ /* 0x0044e4000800017f */
[----:B---3--:R-:W-:Y:S05]  /*141c0*/  @!P0 NANOSLEEP.SYNCS 0x989680 ;  /* 0x009896800000895d */ /* 0x008fea0003900000 */
[----:B------:R-:W3:Y:S02]  /*141d0*/  @!P0 SYNCS.PHASECHK.TRANS64 P0, [R7+URZ+0x36820], R0 ;  /* 0x03682000070085a7 */ /* 0x000ee4000800007f */
[----:B---3--:R-:W-:Y:S05]  /*141e0*/  @!P0 BRA `(.L_x_1952) ;  /* 0xfffffffc00f08947 */ /* 0x008fea000383ffff */
[----:B------:R-:W-:Y:S05]  /*141f0*/  BRA `(.L_x_1979) ;  /* 0xfffffff4007c7947 */ /* 0x000fea000383ffff */
.L_x_1956:
[----:B--2---:R2:W3:Y:S02]  /*14200*/  SYNCS.PHASECHK.TRANS64.TRYWAIT P0, [R5+URZ], R4 ;  /* 0x00000004050075a7 */ /* 0x0044e4000800017f */
[----:B---3--:R-:W-:Y:S05]  /*14210*/  @!P0 NANOSLEEP.SYNCS 0x989680 ;  /* 0x009896800000895d */ /* 0x008fea0003900000 */
[----:B------:R-:W3:Y:S02]  /*14220*/  @!P0 SYNCS.PHASECHK.TRANS64 P0, [R5+URZ], R4 ;  /* 0x00000004050085a7 */ /* 0x000ee4000800007f */
[----:B---3--:R-:W-:Y:S05]  /*14230*/  @!P0 BRA `(.L_x_1956) ;  /* 0xfffffffc00f08947 */ /* 0x008fea000383ffff */
[----:B------:R-:W-:Y:S05]  /*14240*/  BRA `(.L_x_1980) ;  /* 0xfffffff400d07947 */ /* 0x000fea000383ffff */
.L_x_1957:
[----:B---3--:R3:W4:Y:S02]  /*14250*/  SYNCS.PHASECHK.TRANS64.TRYWAIT P0, [R3+URZ], R0 ;  /* 0x00000000030075a7 */ /* 0x008724000800017f */
[----:B----4-:R-:W-:Y:S05]  /*14260*/  @!P0 NANOSLEEP.SYNCS 0x989680 ;  /* 0x009896800000895d */ /* 0x010fea0003900000 */
[----:B------:R-:W4:Y:S02]  /*14270*/  @!P0 SYNCS.PHASECHK.TRANS64 P0, [R3+URZ], R0 ;  /* 0x00000000030085a7 */ /* 0x000f24000800007f */
[----:B----4-:R-:W-:Y:S05]  /*14280*/  @!P0 BRA `(.L_x_1957) ;  /* 0xfffffffc00f08947 */ /* 0x010fea000383ffff */
[----:B------:R-:W-:Y:S05]  /*14290*/  BRA `(.L_x_1981) ;  /* 0xfffffff400c47947 */ /* 0x000fea000383ffff */
.L_x_1959:
[----:B--2---:R2:W3:Y:S02]  /*142a0*/  SYNCS.PHASECHK.TRANS64.TRYWAIT P0, [R5+URZ], R4 ;  /* 0x00000004050075a7 */ /* 0x0044e4000800017f */
[----:B---3--:R-:W-:Y:S05]  /*142b0*/  @!P0 NANOSLEEP.SYNCS 0x989680 ;  /* 0x009896800000895d */ /* 0x008fea0003900000 */
[----:B------:R-:W3:Y:S02]  /*142c0*/  @!P0 SYNCS.PHASECHK.TRANS64 P0, [R5+URZ], R4 ;  /* 0x00000004050085a7 */ /* 0x000ee4000800007f */
[----:B---3--:R-:W-:Y:S05]  /*142d0*/  @!P0 BRA `(.L_x_1959) ;  /* 0xfffffffc00f08947 */ /* 0x008fea000383ffff */
[----:B------:R-:W-:Y:S05]  /*142e0*/  BRA `(.L_x_1982) ;  /* 0xfffffff400c87947 */ /* 0x000fea000383ffff */
.L_x_1983:
        /* <DEDUP_REMOVED lines=9> */
.L_x_2662:


//--------------------- .text._ZN7cutlass13device_kernelIN5flash11enable_sm90INS1_16FlashAttnFwdSm90INS1_25CollectiveMainloopFwdSm90ILi2EN4cute5tupleIJNS5_1CILi1EEES8_S8_EEENS6_IJNS7_ILi128EEENS7_ILi112EEENS7_ILi192EEEEEELi192ENS_6half_tEfNS_4arch4Sm90ELb1ELb0ELb0ELb1ELb0ELb0ELb0ELb1ELb1ELb0ELb0ELb0EEENS1_21CollectiveEpilogueFwdINS6_IJSA_SC_SB_EEES9_SE_SG_Li256ELb1ELb0ELb0ELb0EEENS1_36VarlenDynamicPersistentTileSchedulerILi128ELi112ELi256ELi32ELb0ELb0ELb1ELb1ELb1ELb1EEEEEEEEEvNT_6ParamsE --------------------------
	.section	.text._ZN7cutlass13device_kernelIN5flash11enable_sm90INS1_16FlashAttnFwdSm90INS1_25CollectiveMainloopFwdSm90ILi2EN4cute5tupleIJNS5_1CILi1EEES8_S8_EEENS6_IJNS7_ILi128EEENS7_ILi112EEENS7_ILi192EEEEEELi192ENS_6half_tEfNS_4arch4Sm90ELb1ELb0ELb0ELb1ELb0ELb0ELb0ELb1ELb1ELb0ELb0ELb0EEENS1_21CollectiveEpilogueFwdINS6_IJSA_SC_SB_EEES9_SE_SG_Li256ELb1ELb0ELb0ELb0EEENS1_36VarlenDynamicPersistentTileSchedulerILi128ELi112ELi256ELi32ELb0ELb0ELb1ELb1ELb1ELb1EEEEEEEEEvNT_6ParamsE,"ax",@progbits
	.align	128
.text._ZN7cutlass13device_kernelIN5flash11enable_sm90INS1_16FlashAttnFwdSm90INS1_25CollectiveMainloopFwdSm90ILi2EN4cute5tupleIJNS5_1CILi1EEES8_S8_EEENS6_IJNS7_ILi128EEENS7_ILi112EEENS7_ILi192EEEEEELi192ENS_6half_tEfNS_4arch4Sm90ELb1ELb0ELb0ELb1ELb0ELb0ELb0ELb1ELb1ELb0ELb0ELb0EEENS1_21CollectiveEpilogueFwdINS6_IJSA_SC_SB_EEES9_SE_SG_Li256ELb1ELb0ELb0ELb0EEENS1_36VarlenDynamicPersistentTileSchedulerILi128ELi112ELi256ELi32ELb0ELb0ELb1ELb1ELb1ELb1EEEEEEEEEvNT_6ParamsE:
        .type           _ZN7cutlass13device_kernelIN5flash11enable_sm90INS1_16FlashAttnFwdSm90INS1_25CollectiveMainloopFwdSm90ILi2EN4cute5tupleIJNS5_1CILi1EEES8_S8_EEENS6_IJNS7_ILi128EEENS7_ILi112EEENS7_ILi192EEEEEELi192ENS_6half_tEfNS_4arch4Sm90ELb1ELb0ELb0ELb1ELb0ELb0ELb0ELb1ELb1ELb0ELb0ELb0EEENS1_21CollectiveEpilogueFwdINS6_IJSA_SC_SB_EEES9_SE_SG_Li256ELb1ELb0ELb0ELb0EEENS1_36VarlenDynamicPersistentTileSchedulerILi128ELi112ELi256ELi32ELb0ELb0ELb1ELb1ELb1ELb1EEEEEEEEEvNT_6ParamsE,@function
        .size           _ZN7cutlass13device_kernelIN5flash11enable_sm90INS1_16FlashAttnFwdSm90INS1_25CollectiveMainloopFwdSm90ILi2EN4cute5tupleIJNS5_1CILi1EEES8_S8_EEENS6_IJNS7_ILi128EEENS7_ILi112EEENS7_ILi192EEEEEELi192ENS_6half_tEfNS_4arch4Sm90ELb1ELb0ELb0ELb1ELb0ELb0ELb0ELb1ELb1ELb0ELb0ELb0EEENS1_21CollectiveEpilogueFwdINS6_IJSA_SC_SB_EEES9_SE_SG_Li256ELb1ELb0ELb0ELb0EEENS1_36VarlenDynamicPersistentTileSchedulerILi128ELi112ELi256ELi32ELb0ELb0ELb1ELb1ELb1ELb1EEEEEEEEEvNT_6ParamsE,(.L_x_2663 - _ZN7cutlass13device_kernelIN5flash11enable_sm90INS1_16FlashAttnFwdSm90INS1_25CollectiveMainloopFwdSm90ILi2EN4cute5tupleIJNS5_1CILi1EEES8_S8_EEENS6_IJNS7_ILi128EEENS7_ILi112EEENS7_ILi192EEEEEELi192ENS_6half_tEfNS_4arch4Sm90ELb1ELb0ELb0ELb1ELb0ELb0ELb0ELb1ELb1ELb0ELb0ELb0EEENS1_21CollectiveEpilogueFwdINS6_IJSA_SC_SB_EEES9_SE_SG_Li256ELb1ELb0ELb0ELb0EEENS1_36VarlenDynamicPersistentTileSchedulerILi128ELi112ELi256ELi32ELb0ELb0ELb1ELb1ELb1ELb1EEEEEEEEEvNT_6ParamsE)
        .other          _ZN7cutlass13device_kernelIN5flash11enable_sm90INS1_16FlashAttnFwdSm90INS1_25CollectiveMainloopFwdSm90ILi2EN4cute5tupleIJNS5_1CILi1EEES8_S8_EEENS6_IJNS7_ILi128EEENS7_ILi112EEENS7_ILi192EEEEEELi192ENS_6half_tEfNS_4arch4Sm90ELb1ELb0ELb0ELb1ELb0ELb0ELb0ELb1ELb1ELb0ELb0ELb0EEENS1_21CollectiveEpilogueFwdINS6_IJSA_SC_SB_EEES9_SE_SG_Li256ELb1ELb0ELb0ELb0EEENS1_36VarlenDynamicPersistentTileSchedulerILi128ELi112ELi256ELi32ELb0ELb0ELb1ELb1ELb1ELb1EEEEEEEEEvNT_6ParamsE,@"STO_CUDA_ENTRY STV_DEFAULT"
_ZN7cutlass13device_kernelIN5flash11enable_sm90INS1_16FlashAttnFwdSm90INS1_25CollectiveMainloopFwdSm90ILi2EN4cute5tupleIJNS5_1CILi1EEES8_S8_EEENS6_IJNS7_ILi128EEENS7_ILi112EEENS7_ILi192EEEEEELi192ENS_6half_tEfNS_4arch4Sm90ELb1ELb0ELb0ELb1ELb0ELb0ELb0ELb1ELb1ELb0ELb0ELb0EEENS1_21CollectiveEpilogueFwdINS6_IJSA_SC_SB_EEES9_SE_SG_Li256ELb1ELb0ELb0ELb0EEENS1_36VarlenDynamicPersistentTileSchedulerILi128ELi112ELi256ELi32ELb0ELb0ELb1ELb1ELb1ELb1EEEEEEEEEvNT_6ParamsE:
        /* <DEDUP_REMOVED lines=21> */
.L_x_1985:
[----:B------:R-:W-:Y:S05]  /*0150*/  BSYNC B0 ;  /* 0x0000000000007941 */ /* 0x000fea0003800000 */
.L_x_1984:
        /* <DEDUP_REMOVED lines=41> */
.L_x_1986:
        /* <DEDUP_REMOVED lines=22> */
.L_x_1987:
        /* <DEDUP_REMOVED lines=18> */
.L_x_1988:
        /* <DEDUP_REMOVED lines=22> */
.L_x_1989:
        /* <DEDUP_REMOVED lines=22> */
.L_x_1990:
[----:B0-----:R-:W-:Y:S01]  /*0930*/  UMOV UR4, 0x1 ;  /* 0x0000000100047882 */ /* 0x001fe20000000000 */
[----:B------:R-:W-:Y:S01]  /*0940*/  PLOP3.LUT P0, PT, PT, PT, UP0, 0x80, 0x0 ;  /* 0x000000000000781c */ /* 0x000fe20003f0f008 */
[----:B------:R-:W-:Y:S01]  /*0950*/  USEL UR4, UR4, 0x2, !UP0 ;  /* 0x0000000204047887 */ /* 0x000fe2000c000000 */
[----:B------:R-:W-:-:S05]  /*0960*/  NOP ;  /* 0x0000000000007918 */ /* 0x000fca0000000000 */
[----:B------:R-:W-:-:S05]  /*0970*/  IMAD.U32 R2, RZ, RZ, UR4 ;  /* 0x00000004ff027e24 */ /* 0x000fca000f8e00ff */
[----:B------:R0:W-:Y:S01]  /*0980*/  STL [R1+0x28], R2 ;  /* 0x0000280201007387 */ /* 0x0001e20000100800 */
[----:B-12-4-:R-:W-:Y:S06]  /*0990*/  BAR.SYNC.DEFER_BLOCKING 0x0 ;  /* 0x0000000000007b1d */ /* 0x016fec0000010000 */
[----:B------:R-:W-:Y:S05]  /*09a0*/  @!P0 BRA `(.L_x_1991) ;  /* 0x0000010c00688947 */ /* 0x000fea0003800000 */
.L_x_1992:
        /* <DEDUP_REMOVED lines=17> */
[----:B------:R-:W-:Y:S01]  /*0ac0*/  UMOV UR36, URZ ;  /* 0x0000003f00247c82 */ /* 0x000fe20008000000 */
[----:B------:R-:W0:Y:S10]  /*0ad0*/  S2R R0, SR_TID.X ;  /* 0x0000000000007919 */ /* 0x000e340000002100 */
[----:B------:R-:W-:Y:S01]  /*0ae0*/  IMAD.U32 R17, RZ, RZ, UR5 ;  /* 0x00000005ff117e24 */ /* 0x000fe2000f8e00ff */
[----:B------:R-:W-:Y:S01]  /*0af0*/  R2UR UR5, R82 ;  /* 0x00000000520572ca */ /* 0x000fe200000e0000 */
[----:B0-----:R-:W-:-:S05]  /*0b00*/  VIADD R215, R0, 0xffffff80 ;  /* 0xffffff8000d77836 */ /* 0x001fca0000000000 */
[----:B------:R-:W-:-:S04]  /*0b10*/  SHF.R.S32.HI R0, RZ, 0x1f, R215 ;  /* 0x0000001fff007819 */ /* 0x000fc800000114d7 */
[CC--:B------:R-:W-:Y:S02]  /*0b20*/  LEA.HI R3, R0.reuse, R215.reuse, RZ, 0x7 ;  /* 0x000000d700037211 */ /* 0x0c0fe400078f38ff */
[----:B------:R-:W-:Y:S02]  /*0b30*/  LEA.HI R4, R0, R215, RZ, 0x5 ;  /* 0x000000d700047211 */ /* 0x000fe400078f28ff */
[----:B------:R-:W-:Y:S02]  /*0b40*/  SHF.R.S32.HI R212, RZ, 0x7, R3 ;  /* 0x00000007ffd47819 */ /* 0x000fe40000011403 */
[----:B--2---:R-:W-:Y:S02]  /*0b50*/  R2UR UR4, R2 ;  /* 0x00000000020472ca */ /* 0x004fe400000e0000 */
[C---:B------:R-:W-:Y:S02]  /*0b60*/  LOP3.LUT R2, R3.reuse, 0xffffff80, RZ, 0xc0, !PT ;  /* 0xffffff8003027812 */ /* 0x040fe400078ec0ff */
[----:B------:R-:W-:-:S03]  /*0b70*/  LEA.HI R3, R3, R212, RZ, 0x1 ;  /* 0x000000d403037211 */ /* 0x000fc600078f08ff */
[----:B------:R-:W-:Y:S01]  /*0b80*/  IMAD.IADD R211, R215, 0x1, -R2 ;  /* 0x00000001d7d37824 */ /* 0x000fe200078e0a02 */
[----:B------:R-:W-:-:S04]  /*0b90*/  LOP3.LUT R3, R3, 0x3fffffe, RZ, 0xc0, !PT ;  /* 0x03fffffe03037812 */ /* 0x000fc800078ec0ff */
[----:B------:R-:W-:Y:S01]  /*0ba0*/  SHF.R.S32.HI R8, RZ, 0x1f, R211 ;  /* 0x0000001fff087819 */ /* 0x000fe200000114d3 */
[----:B------:R-:W-:Y:S01]  /*0bb0*/  ULOP3.LUT UR4, UR4, 0x1, URZ, 0xfc, !UPT ;  /* 0x0000000104047892 */ /* 0x000fe2000f8efc3f */
[----:B------:R-:W-:Y:S02]  /*0bc0*/  IMAD.IADD R3, R212, 0x1, -R3 ;  /* 0x00000001d4037824 */ /* 0x000fe400078e0a03 */
[CC--:B------:R-:W-:Y:S02]  /*0bd0*/  LEA.HI R9, R8.reuse, R211.reuse, RZ, 0x2 ;  /* 0x000000d308097211 */ /* 0x0c0fe400078f10ff */
[----:B------:R-:W-:Y:S01]  /*0be0*/  LEA.HI R8, R8, R211, RZ, 0x5 ;  /* 0x000000d308087211 */ /* 0x000fe200078f28ff */
[----:B------:R-:W-:Y:S01]  /*0bf0*/  IMAD.U32 R214, RZ, RZ, UR4 ;  /* 0x00000004ffd67e24 */ /* 0x000fe2000f8e00ff */
[--C-:B------:R-:W-:Y:S01]  /*0c00*/  SHF.R.S32.HI R5, RZ, 0x2, R9.reuse ;  /* 0x00000002ff057819 */ /* 0x100fe20000011409 */
[----:B------:R-:W-:Y:S01]  /*0c10*/  UMOV UR4, URZ ;  /* 0x0000003f00047c82 */ /* 0x000fe20008000000 */
[----:B------:R-:W-:Y:S01]  /*0c20*/  SHF.R.S32.HI R2, RZ, 0x1f, R9 ;  /* 0x0000001fff027819 */ /* 0x000fe20000011409 */
[----:B------:R-:W-:Y:S01]  /*0c30*/  IMAD.U32 R210, RZ, RZ, UR4 ;  /* 0x00000004ffd27e24 */ /* 0x000fe2000f8e00ff */
[----:B------:R-:W-:-:S02]  /*0c40*/  SHF.R.S32.HI R8, RZ, 0x5, R8 ;  /* 0x00000005ff087819 */ /* 0x000fc40000011408 */
[----:B------:R-:W-:Y:S02]  /*0c50*/  LEA.HI R2, R2, R5, RZ, 0x3 ;  /* 0x0000000502027211 */ /* 0x000fe400078f18ff */
[----:B------:R-:W-:Y:S02]  /*0c60*/  LOP3.LUT R204, R9, 0x7ffffffc, RZ, 0xc0, !PT ;  /* 0x7ffffffc09cc7812 */ /* 0x000fe400078ec0ff */
[----:B------:R-:W-:Y:S02]  /*0c70*/  LOP3.LUT R6, R2, 0xfffffff8, RZ, 0xc0, !PT ;  /* 0xfffffff802067812 */ /* 0x000fe400078ec0ff */
[CC--:B------:R-:W-:Y:S01]  /*0c80*/  LEA.HI R2, R0.reuse, R215.reuse, RZ, 0x4 ;  /* 0x000000d700027211 */ /* 0x0c0fe200078f20ff */
[----:B------:R-:W-:Y:S01]  /*0c90*/  IMAD.IADD R204, R211, 0x1, -R204 ;  /* 0x00000001d3cc7824 */ /* 0x000fe200078e0acc */
[----:B------:R-:W-:Y:S01]  /*0ca0*/  LEA.HI R0, R0, R215, RZ, 0x3 ;  /* 0x000000d700007211 */ /* 0x000fe200078f18ff */
[----:B------:R-:W-:Y:S01]  /*0cb0*/  IMAD.IADD R11, R5, 0x1, -R6 ;  /* 0x00000001050b7824 */ /* 0x000fe200078e0a06 */
[----:B------:R-:W-:Y:S01]  /*0cc0*/  SHF.R.S32.HI R5, RZ, 0x4, R2 ;  /* 0x00000004ff057819 */ /* 0x000fe20000011402 */
[----:B------:R-:W-:Y:S01]  /*0cd0*/  IMAD.SHL.U32 R6, R4, 0x20, RZ ;  /* 0x0000002004067824 */ /* 0x000fe200078e00ff */
[----:B------:R-:W-:Y:S01]  /*0ce0*/  LOP3.LUT R4, R2, 0x3fffff0, RZ, 0xc0, !PT ;  /* 0x03fffff002047812 */ /* 0x000fe200078ec0ff */
[----:B------:R-:W-:Y:S01]  /*0cf0*/  IMAD R8, R8, 0x10, R11 ;  /* 0x0000001008087824 */ /* 0x000fe200078e020b */
[----:B------:R-:W-:-:S02]  /*0d00*/  LEA.HI R2, R2, R5, RZ, 0x1 ;  /* 0x0000000502027211 */ /* 0x000fc400078f08ff */
[----:B------:R-:W-:Y:S01]  /*0d10*/  LOP3.LUT R7, R6, 0xfffffc00, RZ, 0xc0, !PT ;  /* 0xfffffc0006077812 */ /* 0x000fe200078ec0ff */
[----:B------:R-:W-:Y:S01]  /*0d20*/  IMAD.IADD R4, R215, 0x1, -R4 ;  /* 0x00000001d7047824 */ /* 0x000fe200078e0a04 */
[----:B------:R-:W-:Y:S01]  /*0d30*/  LOP3.LUT R2, R2, 0x1ffffffe, RZ, 0xc0, !PT ;  /* 0x1ffffffe02027812 */ /* 0x000fe200078ec0ff */
[----:B------:R-:W-:Y:S01]  /*0d40*/  IMAD R205, R3, 0x40, R8 ;  /* 0x0000004003cd7824 */ /* 0x000fe200078e0208 */
[----:B------:R-:W-:Y:S01]  /*0d50*/  SHF.R.S32.HI R22, RZ, 0x3, R0 ;  /* 0x00000003ff167819 */ /* 0x000fe20000011400 */
[----:B------:R-:W-:Y:S02]  /*0d60*/  IMAD R7, R4, 0x40, R7 ;  /* 0x0000004004077824 */ /* 0x000fe400078e0207 */
[----:B------:R-:W-:-:S04]  /*0d70*/  IMAD.IADD R2, R5, 0x1, -R2 ;  /* 0x0000000105027824 */ /* 0x000fc800078e0a02 */
[----:B------:R-:W-:Y:S01]  /*0d80*/  IMAD R213, R2, 0x8, R7 ;  /* 0x0000000802d57824 */ /* 0x000fe200078e0207 */
[----:B------:R-:W-:-:S05]  /*0d90*/  LOP3.LUT R2, R0, 0x1ffffff8, RZ, 0xc0, !PT ;  /* 0x1ffffff800027812 */ /* 0x000fca00078ec0ff */
[----:B------:R-:W-:-:S04]  /*0da0*/  IMAD.IADD R2, R215, 0x1, -R2 ;  /* 0x00000001d7027824 */ /* 0x000fc800078e0a02 */
[----:B------:R-:W-:-:S07]  /*0db0*/  IMAD.SHL.U32 R16, R2, 0x8, RZ ;  /* 0x0000000802107824 */ /* 0x000fce00078e00ff */
.L_x_2046:
[----:B0-----:R-:W0:Y:S01]  /*0dc0*/  LDC.64 R2, c[0x0][0xc60] ;  /* 0x00031800ff027b82 */ /* 0x001e220000000a00 */
[----:B------:R-:W-:Y:S01]  /*0dd0*/  ULDC.64 UR10, c[0x0][0x208] ;  /* 0x00008200000a7ab9 */ /* 0x000fe20000000a00 */
[----:B------:R-:W-:Y:S01]  /*0de0*/  ULDC.64 UR6, c[0x0][0xa28] ;  /* 0x00028a0000067ab9 */ /* 0x000fe20000000a00 */
[----:B------:R-:W-:Y:S01]  /*0df0*/  ULDC.64 UR8, c[0x0][0xa18] ;  /* 0x0002860000087ab9 */ /* 0x000fe20000000a00 */
[----:B0-----:R-:W-:-:S06]  /*0e00*/  IMAD.WIDE R2, R83, 0x4, R2 ;  /* 0x0000000453027825 */ /* 0x001fcc00078e0202 */
[----:B--2---:R-:W2:Y:S01]  /*0e10*/  LDG.E R2, desc[UR10][R2.64] ;  /* 0x0000000a02027981 */ /* 0x004ea2000c1e1900 */
[----:B------:R-:W-:Y:S02]  /*0e20*/  UISETP.NE.U32.AND UP0, UPT, UR6, URZ, UPT ;  /* 0x0000003f0600728c */ /* 0x000fe4000bf05070 */
[----:B------:R-:W-:Y:S02]  /*0e30*/  UISETP.NE.U32.AND UP1, UPT, UR8, URZ, UPT ;  /* 0x0000003f0800728c */ /* 0x000fe4000bf25070 */
[----:B------:R-:W-:Y:S02]  /*0e40*/  UISETP.NE.AND.EX UP0, UPT, UR7, URZ, UPT, UP0 ;  /* 0x0000003f0700728c */ /* 0x000fe4000bf05300 */
[----:B------:R-:W-:-:S04]  /*0e50*/  UISETP.NE.AND.EX UP1, UPT, UR9, URZ, UPT, UP1 ;  /* 0x0000003f0900728c */ /* 0x000fc8000bf25310 */
[----:B------:R-:W-:Y:S02]  /*0e60*/  PLOP3.LUT P0, PT, PT, PT, UP0, 0x80, 0x0 ;  /* 0x000000000000781c */ /* 0x000fe40003f0f008 */
[----:B------:R-:W-:Y:S02]  /*0e70*/  PLOP3.LUT P2, PT, PT, PT, UP1, 0x80, 0x0 ;  /* 0x000000000000781c */ /* 0x000fe40003f4f018 */
[----:B--2---:R-:W-:-:S13]  /*0e80*/  R2UR UR4, R2 ;  /* 0x00000000020472ca */ /* 0x004fda00000e0000 */
[----:B------:R-:W-:Y:S02]  /*0e90*/  USHF.R.S32.HI UR12, URZ, 0x1f, UR4 ;  /* 0x0000001f3f0c7899 */ /* 0x000fe40008011404 */
[----:B------:R-:W-:Y:S01]  /*0ea0*/  MOV R206, UR4 ;  /* 0x0000000400ce7c02 */ /* 0x000fe20008000f00 */
[----:B------:R-:W-:-:S04]  /*0eb0*/  @UP0 ULEA UR6, UP2, UR4, UR6, 0x2 ;  /* 0x0000000604060291 */ /* 0x000fc8000f84103f */
[----:B------:R-:W-:Y:S02]  /*0ec0*/  @UP0 ULEA.HI.X UR7, UR4, UR7, UR12, 0x2, UP2 ;  /* 0x0000000704070291 */ /* 0x000fe400090f140c */
[----:B------:R-:W-:Y:S01]  /*0ed0*/  IMAD.U32 R208, RZ, RZ, UR12 ;  /* 0x0000000cffd07e24 */ /* 0x000fe2000f8e00ff */
[----:B------:R-:W-:Y:S01]  /*0ee0*/  @UP1 ULEA UR8, UP0, UR4, UR8, 0x2 ;  /* 0x0000000804081291 */ /* 0x000fe2000f80103f */
[----:B------:R-:W-:-:S03]  /*0ef0*/  IMAD.U32 R2, RZ, RZ, UR6 ;  /* 0x00000006ff027e24 */ /* 0x000fc6000f8e00ff */
[----:B------:R-:W-:Y:S01]  /*0f00*/  @UP1 ULEA.HI.X UR9, UR4, UR9, UR12, 0x2, UP0 ;  /* 0x0000000904091291 */ /* 0x000fe200080f140c */
[----:B------:R-:W-:Y:S01]  /*0f10*/  IMAD.U32 R3, RZ, RZ, UR7 ;  /* 0x00000007ff037e24 */ /* 0x000fe2000f8e00ff */
[----:B------:R-:W-:Y:S01]  /*0f20*/  ULDC.64 UR6, c[0x0][0x3f8] ;  /* 0x0000fe0000067ab9 */ /* 0x000fe20000000a00 */
[----:B---3-5:R-:W-:-:S03]  /*0f30*/  IMAD.U32 R4, RZ, RZ, UR8 ;  /* 0x00000008ff047e24 */ /* 0x028fc6000f8e00ff */
[----:B------:R-:W-:Y:S01]  /*0f40*/  IMAD.U32 R5, RZ, RZ, UR9 ;  /* 0x00000009ff057e24 */ /* 0x000fe2000f8e00ff */
[----:B------:R-:W2:Y:S01]  /*0f50*/  @P0 LDG.E R2, desc[UR10][R2.64] ;  /* 0x0000000a02020981 */ /* 0x000ea2000c1e1900 */
[----:B------:R-:W-:Y:S01]  /*0f60*/  UISETP.NE.U32.AND UP0, UPT, UR6, URZ, UPT ;  /* 0x0000003f0600728c */ /* 0x000fe2000bf05070 */
[----:B------:R-:W-:Y:S02]  /*0f70*/  ULDC UR8, c[0x0][0x2e0] ;  /* 0x0000b80000087ab9 */ /* 0x000fe40000000800 */
[----:B------:R-:W3:Y:S01]  /*0f80*/  @P2 LDG.E R4, desc[UR10][R4.64] ;  /* 0x0000000a04042981 */ /* 0x000ee2000c1e1900 */
[----:B------:R-:W-:Y:S01]  /*0f90*/  ULDC UR9, c[0x0][0x288] ;  /* 0x0000a20000097ab9 */ /* 0x000fe20000000800 */
[----:B------:R-:W-:Y:S01]  /*0fa0*/  UISETP.NE.AND.EX UP0, UPT, UR7, URZ, UPT, UP0 ;  /* 0x0000003f0700728c */ /* 0x000fe2000bf05300 */
[----:B------:R-:W-:Y:S01]  /*0fb0*/  IMAD.U32 R207, RZ, RZ, UR5 ;  /* 0x00000005ffcf7e24 */ /* 0x000fe2000f8e00ff */
[----:B------:R-:W-:Y:S01]  /*0fc0*/  ULDC UR6, c[0x0][0x404] ;  /* 0x0001010000067ab9 */ /* 0x000fe20000000800 */
[----:B------:R-:W-:Y:S01]  /*0fd0*/  ULDC.64 UR10, c[0x0][0xa20] ;  /* 0x00028800000a7ab9 */ /* 0x000fe20000000a00 */
[----:B------:R-:W-:Y:S01]  /*0fe0*/  USEL UR6, UR6, 0x1, UP0 ;  /* 0x0000000106067887 */ /* 0x000fe20008000000 */
[----:B------:R-:W-:Y:S01]  /*0ff0*/  ISETP.NE.U32.AND P1, PT, RZ, UR10, PT ;  /* 0x0000000aff007c0c */ /* 0x000fe2000bf25070 */
[----:B------:R-:W-:-:S02]  /*1000*/  UMOV UR4, URZ ;  /* 0x0000003f00047c82 */ /* 0x000fc40008000000 */
[----:B------:R-:W-:Y:S01]  /*1010*/  UIMAD UR8, UR6, UR8, URZ ;  /* 0x00000008060872a4 */ /* 0x000fe2000f8e023f */
[----:B------:R-:W-:Y:S02]  /*1020*/  ISETP.NE.AND.EX P1, PT, RZ, UR11, PT, P1 ;  /* 0x0000000bff007c0c */ /* 0x000fe4000bf25310 */
[----:B--2---:R-:W-:Y:S02]  /*1030*/  @P0 R2UR UR4, R2 ;  /* 0x00000000020402ca */ /* 0x004fe400000e0000 */
[----:B---3--:R-:W-:-:S13]  /*1040*/  @P2 R2UR UR9, R4 ;  /* 0x00000000040922ca */ /* 0x008fda00000e0000 */
[----:B------:R-:W-:Y:S01]  /*1050*/  IMAD.U32 R18, RZ, RZ, UR9 ;  /* 0x00000009ff127e24 */ /* 0x000fe2000f8e00ff */
[----:B-1--4-:R-:W-:Y:S06]  /*1060*/  @P2 BRA `(.L_x_1993) ;  /* 0x0000000000402947 */ /* 0x012fec0003800000 */
[----:B------:R-:W-:Y:S02]  /*1070*/  ULDC.64 UR6, c[0x0][0xa00] ;  /* 0x0002800000067ab9 */ /* 0x000fe40000000a00 */
[----:B------:R-:W-:-:S04]  /*1080*/  ISETP.NE.U32.AND P0, PT, RZ, UR6, PT ;  /* 0x00000006ff007c0c */ /* 0x000fc8000bf05070 */
[----:B------:R-:W-:-:S13]  /*1090*/  ISETP.NE.AND.EX P0, PT, RZ, UR7, PT, P0 ;  /* 0x00000007ff007c0c */ /* 0x000fda000bf05300 */
[----:B------:R-:W-:Y:S05]  /*10a0*/  @!P0 BRA `(.L_x_1993) ;  /* 0x0000000000308947 */ /* 0x000fea0003800000 */
[----:B------:R-:W-:Y:S01]  /*10b0*/  R2UR UR5, R206 ;  /* 0x00000000ce0572ca */ /* 0x000fe200000e0000 */
[----:B------:R-:W-:Y:S01]  /*10c0*/  ULDC.64 UR6, c[0x0][0xa00] ;  /* 0x0002800000067ab9 */ /* 0x000fe20000000a00 */
[----:B------:R-:W-:-:S11]  /*10d0*/  ULDC.64 UR12, c[0x0][0x208] ;  /* 0x00008200000c7ab9 */ /* 0x000fd60000000a00 */
[----:B------:R-:W-:-:S06]  /*10e0*/  UIMAD.WIDE UR6, UR5, 0x4, UR6 ;  /* 0x00000004050678a5 */ /* 0x000fcc000f8e0206 */
[----:B------:R-:W-:Y:S02]  /*10f0*/  IMAD.U32 R2, RZ, RZ, UR6 ;  /* 0x00000006ff027e24 */ /* 0x000fe4000f8e00ff */
[----:B------:R-:W-:-:S05]  /*1100*/  IMAD.U32 R3, RZ, RZ, UR7 ;  /* 0x00000007ff037e24 */ /* 0x000fca000f8e00ff */
[----:B------:R-:W2:Y:S04]  /*1110*/  LDG.E R4, desc[UR12][R2.64] ;  /* 0x0000000c02047981 */ /* 0x000ea8000c1e1900 */
[----:B------:R-:W3:Y:S01]  /*1120*/  LDG.E R0, desc[UR12][R2.64+0x4] ;  /* 0x0000040c02007981 */ /* 0x000ee2000c1e1900 */
[----:B--2---:R-:W-:Y:S02]  /*1130*/  R2UR UR5, R4 ;  /* 0x00000000040572ca */ /* 0x004fe400000e0000 */
[----:B---3--:R-:W-:-:S13]  /*1140*/  R2UR UR6, R0 ;  /* 0x00000000000672ca */ /* 0x008fda00000e0000 */
[----:B------:R-:W-:-:S06]  /*1150*/  UIADD3 UR5, -UR5, UR6, URZ ;  /* 0x0000000605057290 */ /* 0x000fcc000fffe13f */
[----:B------:R-:W-:-:S07]  /*1160*/  IMAD.U32 R18, RZ, RZ, UR5 ;  /* 0x00000005ff127e24 */ /* 0x000fce000f8e00ff */
.L_x_1993:
[----:B------:R-:W-:-:S13]  /*1170*/  R2UR UR5, R17 ;  /* 0x00000000110572ca */ /* 0x000fda00000e0000 */
[----:B------:R-:W-:Y:S01]  /*1180*/  IMAD.U32 R209, RZ, RZ, UR5 ;  /* 0x00000005ffd17e24 */ /* 0x000fe2000f8e00ff */
[----:B------:R-:W-:Y:S06]  /*1190*/  @!P1 BRA `(.L_x_1994) ;  /* 0x0000000000289947 */ /* 0x000fec0003800000 */
[----:B------:R-:W-:Y:S01]  /*11a0*/  R2UR UR6, R206 ;  /* 0x00000000ce0672ca */ /* 0x000fe200000e0000 */
[----:B------:R-:W-:Y:S01]  /*11b0*/  ULDC.64 UR8, c[0x0][0x208] ;  /* 0x0000820000087ab9 */ /* 0x000fe20000000a00 */
[----:B------:R-:W-:-:S11]  /*11c0*/  R2UR UR7, R208 ;  /* 0x00000000d00772ca */ /* 0x000fd600000e0000 */
[----:B------:R-:W-:-:S04]  /*11d0*/  ULEA UR5, UP0, UR6, UR10, 0x2 ;  /* 0x0000000a06057291 */ /* 0x000fc8000f80103f */
[----:B------:R-:W-:Y:S02]  /*11e0*/  ULEA.HI.X UR6, UR6, UR11, UR7, 0x2, UP0 ;  /* 0x0000000b06067291 */ /* 0x000fe400080f1407 */
[----:B------:R-:W-:-:S04]  /*11f0*/  IMAD.U32 R2, RZ, RZ, UR5 ;  /* 0x00000005ff027e24 */ /* 0x000fc8000f8e00ff */
[----:B------:R-:W-:-:S05]  /*1200*/  IMAD.U32 R3, RZ, RZ, UR6 ;  /* 0x00000006ff037e24 */ /* 0x000fca000f8e00ff */
[----:B------:R-:W2:Y:S02]  /*1210*/  LDG.E R2, desc[UR8][R2.64] ;  /* 0x0000000802027981 */ /* 0x000ea4000c1e1900 */
[----:B--2---:R-:W-:Y:S01]  /*1220*/  R2UR UR8, R2 ;  /* 0x00000000020872ca */ /* 0x004fe200000e0000 */
[----:B------:R-:W-:-:S14]  /*1230*/  BRA `(.L_x_1995) ;  /* 0x00000000003c7947 */ /* 0x000fdc0003800000 */
.L_x_1994:
        /* <DEDUP_REMOVED lines=14> */
[----:B------:R-:W-:-:S12]  /*1320*/  UIADD3 UR8, -UR8, UR5, URZ ;  /* 0x0000000508087290 */ /* 0x000fd8000fffe13f */
.L_x_1995:
[----:B------:R-:W-:Y:S01]  /*1330*/  R2UR UR5, R17 ;  /* 0x00000000110572ca */ /* 0x000fe200000e0000 */
[----:B------:R-:W-:Y:S01]  /*1340*/  UIADD3 UR7, -UR4, UR8, URZ ;  /* 0x0000000804077290 */ /* 0x000fe2000fffe13f */
[----:B------:R-:W-:Y:S02]  /*1350*/  R2UR UR8, R18 ;  /* 0x00000000120872ca */ /* 0x000fe400000e0000 */
[----:B------:R-:W-:Y:S01]  /*1360*/  CS2R R2, SRZ ;  /* 0x0000000000027805 */ /* 0x000fe2000001ff00 */
[----:B------:R-:W-:Y:S01]  /*1370*/  UMOV UR4, URZ ;  /* 0x0000003f00047c82 */ /* 0x000fe20008000000 */
[----:B------:R-:W-:Y:S02]  /*1380*/  PLOP3.LUT P0, PT, PT, PT, PT, 0x80, 0x0 ;  /* 0x000000000000781c */ /* 0x000fe40003f0f070 */
[----:B------:R-:W-:Y:S01]  /*1390*/  CS2R R118, SRZ ;  /* 0x0000000000767805 */ /* 0x000fe2000001ff00 */
[----:B------:R-:W-:Y:S01]  /*13a0*/  IMAD.U32 R19, RZ, RZ, UR7 ;  /* 0x00000007ff137e24 */ /* 0x000fe2000f8e00ff */
[----:B------:R-:W-:-:S02]  /*13b0*/  CS2R R116, SRZ ;  /* 0x0000000000747805 */ /* 0x000fc4000001ff00 */
[----:B------:R-:W-:Y:S02]  /*13c0*/  CS2R R114, SRZ ;  /* 0x0000000000727805 */ /* 0x000fe4000001ff00 */
[----:B------:R-:W-:Y:S02]  /*13d0*/  CS2R R112, SRZ ;  /* 0x0000000000707805 */ /* 0x000fe4000001ff00 */
[----:B------:R-:W-:Y:S02]  /*13e0*/  CS2R R110, SRZ ;  /* 0x00000000006e7805 */ /* 0x000fe4000001ff00 */
[----:B------:R-:W-:Y:S01]  /*13f0*/  CS2R R108, SRZ ;  /* 0x00000000006c7805 */ /* 0x000fe2000001ff00 */
[----:B------:R-:W-:Y:S01]  /*1400*/  ULEA UR6, UR5, 0xef, 0x7 ;  /* 0x000000ef05067891 */ /* 0x000fe2000f8e383f */
[----:B------:R-:W-:Y:S01]  /*1410*/  CS2R R106, SRZ ;  /* 0x00000000006a7805 */ /* 0x000fe2000001ff00 */
[----:B------:R-:W-:Y:S01]  /*1420*/  UIADD3 UR5, UR7, 0x6f, URZ ;  /* 0x0000006f07057890 */ /* 0x000fe2000fffe03f */
[----:B------:R-:W-:Y:S01]  /*1430*/  CS2R R104, SRZ ;  /* 0x0000000000687805 */ /* 0x000fe2000001ff00 */
[----:B------:R-:W-:Y:S01]  /*1440*/  UIADD3 UR7, UR7, UR6, -UR8 ;  /* 0x0000000607077290 */ /* 0x000fe2000fffe808 */
[----:B------:R-:W-:Y:S01]  /*1450*/  CS2R R102, SRZ ;  /* 0x0000000000667805 */ /* 0x000fe2000001ff00 */
[----:B------:R-:W-:Y:S01]  /*1460*/  UIMAD.WIDE UR4, UR5, -0x6db6db6d, UR4 ;  /* 0x92492493050478a5 */ /* 0x000fe2000f8e0204 */
[----:B------:R-:W-:Y:S01]  /*1470*/  CS2R R100, SRZ ;  /* 0x0000000000647805 */ /* 0x000fe2000001ff00 */
[----:B------:R-:W-:Y:S01]  /*1480*/  UMOV UR6, URZ ;  /* 0x0000003f00067c82 */ /* 0x000fe20008000000 */
[----:B------:R-:W-:Y:S01]  /*1490*/  CS2R R98, SRZ ;  /* 0x0000000000627805 */ /* 0x000fe2000001ff00 */
[----:B------:R-:W-:Y:S01]  /*14a0*/  UIMAD.WIDE UR6, UR7, -0x6db6db6d, UR6 ;  /* 0x92492493070678a5 */ /* 0x000fe2000f8e0206 */
[----:B------:R-:W-:Y:S01]  /*14b0*/  CS2R R96, SRZ ;  /* 0x0000000000607805 */ /* 0x000fe2000001ff00 */
[----:B------:R-:W-:Y:S01]  /*14c0*/  USHF.R.U32.HI UR4, URZ, 0x1f, UR5 ;  /* 0x0000001f3f047899 */ /* 0x000fe20008011605 */
[----:B------:R-:W-:Y:S01]  /*14d0*/  IMAD.MOV.U32 R86, RZ, RZ, RZ ;  /* 0x000000ffff567224 */ /* 0x000fe200078e00ff */
[----:B------:R-:W-:Y:S01]  /*14e0*/  USHF.R.U32.HI UR6, URZ, 0x1f, UR7 ;  /* 0x0000001f3f067899 */ /* 0x000fe20008011607 */
[----:B------:R-:W-:Y:S01]  /*14f0*/  CS2R R90, SRZ ;  /* 0x00000000005a7805 */ /* 0x000fe2000001ff00 */
[----:B------:R-:W-:Y:S01]  /*1500*/  ULEA.HI.SX32 UR4, UR5, UR4, 0x1a ;  /* 0x0000000405047291 */ /* 0x000fe2000f8fd23f */
[----:B------:R-:W-:Y:S01]  /*1510*/  CS2R R92, SRZ ;  /* 0x00000000005c7805 */ /* 0x000fe2000001ff00 */
[----:B------:R-:W-:Y:S01]  /*1520*/  ULEA.HI.SX32 UR6, UR7, UR6, 0x1a ;  /* 0x0000000607067291 */ /* 0x000fe2000f8fd23f */
[----:B------:R-:W-:Y:S01]  /*1530*/  IMAD.MOV.U32 R43, RZ, RZ, RZ ;  /* 0x000000ffff2b7224 */ /* 0x000fe200078e00ff */
[----:B------:R-:W-:-:S02]  /*1540*/  CS2R R88, SRZ ;  /* 0x0000000000587805 */ /* 0x000fc4000001ff00 */
[----:B------:R-:W-:Y:S01]  /*1550*/  CS2R R128, SRZ ;  /* 0x0000000000807805 */ /* 0x000fe2000001ff00 */
[----:B------:R-:W-:Y:S01]  /*1560*/  UISETP.LT.AND UP0, UPT, UR4, UR6, UPT ;  /* 0x000000060400728c */ /* 0x000fe2000bf01270 */
[----:B------:R-:W-:Y:S02]  /*1570*/  CS2R R38, SRZ ;  /* 0x0000000000267805 */ /* 0x000fe4000001ff00 */
[----:B------:R-:W-:Y:S02]  /*1580*/  CS2R R84, SRZ ;  /* 0x0000000000547805 */ /* 0x000fe4000001ff00 */
[----:B------:R-:W-:Y:S01]  /*1590*/  CS2R R46, SRZ ;  /* 0x00000000002e7805 */ /* 0x000fe2000001ff00 */
[----:B------:R-:W-:Y:S01]  /*15a0*/  USEL UR38, UR4, UR6, UP0 ;  /* 0x0000000604267287 */ /* 0x000fe20008000000 */
[----:B------:R-:W-:Y:S02]  /*15b0*/  CS2R R36, SRZ ;  /* 0x0000000000247805 */ /* 0x000fe4000001ff00 */
[----:B------:R-:W-:-:S02]  /*15c0*/  CS2R R78, SRZ ;  /* 0x00000000004e7805 */ /* 0x000fc4000001ff00 */
[----:B------:R-:W-:Y:S01]  /*15d0*/  CS2R R76, SRZ ;  /* 0x00000000004c7805 */ /* 0x000fe2000001ff00 */
[----:B------:R-:W-:Y:S01]  /*15e0*/  UISETP.GE.AND UP0, UPT, UR38, 0x1, UPT ;  /* 0x000000012600788c */ /* 0x000fe2000bf06270 */
[----:B------:R-:W-:Y:S02]  /*15f0*/  CS2R R74, SRZ ;  /* 0x00000000004a7805 */ /* 0x000fe4000001ff00 */
[----:B------:R-:W-:Y:S02]  /*1600*/  CS2R R72, SRZ ;  /* 0x0000000000487805 */ /* 0x000fe4000001ff00 */
[----:B------:R-:W-:Y:S02]  /*1610*/  CS2R R70, SRZ ;  /* 0x0000000000467805 */ /* 0x000fe4000001ff00 */
[----:B------:R-:W-:Y:S02]  /*1620*/  CS2R R68, SRZ ;  /* 0x0000000000447805 */ /* 0x000fe4000001ff00 */
[----:B------:R-:W-:-:S02]  /*1630*/  CS2R R66, SRZ ;  /* 0x0000000000427805 */ /* 0x000fc4000001ff00 */
[----:B------:R-:W-:Y:S02]  /*1640*/  PLOP3.LUT P1, PT, PT, PT, UP0, 0x80, 0x0 ;  /* 0x000000000000781c */ /* 0x000fe40003f2f008 */
        /* <DEDUP_REMOVED lines=13> */
[----:B------:R-:W-:Y:S02]  /*1720*/  MOV R133, RZ ;  /* 0x000000ff00857202 */ /* 0x000fe40000000f00 */
        /* <DEDUP_REMOVED lines=41> */
.L_x_1997:
        /* <DEDUP_REMOVED lines=11> */
.L_x_2134:
[----:B------:R-:W-:Y:S05]  /*1a70*/  @!P0 BRA `(.L_x_1999) ;  /* 0x0000000000048947 */ /* 0x000fea0003800000 */
[----:B------:R-:W-:Y:S01]  /*1a80*/  BPT.TRAP 0x1 ;  /* 0x000000040000795c */ /* 0x000fe20000300000 */
.L_x_1999:
[----:B------:R-:W-:Y:S02]  /*1a90*/  IMAD.U32 R2, RZ, RZ, UR36 ;  /* 0x00000024ff027e24 */ /* 0x000fe4000f8e00ff */
[----:B0-----:R-:W-:-:S03]  /*1aa0*/  IMAD.U32 R3, RZ, RZ, UR61 ;  /* 0x0000003dff037e24 */ /* 0x001fc6000f8e00ff */
[----:B------:R-:W-:Y:S02]  /*1ab0*/  LEA R2, R2, UR60, 0x3 ;  /* 0x0000003c02027c11 */ /* 0x000fe4000f8e18ff */
[----:B------:R-:W-:-:S04]  /*1ac0*/  SHF.L.U32 R3, R3, 0x1f, RZ ;  /* 0x0000001f03037819 */ /* 0x000fc800000006ff */
[----:B------:R0:W1:Y:S01]  /*1ad0*/  SYNCS.PHASECHK.TRANS64.TRYWAIT P2, [R2+URZ+0x36830], R3 ;  /* 0x03683003020075a7 */ /* 0x000062000804017f */
[----:B------:R-:W-:Y:S05]  /*1ae0*/  @!P0 BRA `(.L_x_2000) ;  /* 0x0000000000048947 */ /* 0x000fea0003800000 */
[----:B------:R-:W-:Y:S01]  /*1af0*/  BPT.TRAP 0x1 ;  /* 0x000000040000795c */ /* 0x000fe20000300000 */
.L_x_2000:
[----:B------:R-:W2:Y:S01]  /*1b00*/  S2R R0, SR_TID.X ;  /* 0x0000000000007919 */ /* 0x000ea20000002100 */
[----:B------:R-:W-:Y:S02]  /*1b10*/  MOV R119, RZ ;  /* 0x000000ff00777202 */ /* 0x000fe40000000f00 */
[----:B--2---:R-:W-:Y:S01]  /*1b20*/  LOP3.LUT P1, RZ, R0, 0x7f, RZ, 0xc0, !PT ;  /* 0x0000007f00ff7812 */ /* 0x004fe2000782c0ff */
[----:B-1----:R-:W-:-:S12]  /*1b30*/  @P2 BRA `(.L_x_2001) ;  /* 0x0000000000082947 */ /* 0x002fd80003800000 */
[----:B------:R-:W1:Y:S02]  /*1b40*/  SYNCS.PHASECHK.TRANS64.TRYWAIT P2, [R2+URZ+0x36830], R3 ;  /* 0x03683003020075a7 */ /* 0x000e64000804017f */
[----:B-1----:R-:W-:Y:S05]  /*1b50*/  @!P2 BRA `(.L_x_2002) ;  /* 0x000001500020a947 */ /* 0x002fea0003800000 */
.L_x_2001:
[----:B------:R-:W-:Y:S05]  /*1b60*/  WARPSYNC.ALL ;  /* 0x0000000000007948 */ /* 0x000fea0003800000 */
[----:B------:R-:W-:Y:S01]  /*1b70*/  UIADD3 UR4, UR60, 0x21400, URZ ;  /* 0x000214003c047890 */ /* 0x000fe2000fffe03f */
[----:B------:R-:W-:Y:S01]  /*1b80*/  WARPGROUP.ARRIVE ;  /* 0x00000000000079c5 */ /* 0x000fe20000000000 */
[----:B------:R-:W-:Y:S01]  /*1b90*/  UMOV UR7, 0x40000040 ;  /* 0x4000004000077882 */ /* 0x000fe20000000000 */
[----:B------:R-:W-:Y:S01]  /*1ba0*/  UMOV UR11, 0x40000040 ;  /* 0x40000040000b7882 */ /* 0x000fe20000000000 */
[----:B------:R-:W-:Y:S01]  /*1bb0*/  USHF.R.U32.HI UR4, URZ, 0x4, UR4 ;  /* 0x000000043f047899 */ /* 0x000fe20008011604 */
[----:B------:R-:W-:Y:S01]  /*1bc0*/  R2UR UR39, R19 ;  /* 0x00000000132772ca */ /* 0x000fe200000e0000 */
[----:B------:R-:W-:Y:S01]  /*1bd0*/  UMOV UR15, 0x40000040 ;  /* 0x40000040000f7882 */ /* 0x000fe20000000000 */
[----:B------:R-:W-:Y:S01]  /*1be0*/  UMOV UR19, 0x40000040 ;  /* 0x4000004000137882 */ /* 0x000fe20000000000 */
[----:B------:R-:W-:Y:S01]  /*1bf0*/  ULOP3.LUT UR4, UR4, 0x3fff, URZ, 0xc0, !UPT ;  /* 0x00003fff04047892 */ /* 0x000fe2000f8ec03f */
[----:B01----:R-:W-:Y:S01]  /*1c00*/  @!P1 VIADD R2, R2, 0x36840 ;  /* 0x0003684002029836 */ /* 0x003fe20000000000 */
[----:B------:R-:W-:Y:S01]  /*1c10*/  UMOV UR23, 0x40000040 ;  /* 0x4000004000177882 */ /* 0x000fe20000000000 */
[----:B------:R-:W-:Y:S01]  /*1c20*/  UMOV UR27, 0x40000040 ;  /* 0x40000040001b7882 */ /* 0x000fe20000000000 */
[----:B------:R-:W-:Y:S01]  /*1c30*/  ULOP3.LUT UR5, UR4, 0x10000, URZ, 0xfc, !UPT ;  /* 0x0001000004057892 */ /* 0x000fe2000f8efc3f */
[--C-:B------:R-:W-:Y:S01]  /*1c40*/  IMAD.MOV.U32 R118, RZ, RZ, R119.reuse ;  /* 0x000000ffff767224 */ /* 0x100fe200078e0077 */
[----:B------:R-:W-:Y:S01]  /*1c50*/  ULOP3.LUT UR4, UR37, 0x10000, URZ, 0xfc, !UPT ;  /* 0x0001000025047892 */ /* 0x000fe2000f8efc3f */
[----:B------:R-:W-:Y:S01]  /*1c60*/  R2UR UR37, R17 ;  /* 0x00000000112572ca */ /* 0x000fe200000e0000 */
[----:B------:R-:W-:Y:S01]  /*1c70*/  UIMAD UR6, UR36, 0xa80, UR5 ;  /* 0x00000a80240678a4 */ /* 0x000fe2000f8e0205 */
[----:B------:R-:W-:Y:S01]  /*1c80*/  @!P1 PRMT R2, RZ, 0x654, R2 ;  /* 0x00000654ff029816 */ /* 0x000fe20000000002 */
[----:B------:R-:W-:Y:S01]  /*1c90*/  IMAD.U32 R8, RZ, RZ, UR5 ;  /* 0x00000005ff087e24 */ /* 0x000fe2000f8e00ff */
[----:B------:R-:W-:Y:S01]  /*1ca0*/  UMOV UR5, 0x40000040 ;  /* 0x4000004000057882 */ /* 0x000fe20000000000 */
[----:B------:R-:W-:Y:S01]  /*1cb0*/  UIADD3 UR10, UR6, 0x80, URZ ;  /* 0x00000080060a7890 */ /* 0x000fe2000fffe03f */
[----:B------:R-:W-:Y:S01]  /*1cc0*/  IMAD.MOV.U32 R117, RZ, RZ, R119 ;  /* 0x000000ffff757224 */ /* 0x000fe200078e0077 */
[----:B------:R-:W-:Y:S01]  /*1cd0*/  UMOV UR8, UR4 ;  /* 0x0000000400087c82 */ /* 0x000fe20008000000 */
[----:B------:R-:W-:Y:S01]  /*1ce0*/  UMOV UR9, UR5 ;  /* 0x0000000500097c82 */ /* 0x000fe20008000000 */
[----:B------:R-:W-:-:S02]  /*1cf0*/  UIADD3 UR14, UR6, 0x200, URZ ;  /* 0x00000200060e7890 */ /* 0x000fc4000fffe03f */
[----:B------:R-:W-:Y:S01]  /*1d00*/  HGMMA.64x16x16.F32 R72, gdesc[UR4], RZ, !UPT, gsb0 ;  /* 0x00200000044879f0 */ /* 0x000fe2000c0008ff */
[----:B------:R-:W-:Y:S01]  /*1d10*/  UMOV UR12, UR4 ;  /* 0x00000004000c7c82 */ /* 0x000fe20008000000 */
[----:B------:R-:W-:Y:S01]  /*1d20*/  UMOV UR13, UR5 ;  /* 0x00000005000d7c82 */ /* 0x000fe20008000000 */
[----:B------:R-:W-:Y:S01]  /*1d30*/  UIADD3 UR18, UR6, 0x280, URZ ;  /* 0x0000028006127890 */ /* 0x000fe2000fffe03f */
[----:B------:R-:W-:Y:S01]  /*1d40*/  IMAD.U32 R0, RZ, RZ, UR37 ;  /* 0x00000025ff007e24 */ /* 0x000fe2000f8e00ff */
[----:B------:R-:W-:Y:S01]  /*1d50*/  UMOV UR16, UR4 ;  /* 0x0000000400107c82 */ /* 0x000fe20008000000 */
        /* <DEDUP_REMOVED lines=36> */
[----:B------:R-:W-:Y:S01]  /*1fa0*/  IMAD.MOV.U32 R80, RZ, RZ, R119 ;  /* 0x000000ffff507224 */ /* 0x000fe200078e0077 */
[----:B------:R-:W-:-:S02]  /*1fb0*/  WARPGROUP.DEPBAR.LE gsb0, 0x0 ;  /* 0x00008000000079c5 */ /* 0x000fc40000010000 */
        /* <DEDUP_REMOVED lines=83> */
[----:B------:R-:W-:Y:S02]  /*24f0*/  R2UR UR11, R18 ;  /* 0x00000000120b72ca */ /* 0x000fe400000e0000 */
        /* <DEDUP_REMOVED lines=347> */
[----:B------:R-:W-:Y:S02]  /*3ab0*/  UIMAD UR7, UR38, -0x70, UR39 ;  /* 0xffffff90260778a4 */ /* 0x000fe4000f8e0227 */
[----:B------:R-:W-:Y:S02]  /*3ac0*/  UIADD3 UR38, UR38, -0x2, URZ ;  /* 0xfffffffe26267890 */ /* 0x000fe4000fffe03f */
[----:B------:R-:W-:Y:S02]  /*3ad0*/  UIADD3 UR10, -UR11, 0x71, UR7 ;  /* 0x000000710b0a7890 */ /* 0x000fe4000fffe107 */
[----:B------:R-:W-:-:S04]  /*3ae0*/  UIADD3 UR7, UR7, 0x70, URZ ;  /* 0x0000007007077890 */ /* 0x000fc8000fffe03f */
[----:B------:R-:W-:Y:S02]  /*3af0*/  IMAD.U32 R5, RZ, RZ, UR10 ;  /* 0x0000000aff057e24 */ /* 0x000fe4000f8e00ff */
[----:B------:R-:W-:Y:S02]  /*3b00*/  IMAD.U32 R3, RZ, RZ, UR7 ;  /* 0x00000007ff037e24 */ /* 0x000fe4000f8e00ff */
[----:B------:R-:W-:Y:S02]  /*3b10*/  IMAD R6, R204, -0x2, R5 ;  /* 0xfffffffecc067824 */ /* 0x000fe400078e0205 */
[----:B------:R-:W-:Y:S02]  /*3b20*/  IMAD R5, R0, 0x80, R205 ;  /* 0x0000008000057824 */ /* 0x000fe400078e02cd */
        /* <DEDUP_REMOVED lines=23> */
[----:B------:R-:W-:Y:S01]  /*3ca0*/  ISETP.GT.AND P2, PT, R0, 0x9, PT ;  /* 0x000000090000780c */ /* 0x000fe20003f44270 */
[----:B------:R-:W-:Y:S01]  /*3cb0*/  HGMMA.64x16x16.F32 R64, gdesc[UR52], R64, gsb0 ;  /* 0x00200000344079f0 */ /* 0x000fe20008000840 */
[----:B------:R-:W-:Y:S01]  /*3cc0*/  UIADD3 UR54, UR6, 0x806, URZ ;  /* 0x0000080606367890 */ /* 0x000fe2000fffe03f */
[----:B------:R-:W-:Y:S01]  /*3cd0*/  FSEL R13, R78, -INF , P4 ;  /* 0xff8000004e0d7808 */ /* 0x000fe20002000000 */
[----:B------:R-:W-:Y:S01]  /*3ce0*/  UMOV UR55, 0x40000040 ;  /* 0x4000004000377882 */ /* 0x000fe20000000000 */
[----:B------:R-:W-:Y:S01]  /*3cf0*/  FMNMX.FTZ R4, R7, R75, !PT ;  /* 0x0000004b07047209 */ /* 0x000fe20007810000 */
[----:B------:R-:W-:Y:S01]  /*3d00*/  IMAD.MOV.U32 R78, RZ, RZ, R119 ;  /* 0x000000ffff4e7224 */ /* 0x000fe200078e0077 */
        /* <DEDUP_REMOVED lines=15> */
[----:B------:R-:W-:Y:S01]  /*3e00*/  UMOV UR55, 0x40000040 ;  /* 0x4000004000377882 */ /* 0x000fe20000000000 */
[----:B------:R-:W-:Y:S02]  /*3e10*/  ISETP.GT.AND P2, PT, R0, 0x19, PT ;  /* 0x000000190000780c */ /* 0x000fe40003f44270 */
[----:B------:R-:W-:Y:S01]  /*3e20*/  FSEL R81, R70, -INF , P3 ;  /* 0xff80000046517808 */ /* 0x000fe20001800000 */
[----:B------:R-:W-:Y:S01]  /*3e30*/  IMAD.MOV.U32 R70, RZ, RZ, R119 ;  /* 0x000000ffff467224 */ /* 0x000fe200078e0077 */
[----:B------:R-:W-:Y:S02]  /*3e40*/  FMNMX.FTZ R4, R67, R4, !PT ;  /* 0x0000000443047209 */ /* 0x000fe40007810000 */
        /* <DEDUP_REMOVED lines=14> */
[----:B------:R-:W-:Y:S01]  /*3f30*/  UMOV UR55, 0x40000040 ;  /* 0x4000004000377882 */ /* 0x000fe20000000000 */
[----:B------:R-:W-:Y:S01]  /*3f40*/  FSEL R85, R62, -INF , P3 ;  /* 0xff8000003e557808 */ /* 0x000fe20001800000 */
[----:B------:R-:W-:Y:S01]  /*3f50*/  IMAD.MOV.U32 R62, RZ, RZ, R119 ;  /* 0x000000ffff3e7224 */ /* 0x000fe200078e0077 */
[----:B------:R-:W-:Y:S02]  /*3f60*/  FMNMX.FTZ R4, R59, R4, !PT ;  /* 0x000000043b047209 */ /* 0x000fe40007810000 */
        /* <DEDUP_REMOVED lines=33> */
[----:B------:R-:W-:Y:S01]  /*4180*/  UMOV UR55, 0x40000040 ;  /* 0x4000004000377882 */ /* 0x000fe20000000000 */
[----:B------:R-:W-:Y:S01]  /*4190*/  ISETP.GT.AND P2, PT, R0, 0x49, PT ;  /* 0x000000490000780c */ /* 0x000fe20003f44270 */
[----:B------:R-:W-:Y:S01]  /*41a0*/  ULDC UR6, c[0x0][0x988] ;  /* 0x0002620000067ab9 */ /* 0x000fe20000000800 */
[----:B------:R-:W-:Y:S02]  /*41b0*/  FSEL R97, R46, -INF , P3 ;  /* 0xff8000002e617808 */ /* 0x000fe40001800000 */
[----:B------:R-:W-:-:S02]  /*41c0*/  FMNMX.FTZ R4, R95, R4, !PT ;  /* 0x000000045f047209 */ /* 0x000fc40007810000 */
[C---:B------:R-:W-:Y:S02]  /*41d0*/  ISETP.GT.AND P3, PT, R0.reuse, 0x50, PT ;  /* 0x000000500000780c */ /* 0x040fe40003f64270 */
[----:B------:R-:W-:Y:S02]  /*41e0*/  FSEL R99, R47, -INF , P2 ;  /* 0xff8000002f637808 */ /* 0x000fe40001000000 */
[----:B------:R-:W-:Y:S02]  /*41f0*/  FMNMX.FTZ R4, R97, R4, !PT ;  /* 0x0000000461047209 */ /* 0x000fe40007810000 */
[----:B------:R-:W-:Y:S02]  /*4200*/  ISETP.GT.AND P2, PT, R0, 0x51, PT ;  /* 0x000000510000780c */ /* 0x000fe40003f44270 */
[----:B------:R-:W-:Y:S01]  /*4210*/  FMNMX.FTZ R4, R99, R4, !PT ;  /* 0x0000000463047209 */ /* 0x000fe20007810000 */
[----:B------:R-:W-:Y:S02]  /*4220*/  WARPGROUP.DEPBAR.LE gsb0, 0x0 ;  /* 0x00008000000079c5 */ /* 0x000fe40000010000 */
[----:B------:R-:W-:Y:S01]  /*4230*/  WARPGROUP.ARRIVE ;  /* 0x00000000000079c5 */ /* 0x000fe20000000000 */
[----:B------:R-:W-:-:S02]  /*4240*/  FSEL R101, R34, -INF , P3 ;  /* 0xff80000022657808 */ /* 0x000fc40001800000 */
[C---:B------:R-:W-:Y:S02]  /*4250*/  ISETP.GT.AND P3, PT, R0.reuse, 0x58, PT ;  /* 0x000000580000780c */ /* 0x040fe40003f64270 */
[----:B------:R-:W-:Y:S01]  /*4260*/  FSEL R103, R35, -INF , P2 ;  /* 0xff80000023677808 */ /* 0x000fe20001000000 */
[----:B------:R-:W-:Y:S01]  /*4270*/  HGMMA.64x16x16.F32 R24, gdesc[UR52], R24, gsb0 ;  /* 0x00200000341879f0 */ /* 0x000fe20008000818 */
[----:B------:R-:W-:Y:S02]  /*4280*/  FMNMX.FTZ R4, R101, R4, !PT ;  /* 0x0000000465047209 */ /* 0x000fe40007810000 */
[----:B------:R-:W-:Y:S02]  /*4290*/  ISETP.GT.AND P2, PT, R0, 0x59, PT ;  /* 0x000000590000780c */ /* 0x000fe40003f44270 */
        /* <DEDUP_REMOVED lines=8> */
[----:B------:R-:W-:Y:S01]  /*4320*/  FSEL R109, R26, -INF , P3 ;  /* 0xff8000001a6d7808 */ /* 0x000fe20001800000 */
[----:B------:R0:W-:Y:S01]  /*4330*/  @!P1 SYNCS.ARRIVE.TRANS64.RED.A1T0 RZ, [R2+URZ], RZ ;  /* 0x000000ff02ff99a7 */ /* 0x0001e2000810043f */
[----:B------:R-:W-:-:S02]  /*4340*/  ISETP.GT.AND P3, PT, R0, 0x68, PT ;  /* 0x000000680000780c */ /* 0x000fc40003f64270 */
[----:B------:R-:W-:Y:S02]  /*4350*/  FSEL R111, R27, -INF , P2 ;  /* 0xff8000001b6f7808 */ /* 0x000fe40001000000 */
[----:B------:R-:W-:Y:S02]  /*4360*/  FMNMX.FTZ R4, R109, R4, !PT ;  /* 0x000000046d047209 */ /* 0x000fe40007810000 */
[----:B------:R-:W-:Y:S02]  /*4370*/  ISETP.GT.AND P2, PT, R0, 0x69, PT ;  /* 0x000000690000780c */ /* 0x000fe40003f44270 */
[----:B------:R-:W-:Y:S02]  /*4380*/  FSEL R113, R30, -INF , P3 ;  /* 0xff8000001e717808 */ /* 0x000fe40001800000 */
[----:B------:R-:W-:Y:S02]  /*4390*/  FMNMX.FTZ R4, R111, R4, !PT ;  /* 0x000000046f047209 */ /* 0x000fe40007810000 */
[----:B------:R-:W-:-:S02]  /*43a0*/  FSEL R115, R31, -INF , P2 ;  /* 0xff8000001f737808 */ /* 0x000fc40001000000 */
[----:B------:R-:W-:Y:S02]  /*43b0*/  FMNMX.FTZ R4, R113, R4, !PT ;  /* 0x0000000471047209 */ /* 0x000fe40007810000 */
[----:B------:R-:W-:Y:S02]  /*43c0*/  ISETP.GT.AND P3, PT, R3, 0x1, PT ;  /* 0x000000010300780c */ /* 0x000fe40003f64270 */
[----:B------:R-:W-:Y:S02]  /*43d0*/  FMNMX.FTZ R9, R115, R4, !PT ;  /* 0x0000000473097209 */ /* 0x000fe40007810000 */
[----:B------:R-:W-:Y:S02]  /*43e0*/  FSEL R73, R73, -INF , P3 ;  /* 0xff80000049497808 */ /* 0x000fe40001800000 */
[----:B------:R-:W-:Y:S01]  /*43f0*/  ISETP.GT.AND P3, PT, R3, 0x11, PT ;  /* 0x000000110300780c */ /* 0x000fe20003f64270 */
[----:B------:R-:W1:Y:S03]  /*4400*/  SHFL.BFLY PT, R0, R9, 0x2, 0x1f ;  /* 0x0c401f0009007f89 */ /* 0x000e6600000e0000 */
        /* <DEDUP_REMOVED lines=8> */
[----:B-1----:R-:W-:Y:S01]  /*4490*/  FMNMX.FTZ R10, R9, R0, !PT ;  /* 0x00000000090a7209 */ /* 0x002fe20007810000 */
[----:B------:R-:W-:Y:S01]  /*44a0*/  IMAD.U32 R0, RZ, RZ, UR6 ;  /* 0x00000006ff007e24 */ /* 0x000fe2000f8e00ff */
[----:B------:R-:W-:Y:S01]  /*44b0*/  FSEL R9, R76, -INF , P4 ;  /* 0xff8000004c097808 */ /* 0x000fe20002000000 */
[----:B------:R-:W-:Y:S01]  /*44c0*/  UIADD3 UR6, UR39, -UR11, URZ ;  /* 0x8000000b27067290 */ /* 0x000fe2000fffe03f */
[----:B------:R-:W-:Y:S01]  /*44d0*/  FSEL R49, R49, -INF , P3 ;  /* 0xff80000031317808 */ /* 0x000fe20001800000 */
[----:B------:R-:W1:Y:S01]  /*44e0*/  SHFL.BFLY PT, R11, R10, 0x1, 0x1f ;  /* 0x0c201f000a0b7f89 */ /* 0x000e6200000e0000 */
[----:B------:R-:W-:Y:S01]  /*44f0*/  ISETP.GT.AND P3, PT, R3, 0x39, PT ;  /* 0x000000390300780c */ /* 0x000fe20003f64270 */
[----:B------:R-:W-:Y:S01]  /*4500*/  ULEA UR7, UR37, UR6, 0x7 ;  /* 0x0000000625077291 */ /* 0x000fe2000f8e383f */
[----:B------:R-:W-:-:S02]  /*4510*/  IMAD.MOV.U32 R76, RZ, RZ, R119 ;  /* 0x000000ffff4c7224 */ /* 0x000fc400078e0077 */
[----:B------:R-:W-:Y:S01]  /*4520*/  FSEL R53, R53, -INF , P3 ;  /* 0xff80000035357808 */ /* 0x000fe20001800000 */
[----:B------:R-:W-:Y:S01]  /*4530*/  UMOV UR6, URZ ;  /* 0x0000003f00067c82 */ /* 0x000fe20008000000 */
[----:B------:R-:W-:Y:S01]  /*4540*/  ISETP.GT.AND P3, PT, R3, 0x41, PT ;  /* 0x000000410300780c */ /* 0x000fe20003f64270 */
[----:B------:R-:W-:-:S03]  /*4550*/  UIMAD.WIDE UR6, UR7, -0x6db6db6d, UR6 ;  /* 0x92492493070678a5 */ /* 0x000fc6000f8e0206 */
[----:B------:R-:W-:Y:S01]  /*4560*/  FSEL R41, R41, -INF , P3 ;  /* 0xff80000029297808 */ /* 0x000fe20001800000 */
[----:B------:R-:W-:Y:S01]  /*4570*/  USHF.R.U32.HI UR6, URZ, 0x1f, UR7 ;  /* 0x0000001f3f067899 */ /* 0x000fe20008011607 */
[----:B------:R-:W-:-:S03]  /*4580*/  ISETP.GT.AND P3, PT, R3, 0x49, PT ;  /* 0x000000490300780c */ /* 0x000fc60003f64270 */
[----:B------:R-:W-:Y:S01]  /*4590*/  ULEA.HI.SX32 UR6, UR7, UR6, 0x1a ;  /* 0x0000000607067291 */ /* 0x000fe2000f8fd23f */
[----:B------:R-:W-:Y:S02]  /*45a0*/  FSEL R45, R45, -INF , P3 ;  /* 0xff8000002d2d7808 */ /* 0x000fe40001800000 */
[----:B------:R-:W-:Y:S01]  /*45b0*/  ISETP.GT.AND P3, PT, R3, 0x51, PT ;  /* 0x000000510300780c */ /* 0x000fe20003f64270 */
[----:B------:R-:W-:-:S03]  /*45c0*/  UISETP.LT.AND UP0, UPT, URZ, UR6, UPT ;  /* 0x000000063f00728c */ /* 0x000fc6000bf01270 */
[----:B------:R-:W-:Y:S01]  /*45d0*/  FSEL R33, R33, -INF , P3 ;  /* 0xff80000021217808 */ /* 0x000fe20001800000 */
[----:B------:R-:W-:Y:S01]  /*45e0*/  USEL UR10, URZ, UR6, !UP0 ;  /* 0x000000063f0a7287 */ /* 0x000fe2000c000000 */
[----:B-1----:R-:W-:Y:S02]  /*45f0*/  FMNMX.FTZ R4, R10, R11, !PT ;  /* 0x0000000b0a047209 */ /* 0x002fe40007810000 */
[----:B------:R-:W-:Y:S01]  /*4600*/  ISETP.GT.AND P3, PT, R3, 0x59, PT ;  /* 0x000000590300780c */ /* 0x000fe20003f64270 */
[----:B------:R-:W-:Y:S01]  /*4610*/  UISETP.GE.AND UP0, UPT, UR38, UR10, UPT ;  /* 0x0000000a2600728c */ /* 0x000fe2000bf06270 */
[C---:B------:R-:W-:Y:S01]  /*4620*/  FSETP.NEU.FTZ.AND P2, PT, R4.reuse, -INF , PT ;  /* 0xff8000000400780b */ /* 0x040fe20003f5d000 */
[----:B------:R-:W-:Y:S01]  /*4630*/  FMUL.FTZ R11, R4, R0 ;  /* 0x00000000040b7220 */ /* 0x000fe20000410000 */
[----:B------:R-:W-:Y:S02]  /*4640*/  FSEL R37, R37, -INF , P3 ;  /* 0xff80000025257808 */ /* 0x000fe40001800000 */
[----:B------:R-:W-:-:S02]  /*4650*/  ISETP.GT.AND P3, PT, R3, 0x61, PT ;  /* 0x000000610300780c */ /* 0x000fc40003f64270 */
        /* <DEDUP_REMOVED lines=8> */
[----:B------:R-:W-:Y:S01]  /*46e0*/  FMNMX.FTZ R10, R7, R73, !PT ;  /* 0x00000049070a7209 */ /* 0x000fe20007810000 */
[-CC-:B------:R-:W-:Y:S01]  /*46f0*/  FFMA.FTZ R6, R75, R0.reuse, -R30.reuse ;  /* 0x000000004b067223 */ /* 0x180fe2000001081e */
[----:B------:R-:W-:Y:S01]  /*4700*/  FSEL R77, R77, -INF , P2 ;  /* 0xff8000004d4d7808 */ /* 0x000fe20001000000 */
[----:B------:R-:W-:Y:S01]  /*4710*/  MUFU.EX2 R201, R201 ;  /* 0x000000c900c97308 */ /* 0x000fe20000000800 */
[----:B------:R-:W-:Y:S01]  /*4720*/  ISETP.GT.AND P2, PT, R3, 0x10, PT ;  /* 0x000000100300780c */ /* 0x000fe20003f44270 */
[--C-:B------:R-:W-:Y:S01]  /*4730*/  FFMA.FTZ R79, R79, R0, -R30.reuse ;  /* 0x000000004f4f7223 */ /* 0x100fe2000001081e */
[----:B------:R-:W-:Y:S01]  /*4740*/  FMNMX.FTZ R10, R9, R10, !PT ;  /* 0x0000000a090a7209 */ /* 0x000fe20007810000 */
[-CC-:B------:R-:W-:Y:S01]  /*4750*/  FFMA.FTZ R67, R67, R0.reuse, -R30.reuse ;  /* 0x0000000043437223 */ /* 0x180fe2000001081e */
[----:B------:R-:W-:Y:S01]  /*4760*/  FSEL R11, R64, -INF , P2 ;  /* 0xff800000400b7808 */ /* 0x000fe20001000000 */
[--C-:B------:R-:W-:Y:S01]  /*4770*/  FFMA.FTZ R199, R81, R0, -R30.reuse ;  /* 0x0000000051c77223 */ /* 0x100fe2000001081e */
[----:B------:R-:W-:Y:S01]  /*4780*/  FMNMX.FTZ R10, R77, R10, !PT ;  /* 0x0000000a4d0a7209 */ /* 0x000fe20007810000 */
[----:B------:R-:W1:Y:S01]  /*4790*/  MUFU.EX2 R6, R6 ;  /* 0x0000000600067308 */ /* 0x000e620000000800 */
[----:B------:R-:W-:Y:S01]  /*47a0*/  ISETP.GT.AND P2, PT, R3, 0x18, PT ;  /* 0x000000180300780c */ /* 0x000fe20003f44270 */
[--C-:B------:R-:W-:Y:S01]  /*47b0*/  FFMA.FTZ R55, R55, R0, -R30.reuse ;  /* 0x0000000037377223 */ /* 0x100fe2000001081e */
[----:B------:R-:W-:Y:S01]  /*47c0*/  FMNMX.FTZ R10, R11, R10, !PT ;  /* 0x0000000a0b0a7209 */ /* 0x000fe20007810000 */
[-CC-:B------:R-:W-:Y:S01]  /*47d0*/  FFMA.FTZ R71, R71, R0.reuse, -R30.reuse ;  /* 0x0000000047477223 */ /* 0x180fe2000001081e */
[----:B------:R-:W-:Y:S01]  /*47e0*/  FSEL R13, R68, -INF , P2 ;  /* 0xff800000440d7808 */ /* 0x000fe20001000000 */
[--C-:B------:R-:W-:Y:S01]  /*47f0*/  FFMA.FTZ R193, R83, R0, -R30.reuse ;  /* 0x0000000053c17223 */ /* 0x100fe2000001081e */
[----:B------:R-:W-:Y:S01]  /*4800*/  FMNMX.FTZ R12, R65, R10, !PT ;  /* 0x0000000a410c7209 */ /* 0x000fe20007810000 */
[----:B------:R-:W2:Y:S01]  /*4810*/  MUFU.EX2 R203, R203 ;  /* 0x000000cb00cb7308 */ /* 0x000ea20000000800 */
[----:B------:R-:W-:Y:S01]  /*4820*/  ISETP.GT.AND P2, PT, R3, 0x20, PT ;  /* 0x000000200300780c */ /* 0x000fe20003f44270 */
[--C-:B------:R-:W-:Y:S01]  /*4830*/  FFMA.FTZ R59, R59, R0, -R30.reuse ;  /* 0x000000003b3b7223 */ /* 0x100fe2000001081e */
[----:B------:R-:W-:Y:S01]  /*4840*/  FMNMX.FTZ R12, R13, R12, !PT ;  /* 0x0000000c0d0c7209 */ /* 0x000fe20007810000 */
[-CC-:B------:R-:W-:Y:S01]  /*4850*/  FFMA.FTZ R85, R85, R0.reuse, -R30.reuse ;  /* 0x0000000055557223 */ /* 0x180fe2000001081e */
[----:B------:R-:W-:Y:S01]  /*4860*/  FSEL R15, R56, -INF , P2 ;  /* 0xff800000380f7808 */ /* 0x000fe20001000000 */
[--C-:B------:R-:W-:Y:S01]  /*4870*/  FFMA.FTZ R63, R63, R0, -R30.reuse ;  /* 0x000000003f3f7223 */ /* 0x100fe2000001081e */
[----:B------:R-:W-:Y:S01]  /*4880*/  FMNMX.FTZ R12, R69, R12, !PT ;  /* 0x0000000c450c7209 */ /* 0x000fe20007810000 */
[----:B------:R-:W3:Y:S01]  /*4890*/  MUFU.EX2 R10, R79 ;  /* 0x0000004f000a7308 */ /* 0x000ee20000000800 */
[----:B------:R-:W-:Y:S01]  /*48a0*/  ISETP.GT.AND P2, PT, R3, 0x28, PT ;  /* 0x000000280300780c */ /* 0x000fe20003f44270 */
[--C-:B------:R-:W-:Y:S01]  /*48b0*/  FFMA.FTZ R87, R87, R0, -R30.reuse ;  /* 0x0000000057577223 */ /* 0x100fe2000001081e */
[----:B------:R-:W-:Y:S01]  /*48c0*/  FMNMX.FTZ R12, R15, R12, !PT ;  /* 0x0000000c0f0c7209 */ /* 0x000fe20007810000 */
[-CC-:B------:R-:W-:Y:S01]  /*48d0*/  FFMA.FTZ R89, R89, R0.reuse, -R30.reuse ;  /* 0x0000000059597223 */ /* 0x180fe2000001081e */
[----:B------:R-:W-:Y:S01]  /*48e0*/  FSEL R21, R60, -INF , P2 ;  /* 0xff8000003c157808 */ /* 0x000fe20001000000 */
[--C-:B------:R-:W-:Y:S01]  /*48f0*/  FFMA.FTZ R91, R91, R0, -R30.reuse ;  /* 0x000000005b5b7223 */ /* 0x100fe2000001081e */
[----:B------:R-:W-:Y:S01]  /*4900*/  FMNMX.FTZ R14, R57, R12, !PT ;  /* 0x0000000c390e7209 */ /* 0x000fe20007810000 */
[----:B------:R-:W4:Y:S01]  /*4910*/  MUFU.EX2 R197, R197 ;  /* 0x000000c500c57308 */ /* 0x000f220000000800 */
[----:B------:R-:W-:Y:S01]  /*4920*/  ISETP.GT.AND P2, PT, R3, 0x30, PT ;  /* 0x000000300300780c */ /* 0x000fe20003f44270 */
[--C-:B------:R-:W-:Y:S01]  /*4930*/  FFMA.FTZ R93, R93, R0, -R30.reuse ;  /* 0x000000005d5d7223 */ /* 0x100fe2000001081e */
[----:B------:R-:W-:Y:S01]  /*4940*/  FMNMX.FTZ R14, R21, R14, !PT ;  /* 0x0000000e150e7209 */ /* 0x000fe20007810000 */
[-CC-:B------:R-:W-:Y:S01]  /*4950*/  FFMA.FTZ R95, R95, R0.reuse, -R30.reuse ;  /* 0x000000005f5f7223 */ /* 0x180fe2000001081e */
[----:B------:R-:W-:Y:S01]  /*4960*/  FSEL R27, R48, -INF , P2 ;  /* 0xff800000301b7808 */ /* 0x000fe20001000000 */
[--C-:B------:R-:W-:Y:S01]  /*4970*/  FFMA.FTZ R97, R97, R0, -R30.reuse ;  /* 0x0000000061617223 */ /* 0x100fe2000001081e */
[----:B------:R-:W-:Y:S01]  /*4980*/  FMNMX.FTZ R14, R61, R14, !PT ;  /* 0x0000000e3d0e7209 */ /* 0x000fe20007810000 */
[----:B------:R-:W5:Y:S01]  /*4990*/  MUFU.EX2 R12, R67 ;  /* 0x00000043000c7308 */ /* 0x000f620000000800 */
[----:B------:R-:W-:Y:S01]  /*49a0*/  ISETP.GT.AND P2, PT, R3, 0x38, PT ;  /* 0x000000380300780c */ /* 0x000fe20003f44270 */
[--C-:B------:R-:W-:Y:S01]  /*49b0*/  FFMA.FTZ R99, R99, R0, -R30.reuse ;  /* 0x0000000063637223 */ /* 0x100fe2000001081e */
[----:B------:R-:W-:Y:S01]  /*49c0*/  FMNMX.FTZ R14, R27, R14, !PT ;  /* 0x0000000e1b0e7209 */ /* 0x000fe20007810000 */
[-CC-:B------:R-:W-:Y:S01]  /*49d0*/  FFMA.FTZ R101, R101, R0.reuse, -R30.reuse ;  /* 0x0000000065657223 */ /* 0x180fe2000001081e */
[----:B------:R-:W-:Y:S01]  /*49e0*/  FSEL R31, R52, -INF , P2 ;  /* 0xff800000341f7808 */ /* 0x000fe20001000000 */
[--C-:B------:R-:W-:Y:S01]  /*49f0*/  FFMA.FTZ R103, R103, R0, -R30.reuse ;  /* 0x0000000067677223 */ /* 0x100fe2000001081e */
[----:B------:R-:W-:Y:S01]  /*4a00*/  FMNMX.FTZ R20, R49, R14, !PT ;  /* 0x0000000e31147209 */ /* 0x000fe20007810000 */
        /* <DEDUP_REMOVED lines=8> */
[----:B------:R2:W-:Y:S01]  /*4a90*/  MUFU.EX2 R34, R55 ;  /* 0x0000003700227308 */ /* 0x0005e20000000800 */
[----:B------:R-:W-:Y:S01]  /*4aa0*/  ISETP.GT.AND P2, PT, R3, 0x48, PT ;  /* 0x000000480300780c */ /* 0x000fe20003f44270 */
[--C-:B------:R-:W-:Y:S01]  /*4ab0*/  FFMA.FTZ R111, R111, R0, -R30.reuse ;  /* 0x000000006f6f7223 */ /* 0x100fe2000001081e */
[----:B------:R-:W-:Y:S01]  /*4ac0*/  FMNMX.FTZ R20, R35, R20, !PT ;  /* 0x0000001423147209 */ /* 0x000fe20007810000 */
[----:B------:R-:W-:Y:S01]  /*4ad0*/  FFMA.FTZ R113, R113, R0, -R30 ;  /* 0x0000000071717223 */ /* 0x000fe2000001081e */
[----:B------:R-:W-:Y:S01]  /*4ae0*/  FSEL R39, R44, -INF , P2 ;  /* 0xff8000002c277808 */ /* 0x000fe20001000000 */
[----:B-1----:R-:W-:Y:S01]  /*4af0*/  FADD.FTZ R44, R201, R6 ;  /* 0x00000006c92c7221 */ /* 0x002fe20000010000 */
[----:B------:R-:W-:Y:S01]  /*4b00*/  FMNMX.FTZ R26, R41, R20, !PT ;  /* 0x00000014291a7209 */ /* 0x000fe20007810000 */
[----:B------:R-:W-:Y:S01]  /*4b10*/  MUFU.EX2 R14, R71 ;  /* 0x00000047000e7308 */ /* 0x000fe20000000800 */
[----:B------:R-:W-:Y:S01]  /*4b20*/  ISETP.GT.AND P2, PT, R3, 0x50, PT ;  /* 0x000000500300780c */ /* 0x000fe20003f44270 */
[----:B--2---:R-:W-:Y:S01]  /*4b30*/  FADD.FTZ R55, R203, R44 ;  /* 0x0000002ccb377221 */ /* 0x004fe20000010000 */
[----:B------:R-:W-:Y:S01]  /*4b40*/  FMNMX.FTZ R26, R39, R26, !PT ;  /* 0x0000001a271a7209 */ /* 0x000fe20007810000 */
[----:B------:R-:W-:Y:S01]  /*4b50*/  FFMA.FTZ R30, R115, R0, -R30 ;  /* 0x00000000731e7223 */ /* 0x000fe2000001081e */
[----:B------:R-:W-:Y:S01]  /*4b60*/  FSEL R43, R32, -INF , P2 ;  /* 0xff800000202b7808 */ /* 0x000fe20001000000 */
[----:B---3--:R-:W-:Y:S01]  /*4b70*/  FADD.FTZ R44, R10, R55 ;  /* 0x000000370a2c7221 */ /* 0x008fe20000010000 */
[----:B------:R-:W-:Y:S01]  /*4b80*/  FMNMX.FTZ R26, R45, R26, !PT ;  /* 0x0000001a2d1a7209 */ /* 0x000fe20007810000 */
[----:B------:R-:W-:Y:S01]  /*4b90*/  MUFU.EX2 R193, R193 ;  /* 0x000000c100c17308 */ /* 0x000fe20000000800 */
[----:B------:R-:W-:Y:S01]  /*4ba0*/  ISETP.GT.AND P2, PT, R3, 0x58, PT ;  /* 0x000000580300780c */ /* 0x000fe20003f44270 */
[----:B----4-:R-:W-:Y:S01]  /*4bb0*/  FADD.FTZ R55, R197, R44 ;  /* 0x0000002cc5377221 */ /* 0x010fe20000010000 */
[----:B------:R-:W-:Y:S01]  /*4bc0*/  FMNMX.FTZ R26, R43, R26, !PT ;  /* 0x0000001a2b1a7209 */ /* 0x000fe20007810000 */
[----:B------:R-:W-:Y:S01]  /*4bd0*/  IMAD.MOV.U32 R115, RZ, RZ, R119 ;  /* 0x000000ffff737224 */ /* 0x000fe200078e0077 */
[----:B------:R-:W-:Y:S01]  /*4be0*/  FSEL R47, R36, -INF , P2 ;  /* 0xff800000242f7808 */ /* 0x000fe20001000000 */
[----:B-----5:R-:W-:Y:S01]  /*4bf0*/  FADD.FTZ R44, R12, R55 ;  /* 0x000000370c2c7221 */ /* 0x020fe20000010000 */
[----:B------:R-:W-:Y:S01]  /*4c00*/  FMNMX.FTZ R26, R33, R26, !PT ;  /* 0x0000001a211a7209 */ /* 0x000fe20007810000 */
[----:B------:R-:W-:Y:S01]  /*4c10*/  MUFU.EX2 R20, R59 ;  /* 0x0000003b00147308 */ /* 0x000fe20000000800 */
[----:B------:R-:W-:Y:S01]  /*4c20*/  ISETP.GT.AND P2, PT, R3, 0x60, PT ;  /* 0x000000600300780c */ /* 0x000fe20003f44270 */
[--C-:B------:R-:W-:Y:S01]  /*4c30*/  IMAD.MOV.U32 R83, RZ, RZ, R119.reuse ;  /* 0x000000ffff537224 */ /* 0x100fe200078e0077 */
[----:B------:R-:W-:Y:S01]  /*4c40*/  FMNMX.FTZ R26, R47, R26, !PT ;  /* 0x0000001a2f1a7209 */ /* 0x000fe20007810000 */
[--C-:B------:R-:W-:Y:S01]  /*4c50*/  IMAD.MOV.U32 R81, RZ, RZ, R119.reuse ;  /* 0x000000ffff517224 */ /* 0x100fe200078e0077 */
[----:B------:R-:W-:Y:S01]  /*4c60*/  FSEL R51, R24, -INF , P2 ;  /* 0xff80000018337808 */ /* 0x000fe20001000000 */
[--C-:B------:R-:W-:Y:S01]  /*4c70*/  IMAD.MOV.U32 R79, RZ, RZ, R119.reuse ;  /* 0x000000ffff4f7224 */ /* 0x100fe200078e0077 */
[----:B------:R-:W-:Y:S01]  /*4c80*/  FMNMX.FTZ R26, R37, R26, !PT ;  /* 0x0000001a251a7209 */ /* 0x000fe20007810000 */
[----:B------:R-:W-:Y:S01]  /*4c90*/  MUFU.EX2 R85, R85 ;  /* 0x0000005500557308 */ /* 0x000fe20000000800 */
[----:B------:R-:W-:Y:S01]  /*4ca0*/  ISETP.GT.AND P2, PT, R3, 0x68, PT ;  /* 0x000000680300780c */ /* 0x000fe20003f44270 */
[--C-:B------:R-:W-:Y:S01]  /*4cb0*/  IMAD.MOV.U32 R75, RZ, RZ, R119.reuse ;  /* 0x000000ffff4b7224 */ /* 0x100fe200078e0077 */
[----:B------:R-:W-:Y:S01]  /*4cc0*/  FMNMX.FTZ R26, R51, R26, !PT ;  /* 0x0000001a331a7209 */ /* 0x000fe20007810000 */
[--C-:B------:R-:W-:Y:S01]  /*4cd0*/  IMAD.MOV.U32 R72, RZ, RZ, R119.reuse ;  /* 0x000000ffff487224 */ /* 0x100fe200078e0077 */
[----:B------:R-:W-:Y:S01]  /*4ce0*/  ISETP.GT.AND P3, PT, R3, 0x69, PT ;  /* 0x000000690300780c */ /* 0x000fe20003f64270 */
[--C-:B------:R-:W-:Y:S01]  /*4cf0*/  IMAD.MOV.U32 R68, RZ, RZ, R119.reuse ;  /* 0x000000ffff447224 */ /* 0x100fe200078e0077 */
[----:B------:R-:W-:Y:S01]  /*4d00*/  FSEL R3, R28, -INF , P2 ;  /* 0xff8000001c037808 */ /* 0x000fe20001000000 */
[----:B------:R1:W2:Y:S01]  /*4d10*/  MUFU.EX2 R32, R63 ;  /* 0x0000003f00207308 */ /* 0x0002a20000000800 */
[----:B------:R-:W-:Y:S01]  /*4d20*/  FMNMX.FTZ R26, R25, R26, !PT ;  /* 0x0000001a191a7209 */ /* 0x000fe20007810000 */
[--C-:B------:R-:W-:Y:S01]  /*4d30*/  IMAD.MOV.U32 R67, RZ, RZ, R119.reuse ;  /* 0x000000ffff437224 */ /* 0x100fe200078e0077 */
[----:B------:R-:W-:Y:S01]  /*4d40*/  FSEL R29, R29, -INF , P3 ;  /* 0xff8000001d1d7808 */ /* 0x000fe20001800000 */
[--C-:B------:R-:W-:Y:S01]  /*4d50*/  IMAD.MOV.U32 R64, RZ, RZ, R119.reuse ;  /* 0x000000ffff407224 */ /* 0x100fe200078e0077 */
[----:B------:R-:W-:Y:S01]  /*4d60*/  FMNMX.FTZ R26, R3, R26, !PT ;  /* 0x0000001a031a7209 */ /* 0x000fe20007810000 */
[--C-:B------:R-:W-:Y:S01]  /*4d70*/  IMAD.MOV.U32 R60, RZ, RZ, R119.reuse ;  /* 0x000000ffff3c7224 */ /* 0x100fe200078e0077 */
[----:B------:R-:W-:Y:S01]  /*4d80*/  F2FP.F16.F32.PACK_AB R201, R6, R201 ;  /* 0x000000c906c9723e */ /* 0x000fe200000000ff */
[----:B------:R-:W-:Y:S01]  /*4d90*/  MUFU.EX2 R87, R87 ;  /* 0x0000005700577308 */ /* 0x000fe20000000800 */
[----:B------:R-:W-:Y:S01]  /*4da0*/  FMNMX.FTZ R26, R29, R26, !PT ;  /* 0x0000001a1d1a7209 */ /* 0x000fe20007810000 */
[--C-:B-1----:R-:W-:Y:S01]  /*4db0*/  IMAD.MOV.U32 R63, RZ, RZ, R119.reuse ;  /* 0x000000ffff3f7224 */ /* 0x102fe200078e0077 */
[----:B------:R-:W-:Y:S01]  /*4dc0*/  F2FP.F16.F32.PACK_AB R197, R12, R197 ;  /* 0x000000c50cc5723e */ /* 0x000fe200000000ff */
[----:B------:R-:W-:Y:S01]  /*4dd0*/  IMAD.U32 R12, RZ, RZ, UR10 ;  /* 0x0000000aff0c7e24 */ /* 0x000fe2000f8e00ff */
[----:B------:R-:W-:Y:S01]  /*4de0*/  F2FP.F16.F32.PACK_AB R203, R10, R203 ;  /* 0x000000cb0acb723e */ /* 0x000fe200000000ff */
[----:B------:R-:W1:Y:S01]  /*4df0*/  SHFL.BFLY PT, R5, R26, 0x2, 0x1f ;  /* 0x0c401f001a057f89 */ /* 0x000e6200000e0000 */
[----:B------:R-:W-:Y:S01]  /*4e00*/  MOV R71, R119 ;  /* 0x0000007700477202 */ /* 0x000fe20000000f00 */
[----:B------:R3:W4:Y:S01]  /*4e10*/  MUFU.EX2 R28, R89 ;  /* 0x00000059001c7308 */ /* 0x0007220000000800 */
[----:B--2---:R-:W-:Y:S01]  /*4e20*/  F2FP.F16.F32.PACK_AB R195, R32, R85 ;  /* 0x0000005520c3723e */ /* 0x004fe200000000ff */
[--C-:B------:R-:W-:Y:S01]  /*4e30*/  IMAD.MOV.U32 R59, RZ, RZ, R119.reuse ;  /* 0x000000ffff3b7224 */ /* 0x100fe200078e0077 */
[----:B------:R-:W-:Y:S01]  /*4e40*/  MOV R52, R119 ;  /* 0x0000007700347202 */ /* 0x000fe20000000f00 */
[----:B------:R-:W-:-:S02]  /*4e50*/  IMAD.MOV.U32 R56, RZ, RZ, R119 ;  /* 0x000000ffff387224 */ /* 0x000fc400078e0077 */
[--C-:B------:R-:W-:Y:S02]  /*4e60*/  IMAD.MOV.U32 R48, RZ, RZ, R119.reuse ;  /* 0x000000ffff307224 */ /* 0x100fe400078e0077 */
[----:B------:R-:W2:Y:S01]  /*4e70*/  MUFU.EX2 R91, R91 ;  /* 0x0000005b005b7308 */ /* 0x000ea20000000800 */
[----:B---3--:R-:W-:-:S07]  /*4e80*/  IMAD.MOV.U32 R89, RZ, RZ, R119 ;  /* 0x000000ffff597224 */ /* 0x008fce00078e0077 */
[----:B------:R-:W-:Y:S01]  /*4e90*/  MUFU.EX2 R93, R93 ;  /* 0x0000005d005d7308 */ /* 0x000fe20000000800 */
[----:B----4-:R-:W-:Y:S02]  /*4ea0*/  F2FP.F16.F32.PACK_AB R189, R28, R87 ;  /* 0x000000571cbd723e */ /* 0x010fe400000000ff */
[----:B-1----:R-:W-:-:S05]  /*4eb0*/  FMNMX.FTZ R24, R26, R5, !PT ;  /* 0x000000051a187209 */ /* 0x002fca0007810000 */
[----:B------:R1:W3:Y:S01]  /*4ec0*/  MUFU.EX2 R36, R95 ;  /* 0x0000005f00247308 */ /* 0x0002e20000000800 */
[----:B--2---:R-:W-:Y:S01]  /*4ed0*/  F2FP.F16.F32.PACK_AB R191, R34, R91 ;  /* 0x0000005b22bf723e */ /* 0x004fe200000000ff */
[----:B------:R-:W2:Y:S06]  /*4ee0*/  SHFL.BFLY PT, R5, R24, 0x1, 0x1f ;  /* 0x0c201f0018057f89 */ /* 0x000eac00000e0000 */
[----:B------:R-:W-:Y:S01]  /*4ef0*/  MUFU.EX2 R97, R97 ;  /* 0x0000006100617308 */ /* 0x000fe20000000800 */
[----:B-1----:R-:W-:-:S07]  /*4f00*/  IMAD.MOV.U32 R95, RZ, RZ, R119 ;  /* 0x000000ffff5f7224 */ /* 0x002fce00078e0077 */
[----:B------:R1:W4:Y:S01]  /*4f10*/  MUFU.EX2 R38, R99 ;  /* 0x0000006300267308 */ /* 0x0003220000000800 */
[----:B---3--:R-:W-:-:S07]  /*4f20*/  F2FP.F16.F32.PACK_AB R185, R36, R93 ;  /* 0x0000005d24b9723e */ /* 0x008fce00000000ff */
[----:B------:R-:W-:Y:S01]  /*4f30*/  MUFU.EX2 R101, R101 ;  /* 0x0000006500657308 */ /* 0x000fe20000000800 */
[----:B-1----:R-:W-:Y:S01]  /*4f40*/  IMAD.MOV.U32 R99, RZ, RZ, R119 ;  /* 0x000000ffff637224 */ /* 0x002fe200078e0077 */
[----:B--2---:R-:W-:-:S04]  /*4f50*/  FMNMX.FTZ R5, R24, R5, !PT ;  /* 0x0000000518057209 */ /* 0x004fc80007810000 */
[C---:B------:R-:W-:Y:S01]  /*4f60*/  FSETP.NEU.FTZ.AND P2, PT, R5.reuse, -INF , PT ;  /* 0xff8000000500780b */ /* 0x040fe20003f5d000 */
[----:B------:R-:W-:Y:S01]  /*4f70*/  FMUL.FTZ R24, R5, R0 ;  /* 0x0000000005187220 */ /* 0x000fe20000410000 */
[----:B------:R-:W1:Y:S01]  /*4f80*/  MUFU.EX2 R26, R103 ;  /* 0x00000067001a7308 */ /* 0x000e620000000800 */
[----:B----4-:R-:W-:-:S03]  /*4f90*/  F2FP.F16.F32.PACK_AB R187, R38, R97 ;  /* 0x0000006126bb723e */ /* 0x010fc600000000ff */
        /* <DEDUP_REMOVED lines=25> */
[-CC-:B------:R-:W-:Y:S01]  /*5130*/  FFMA.FTZ R43, R43, R0.reuse, -R24.reuse ;  /* 0x000000002b2b7223 */ /* 0x180fe20000010818 */
[----:B------:R-:W4:Y:S01]  /*5140*/  MUFU.EX2 R9, R9 ;  /* 0x0000000900097308 */ /* 0x000f220000000800 */
[-CC-:B------:R-:W-:Y:S01]  /*5150*/  FFMA.FTZ R33, R33, R0.reuse, -R24.reuse ;  /* 0x0000000021217223 */ /* 0x180fe20000010818 */
[-CC-:B------:R-:W-:Y:S01]  /*5160*/  FFMA.FTZ R47, R47, R0.reuse, -R24.reuse ;  /* 0x000000002f2f7223 */ /* 0x180fe20000010818 */
[-CC-:B------:R-:W-:Y:S01]  /*5170*/  FFMA.FTZ R37, R37, R0.reuse, -R24.reuse ;  /* 0x0000000025257223 */ /* 0x180fe20000010818 */
[-CC-:B------:R-:W-:Y:S01]  /*5180*/  FFMA.FTZ R51, R51, R0.reuse, -R24.reuse ;  /* 0x0000000033337223 */ /* 0x180fe20000010818 */
[-CC-:B------:R-:W-:Y:S01]  /*5190*/  FFMA.FTZ R25, R25, R0.reuse, -R24.reuse ;  /* 0x0000000019197223 */ /* 0x180fe20000010818 */
[-CC-:B------:R-:W-:Y:S01]  /*51a0*/  FFMA.FTZ R3, R3, R0.reuse, -R24.reuse ;  /* 0x0000000003037223 */ /* 0x180fe20000010818 */
[----:B------:R-:W-:Y:S01]  /*51b0*/  FFMA.FTZ R24, R29, R0, -R24 ;  /* 0x000000001d187223 */ /* 0x000fe20000010818 */
[----:B------:R5:W0:Y:S01]  /*51c0*/  MUFU.EX2 R202, R77 ;  /* 0x0000004d00ca7308 */ /* 0x000a220000000800 */
[----:B-1----:R-:W-:Y:S01]  /*51d0*/  F2FP.F16.F32.PACK_AB R181, R26, R101 ;  /* 0x000000651ab5723e */ /* 0x002fe200000000ff */
[----:B------:R-:W-:-:S02]  /*51e0*/  IMAD.MOV.U32 R103, RZ, RZ, R119 ;  /* 0x000000ffff677224 */ /* 0x000fc400078e0077 */
[----:B--2---:R-:W-:-:S04]  /*51f0*/  IMAD.MOV.U32 R73, RZ, RZ, R119 ;  /* 0x000000ffff497224 */ /* 0x004fc800078e0077 */
[----:B------:R-:W1:Y:S01]  /*5200*/  MUFU.EX2 R11, R11 ;  /* 0x0000000b000b7308 */ /* 0x000e620000000800 */
[----:B-----5:R-:W-:-:S07]  /*5210*/  IMAD.MOV.U32 R77, RZ, RZ, R119 ;  /* 0x000000ffff4d7224 */ /* 0x020fce00078e0077 */
[----:B------:R2:W-:Y:S08]  /*5220*/  MUFU.EX2 R188, R49 ;  /* 0x0000003100bc7308 */ /* 0x0005f00000000800 */
[----:B------:R5:W1:Y:S01]  /*5230*/  MUFU.EX2 R196, R65 ;  /* 0x0000004100c47308 */ /* 0x000a620000000800 */
[----:B--2---:R-:W-:Y:S01]  /*5240*/  FADD.FTZ R49, R199, R44 ;  /* 0x0000002cc7317221 */ /* 0x004fe20000010000 */
[----:B---3--:R-:W-:Y:S01]  /*5250*/  FADD.FTZ R44, R7, R200 ;  /* 0x000000c8072c7221 */ /* 0x008fe20000010000 */
[----:B------:R-:W-:-:S02]  /*5260*/  F2FP.F16.F32.PACK_AB R200, R200, R7 ;  /* 0x00000007c8c8723e */ /* 0x000fc400000000ff */
[C---:B------:R-:W-:Y:S01]  /*5270*/  FADD.FTZ R46, R14.reuse, R49 ;  /* 0x000000310e2e7221 */ /* 0x040fe20000010000 */
[----:B----4-:R-:W-:Y:S01]  /*5280*/  FADD.FTZ R49, R9, R44 ;  /* 0x0000002c09317221 */ /* 0x010fe20000010000 */
[----:B------:R-:W-:Y:S01]  /*5290*/  F2FP.F16.F32.PACK_AB R199, R14, R199 ;  /* 0x000000c70ec7723e */ /* 0x000fe200000000ff */
[----:B------:R-:W2:Y:S01]  /*52a0*/  MUFU.EX2 R13, R13 ;  /* 0x0000000d000d7308 */ /* 0x000ea20000000800 */
[----:B------:R-:W-:Y:S01]  /*52b0*/  FADD.FTZ R55, R193, R46 ;  /* 0x0000002ec1377221 */ /* 0x000fe20000010000 */
[----:B0-----:R-:W-:Y:S01]  /*52c0*/  FADD.FTZ R44, R202, R49 ;  /* 0x00000031ca2c7221 */ /* 0x001fe20000010000 */
[C---:B------:R-:W-:Y:S01]  /*52d0*/  F2FP.F16.F32.PACK_AB R193, R20.reuse, R193 ;  /* 0x000000c114c1723e */ /* 0x040fe200000000ff */
[----:B-----5:R-:W-:Y:S02]  /*52e0*/  IMAD.MOV.U32 R65, RZ, RZ, R119 ;  /* 0x000000ffff417224 */ /* 0x020fe400078e0077 */
[----:B------:R-:W-:Y:S01]  /*52f0*/  FADD.FTZ R46, R20, R55 ;  /* 0x00000037142e7221 */ /* 0x000fe20000010000 */
[----:B-1----:R-:W-:Y:S01]  /*5300*/  FADD.FTZ R49, R11, R44 ;  /* 0x0000002c0b317221 */ /* 0x002fe20000010000 */
[----:B------:R-:W-:Y:S01]  /*5310*/  F2FP.F16.F32.PACK_AB R202, R202, R9 ;  /* 0x00000009caca723e */ /* 0x000fe200000000ff */
[----:B------:R0:W1:Y:S01]  /*5320*/  MUFU.EX2 R198, R69 ;  /* 0x0000004500c67308 */ /* 0x0000620000000800 */
[----:B------:R-:W-:-:S02]  /*5330*/  IMAD.MOV.U32 R55, RZ, RZ, R119 ;  /* 0x000000ffff377224 */ /* 0x000fc400078e0077 */
[C---:B------:R-:W-:Y:S01]  /*5340*/  FADD.FTZ R44, R196.reuse, R49 ;  /* 0x00000031c42c7221 */ /* 0x040fe20000010000 */
[----:B------:R-:W-:-:S04]  /*5350*/  F2FP.F16.F32.PACK_AB R196, R196, R11 ;  /* 0x0000000bc4c4723e */ /* 0x000fc800000000ff */
[----:B------:R-:W3:Y:S01]  /*5360*/  MUFU.EX2 R15, R15 ;  /* 0x0000000f000f7308 */ /* 0x000ee20000000800 */
[----:B0-----:R-:W-:-:S07]  /*5370*/  IMAD.MOV.U32 R69, RZ, RZ, R119 ;  /* 0x000000ffff457224 */ /* 0x001fce00078e0077 */
[----:B------:R0:W-:Y:S08]  /*5380*/  MUFU.EX2 R190, R53 ;  /* 0x0000003500be7308 */ /* 0x0001f00000000800 */
[----:B------:R4:W5:Y:S01]  /*5390*/  MUFU.EX2 R192, R57 ;  /* 0x0000003900c07308 */ /* 0x0009620000000800 */
[----:B0-----:R-:W-:Y:S01]  /*53a0*/  FADD.FTZ R53, R85, R46 ;  /* 0x0000002e55357221 */ /* 0x001fe20000010000 */
[----:B------:R-:W-:-:S03]  /*53b0*/  IMAD.MOV.U32 R85, RZ, RZ, R119 ;  /* 0x000000ffff557224 */ /* 0x000fc600078e0077 */
[----:B------:R-:W-:Y:S01]  /*53c0*/  FADD.FTZ R46, R32, R53 ;  /* 0x00000035202e7221 */ /* 0x000fe20000010000 */
[--C-:B------:R-:W-:Y:S02]  /*53d0*/  IMAD.MOV.U32 R53, RZ, RZ, R119.reuse ;  /* 0x000000ffff357224 */ /* 0x100fe400078e0077 */
[----:B------:R-:W0:Y:S01]  /*53e0*/  MUFU.EX2 R21, R21 ;  /* 0x0000001500157308 */ /* 0x000e220000000800 */
[----:B------:R-:W-:Y:S01]  /*53f0*/  FADD.FTZ R49, R87, R46 ;  /* 0x0000002e57317221 */ /* 0x000fe20000010000 */
[--C-:B------:R-:W-:Y:S02]  /*5400*/  IMAD.MOV.U32 R87, RZ, RZ, R119.reuse ;  /* 0x000000ffff577224 */ /* 0x100fe400078e0077 */
[----:B----4-:R-:W-:Y:S02]  /*5410*/  IMAD.MOV.U32 R57, RZ, RZ, R119 ;  /* 0x000000ffff397224 */ /* 0x010fe400078e0077 */
[----:B------:R-:W-:Y:S01]  /*5420*/  FADD.FTZ R2, R28, R49 ;  /* 0x000000311c027221 */ /* 0x000fe20000010000 */
[--C-:B------:R-:W-:Y:S01]  /*5430*/  IMAD.MOV.U32 R46, RZ, RZ, R119.reuse ;  /* 0x000000ffff2e7224 */ /* 0x100fe200078e0077 */
[----:B------:R2:W-:Y:S02]  /*5440*/  MUFU.EX2 R184, R41 ;  /* 0x0000002900b87308 */ /* 0x0005e40000000800 */
[----:B------:R-:W-:Y:S01]  /*5450*/  FADD.FTZ R49, R91, R2 ;  /* 0x000000025b317221 */ /* 0x000fe20000010000 */
[----:B------:R-:W-:-:S02]  /*5460*/  IMAD.MOV.U32 R91, RZ, RZ, R119 ;  /* 0x000000ffff5b7224 */ /* 0x000fc400078e0077 */
[--C-:B------:R-:W-:Y:S02]  /*5470*/  IMAD.MOV.U32 R32, RZ, RZ, R119.reuse ;  /* 0x000000ffff207224 */ /* 0x100fe400078e0077 */
[----:B------:R-:W-:Y:S01]  /*5480*/  IMAD.MOV.U32 R28, RZ, RZ, R119 ;  /* 0x000000ffff1c7224 */ /* 0x000fe200078e0077 */
[----:B------:R4:W0:Y:S01]  /*5490*/  MUFU.EX2 R194, R61 ;  /* 0x0000003d00c27308 */ /* 0x0008220000000800 */
[----:B--2---:R-:W-:-:S04]  /*54a0*/  FADD.FTZ R41, R13, R44 ;  /* 0x0000002c0d297221 */ /* 0x004fc80000010000 */
[C---:B-1----:R-:W-:Y:S01]  /*54b0*/  FADD.FTZ R44, R198.reuse, R41 ;  /* 0x00000029c62c7221 */ /* 0x042fe20000010000 */
[----:B------:R-:W-:Y:S02]  /*54c0*/  F2FP.F16.F32.PACK_AB R198, R198, R13 ;  /* 0x0000000dc6c6723e */ /* 0x000fe400000000ff */
[----:B------:R-:W1:Y:S01]  /*54d0*/  MUFU.EX2 R27, R27 ;  /* 0x0000001b001b7308 */ /* 0x000e620000000800 */
[----:B---3--:R-:W-:Y:S01]  /*54e0*/  FADD.FTZ R41, R15, R44 ;  /* 0x0000002c0f297221 */ /* 0x008fe20000010000 */
[----:B------:R-:W-:Y:S01]  /*54f0*/  FADD.FTZ R44, R34, R49 ;  /* 0x00000031222c7221 */ /* 0x000fe20000010000 */
[----:B----4-:R-:W-:Y:S01]  /*5500*/  IMAD.MOV.U32 R61, RZ, RZ, R119 ;  /* 0x000000ffff3d7224 */ /* 0x010fe200078e0077 */
[----:B------:R-:W-:Y:S01]  /*5510*/  MOV R34, R119 ;  /* 0x0000007700227202 */ /* 0x000fe20000000f00 */
[C---:B-----5:R-:W-:Y:S01]  /*5520*/  FADD.FTZ R2, R192.reuse, R41 ;  /* 0x00000029c0027221 */ /* 0x060fe20000010000 */
[----:B------:R-:W-:Y:S01]  /*5530*/  F2FP.F16.F32.PACK_AB R192, R192, R15 ;  /* 0x0000000fc0c0723e */ /* 0x000fe200000000ff */
[----:B------:R-:W-:Y:S01]  /*5540*/  IMAD.MOV.U32 R49, RZ, RZ, R119 ;  /* 0x000000ffff317224 */ /* 0x000fe200078e0077 */
[----:B------:R-:W2:Y:S01]  /*5550*/  MUFU.EX2 R31, R31 ;  /* 0x0000001f001f7308 */ /* 0x000ea20000000800 */
[----:B0-----:R-:W-:-:S04]  /*5560*/  FADD.FTZ R41, R21, R2 ;  /* 0x0000000215297221 */ /* 0x001fc80000010000 */
[C---:B------:R-:W-:Y:S01]  /*5570*/  FADD.FTZ R2, R194.reuse, R41 ;  /* 0x00000029c2027221 */ /* 0x040fe20000010000 */
[----:B------:R-:W-:Y:S02]  /*5580*/  F2FP.F16.F32.PACK_AB R194, R194, R21 ;  /* 0x00000015c2c2723e */ /* 0x000fe400000000ff */
[----:B------:R0:W-:Y:S01]  /*5590*/  MUFU.EX2 R186, R45 ;  /* 0x0000002d00ba7308 */ /* 0x0001e20000000800 */
[----:B-1----:R-:W-:-:S04]  /*55a0*/  FADD.FTZ R41, R27, R2 ;  /* 0x000000021b297221 */ /* 0x002fc80000010000 */
[C---:B------:R-:W-:Y:S01]  /*55b0*/  FADD.FTZ R2, R188.reuse, R41 ;  /* 0x00000029bc027221 */ /* 0x040fe20000010000 */
[----:B------:R-:W-:Y:S01]  /*55c0*/  F2FP.F16.F32.PACK_AB R188, R188, R27 ;  /* 0x0000001bbcbc723e */ /* 0x000fe200000000ff */
[--C-:B------:R-:W-:Y:S01]  /*55d0*/  IMAD.MOV.U32 R41, RZ, RZ, R119.reuse ;  /* 0x000000ffff297224 */ /* 0x100fe200078e0077 */
[----:B------:R-:W1:Y:S01]  /*55e0*/  MUFU.EX2 R35, R35 ;  /* 0x0000002300237308 */ /* 0x000e620000000800 */
[----:B0-----:R-:W-:Y:S01]  /*55f0*/  FADD.FTZ R45, R93, R44 ;  /* 0x0000002c5d2d7221 */ /* 0x001fe20000010000 */
[--C-:B------:R-:W-:Y:S02]  /*5600*/  IMAD.MOV.U32 R93, RZ, RZ, R119.reuse ;  /* 0x000000ffff5d7224 */ /* 0x100fe400078e0077 */
[----:B------:R-:W-:Y:S02]  /*5610*/  IMAD.MOV.U32 R27, RZ, RZ, R119 ;  /* 0x000000ffff1b7224 */ /* 0x000fe400078e0077 */
[----:B------:R-:W-:Y:S01]  /*5620*/  FADD.FTZ R44, R36, R45 ;  /* 0x0000002d242c7221 */ /* 0x000fe20000010000 */
[--C-:B------:R-:W-:Y:S01]  /*5630*/  IMAD.MOV.U32 R45, RZ, RZ, R119.reuse ;  /* 0x000000ffff2d7224 */ /* 0x100fe200078e0077 */
[----:B------:R-:W0:Y:S02]  /*5640*/  MUFU.EX2 R39, R39 ;  /* 0x0000002700277308 */ /* 0x000e240000000800 */
[----:B------:R-:W-:Y:S01]  /*5650*/  FADD.FTZ R29, R97, R44 ;  /* 0x0000002c611d7221 */ /* 0x000fe20000010000 */
[----:B------:R-:W-:-:S02]  /*5660*/  IMAD.MOV.U32 R97, RZ, RZ, R119 ;  /* 0x000000ffff617224 */ /* 0x000fc400078e0077 */
[----:B------:R-:W-:Y:S02]  /*5670*/  IMAD.MOV.U32 R44, RZ, RZ, R119 ;  /* 0x000000ffff2c7224 */ /* 0x000fe400078e0077 */
[----:B------:R-:W-:Y:S01]  /*5680*/  FADD.FTZ R6, R38, R29 ;  /* 0x0000001d26067221 */ /* 0x000fe20000010000 */
[----:B--2---:R-:W-:Y:S01]  /*5690*/  FADD.FTZ R29, R31, R2 ;  /* 0x000000021f1d7221 */ /* 0x004fe20000010000 */
[--C-:B------:R-:W-:Y:S01]  /*56a0*/  IMAD.MOV.U32 R38, RZ, RZ, R119.reuse ;  /* 0x000000ffff267224 */ /* 0x100fe200078e0077 */
[----:B------:R-:W2:Y:S01]  /*56b0*/  MUFU.EX2 R43, R43 ;  /* 0x0000002b002b7308 */ /* 0x000ea20000000800 */
[----:B------:R-:W-:Y:S02]  /*56c0*/  IMAD.MOV.U32 R36, RZ, RZ, R119 ;  /* 0x000000ffff247224 */ /* 0x000fe400078e0077 */
[C---:B------:R-:W-:Y:S01]  /*56d0*/  FADD.FTZ R2, R190.reuse, R29 ;  /* 0x0000001dbe027221 */ /* 0x040fe20000010000 */
[----:B------:R-:W-:Y:S01]  /*56e0*/  F2FP.F16.F32.PACK_AB R190, R190, R31 ;  /* 0x0000001fbebe723e */ /* 0x000fe200000000ff */
[----:B------:R-:W-:-:S02]  /*56f0*/  IMAD.MOV.U32 R31, RZ, RZ, R119 ;  /* 0x000000ffff1f7224 */ /* 0x000fc400078e0077 */
[----:B-1----:R-:W-:Y:S01]  /*5700*/  FADD.FTZ R29, R35, R2 ;  /* 0x00000002231d7221 */ /* 0x002fe20000010000 */
[----:B------:R1:W3:Y:S03]  /*5710*/  MUFU.EX2 R180, R33 ;  /* 0x0000002100b47308 */ /* 0x0002e60000000800 */
[C---:B------:R-:W-:Y:S01]  /*5720*/  FADD.FTZ R2, R184.reuse, R29 ;  /* 0x0000001db8027221 */ /* 0x040fe20000010000 */
[----:B------:R-:W-:Y:S01]  /*5730*/  F2FP.F16.F32.PACK_AB R184, R184, R35 ;  /* 0x00000023b8b8723e */ /* 0x000fe200000000ff */
[----:B------:R-:W-:Y:S02]  /*5740*/  IMAD.MOV.U32 R35, RZ, RZ, R119 ;  /* 0x000000ffff237224 */ /* 0x000fe400078e0077 */
[----:B0-----:R-:W-:Y:S01]  /*5750*/  FADD.FTZ R29, R39, R2 ;  /* 0x00000002271d7221 */ /* 0x001fe20000010000 */
[----:B------:R-:W-:Y:S01]  /*5760*/  MUFU.EX2 R47, R47 ;  /* 0x0000002f002f7308 */ /* 0x000fe20000000800 */
[----:B-1----:R-:W-:-:S02]  /*5770*/  FADD.FTZ R33, R101, R6 ;  /* 0x0000000665217221 */ /* 0x002fc40000010000 */
[C---:B------:R-:W-:Y:S01]  /*5780*/  FADD.FTZ R2, R186.reuse, R29 ;  /* 0x0000001dba027221 */ /* 0x040fe20000010000 */
[----:B------:R-:W-:Y:S01]  /*5790*/  F2FP.F16.F32.PACK_AB R186, R186, R39 ;  /* 0x00000027baba723e */ /* 0x000fe200000000ff */
[----:B------:R-:W-:Y:S02]  /*57a0*/  IMAD.MOV.U32 R101, RZ, RZ, R119 ;  /* 0x000000ffff657224 */ /* 0x000fe400078e0077 */
[----:B------:R-:W-:Y:S01]  /*57b0*/  FADD.FTZ R6, R26, R33 ;  /* 0x000000211a067221 */ /* 0x000fe20000010000 */
[----:B--2---:R-:W-:Y:S01]  /*57c0*/  FADD.FTZ R29, R43, R2 ;  /* 0x000000022b1d7221 */ /* 0x004fe20000010000 */
[----:B------:R-:W-:Y:S01]  /*57d0*/  IMAD.MOV.U32 R39, RZ, RZ, R119 ;  /* 0x000000ffff277224 */ /* 0x000fe200078e0077 */
[----:B------:R0:W1:Y:S01]  /*57e0*/  MUFU.EX2 R40, R107 ;  /* 0x0000006b00287308 */ /* 0x0000620000000800 */
[----:B------:R-:W-:Y:S01]  /*57f0*/  FADD.FTZ R33, R105, R6 ;  /* 0x0000000669217221 */ /* 0x000fe20000010000 */
[C---:B---3--:R-:W-:Y:S01]  /*5800*/  FADD.FTZ R2, R180.reuse, R29 ;  /* 0x0000001db4027221 */ /* 0x048fe20000010000 */
[----:B------:R-:W-:Y:S01]  /*5810*/  F2FP.F16.F32.PACK_AB R180, R180, R43 ;  /* 0x0000002bb4b4723e */ /* 0x000fe200000000ff */
[----:B------:R-:W-:-:S02]  /*5820*/  IMAD.MOV.U32 R43, RZ, RZ, R119 ;  /* 0x000000ffff2b7224 */ /* 0x000fc400078e0077 */
[--C-:B------:R-:W-:Y:S02]  /*5830*/  IMAD.MOV.U32 R29, RZ, RZ, R119.reuse ;  /* 0x000000ffff1d7224 */ /* 0x100fe400078e0077 */
[----:B------:R2:W-:Y:S01]  /*5840*/  MUFU.EX2 R182, R37 ;  /* 0x0000002500b67308 */ /* 0x0005e20000000800 */
[--C-:B0-----:R-:W-:Y:S02]  /*5850*/  IMAD.MOV.U32 R107, RZ, RZ, R119.reuse ;  /* 0x000000ffff6b7224 */ /* 0x101fe400078e0077 */
[----:B------:R-:W-:-:S05]  /*5860*/  IMAD.MOV.U32 R26, RZ, RZ, R119 ;  /* 0x000000ffff1a7224 */ /* 0x000fca00078e0077 */
[----:B------:R-:W0:Y:S01]  /*5870*/  MUFU.EX2 R109, R109 ;  /* 0x0000006d006d7308 */ /* 0x000e220000000800 */
[C---:B-1----:R-:W-:Y:S01]  /*5880*/  FADD.FTZ R6, R40.reuse, R33 ;  /* 0x0000002128067221 */ /* 0x042fe20000010000 */
[----:B------:R-:W-:Y:S01]  /*5890*/  F2FP.F16.F32.PACK_AB R183, R40, R105 ;  /* 0x0000006928b7723e */ /* 0x000fe200000000ff */
[--C-:B------:R-:W-:Y:S02]  /*58a0*/  IMAD.MOV.U32 R105, RZ, RZ, R119.reuse ;  /* 0x000000ffff697224 */ /* 0x100fe400078e0077 */
[--C-:B------:R-:W-:Y:S02]  /*58b0*/  IMAD.MOV.U32 R40, RZ, RZ, R119.reuse ;  /* 0x000000ffff287224 */ /* 0x100fe400078e0077 */
[----:B--2---:R-:W-:Y:S01]  /*58c0*/  IMAD.MOV.U32 R37, RZ, RZ, R119 ;  /* 0x000000ffff257224 */ /* 0x004fe200078e0077 */
[----:B------:R-:W-:Y:S08]  /*58d0*/  MUFU.EX2 R51, R51 ;  /* 0x0000003300337308 */ /* 0x000ff00000000800 */
[----:B------:R1:W2:Y:S01]  /*58e0*/  MUFU.EX2 R42, R111 ;  /* 0x0000006f002a7308 */ /* 0x0002a20000000800 */
[----:B0-----:R-:W-:-:S07]  /*58f0*/  FADD.FTZ R33, R109, R6 ;  /* 0x000000066d217221 */ /* 0x001fce0000010000 */
[----:B------:R0:W3:Y:S01]  /*5900*/  MUFU.EX2 R176, R25 ;  /* 0x0000001900b07308 */ /* 0x0000e20000000800 */
[----:B-1----:R-:W-:-:S07]  /*5910*/  IMAD.MOV.U32 R111, RZ, RZ, R119 ;  /* 0x000000ffff6f7224 */ /* 0x002fce00078e0077 */
[----:B------:R-:W1:Y:S01]  /*5920*/  MUFU.EX2 R113, R113 ;  /* 0x0000007100717308 */ /* 0x000e620000000800 */
[----:B0-----:R-:W-:Y:S01]  /*5930*/  FADD.FTZ R25, R47, R2 ;  /* 0x000000022f197221 */ /* 0x001fe20000010000 */
[C---:B--2---:R-:W-:Y:S01]  /*5940*/  FADD.FTZ R6, R42.reuse, R33 ;  /* 0x000000212a067221 */ /* 0x044fe20000010000 */
[----:B------:R-:W-:Y:S01]  /*5950*/  F2FP.F16.F32.PACK_AB R177, R42, R109 ;  /* 0x0000006d2ab1723e */ /* 0x000fe200000000ff */
[----:B------:R-:W-:Y:S02]  /*5960*/  IMAD.MOV.U32 R42, RZ, RZ, R119 ;  /* 0x000000ffff2a7224 */ /* 0x000fe400078e0077 */
[C---:B------:R-:W-:Y:S01]  /*5970*/  FADD.FTZ R2, R182.reuse, R25 ;  /* 0x00000019b6027221 */ /* 0x040fe20000010000 */
[----:B------:R-:W-:Y:S01]  /*5980*/  F2FP.F16.F32.PACK_AB R182, R182, R47 ;  /* 0x0000002fb6b6723e */ /* 0x000fe200000000ff */
[--C-:B------:R-:W-:Y:S01]  /*5990*/  IMAD.MOV.U32 R47, RZ, RZ, R119.reuse ;  /* 0x000000ffff2f7224 */ /* 0x100fe200078e0077 */
[----:B------:R-:W0:Y:S01]  /*59a0*/  MUFU.EX2 R3, R3 ;  /* 0x0000000300037308 */ /* 0x000e220000000800 */
[----:B------:R-:W-:Y:S01]  /*59b0*/  FADD.FTZ R7, R51, R2 ;  /* 0x0000000233077221 */ /* 0x000fe20000010000 */
[----:B------:R-:W-:Y:S01]  /*59c0*/  MOV R109, R119 ;  /* 0x00000077006d7202 */ /* 0x000fe20000000f00 */
[----:B------:R-:W-:-:S02]  /*59d0*/  IMAD.MOV.U32 R25, RZ, RZ, R119 ;  /* 0x000000ffff197224 */ /* 0x000fc400078e0077 */
[C---:B---3--:R-:W-:Y:S01]  /*59e0*/  FADD.FTZ R2, R176.reuse, R7 ;  /* 0x00000007b0027221 */ /* 0x048fe20000010000 */
[----:B------:R-:W-:Y:S01]  /*59f0*/  F2FP.F16.F32.PACK_AB R176, R176, R51 ;  /* 0x00000033b0b0723e */ /* 0x000fe200000000ff */
[----:B------:R-:W-:Y:S01]  /*5a00*/  IMAD.MOV.U32 R51, RZ, RZ, R119 ;  /* 0x000000ffff337224 */ /* 0x000fe200078e0077 */
[----:B------:R-:W2:Y:S01]  /*5a10*/  MUFU.EX2 R30, R30 ;  /* 0x0000001e001e7308 */ /* 0x000ea20000000800 */
[----:B-1----:R-:W-:-:S07]  /*5a20*/  FADD.FTZ R33, R113, R6 ;  /* 0x0000000671217221 */ /* 0x002fce0000010000 */
[----:B------:R-:W1:Y:S01]  /*5a30*/  MUFU.EX2 R24, R24 ;  /* 0x0000001800187308 */ /* 0x000e620000000800 */
[----:B0-----:R-:W-:Y:S01]  /*5a40*/  FADD.FTZ R7, R3, R2 ;  /* 0x0000000203077221 */ /* 0x001fe20000010000 */
[----:B------:R-:W-:Y:S02]  /*5a50*/  IMAD.MOV.U32 R2, RZ, RZ, 0x3f800000 ;  /* 0x3f800000ff027424 */ /* 0x000fe400078e00ff */
[C---:B--2---:R-:W-:Y:S01]  /*5a60*/  FADD.FTZ R6, R30.reuse, R33 ;  /* 0x000000211e067221 */ /* 0x044fe20000010000 */
[----:B------:R-:W-:Y:S01]  /*5a70*/  F2FP.F16.F32.PACK_AB R179, R30, R113 ;  /* 0x000000711eb3723e */ /* 0x000fe200000000ff */
[--C-:B------:R-:W-:Y:S02]  /*5a80*/  IMAD.MOV.U32 R113, RZ, RZ, R119.reuse ;  /* 0x000000ffff717224 */ /* 0x100fe400078e0077 */
[--C-:B------:R-:W-:Y:S02]  /*5a90*/  IMAD.MOV.U32 R33, RZ, RZ, R119.reuse ;  /* 0x000000ffff217224 */ /* 0x100fe400078e0077 */
[----:B------:R-:W-:-:S02]  /*5aa0*/  IMAD.MOV.U32 R30, RZ, RZ, R119 ;  /* 0x000000ffff1e7224 */ /* 0x000fc400078e0077 */
[C---:B-1----:R-:W-:Y:S01]  /*5ab0*/  FADD.FTZ R7, R24.reuse, R7 ;  /* 0x0000000718077221 */ /* 0x042fe20000010000 */
[----:B------:R-:W-:Y:S01]  /*5ac0*/  F2FP.F16.F32.PACK_AB R178, R24, R3 ;  /* 0x0000000318b2723e */ /* 0x000fe200000000ff */
[----:B------:R-:W-:Y:S02]  /*5ad0*/  IMAD.MOV.U32 R3, RZ, RZ, 0x3f800000 ;  /* 0x3f800000ff037424 */ /* 0x000fe400078e00ff */
[----:B------:R-:W-:Y:S01]  /*5ae0*/  IMAD.MOV.U32 R24, RZ, RZ, R119 ;  /* 0x000000ffff187224 */ /* 0x000fe200078e0077 */
[----:B------:R-:W-:Y:S06]  /*5af0*/  @!P2 BRA `(.L_x_2003) ;  /* 0x0000004400c4a947 */ /* 0x000fec0003800000 */
[----:B------:R-:W-:Y:S01]  /*5b00*/  IMAD.MOV.U32 R9, RZ, RZ, R4 ;  /* 0x000000ffff097224 */ /* 0x000fe200078e0004 */
[----:B------:R-:W-:Y:S01]  /*5b10*/  CS2R R118, SRZ ;  /* 0x0000000000767805 */ /* 0x000fe2000001ff00 */
[----:B------:R-:W-:Y:S01]  /*5b20*/  IMAD.MOV.U32 R10, RZ, RZ, R5 ;  /* 0x000000ffff0a7224 */ /* 0x000fe200078e0005 */
[----:B------:R-:W-:Y:S01]  /*5b30*/  CS2R R114, SRZ ;  /* 0x0000000000727805 */ /* 0x000fe2000001ff00 */
        /* <DEDUP_REMOVED lines=47> */
[----:B------:R-:W-:Y:S01]  /*5e30*/  IMAD.U32 R11, RZ, RZ, UR61 ;  /* 0x0000003dff0b7e24 */ /* 0x000fe2000f8e00ff */
[----:B------:R-:W-:-:S06]  /*5e40*/  UMOV UR37, UR36 ;  /* 0x0000002400257c82 */ /* 0x000fcc0008000000 */
.L_x_2012:
[----:B------:R-:W-:Y:S01]  /*5e50*/  R2UR UR7, R11 ;  /* 0x000000000b0772ca */ /* 0x000fe200000e0000 */
[----:B------:R-:W-:-:S04]  /*5e60*/  UIADD3 UR6, UR37, 0x1, URZ ;  /* 0x0000000125067890 */ /* 0x000fc8000fffe03f */
[----:B------:R-:W-:-:S04]  /*5e70*/  UISETP.NE.AND UP0, UPT, UR6, 0x2, UPT ;  /* 0x000000020600788c */ /* 0x000fc8000bf05270 */
[----:B------:R-:W-:Y:S02]  /*5e80*/  USEL UR61, URZ, 0x1, UP0 ;  /* 0x000000013f3d7887 */ /* 0x000fe40008000000 */
[----:B------:R-:W-:Y:S02]  /*5e90*/  USEL UR36, UR6, URZ, UP0 ;  /* 0x0000003f06247287 */ /* 0x000fe40008000000 */
[----:B------:R-:W-:Y:S01]  /*5ea0*/  ULOP3.LUT UR61, UR7, UR61, URZ, 0x3c, !UPT ;  /* 0x0000003d073d7292 */ /* 0x000fe2000f8e3c3f */
[----:B------:R-:W-:Y:S11]  /*5eb0*/  @!P0 BRA `(.L_x_2004) ;  /* 0x0000000000048947 */ /* 0x000ff60003800000 */
[----:B------:R-:W-:Y:S01]  /*5ec0*/  BPT.TRAP 0x1 ;  /* 0x000000040000795c */ /* 0x000fe20000300000 */
.L_x_2004:
[----:B------:R-:W-:Y:S01]  /*5ed0*/  ULEA UR39, UR36, UR60, 0x3 ;  /* 0x0000003c24277291 */ /* 0x000fe2000f8e183f */
[----:B------:R-:W-:-:S05]  /*5ee0*/  IMAD.U32 R0, RZ, RZ, UR61 ;  /* 0x0000003dff007e24 */ /* 0x000fca000f8e00ff */
[----:B------:R-:W-:-:S04]  /*5ef0*/  SHF.L.U32 R0, R0, 0x1f, RZ ;  /* 0x0000001f00007819 */ /* 0x000fc800000006ff */
[----:B------:R0:W1:Y:S01]  /*5f00*/  SYNCS.PHASECHK.TRANS64.TRYWAIT P2, [UR39+0x36830], R0 ;  /* 0x03683000ff0075a7 */ /* 0x0000620008040167 */
[----:B------:R-:W-:Y:S05]  /*5f10*/  @!P0 BRA `(.L_x_2005) ;  /* 0x0000000000048947 */ /* 0x000fea0003800000 */
[----:B------:R-:W-:Y:S01]  /*5f20*/  BPT.TRAP 0x1 ;  /* 0x000000040000795c */ /* 0x000fe20000300000 */
.L_x_2005:
[----:B-1----:R-:W-:Y:S05]  /*5f30*/  @P2 BRA `(.L_x_2006) ;  /* 0x0000000000082947 */ /* 0x002fea0003800000 */
[----:B------:R-:W1:Y:S02]  /*5f40*/  SYNCS.PHASECHK.TRANS64.TRYWAIT P2, [UR39+0x36830], R0 ;  /* 0x03683000ff0075a7 */ /* 0x000e640008040167 */
[----:B-1----:R-:W-:Y:S05]  /*5f50*/  @!P2 BRA `(.L_x_2007) ;  /* 0x0000010c0034a947 */ /* 0x002fea0003800000 */
.L_x_2006:
[----:B------:R-:W-:Y:S01]  /*5f60*/  R2UR UR6, R8 ;  /* 0x00000000080672ca */ /* 0x000fe200000e0000 */
[----:B------:R-:W-:Y:S01]  /*5f70*/  WARPGROUP.ARRIVE ;  /* 0x00000000000079c5 */ /* 0x000fe20000000000 */
[----:B------:R-:W-:Y:S01]  /*5f80*/  UMOV UR7, 0x40000040 ;  /* 0x4000004000077882 */ /* 0x000fe20000000000 */
[----:B------:R-:W-:Y:S01]  /*5f90*/  UMOV UR56, UR4 ;  /* 0x0000000400387c82 */ /* 0x000fe20008000000 */
[----:B------:R-:W-:Y:S01]  /*5fa0*/  UMOV UR57, UR5 ;  /* 0x0000000500397c82 */ /* 0x000fe20008000000 */
        /* <DEDUP_REMOVED lines=15> */
[----:B------:R-:W-:Y:S01]  /*60a0*/  FMUL.FTZ R28, R28, R2 ;  /* 0x000000021c1c7220 */ /* 0x000fe20000410000 */
[----:B------:R-:W-:-:S02]  /*60b0*/  UIADD3 UR14, UR6, 0x102, URZ ;  /* 0x00000102060e7890 */ /* 0x000fc4000fffe03f */
[----:B------:R-:W-:Y:S01]  /*60c0*/  HGMMA.64x16x16.F32 R168, gdesc[UR4], RZ, !UPT, gsb0 ;  /* 0x0020000004a879f0 */ /* 0x000fe2000c0008ff */
        /* <DEDUP_REMOVED lines=114> */
[----:B------:R-:W-:-:S03]  /*67f0*/  FMUL.FTZ R119, R119, R3 ;  /* 0x0000000377777220 */ /* 0x000fc60000410000 */
        /* <DEDUP_REMOVED lines=464> */
.L_x_2008:
[----:B------:R-:W-:Y:S01]  /*8500*/  R2UR UR6, R11 ;  /* 0x000000000b0672ca */ /* 0x000fe200000e0000 */
[----:B------:R-:W-:-:S12]  /*8510*/  ULEA UR10, UR37, UR60, 0x3 ;  /* 0x0000003c250a7291 */ /* 0x000fd8000f8e183f */
[----:B01----:R-:W-:-:S05]  /*8520*/  IMAD.U32 R0, RZ, RZ, UR6 ;  /* 0x00000006ff007e24 */ /* 0x003fca000f8e00ff */
[----:B------:R-:W-:-:S04]  /*8530*/  SHF.L.U32 R0, R0, 0x1f, RZ ;  /* 0x0000001f00007819 */ /* 0x000fc800000006ff */
[----:B------:R0:W1:Y:S01]  /*8540*/  SYNCS.PHASECHK.TRANS64.TRYWAIT P2, [UR10+0x36850], R0 ;  /* 0x03685000ff0075a7 */ /* 0x000062000804014a */
[----:B------:R-:W-:Y:S05]  /*8550*/  @!P0 BRA `(.L_x_2009) ;  /* 0x0000000000048947 */ /* 0x000fea0003800000 */
[----:B------:R-:W-:Y:S01]  /*8560*/  BPT.TRAP 0x1 ;  /* 0x000000040000795c */ /* 0x000fe20000300000 */
.L_x_2009:
[----:B-1----:R-:W-:Y:S05]  /*8570*/  @P2 BRA `(.L_x_2010) ;  /* 0x0000000000082947 */ /* 0x002fea0003800000 */
[----:B------:R-:W1:Y:S02]  /*8580*/  SYNCS.PHASECHK.TRANS64.TRYWAIT P2, [UR10+0x36850], R0 ;  /* 0x03685000ff0075a7 */ /* 0x000e64000804014a */
[----:B-1----:R-:W-:Y:S05]  /*8590*/  @!P2 BRA `(.L_x_2011) ;  /* 0x000000e400bca947 */ /* 0x002fea0003800000 */
.L_x_2010:
[----:B------:R-:W-:Y:S01]  /*85a0*/  UIADD3 UR6, UR60, 0x400, URZ ;  /* 0x000004003c067890 */ /* 0x000fe2000fffe03f */
[----:B------:R-:W-:Y:S01]  /*85b0*/  WARPGROUP.ARRIVE ;  /* 0x00000000000079c5 */ /* 0x000fe20000000000 */
[----:B------:R-:W-:Y:S01]  /*85c0*/  UMOV UR7, 0x40000040 ;  /* 0x4000004000077882 */ /* 0x000fe20000000000 */
[----:B------:R-:W-:Y:S01]  /*85d0*/  R2UR UR18, R17 ;  /* 0x00000000111272ca */ /* 0x000fe200000e0000 */
[----:B------:R-:W-:Y:S01]  /*85e0*/  USHF.R.U32.HI UR6, URZ, 0x4, UR6 ;  /* 0x000000043f067899 */ /* 0x000fe20008011606 */
[----:B------:R-:W-:Y:S02]  /*85f0*/  R2UR UR15, R19 ;  /* 0x00000000130f72ca */ /* 0x000fe400000e0000 */
[----:B------:R-:W-:Y:S01]  /*8600*/  R2UR UR14, R18 ;  /* 0x00000000120e72ca */ /* 0x000fe200000e0000 */
        /* <DEDUP_REMOVED lines=16> */
[----:B------:R-:W-:Y:S01]  /*8710*/  USHF.L.U32 UR6, UR18, 0x7, URZ ;  /* 0x0000000712067899 */ /* 0x000fe2000800063f */
[----:B------:R-:W-:-:S03]  /*8720*/  UMOV UR7, 0x40000040 ;  /* 0x4000004000077882 */ /* 0x000fc60000000000 */
[----:B------:R-:W-:-:S04]  /*8730*/  UIMAD UR6, UR38, -0x70, UR6 ;  /* 0xffffff90260678a4 */ /* 0x000fc8000f8e0206 */
[----:B------:R-:W-:-:S04]  /*8740*/  UIADD3 UR6, UR6, 0x1, UR15 ;  /* 0x0000000106067890 */ /* 0x000fc8000fffe00f */
[----:B------:R-:W-:Y:S01]  /*8750*/  UIADD3 UR6, UR6, -UR14, URZ ;  /* 0x8000000e06067290 */ /* 0x000fe2000fffe03f */
[----:B------:R-:W-:-:S05]  /*8760*/  R2UR UR14, R12 ;  /* 0x000000000c0e72ca */ /* 0x000fca00000e0000 */
[----:B-1----:R-:W-:Y:S01]  /*8770*/  IMAD.U32 R3, RZ, RZ, UR6 ;  /* 0x00000006ff037e24 */ /* 0x002fe2000f8e00ff */
[----:B------:R-:W-:-:S03]  /*8780*/  UIADD3 UR6, UR11, 0x180, URZ ;  /* 0x000001800b067890 */ /* 0x000fc6000fffe03f */
[----:B------:R-:W-:-:S04]  /*8790*/  IMAD R4, R204, -0x2, R3 ;  /* 0xfffffffecc047824 */ /* 0x000fc800078e0203 */
[----:B------:R-:W-:Y:S01]  /*87a0*/  IMAD.IADD R4, R205, 0x1, R4 ;  /* 0x00000001cd047824 */ /* 0x000fe200078e0204 */
[----:B------:R-:W-:Y:S02]  /*87b0*/  UISETP.GT.AND UP0, UPT, UR38, UR14, UPT ;  /* 0x0000000e2600728c */ /* 0x000fe4000bf04270 */
[----:B------:R-:W-:Y:S02]  /*87c0*/  UIADD3 UR38, UR38, -0x1, URZ ;  /* 0xffffffff26267890 */ /* 0x000fe4000fffe03f */
[C---:B------:R-:W-:Y:S02]  /*87d0*/  ISETP.GT.AND P2, PT, R4.reuse, RZ, PT ;  /* 0x000000ff0400720c */ /* 0x040fe40003f44270 */
[----:B------:R-:W-:Y:S02]  /*87e0*/  ISETP.GT.AND P3, PT, R4, 0x1, PT ;  /* 0x000000010400780c */ /* 0x000fe40003f64270 */
[----:B------:R-:W-:Y:S02]  /*87f0*/  FSEL R219, R168, -INF , P2 ;  /* 0xff800000a8db7808 */ /* 0x000fe40001000000 */
[----:B------:R-:W-:-:S02]  /*8800*/  ISETP.GT.AND P2, PT, R4, 0x8, PT ;  /* 0x000000080400780c */ /* 0x000fc40003f44270 */
[----:B------:R-:W-:Y:S02]  /*8810*/  FSEL R217, R169, -INF , P3 ;  /* 0xff800000a9d97808 */ /* 0x000fe40001800000 */
[----:B0-----:R-:W-:Y:S02]  /*8820*/  FMNMX.FTZ R0, R219, R10, !PT ;  /* 0x0000000adb007209 */ /* 0x001fe40007810000 */
[----:B------:R-:W-:Y:S02]  /*8830*/  ISETP.GT.AND P3, PT, R4, 0x9, PT ;  /* 0x000000090400780c */ /* 0x000fe40003f64270 */
[----:B------:R-:W-:Y:S02]  /*8840*/  FSEL R199, R172, -INF , P2 ;  /* 0xff800000acc77808 */ /* 0x000fe40001000000 */
[----:B------:R-:W-:Y:S02]  /*8850*/  FMNMX.FTZ R0, R217, R0, !PT ;  /* 0x00000000d9007209 */ /* 0x000fe40007810000 */
[----:B------:R-:W-:-:S02]  /*8860*/  ISETP.GT.AND P2, PT, R4, 0x10, PT ;  /* 0x000000100400780c */ /* 0x000fc40003f44270 */
[----:B------:R-:W-:Y:S02]  /*8870*/  FMNMX.FTZ R0, R199, R0, !PT ;  /* 0x00000000c7007209 */ /* 0x000fe40007810000 */
[----:B------:R-:W-:Y:S02]  /*8880*/  FSEL R197, R160, -INF , P2 ;  /* 0xff800000a0c57808 */ /* 0x000fe40001000000 */
[----:B------:R-:W-:-:S04]  /*8890*/  ISETP.GT.AND P2, PT, R4, 0x18, PT ;  /* 0x000000180400780c */ /* 0x000fc80003f44270 */
[----:B------:R-:W-:Y:S02]  /*88a0*/  FSEL R203, R164, -INF , P2 ;  /* 0xff800000a4cb7808 */ /* 0x000fe40001000000 */
[C---:B------:R-:W-:Y:S01]  /*88b0*/  ISETP.GT.AND P2, PT, R4.reuse, 0x20, PT ;  /* 0x000000200400780c */ /* 0x040fe20003f44270 */
[----:B------:R-:W-:Y:S02]  /*88c0*/  WARPGROUP.DEPBAR.LE gsb0, 0x0 ;  /* 0x00008000000079c5 */ /* 0x000fe40000010000 */
[----:B------:R-:W-:Y:S01]  /*88d0*/  WARPGROUP.ARRIVE ;  /* 0x00000000000079c5 */ /* 0x000fe20000000000 */
[----:B------:R-:W-:Y:S02]  /*88e0*/  FSEL R195, R173, -INF , P3 ;  /* 0xff800000adc37808 */ /* 0x000fe40001800000 */
[----:B------:R-:W-:Y:S02]  /*88f0*/  ISETP.GT.AND P3, PT, R4, 0x11, PT ;  /* 0x000000110400780c */ /* 0x000fe40003f64270 */
[----:B------:R-:W-:Y:S01]  /*8900*/  FMNMX.FTZ R0, R195, R0, !PT ;  /* 0x00000000c3007209 */ /* 0x000fe20007810000 */
[----:B------:R-:W-:Y:S01]  /*8910*/  HGMMA.64x192x16.F32 R24, R188, gdesc[UR4].tnspB, R24, gsb0 ;  /* 0x42e00004bc187df0 */ /* 0x000fe20008000818 */
[----:B------:R-:W-:Y:S01]  /*8920*/  UIADD3 UR6, UR11, 0x200, URZ ;  /* 0x000002000b067890 */ /* 0x000fe2000fffe03f */
[----:B------:R-:W-:Y:S01]  /*8930*/  FSEL R201, R161, -INF , P3 ;  /* 0xff800000a1c97808 */ /* 0x000fe20001800000 */
[----:B------:R-:W-:Y:S01]  /*8940*/  UMOV UR7, 0x40000040 ;  /* 0x4000004000077882 */ /* 0x000fe20000000000 */
[----:B------:R-:W-:-:S02]  /*8950*/  FMNMX.FTZ R0, R197, R0, !PT ;  /* 0x00000000c5007209 */ /* 0x000fc40007810000 */
[C---:B------:R-:W-:Y:S02]  /*8960*/  ISETP.GT.AND P3, PT, R4.reuse, 0x19, PT ;  /* 0x000000190400780c */ /* 0x040fe40003f64270 */
[----:B------:R-:W-:Y:S02]  /*8970*/  FMNMX.FTZ R0, R201, R0, !PT ;  /* 0x00000000c9007209 */ /* 0x000fe40007810000 */
[----:B------:R-:W-:Y:S02]  /*8980*/  FSEL R169, R165, -INF , P3 ;  /* 0xff800000a5a97808 */ /* 0x000fe40001800000 */
        /* <DEDUP_REMOVED lines=56> */
[----:B------:R-:W-:Y:S01]  /*8d10*/  HGMMA.64x192x16.F32 R24, R184, gdesc[UR4].tnspB, R24, gsb0 ;  /* 0x42e00004b8187df0 */ /* 0x000fe20008000818 */
[----:B------:R-:W-:Y:S01]  /*8d20*/  FMNMX.FTZ R0, R189, R0, !PT ;  /* 0x00000000bd007209 */ /* 0x000fe20007810000 */
[----:B------:R-:W-:Y:S01]  /*8d30*/  UIADD3 UR6, UR11, 0x280, URZ ;  /* 0x000002800b067890 */ /* 0x000fe2000fffe03f */
[----:B------:R-:W-:Y:S01]  /*8d40*/  ISETP.GT.AND P3, PT, R4, 0x69, PT ;  /* 0x000000690400780c */ /* 0x000fe20003f64270 */
[----:B------:R-:W-:Y:S01]  /*8d50*/  UMOV UR7, 0x40000040 ;  /* 0x4000004000077882 */ /* 0x000fe20000000000 */
[----:B------:R-:W-:-:S02]  /*8d60*/  FSEL R193, R124, -INF , P2 ;  /* 0xff8000007cc17808 */ /* 0x000fc40001000000 */
[----:B------:R-:W-:Y:S02]  /*8d70*/  FMNMX.FTZ R0, R191, R0, !PT ;  /* 0x00000000bf007209 */ /* 0x000fe40007810000 */
[----:B------:R-:W-:Y:S02]  /*8d80*/  FSEL R125, R125, -INF , P3 ;  /* 0xff8000007d7d7808 */ /* 0x000fe40001800000 */
[----:B------:R-:W-:Y:S02]  /*8d90*/  FMNMX.FTZ R0, R193, R0, !PT ;  /* 0x00000000c1007209 */ /* 0x000fe40007810000 */
[----:B------:R-:W-:Y:S02]  /*8da0*/  IADD3 R4, R4, 0x8, RZ ;  /* 0x0000000804047810 */ /* 0x000fe40007ffe0ff */
[----:B------:R-:W-:Y:S02]  /*8db0*/  FMNMX.FTZ R14, R125, R0, !PT ;  /* 0x000000007d0e7209 */ /* 0x000fe40007810000 */
[----:B------:R-:W0:Y:S01]  /*8dc0*/  LDC R0, c[0x0][0x988] ;  /* 0x00026200ff007b82 */ /* 0x000e220000000800 */
[----:B------:R-:W-:-:S02]  /*8dd0*/  ISETP.GT.AND P3, PT, R4, RZ, PT ;  /* 0x000000ff0400720c */ /* 0x000fc40003f64270 */
[----:B------:R-:W1:Y:S01]  /*8de0*/  SHFL.BFLY PT, R5, R14, 0x2, 0x1f ;  /* 0x0c401f000e057f89 */ /* 0x000e6200000e0000 */
[----:B------:R-:W-:Y:S02]  /*8df0*/  ISETP.GT.AND P4, PT, R4, 0x1, PT ;  /* 0x000000010400780c */ /* 0x000fe40003f84270 */
[----:B------:R-:W-:Y:S02]  /*8e00*/  FSEL R170, R170, -INF , P3 ;  /* 0xff800000aaaa7808 */ /* 0x000fe40001800000 */
[C---:B------:R-:W-:Y:S02]  /*8e10*/  ISETP.GT.AND P3, PT, R4.reuse, 0x8, PT ;  /* 0x000000080400780c */ /* 0x040fe40003f64270 */
[----:B------:R-:W-:Y:S02]  /*8e20*/  FSEL R171, R171, -INF , P4 ;  /* 0xff800000abab7808 */ /* 0x000fe40002000000 */
[----:B------:R-:W-:Y:S02]  /*8e30*/  ISETP.GT.AND P4, PT, R4, 0x9, PT ;  /* 0x000000090400780c */ /* 0x000fe40003f84270 */
[----:B-1----:R-:W-:-:S02]  /*8e40*/  FMNMX.FTZ R20, R14, R5, !PT ;  /* 0x000000050e147209 */ /* 0x002fc40007810000 */
[----:B------:R-:W-:-:S03]  /*8e50*/  FMNMX.FTZ R14, R170, R9, !PT ;  /* 0x00000009aa0e7209 */ /* 0x000fc60007810000 */
[----:B------:R-:W1:Y:S01]  /*8e60*/  SHFL.BFLY PT, R5, R20, 0x1, 0x1f ;  /* 0x0c201f0014057f89 */ /* 0x000e6200000e0000 */
[----:B------:R-:W-:Y:S02]  /*8e70*/  FMNMX.FTZ R14, R171, R14, !PT ;  /* 0x0000000eab0e7209 */ /* 0x000fe40007810000 */
[----:B-1----:R-:W-:-:S04]  /*8e80*/  FMNMX.FTZ R5, R20, R5, !PT ;  /* 0x0000000514057209 */ /* 0x002fc80007810000 */
[C---:B------:R-:W-:Y:S01]  /*8e90*/  FSETP.NEU.FTZ.AND P2, PT, R5.reuse, -INF , PT ;  /* 0xff8000000500780b */ /* 0x040fe20003f5d000 */
[----:B0-----:R-:W-:-:S05]  /*8ea0*/  FMUL.FTZ R2, R5, R0 ;  /* 0x0000000005027220 */ /* 0x001fca0000410000 */
        /* <DEDUP_REMOVED lines=101> */
[----:B------:R-:W-:Y:S01]  /*9500*/  FSEL R221, R142, -INF , P3 ;  /* 0xff8000008edd7808 */ /* 0x000fe20001800000 */
[----:B------:R-:W-:Y:S01]  /*9510*/  IMAD.U32 R142, RZ, RZ, UR10 ;  /* 0x0000000aff8e7e24 */ /* 0x000fe2000f8e00ff */
[----:B------:R-:W-:-:S02]  /*9520*/  FMNMX.FTZ R14, R139, R14, !PT ;  /* 0x0000000e8b0e7209 */ /* 0x000fc40007810000 */
[----:B------:R-:W-:Y:S01]  /*9530*/  FSEL R143, R143, -INF , P4 ;  /* 0xff8000008f8f7808 */ /* 0x000fe20002000000 */
[----:B------:R-:W-:Y:S01]  /*9540*/  @!P1 VIADD R142, R142, 0x36860 ;  /* 0x000368608e8e9836 */ /* 0x000fe20000000000 */
[C---:B------:R-:W-:Y:S01]  /*9550*/  ISETP.GT.AND P3, PT, R4.reuse, 0x50, PT ;  /* 0x000000500400780c */ /* 0x040fe20003f64270 */
[----:B------:R-:W-:Y:S01]  /*9560*/  MUFU.EX2 R120, R120 ;  /* 0x0000007800787308 */ /* 0x000fe20000000800 */
[----:B------:R-:W-:Y:S02]  /*9570*/  FMNMX.FTZ R14, R221, R14, !PT ;  /* 0x0000000edd0e7209 */ /* 0x000fe40007810000 */
[----:B------:R-:W-:Y:S02]  /*9580*/  ISETP.GT.AND P4, PT, R4, 0x51, PT ;  /* 0x000000510400780c */ /* 0x000fe40003f84270 */
[----:B------:R-:W-:Y:S02]  /*9590*/  FSEL R157, R130, -INF , P3 ;  /* 0xff800000829d7808 */ /* 0x000fe40001800000 */
[----:B------:R-:W-:Y:S01]  /*95a0*/  FMNMX.FTZ R14, R143, R14, !PT ;  /* 0x0000000e8f0e7209 */ /* 0x000fe20007810000 */
[----:B------:R-:W-:Y:S01]  /*95b0*/  MUFU.EX2 R125, R125 ;  /* 0x0000007d007d7308 */ /* 0x000fe20000000800 */
[----:B------:R-:W-:-:S02]  /*95c0*/  ISETP.GT.AND P3, PT, R4, 0x58, PT ;  /* 0x000000580400780c */ /* 0x000fc40003f64270 */
[----:B------:R-:W-:Y:S02]  /*95d0*/  FSEL R131, R131, -INF , P4 ;  /* 0xff80000083837808 */ /* 0x000fe40002000000 */
[----:B------:R-:W-:Y:S02]  /*95e0*/  FMNMX.FTZ R14, R157, R14, !PT ;  /* 0x0000000e9d0e7209 */ /* 0x000fe40007810000 */
[----:B------:R-:W-:Y:S02]  /*95f0*/  ISETP.GT.AND P4, PT, R4, 0x59, PT ;  /* 0x000000590400780c */ /* 0x000fe40003f84270 */
[----:B------:R-:W-:Y:S02]  /*9600*/  FSEL R223, R134, -INF , P3 ;  /* 0xff80000086df7808 */ /* 0x000fe40001800000 */
[----:B------:R-:W-:Y:S02]  /*9610*/  FMNMX.FTZ R14, R131, R14, !PT ;  /* 0x0000000e830e7209 */ /* 0x000fe40007810000 */
[----:B------:R-:W-:-:S02]  /*9620*/  FSEL R135, R135, -INF , P4 ;  /* 0xff80000087877808 */ /* 0x000fc40002000000 */
[C---:B------:R-:W-:Y:S02]  /*9630*/  ISETP.GT.AND P3, PT, R4.reuse, 0x60, PT ;  /* 0x000000600400780c */ /* 0x040fe40003f64270 */
[----:B------:R-:W-:Y:S02]  /*9640*/  FMNMX.FTZ R14, R223, R14, !PT ;  /* 0x0000000edf0e7209 */ /* 0x000fe40007810000 */
[----:B------:R-:W-:Y:S02]  /*9650*/  ISETP.GT.AND P4, PT, R4, 0x61, PT ;  /* 0x000000610400780c */ /* 0x000fe40003f84270 */
[----:B------:R-:W-:Y:S02]  /*9660*/  FSEL R145, R122, -INF , P3 ;  /* 0xff8000007a917808 */ /* 0x000fe40001800000 */
[----:B------:R-:W-:Y:S02]  /*9670*/  FMNMX.FTZ R14, R135, R14, !PT ;  /* 0x0000000e870e7209 */ /* 0x000fe40007810000 */
[----:B------:R-:W-:-:S02]  /*9680*/  ISETP.GT.AND P3, PT, R4, 0x68, PT ;  /* 0x000000680400780c */ /* 0x000fc40003f64270 */
[----:B------:R-:W-:Y:S02]  /*9690*/  FSEL R123, R123, -INF , P4 ;  /* 0xff8000007b7b7808 */ /* 0x000fe40002000000 */
[----:B------:R-:W-:Y:S02]  /*96a0*/  FMNMX.FTZ R14, R145, R14, !PT ;  /* 0x0000000e910e7209 */ /* 0x000fe40007810000 */
[----:B------:R-:W-:Y:S02]  /*96b0*/  ISETP.GT.AND P4, PT, R4, 0x69, PT ;  /* 0x000000690400780c */ /* 0x000fe40003f84270 */
[----:B------:R-:W-:Y:S02]  /*96c0*/  FSEL R225, R126, -INF , P3 ;  /* 0xff8000007ee17808 */ /* 0x000fe40001800000 */
[----:B------:R-:W-:Y:S02]  /*96d0*/  FMNMX.FTZ R14, R123, R14, !PT ;  /* 0x0000000e7b0e7209 */ /* 0x000fe40007810000 */
[----:B------:R-:W-:Y:S01]  /*96e0*/  FSEL R227, R127, -INF , P4 ;  /* 0xff8000007fe37808 */ /* 0x000fe20002000000 */
[----:B------:R-:W-:Y:S01]  /*96f0*/  FFMA.FTZ R127, R149, R0, -R2 ;  /* 0x00000000957f7223 */ /* 0x000fe20000010802 */
[----:B------:R-:W-:-:S02]  /*9700*/  FMNMX.FTZ R14, R225, R14, !PT ;  /* 0x0000000ee10e7209 */ /* 0x000fc40007810000 */
[----:B------:R-:W-:Y:S02]  /*9710*/  @!P1 PRMT R142, RZ, 0x654, R142 ;  /* 0x00000654ff8e9816 */ /* 0x000fe4000000008e */
[----:B------:R-:W-:Y:S01]  /*9720*/  FMNMX.FTZ R3, R227, R14, !PT ;  /* 0x0000000ee3037209 */ /* 0x000fe20007810000 */
[----:B------:R-:W-:Y:S01]  /*9730*/  FFMA.FTZ R14, R165, R0, -R2 ;  /* 0x00000000a50e7223 */ /* 0x000fe20000010802 */
[----:B------:R-:W-:Y:S03]  /*9740*/  MUFU.EX2 R127, R127 ;  /* 0x0000007f007f7308 */ /* 0x000fe60000000800 */
[----:B------:R-:W0:Y:S05]  /*9750*/  SHFL.BFLY PT, R4, R3, 0x2, 0x1f ;  /* 0x0c401f0003047f89 */ /* 0x000e2a00000e0000 */
[----:B------:R-:W1:Y:S01]  /*9760*/  MUFU.EX2 R14, R14 ;  /* 0x0000000e000e7308 */ /* 0x000e620000000800 */
[----:B0-----:R-:W-:-:S05]  /*9770*/  FMNMX.FTZ R3, R3, R4, !PT ;  /* 0x0000000403037209 */ /* 0x001fca0007810000 */
[----:B------:R-:W0:Y:S02]  /*9780*/  SHFL.BFLY PT, R4, R3, 0x1, 0x1f ;  /* 0x0c201f0003047f89 */ /* 0x000e2400000e0000 */
[----:B0-----:R-:W-:Y:S01]  /*9790*/  FMNMX.FTZ R4, R3, R4, !PT ;  /* 0x0000000403047209 */ /* 0x001fe20007810000 */
[----:B------:R-:W-:Y:S02]  /*97a0*/  WARPGROUP.DEPBAR.LE gsb0, 0x0 ;  /* 0x00008000000079c5 */ /* 0x000fe40000010000 */
[----:B------:R-:W-:Y:S01]  /*97b0*/  WARPGROUP.ARRIVE ;  /* 0x00000000000079c5 */ /* 0x000fe20000000000 */
[----:B------:R-:W-:Y:S01]  /*97c0*/  FSEL R3, R5, RZ, P2 ;  /* 0x000000ff05037208 */ /* 0x000fe20001000000 */
[-C--:B------:R-:W-:Y:S01]  /*97d0*/  FFMA.FTZ R182, R173, R0.reuse, -R2 ;  /* 0x00000000adb67223 */ /* 0x080fe20000010802 */
[C---:B------:R-:W-:Y:S01]  /*97e0*/  FSETP.NEU.FTZ.AND P2, PT, R4.reuse, -INF , PT ;  /* 0xff8000000400780b */ /* 0x040fe20003f5d000 */
[C---:B------:R-:W-:Y:S01]  /*97f0*/  FMUL.FTZ R126, R4.reuse, R0 ;  /* 0x00000000047e7220 */ /* 0x040fe20000410000 */
[----:B-1----:R-:W-:Y:S01]  /*9800*/  F2FP.F16.F32.PACK_AB R180, R129, R14 ;  /* 0x0000000e81b4723e */ /* 0x002fe200000000ff */
[----:B------:R-:W-:Y:S01]  /*9810*/  HGMMA.64x192x16.F32 R24, R176, gdesc[UR4].tnspB, R24, gsb0 ;  /* 0x42e00004b0187df0 */ /* 0x000fe20008000818 */
[----:B------:R-:W-:Y:S01]  /*9820*/  FADD.FTZ R3, -R3, R10 ;  /* 0x0000000a03037221 */ /* 0x000fe20000010100 */
[----:B------:R-:W-:Y:S01]  /*9830*/  FSEL R134, R4, RZ, P2 ;  /* 0x000000ff04867208 */ /* 0x000fe20001000000 */
[----:B------:R-:W-:Y:S01]  /*9840*/  MUFU.EX2 R182, R182 ;  /* 0x000000b600b67308 */ /* 0x000fe20000000800 */
[----:B------:R-:W-:Y:S01]  /*9850*/  FSEL R126, R126, RZ, P2 ;  /* 0x000000ff7e7e7208 */ /* 0x000fe20001000000 */
[----:B------:R-:W-:Y:S01]  /*9860*/  FMUL.FTZ R3, R3, R0 ;  /* 0x0000000003037220 */ /* 0x000fe20000410000 */
[----:B------:R-:W-:-:S03]  /*9870*/  PLOP3.LUT P2, PT, PT, PT, UP0, 0x80, 0x0 ;  /* 0x000000000000781c */ /* 0x000fc60003f4f008 */
[-CC-:B------:R-:W-:Y:S01]  /*9880*/  FFMA.FTZ R10, R170, R0.reuse, -R126.reuse ;  /* 0x00000000aa0a7223 */ /* 0x180fe2000001087e */
[-CC-:B------:R-:W-:Y:S01]  /*9890*/  FFMA.FTZ R141, R171, R0.reuse, -R126.reuse ;  /* 0x00000000ab8d7223 */ /* 0x180fe2000001087e */
[----:B------:R0:W1:Y:S01]  /*98a0*/  MUFU.EX2 R2, R3 ;  /* 0x0000000300027308 */ /* 0x0000620000000800 */
        /* <DEDUP_REMOVED lines=8> */
[----:B0-----:R-:W-:Y:S01]  /*9930*/  FADD.FTZ R3, -R134, R9 ;  /* 0x0000000986037221 */ /* 0x001fe20000010100 */
[----:B------:R-:W-:-:S02]  /*9940*/  IMAD.U32 R9, RZ, RZ, UR39 ;  /* 0x00000027ff097e24 */ /* 0x000fc4000f8e00ff */
[-CC-:B------:R-:W-:Y:S01]  /*9950*/  FFMA.FTZ R130, R155, R0.reuse, -R126.reuse ;  /* 0x000000009b827223 */ /* 0x180fe2000001087e */
[-CC-:B------:R-:W-:Y:S01]  /*9960*/  FFMA.FTZ R195, R203, R0.reuse, -R126.reuse ;  /* 0x00000000cbc37223 */ /* 0x180fe2000001087e */
[-C--:B------:R-:W-:Y:S01]  /*9970*/  FMUL.FTZ R3, R3, R0.reuse ;  /* 0x0000000003037220 */ /* 0x080fe20000410000 */
[-CC-:B------:R-:W-:Y:S01]  /*9980*/  FFMA.FTZ R132, R217, R0.reuse, -R126.reuse ;  /* 0x00000000d9847223 */ /* 0x180fe2000001087e */
[-CC-:B------:R-:W-:Y:S01]  /*9990*/  FFMA.FTZ R189, R169, R0.reuse, -R126.reuse ;  /* 0x00000000a9bd7223 */ /* 0x180fe2000001087e */
[----:B------:R-:W0:Y:S01]  /*99a0*/  MUFU.EX2 R141, R141 ;  /* 0x0000008d008d7308 */ /* 0x000e220000000800 */
[----:B-1----:R-:W-:Y:S01]  /*99b0*/  FFMA.FTZ R7, R2, R7, R121 ;  /* 0x0000000702077223 */ /* 0x002fe20000010079 */
[-CC-:B------:R-:W-:Y:S01]  /*99c0*/  FFMA.FTZ R219, R219, R0.reuse, -R126.reuse ;  /* 0x00000000dbdb7223 */ /* 0x180fe2000001087e */
        /* <DEDUP_REMOVED lines=12> */
[-CC-:B------:R-:W-:Y:S01]  /*9a90*/  FFMA.FTZ R145, R145, R0.reuse, -R126.reuse ;  /* 0x0000000091917223 */ /* 0x180fe2000001087e */
[----:B------:R-:W2:Y:S01]  /*9aa0*/  MUFU.EX2 R122, R122 ;  /* 0x0000007a007a7308 */ /* 0x000ea20000000800 */
[----:B------:R-:W-:Y:S01]  /*9ab0*/  FADD.FTZ R138, R196, R7 ;  /* 0x00000007c48a7221 */ /* 0x000fe20000010000 */
[-CC-:B------:R-:W-:Y:S01]  /*9ac0*/  FFMA.FTZ R123, R123, R0.reuse, -R126.reuse ;  /* 0x000000007b7b7223 */ /* 0x180fe2000001087e */
[----:B------:R-:W-:Y:S01]  /*9ad0*/  FFMA.FTZ R225, R225, R0, -R126 ;  /* 0x00000000e1e17223 */ /* 0x000fe2000001087e */
[----:B0-----:R-:W-:Y:S01]  /*9ae0*/  F2FP.F16.F32.PACK_AB R201, R141, R10 ;  /* 0x0000000a8dc9723e */ /* 0x001fe200000000ff */
[----:B------:R-:W-:Y:S01]  /*9af0*/  FADD.FTZ R7, R167, R138 ;  /* 0x0000008aa7077221 */ /* 0x000fe20000010000 */
[----:B------:R-:W-:-:S02]  /*9b00*/  F2FP.F16.F32.PACK_AB R200, R200, R121 ;  /* 0x00000079c8c8723e */ /* 0x000fc400000000ff */
[----:B------:R-:W0:Y:S01]  /*9b10*/  MUFU.EX2 R149, R149 ;  /* 0x0000009500957308 */ /* 0x000e220000000800 */
[----:B-1----:R-:W-:Y:S01]  /*9b20*/  FFMA.FTZ R138, R3, R6, R10 ;  /* 0x00000006038a7223 */ /* 0x002fe2000001000a */
[----:B------:R-:W-:Y:S01]  /*9b30*/  FADD.FTZ R140, R198, R7 ;  /* 0x00000007c68c7221 */ /* 0x000fe20000010000 */
[----:B------:R-:W-:Y:S01]  /*9b40*/  @!P1 VIADD R6, R9, 0x36840 ;  /* 0x0003684009069836 */ /* 0x000fe20000000000 */
[----:B------:R-:W-:Y:S01]  /*9b50*/  F2FP.F16.F32.PACK_AB R202, R175, R202 ;  /* 0x000000caafca723e */ /* 0x000fe200000000ff */
[----:B------:R-:W-:Y:S01]  /*9b60*/  FADD.FTZ R7, R141, R138 ;  /* 0x0000008a8d077221 */ /* 0x000fe20000010000 */
[----:B------:R-:W-:Y:S01]  /*9b70*/  FADD.FTZ R9, R159, R140 ;  /* 0x0000008c9f097221 */ /* 0x000fe20000010000 */
[----:B------:R-:W-:Y:S01]  /*9b80*/  F2FP.F16.F32.PACK_AB R196, R167, R196 ;  /* 0x000000c4a7c4723e */ /* 0x000fe200000000ff */
[----:B------:R-:W1:Y:S01]  /*9b90*/  MUFU.EX2 R124, R124 ;  /* 0x0000007c007c7308 */ /* 0x000e620000000800 */
[----:B--2---:R-:W-:Y:S01]  /*9ba0*/  FADD.FTZ R138, R122, R7 ;  /* 0x000000077a8a7221 */ /* 0x004fe20000010000 */
[----:B------:R-:W-:Y:S01]  /*9bb0*/  FADD.FTZ R140, R192, R9 ;  /* 0x00000009c08c7221 */ /* 0x000fe20000010000 */
[----:B------:R-:W-:Y:S01]  /*9bc0*/  @!P1 PRMT R6, RZ, 0x654, R6 ;  /* 0x00000654ff069816 */ /* 0x000fe20000000006 */
[----:B------:R-:W-:Y:S01]  /*9bd0*/  IMAD.MOV.U32 R10, RZ, RZ, R5 ;  /* 0x000000ffff0a7224 */ /* 0x000fe200078e0005 */
[----:B------:R-:W-:Y:S01]  /*9be0*/  F2FP.F16.F32.PACK_AB R198, R159, R198 ;  /* 0x000000c69fc6723e */ /* 0x000fe200000000ff */
[C---:B------:R-:W-:Y:S01]  /*9bf0*/  FADD.FTZ R9, R147.reuse, R140 ;  /* 0x0000008c93097221 */ /* 0x040fe20000010000 */
[----:B------:R-:W-:Y:S01]  /*9c00*/  F2FP.F16.F32.PACK_AB R192, R147, R192 ;  /* 0x000000c093c0723e */ /* 0x000fe200000000ff */
[----:B------:R-:W2:Y:S01]  /*9c10*/  MUFU.EX2 R163, R163 ;  /* 0x000000a300a37308 */ /* 0x000ea20000000800 */
[----:B0-----:R-:W-:Y:S01]  /*9c20*/  FADD.FTZ R7, R149, R138 ;  /* 0x0000008a95077221 */ /* 0x001fe20000010000 */
[----:B------:R-:W-:Y:S01]  /*9c30*/  FADD.FTZ R140, R194, R9 ;  /* 0x00000009c28c7221 */ /* 0x000fe20000010000 */
[----:B------:R-:W-:-:S02]  /*9c40*/  F2FP.F16.F32.PACK_AB R194, R15, R194 ;  /* 0x000000c20fc2723e */ /* 0x000fc400000000ff */
[----:B------:R-:W-:Y:S01]  /*9c50*/  F2FP.F16.F32.PACK_AB R203, R149, R122 ;  /* 0x0000007a95cb723e */ /* 0x000fe200000000ff */
[----:B------:R-:W-:Y:S02]  /*9c60*/  FADD.FTZ R9, R15, R140 ;  /* 0x0000008c0f097221 */ /* 0x000fe40000010000 */
[----:B------:R-:W0:Y:S01]  /*9c70*/  MUFU.EX2 R128, R128 ;  /* 0x0000008000807308 */ /* 0x000e220000000800 */
[----:B-1----:R-:W-:Y:S01]  /*9c80*/  FADD.FTZ R138, R124, R7 ;  /* 0x000000077c8a7221 */ /* 0x002fe20000010000 */
[----:B------:R-:W-:Y:S01]  /*9c90*/  FADD.FTZ R144, R188, R9 ;  /* 0x00000009bc907221 */ /* 0x000fe20000010000 */
[----:B------:R-:W-:-:S03]  /*9ca0*/  F2FP.F16.F32.PACK_AB R188, R11, R188 ;  /* 0x000000bc0bbc723e */ /* 0x000fc600000000ff */
[----:B------:R-:W-:Y:S01]  /*9cb0*/  FADD.FTZ R9, R11, R144 ;  /* 0x000000900b097221 */ /* 0x000fe20000010000 */
[----:B------:R-:W-:Y:S01]  /*9cc0*/  IMAD.U32 R11, RZ, RZ, UR61 ;  /* 0x0000003dff0b7e24 */ /* 0x000fe2000f8e00ff */
[----:B------:R-:W-:Y:S01]  /*9cd0*/  MUFU.EX2 R199, R199 ;  /* 0x000000c700c77308 */ /* 0x000fe20000000800 */
[----:B--2---:R-:W-:Y:S01]  /*9ce0*/  FADD.FTZ R7, R163, R138 ;  /* 0x0000008aa3077221 */ /* 0x004fe20000010000 */
[----:B------:R-:W-:Y:S01]  /*9cf0*/  FADD.FTZ R144, R190, R9 ;  /* 0x00000009be907221 */ /* 0x000fe20000010000 */
[----:B------:R-:W-:Y:S01]  /*9d00*/  FFMA.FTZ R138, R143, R0, -R126 ;  /* 0x000000008f8a7223 */ /* 0x000fe2000001087e */
[C---:B------:R-:W-:Y:S02]  /*9d10*/  F2FP.F16.F32.PACK_AB R190, R127.reuse, R190 ;  /* 0x000000be7fbe723e */ /* 0x040fe400000000ff */
[----:B------:R-:W-:Y:S01]  /*9d20*/  FADD.FTZ R9, R127, R144 ;  /* 0x000000907f097221 */ /* 0x000fe20000010000 */
[----:B------:R-:W-:Y:S01]  /*9d30*/  F2FP.F16.F32.PACK_AB R197, R163, R124 ;  /* 0x0000007ca3c5723e */ /* 0x000fe200000000ff */
[----:B------:R-:W-:Y:S01]  /*9d40*/  MUFU.EX2 R193, R193 ;  /* 0x000000c100c17308 */ /* 0x000fe20000000800 */
[----:B0-----:R-:W-:Y:S01]  /*9d50*/  FADD.FTZ R140, R128, R7 ;  /* 0x00000007808c7221 */ /* 0x001fe20000010000 */
        /* <DEDUP_REMOVED lines=18> */
[----:B------:R-:W-:-:S06]  /*9e80*/  FADD.FTZ R14, R120, R9 ;  /* 0x00000009780e7221 */ /* 0x000fcc0000010000 */
        /* <DEDUP_REMOVED lines=8> */
[----:B------:R-:W-:Y:S01]  /*9f10*/  MUFU.EX2 R148, R145 ;  /* 0x0000009100947308 */ /* 0x000fe20000000800 */
[----:B------:R-:W-:-:S02]  /*9f20*/  WARPGROUP.DEPBAR.LE gsb0, 0x0 ;  /* 0x00008000000079c5 */ /* 0x000fc40000010000 */
[----:B------:R1:W-:Y:S01]  /*9f30*/  @!P1 SYNCS.ARRIVE.TRANS64.RED.A1T0 RZ, [R6+URZ], RZ ;  /* 0x000000ff06ff99a7 */ /* 0x0003e2000810043f */
[----:B------:R-:W-:-:S04]  /*9f40*/  F2FP.F16.F32.PACK_AB R176, R137, R20 ;  /* 0x0000001489b0723e */ /* 0x000fc800000000ff */
[----:B------:R-:W2:Y:S01]  /*9f50*/  MUFU.EX2 R123, R123 ;  /* 0x0000007b007b7308 */ /* 0x000ea20000000800 */
[----:B------:R-:W-:Y:S02]  /*9f60*/  F2FP.F16.F32.PACK_AB R178, R125, R120 ;  /* 0x000000787db2723e */ /* 0x000fe400000000ff */
[----:B0-----:R-:W-:Y:S01]  /*9f70*/  F2FP.F16.F32.PACK_AB R183, R135, R146 ;  /* 0x0000009287b7723e */ /* 0x001fe200000000ff */
[----:B------:R0:W-:Y:S04]  /*9f80*/  @!P1 SYNCS.ARRIVE.TRANS64.RED.A1T0 RZ, [R142+URZ], RZ ;  /* 0x000000ff8eff99a7 */ /* 0x0001e8000810043f */
[----:B-1----:R-:W1:Y:S01]  /*9f90*/  MUFU.EX2 R6, R139 ;  /* 0x0000008b00067308 */ /* 0x002e620000000800 */
[----:B0-----:R-:W-:Y:S01]  /*9fa0*/  FADD.FTZ R142, R199, R140 ;  /* 0x0000008cc78e7221 */ /* 0x001fe20000010000 */
[-CC-:B------:R-:W-:Y:S01]  /*9fb0*/  FFMA.FTZ R140, R131, R0.reuse, -R126.reuse ;  /* 0x00000000838c7223 */ /* 0x180fe2000001087e */
[----:B------:R-:W-:-:S05]  /*9fc0*/  FFMA.FTZ R126, R227, R0, -R126 ;  /* 0x00000000e37e7223 */ /* 0x000fca000001087e */
[----:B------:R-:W-:Y:S01]  /*9fd0*/  MUFU.EX2 R20, R225 ;  /* 0x000000e100147308 */ /* 0x000fe20000000800 */
[----:B------:R-:W-:Y:S01]  /*9fe0*/  FADD.FTZ R7, R193, R142 ;  /* 0x0000008ec1077221 */ /* 0x000fe20000010000 */
[----:B------:R-:W-:Y:S02]  /*9ff0*/  F2FP.F16.F32.PACK_AB R199, R199, R128 ;  /* 0x00000080c7c7723e */ /* 0x000fe400000000ff */
[C---:B------:R-:W-:Y:S01]  /*a000*/  F2FP.F16.F32.PACK_AB R193, R130.reuse, R193 ;  /* 0x000000c182c1723e */ /* 0x040fe200000000ff */
[----:B------:R-:W-:Y:S01]  /*a010*/  FADD.FTZ R142, R130, R7 ;  /* 0x00000007828e7221 */ /* 0x000fe20000010000 */
[----:B--2---:R-:W-:Y:S02]  /*a020*/  F2FP.F16.F32.PACK_AB R177, R123, R148 ;  /* 0x000000947bb1723e */ /* 0x004fe400000000ff */
[----:B------:R-:W-:Y:S01]  /*a030*/  MUFU.EX2 R140, R140 ;  /* 0x0000008c008c7308 */ /* 0x000fe20000000800 */
[----:B------:R-:W-:Y:S01]  /*a040*/  FADD.FTZ R7, R195, R142 ;  /* 0x0000008ec3077221 */ /* 0x000fe20000010000 */
[----:B------:R-:W-:-:S03]  /*a050*/  F2FP.F16.F32.PACK_AB R195, R132, R195 ;  /* 0x000000c384c3723e */ /* 0x000fc600000000ff */
[----:B------:R-:W-:-:S03]  /*a060*/  FADD.FTZ R142, R132, R7 ;  /* 0x00000007848e7221 */ /* 0x000fc60000010000 */
[----:B------:R-:W0:Y:S01]  /*a070*/  MUFU.EX2 R126, R126 ;  /* 0x0000007e007e7308 */ /* 0x000e220000000800 */
[----:B------:R-:W-:Y:S01]  /*a080*/  FADD.FTZ R7, R189, R142 ;  /* 0x0000008ebd077221 */ /* 0x000fe20000010000 */
[----:B------:R-:W-:-:S03]  /*a090*/  F2FP.F16.F32.PACK_AB R189, R134, R189 ;  /* 0x000000bd86bd723e */ /* 0x000fc600000000ff */
[----:B------:R-:W-:-:S04]  /*a0a0*/  FADD.FTZ R142, R134, R7 ;  /* 0x00000007868e7221 */ /* 0x000fc80000010000 */
[----:B------:R-:W-:Y:S01]  /*a0b0*/  FADD.FTZ R7, R191, R142 ;  /* 0x0000008ebf077221 */ /* 0x000fe20000010000 */
[----:B------:R-:W-:-:S03]  /*a0c0*/  F2FP.F16.F32.PACK_AB R191, R136, R191 ;  /* 0x000000bf88bf723e */ /* 0x000fc600000000ff */
[----:B------:R-:W-:-:S04]  /*a0d0*/  FADD.FTZ R142, R136, R7 ;  /* 0x00000007888e7221 */ /* 0x000fc80000010000 */
[----:B------:R-:W-:Y:S01]  /*a0e0*/  FADD.FTZ R7, R185, R142 ;  /* 0x0000008eb9077221 */ /* 0x000fe20000010000 */
[----:B-1----:R-:W-:Y:S02]  /*a0f0*/  F2FP.F16.F32.PACK_AB R185, R6, R185 ;  /* 0x000000b906b9723e */ /* 0x002fe400000000ff */
[----:B0-----:R-:W-:Y:S01]  /*a100*/  F2FP.F16.F32.PACK_AB R179, R126, R20 ;  /* 0x000000147eb3723e */ /* 0x001fe200000000ff */
[----:B------:R-:W-:-:S04]  /*a110*/  FADD.FTZ R142, R6, R7 ;  /* 0x00000007068e7221 */ /* 0x000fc80000010000 */
[----:B------:R-:W-:Y:S01]  /*a120*/  FADD.FTZ R7, R187, R142 ;  /* 0x0000008ebb077221 */ /* 0x000fe20000010000 */
[----:B------:R-:W-:-:S03]  /*a130*/  F2FP.F16.F32.PACK_AB R187, R138, R187 ;  /* 0x000000bb8abb723e */ /* 0x000fc600000000ff */
[----:B------:R-:W-:-:S04]  /*a140*/  FADD.FTZ R142, R138, R7 ;  /* 0x000000078a8e7221 */ /* 0x000fc80000010000 */
[----:B------:R-:W-:Y:S01]  /*a150*/  FADD.FTZ R7, R181, R142 ;  /* 0x0000008eb5077221 */ /* 0x000fe20000010000 */
[----:B------:R-:W-:-:S03]  /*a160*/  F2FP.F16.F32.PACK_AB R181, R140, R181 ;  /* 0x000000b58cb5723e */ /* 0x000fc600000000ff */
        /* <DEDUP_REMOVED lines=10> */
.L_x_2003:
[----:B------:R-:W-:-:S13]  /*a210*/  ISETP.LE.AND P2, PT, RZ, UR38, PT ;  /* 0x00000026ff007c0c */ /* 0x000fda000bf43270 */
[----:B------:R-:W-:Y:S05]  /*a220*/  @!P2 BRA `(.L_x_2013) ;  /* 0x0000003800f4a947 */ /* 0x000fea0003800000 */
[----:B------:R-:W-:Y:S01]  /*a230*/  IMAD.MOV.U32 R11, RZ, RZ, R4 ;  /* 0x000000ffff0b7224 */ /* 0x000fe200078e0004 */
[----:B------:R-:W-:Y:S01]  /*a240*/  UMOV UR39, UR61 ;  /* 0x0000003d00277c82 */ /* 0x000fe20008000000 */
[----:B------:R-:W-:Y:S01]  /*a250*/  IMAD.MOV.U32 R9, RZ, RZ, R5 ;  /* 0x000000ffff097224 */ /* 0x000fe200078e0005 */
[----:B------:R-:W-:-:S06]  /*a260*/  UMOV UR37, UR36 ;  /* 0x0000002400257c82 */ /* 0x000fcc0008000000 */
.L_x_2022:
[----:B------:R-:W-:-:S04]  /*a270*/  UIADD3 UR36, UR37, 0x1, URZ ;  /* 0x0000000125247890 */ /* 0x000fc8000fffe03f */
[----:B------:R-:W-:-:S04]  /*a280*/  UISETP.NE.AND UP0, UPT, UR36, 0x2, UPT ;  /* 0x000000022400788c */ /* 0x000fc8000bf05270 */
[----:B------:R-:W-:Y:S02]  /*a290*/  USEL UR61, URZ, 0x1, UP0 ;  /* 0x000000013f3d7887 */ /* 0x000fe40008000000 */
[----:B------:R-:W-:Y:S02]  /*a2a0*/  USEL UR36, UR36, URZ, UP0 ;  /* 0x0000003f24247287 */ /* 0x000fe40008000000 */
[----:B------:R-:W-:Y:S01]  /*a2b0*/  ULOP3.LUT UR61, UR39, UR61, URZ, 0x3c, !UPT ;  /* 0x0000003d273d7292 */ /* 0x000fe2000f8e3c3f */
[----:B------:R-:W-:Y:S11]  /*a2c0*/  @!P0 BRA `(.L_x_2014) ;  /* 0x0000000000048947 */ /* 0x000ff60003800000 */
[----:B------:R-:W-:Y:S01]  /*a2d0*/  BPT.TRAP 0x1 ;  /* 0x000000040000795c */ /* 0x000fe20000300000 */
.L_x_2014:
[----:B------:R-:W-:Y:S01]  /*a2e0*/  ULEA UR6, UR36, UR60, 0x3 ;  /* 0x0000003c24067291 */ /* 0x000fe2000f8e183f */
[----:B------:R-:W-:-:S05]  /*a2f0*/  IMAD.U32 R0, RZ, RZ, UR61 ;  /* 0x0000003dff007e24 */ /* 0x000fca000f8e00ff */
[----:B------:R-:W-:-:S04]  /*a300*/  SHF.L.U32 R0, R0, 0x1f, RZ ;  /* 0x0000001f00007819 */ /* 0x000fc800000006ff */
[----:B------:R0:W1:Y:S01]  /*a310*/  SYNCS.PHASECHK.TRANS64.TRYWAIT P2, [UR6+0x36830], R0 ;  /* 0x03683000ff0075a7 */ /* 0x0000620008040146 */
[----:B------:R-:W-:Y:S05]  /*a320*/  @!P0 BRA `(.L_x_2015) ;  /* 0x0000000000048947 */ /* 0x000fea0003800000 */
[----:B------:R-:W-:Y:S01]  /*a330*/  BPT.TRAP 0x1 ;  /* 0x000000040000795c */ /* 0x000fe20000300000 */
.L_x_2015:
[----:B-1----:R-:W-:Y:S05]  /*a340*/  @P2 BRA `(.L_x_2016) ;  /* 0x0000000000082947 */ /* 0x002fea0003800000 */
[----:B------:R-:W1:Y:S02]  /*a350*/  SYNCS.PHASECHK.TRANS64.TRYWAIT P2, [UR6+0x36830], R0 ;  /* 0x03683000ff0075a7 */ /* 0x000e640008040146 */
[----:B-1----:R-:W-:Y:S05]  /*a360*/  @!P2 BRA `(.L_x_2017) ;  /* 0x000000c80060a947 */ /* 0x002fea0003800000 */
.L_x_2016:
        /* <DEDUP_REMOVED lines=602> */
.L_x_2018:
[----:B------:R-:W-:Y:S01]  /*c910*/  ULEA UR11, UR37, UR60, 0x3 ;  /* 0x0000003c250b7291 */ /* 0x000fe2000f8e183f */
[----:B01----:R-:W-:-:S05]  /*c920*/  IMAD.U32 R0, RZ, RZ, UR39 ;  /* 0x00000027ff007e24 */ /* 0x003fca000f8e00ff */
[----:B------:R-:W-:-:S04]  /*c930*/  SHF.L.U32 R0, R0, 0x1f, RZ ;  /* 0x0000001f00007819 */ /* 0x000fc800000006ff */
[----:B------:R0:W1:Y:S01]  /*c940*/  SYNCS.PHASECHK.TRANS64.TRYWAIT P2, [UR11+0x36850], R0 ;  /* 0x03685000ff0075a7 */ /* 0x000062000804014b */
[----:B------:R-:W-:Y:S05]  /*c950*/  @!P0 BRA `(.L_x_2019) ;  /* 0x0000000000048947 */ /* 0x000fea0003800000 */
[----:B------:R-:W-:Y:S01]  /*c960*/  BPT.TRAP 0x1 ;  /* 0x000000040000795c */ /* 0x000fe20000300000 */
.L_x_2019:
[----:B-1----:R-:W-:Y:S05]  /*c970*/  @P2 BRA `(.L_x_2020) ;  /* 0x0000000000082947 */ /* 0x002fea0003800000 */
[----:B------:R-:W1:Y:S02]  /*c980*/  SYNCS.PHASECHK.TRANS64.TRYWAIT P2, [UR11+0x36850], R0 ;  /* 0x03685000ff0075a7 */ /* 0x000e64000804014b */
[----:B-1----:R-:W-:Y:S05]  /*c990*/  @!P2 BRA `(.L_x_2021) ;  /* 0x000000a000eca947 */ /* 0x002fea0003800000 */
.L_x_2020:
[----:B------:R-:W-:Y:S01]  /*c9a0*/  UIADD3 UR6, UR60, 0x400, URZ ;  /* 0x000004003c067890 */ /* 0x000fe2000fffe03f */
[----:B------:R-:W-:Y:S01]  /*c9b0*/  WARPGROUP.ARRIVE ;  /* 0x00000000000079c5 */ /* 0x000fe20000000000 */
[----:B------:R-:W-:Y:S01]  /*c9c0*/  UMOV UR7, 0x40000040 ;  /* 0x4000004000077882 */ /* 0x000fe20000000000 */
[----:B01----:R-:W-:Y:S01]  /*c9d0*/  FMNMX.FTZ R0, R168, R9, !PT ;  /* 0x00000009a8007209 */ /* 0x003fe20007810000 */
[----:B------:R-:W-:Y:S01]  /*c9e0*/  USHF.R.U32.HI UR6, URZ, 0x4, UR6 ;  /* 0x000000043f067899 */ /* 0x000fe20008011606 */
[----:B------:R-:W-:Y:S01]  /*c9f0*/  ISETP.LT.AND P2, PT, RZ, UR38, PT ;  /* 0x00000026ff007c0c */ /* 0x000fe2000bf41270 */
[----:B------:R-:W-:Y:S01]  /*ca00*/  UMOV UR39, UR61 ;  /* 0x0000003d00277c82 */ /* 0x000fe20008000000 */
[----:B------:R-:W-:Y:S01]  /*ca10*/  FMNMX.FTZ R3, R169, R0, !PT ;  /* 0x00000000a9037209 */ /* 0x000fe20007810000 */
[----:B------:R-:W-:-:S03]  /*ca20*/  ULOP3.LUT UR6, UR6, 0x3fff, URZ, 0xc0, !UPT ;  /* 0x00003fff06067892 */ /* 0x000fc6000f8ec03f */
[----:B------:R-:W-:Y:S01]  /*ca30*/  FMNMX.FTZ R0, R172, R3, !PT ;  /* 0x00000003ac007209 */ /* 0x000fe20007810000 */
[----:B------:R-:W-:-:S03]  /*ca40*/  ULOP3.LUT UR6, UR6, 0x3800000, URZ, 0xfc, !UPT ;  /* 0x0380000006067892 */ /* 0x000fc6000f8efc3f */
[----:B------:R-:W-:Y:S01]  /*ca50*/  FMNMX.FTZ R3, R173, R0, !PT ;  /* 0x00000000ad037209 */ /* 0x000fe20007810000 */
[----:B------:R-:W-:-:S03]  /*ca60*/  UIMAD UR10, UR37, 0xa80, UR6 ;  /* 0x00000a80250a78a4 */ /* 0x000fc6000f8e0206 */
[----:B------:R-:W-:Y:S01]  /*ca70*/  FMNMX.FTZ R0, R160, R3, !PT ;  /* 0x00000003a0007209 */ /* 0x000fe20007810000 */
[----:B------:R-:W-:-:S03]  /*ca80*/  UMOV UR37, UR36 ;  /* 0x0000002400257c82 */ /* 0x000fc60008000000 */
[----:B------:R-:W-:Y:S01]  /*ca90*/  UMOV UR6, UR10 ;  /* 0x0000000a00067c82 */ /* 0x000fe20008000000 */
        /* <DEDUP_REMOVED lines=30> */
[----:B------:R-:W1:Y:S01]  /*cc80*/  SHFL.BFLY PT, R5, R10, 0x1, 0x1f ;  /* 0x0c201f000a057f89 */ /* 0x000e6200000e0000 */
[----:B------:R-:W-:-:S04]  /*cc90*/  FMNMX.FTZ R15, R171, R4, !PT ;  /* 0x00000004ab0f7209 */ /* 0x000fc80007810000 */
[----:B------:R-:W-:-:S04]  /*cca0*/  FMNMX.FTZ R4, R174, R15, !PT ;  /* 0x0000000fae047209 */ /* 0x000fc80007810000 */
[----:B------:R-:W-:-:S04]  /*ccb0*/  FMNMX.FTZ R15, R175, R4, !PT ;  /* 0x00000004af0f7209 */ /* 0x000fc80007810000 */
[----:B------:R-:W-:-:S04]  /*ccc0*/  FMNMX.FTZ R4, R162, R15, !PT ;  /* 0x0000000fa2047209 */ /* 0x000fc80007810000 */
[----:B------:R-:W-:-:S04]  /*ccd0*/  FMNMX.FTZ R17, R163, R4, !PT ;  /* 0x00000004a3117209 */ /* 0x000fc80007810000 */
[----:B------:R-:W-:Y:S02]  /*cce0*/  FMNMX.FTZ R4, R166, R17, !PT ;  /* 0x00000011a6047209 */ /* 0x000fe40007810000 */
[----:B-1----:R-:W-:Y:S02]  /*ccf0*/  FMNMX.FTZ R5, R10, R5, !PT ;  /* 0x000000050a057209 */ /* 0x002fe40007810000 */
[----:B------:R-:W-:-:S03]  /*cd00*/  FMNMX.FTZ R17, R167, R4, !PT ;  /* 0x00000004a7117209 */ /* 0x000fc60007810000 */
[----:B------:R-:W-:Y:S01]  /*cd10*/  FADD.FTZ R3, -R5, R9 ;  /* 0x0000000905037221 */ /* 0x000fe20000010100 */
[----:B------:R-:W-:-:S03]  /*cd20*/  FMNMX.FTZ R4, R154, R17, !PT ;  /* 0x000000119a047209 */ /* 0x000fc60007810000 */
[----:B0-----:R-:W-:Y:S01]  /*cd30*/  FMUL.FTZ R2, R3, R0 ;  /* 0x0000000003027220 */ /* 0x001fe20000410000 */
        /* <DEDUP_REMOVED lines=12> */
[----:B------:R0:W-:Y:S01]  /*ce00*/  MUFU.EX2 R19, R10 ;  /* 0x0000000a00137308 */ /* 0x0001e20000000800 */
        /* <DEDUP_REMOVED lines=8> */
[--C-:B0-----:R-:W-:Y:S01]  /*ce90*/  FFMA.FTZ R10, R120, R0, -R3.reuse ;  /* 0x00000000780a7223 */ /* 0x101fe20000010803 */
[----:B------:R-:W-:Y:S01]  /*cea0*/  FMNMX.FTZ R21, R151, R4, !PT ;  /* 0x0000000497157209 */ /* 0x000fe20007810000 */
[-CC-:B------:R-:W-:Y:S01]  /*ceb0*/  FFMA.FTZ R12, R124, R0.reuse, -R3.reuse ;  /* 0x000000007c0c7223 */ /* 0x180fe20000010803 */
[----:B------:R-:W-:Y:S01]  /*cec0*/  FFMA.FTZ R18, R125, R0, -R3 ;  /* 0x000000007d127223 */ /* 0x000fe20000010803 */
[----:B------:R-:W-:Y:S01]  /*ced0*/  MUFU.EX2 R2, R2 ;  /* 0x0000000200027308 */ /* 0x000fe20000000800 */
[----:B------:R-:W-:-:S04]  /*cee0*/  FMNMX.FTZ R4, R138, R21, !PT ;  /* 0x000000158a047209 */ /* 0x000fc80007810000 */
[----:B------:R-:W-:-:S03]  /*cef0*/  FMNMX.FTZ R153, R139, R4, !PT ;  /* 0x000000048b997209 */ /* 0x000fc60007810000 */
[----:B------:R-:W0:Y:S01]  /*cf00*/  MUFU.EX2 R9, R9 ;  /* 0x0000000900097308 */ /* 0x000e220000000800 */
[----:B------:R-:W-:-:S04]  /*cf10*/  FMNMX.FTZ R4, R142, R153, !PT ;  /* 0x000000998e047209 */ /* 0x000fc80007810000 */
[----:B------:R-:W-:-:S03]  /*cf20*/  FMNMX.FTZ R153, R143, R4, !PT ;  /* 0x000000048f997209 */ /* 0x000fc60007810000 */
[----:B------:R-:W-:Y:S01]  /*cf30*/  MUFU.EX2 R13, R13 ;  /* 0x0000000d000d7308 */ /* 0x000fe20000000800 */
[----:B------:R-:W-:-:S04]  /*cf40*/  FMNMX.FTZ R4, R130, R153, !PT ;  /* 0x0000009982047209 */ /* 0x000fc80007810000 */
[----:B------:R-:W-:Y:S01]  /*cf50*/  FMNMX.FTZ R153, R131, R4, !PT ;  /* 0x0000000483997209 */ /* 0x000fe20007810000 */
[----:B------:R-:W-:Y:S02]  /*cf60*/  WARPGROUP.DEPBAR.LE gsb0, 0x0 ;  /* 0x00008000000079c5 */ /* 0x000fe40000010000 */
[----:B------:R-:W-:Y:S01]  /*cf70*/  WARPGROUP.ARRIVE ;  /* 0x00000000000079c5 */ /* 0x000fe20000000000 */
[----:B------:R-:W-:Y:S01]  /*cf80*/  FMNMX.FTZ R4, R134, R153, !PT ;  /* 0x0000009986047209 */ /* 0x000fe20007810000 */
[-CC-:B------:R-:W-:Y:S01]  /*cf90*/  FFMA.FTZ R200, R169, R0.reuse, -R3.reuse ;  /* 0x00000000a9c87223 */ /* 0x180fe20000010803 */
[----:B------:R-:W-:Y:S01]  /*cfa0*/  FFMA.FTZ R202, R172, R0, -R3 ;  /* 0x00000000acca7223 */ /* 0x000fe20000010803 */
[----:B0-----:R-:W-:Y:S01]  /*cfb0*/  FFMA.FTZ R7, R2, R7, R9 ;  /* 0x0000000702077223 */ /* 0x001fe20000010009 */
[----:B------:R-:W-:Y:S01]  /*cfc0*/  FMNMX.FTZ R153, R135, R4, !PT ;  /* 0x0000000487997209 */ /* 0x000fe20007810000 */
[----:B------:R-:W-:Y:S01]  /*cfd0*/  HGMMA.64x192x16.F32 R24, R196, gdesc[UR4].tnspB, R24, gsb0 ;  /* 0x42e00004c4187df0 */ /* 0x000fe20008000818 */
[----:B------:R-:W-:Y:S01]  /*cfe0*/  UIADD3 UR6, UR10, 0x100, URZ ;  /* 0x000001000a067890 */ /* 0x000fe2000fffe03f */
[----:B------:R-:W0:Y:S01]  /*cff0*/  MUFU.EX2 R200, R200 ;  /* 0x000000c800c87308 */ /* 0x000e220000000800 */
[----:B------:R-:W-:Y:S01]  /*d000*/  UMOV UR7, 0x40000040 ;  /* 0x4000004000077882 */ /* 0x000fe20000000000 */
[----:B------:R-:W-:-:S04]  /*d010*/  FMNMX.FTZ R4, R122, R153, !PT ;  /* 0x000000997a047209 */ /* 0x000fc80007810000 */
[----:B------:R-:W-:Y:S02]  /*d020*/  FMNMX.FTZ R153, R123, R4, !PT ;  /* 0x000000047b997209 */ /* 0x000fe40007810000 */
[----:B------:R-:W-:Y:S02]  /*d030*/  MUFU.EX2 R202, R202 ;  /* 0x000000ca00ca7308 */ /* 0x000fe40000000800 */
[----:B------:R-:W-:-:S04]  /*d040*/  FMNMX.FTZ R4, R126, R153, !PT ;  /* 0x000000997e047209 */ /* 0x000fc80007810000 */
[----:B------:R-:W-:Y:S02]  /*d050*/  FMNMX.FTZ R4, R127, R4, !PT ;  /* 0x000000047f047209 */ /* 0x000fe40007810000 */
[----:B------:R-:W-:Y:S01]  /*d060*/  MUFU.EX2 R15, R161 ;  /* 0x000000a1000f7308 */ /* 0x000fe20000000800 */
[C---:B0-----:R-:W-:Y:S01]  /*d070*/  FADD.FTZ R7, R200.reuse, R7 ;  /* 0x00000007c8077221 */ /* 0x041fe20000010000 */
[----:B------:R-:W-:Y:S01]  /*d080*/  F2FP.F16.F32.PACK_AB R200, R200, R9 ;  /* 0x00000009c8c8723e */ /* 0x000fe200000000ff */
[----:B------:R-:W0:Y:S05]  /*d090*/  SHFL.BFLY PT, R153, R4, 0x2, 0x1f ;  /* 0x0c401f0004997f89 */ /* 0x000e2a00000e0000 */
[----:B------:R-:W-:Y:S08]  /*d0a0*/  MUFU.EX2 R17, R165 ;  /* 0x000000a500117308 */ /* 0x000ff00000000800 */
[----:B------:R-:W-:Y:S08]  /*d0b0*/  MUFU.EX2 R21, R157 ;  /* 0x0000009d00157308 */ /* 0x000ff00000000800 */
[----:B------:R-:W-:Y:S01]  /*d0c0*/  MUFU.EX2 R145, R145 ;  /* 0x0000009100917308 */ /* 0x000fe20000000800 */
[----:B0-----:R-:W-:-:S05]  /*d0d0*/  FMNMX.FTZ R153, R4, R153, !PT ;  /* 0x0000009904997209 */ /* 0x001fca0007810000 */
[----:B------:R-:W0:Y:S02]  /*d0e0*/  SHFL.BFLY PT, R4, R153, 0x1, 0x1f ;  /* 0x0c201f0099047f89 */ /* 0x000e2400000e0000 */
[----:B------:R-:W-:Y:S08]  /*d0f0*/  MUFU.EX2 R149, R149 ;  /* 0x0000009500957308 */ /* 0x000ff00000000800 */
[----:B------:R-:W-:Y:S08]  /*d100*/  MUFU.EX2 R137, R137 ;  /* 0x0000008900897308 */ /* 0x000ff00000000800 */
[----:B------:R-:W-:Y:S01]  /*d110*/  MUFU.EX2 R141, R141 ;  /* 0x0000008d008d7308 */ /* 0x000fe20000000800 */
[----:B0-----:R-:W-:-:S07]  /*d120*/  FMNMX.FTZ R4, R153, R4, !PT ;  /* 0x0000000499047209 */ /* 0x001fce0007810000 */
        /* <DEDUP_REMOVED lines=19> */
[----:B------:R-:W-:-:S05]  /*d260*/  FFMA.FTZ R126, R126, R0, -R125 ;  /* 0x000000007e7e7223 */ /* 0x000fca000001087d */
        /* <DEDUP_REMOVED lines=44> */
[----:B------:R-:W-:Y:S01]  /*d530*/  FFMA.FTZ R191, R150, R0, -R125 ;  /* 0x0000000096bf7223 */ /* 0x000fe2000001087d */
        /* <DEDUP_REMOVED lines=16> */
[----:B------:R-:W-:Y:S01]  /*d640*/  @!P1 LEA R136, R136, UR60, 0x3 ;  /* 0x0000003c88889c11 */ /* 0x000fe2000f8e18ff */
[----:B------:R-:W-:Y:S01]  /*d650*/  UMOV UR7, 0x40000040 ;  /* 0x4000004000077882 */ /* 0x000fe20000000000 */
[----:B------:R-:W-:Y:S03]  /*d660*/  MUFU.EX2 R184, R184 ;  /* 0x000000b800b87308 */ /* 0x000fe60000000800 */
[----:B------:R-:W-:-:S05]  /*d670*/  @!P1 VIADD R136, R136, 0x36840 ;  /* 0x0003684088889836 */ /* 0x000fca0000000000 */
[----:B------:R-:W-:Y:S01]  /*d680*/  @!P1 PRMT R140, RZ, 0x654, R136 ;  /* 0x00000654ff8c9816 */ /* 0x000fe20000000088 */
        /* <DEDUP_REMOVED lines=14> */
[----:B------:R-:W-:-:S04]  /*d770*/  UIADD3 UR6, UR38, -0x1, URZ ;  /* 0xffffffff26067890 */ /* 0x000fc8000fffe03f */
[----:B------:R-:W0:Y:S03]  /*d780*/  MUFU.EX2 R3, R3 ;  /* 0x0000000300037308 */ /* 0x000e260000000800 */
[----:B------:R-:W-:-:S05]  /*d790*/  UMOV UR38, UR6 ;  /* 0x0000000600267c82 */ /* 0x000fca0008000000 */
[----:B------:R-:W1:Y:S08]  /*d7a0*/  MUFU.EX2 R18, R175 ;  /* 0x000000af00127308 */ /* 0x000e700000000800 */
[----:B------:R-:W2:Y:S01]  /*d7b0*/  MUFU.EX2 R128, R128 ;  /* 0x0000008000807308 */ /* 0x000ea20000000800 */
[----:B0-----:R-:W-:-:S04]  /*d7c0*/  FFMA.FTZ R6, R3, R6, R14 ;  /* 0x0000000603067223 */ /* 0x001fc8000001000e */
[----:B------:R-:W-:Y:S01]  /*d7d0*/  FADD.FTZ R138, R201, R6 ;  /* 0x00000006c98a7221 */ /* 0x000fe20000010000 */
[-CC-:B------:R-:W-:Y:S01]  /*d7e0*/  FFMA.FTZ R6, R139, R0.reuse, -R125.reuse ;  /* 0x000000008b067223 */ /* 0x180fe2000001087d */
[----:B------:R-:W-:Y:S01]  /*d7f0*/  FFMA.FTZ R125, R127, R0, -R125 ;  /* 0x000000007f7d7223 */ /* 0x000fe2000001087d */
[----:B------:R-:W0:Y:S01]  /*d800*/  MUFU.EX2 R132, R132 ;  /* 0x0000008400847308 */ /* 0x000e220000000800 */
[----:B------:R-:W-:-:S07]  /*d810*/  F2FP.F16.F32.PACK_AB R201, R201, R14 ;  /* 0x0000000ec9c9723e */ /* 0x000fce00000000ff */
[----:B------:R-:W3:Y:S08]  /*d820*/  MUFU.EX2 R6, R6 ;  /* 0x0000000600067308 */ /* 0x000ef00000000800 */
[----:B------:R-:W4:Y:S08]  /*d830*/  MUFU.EX2 R180, R180 ;  /* 0x000000b400b47308 */ /* 0x000f300000000800 */
[----:B------:R-:W5:Y:S08]  /*d840*/  MUFU.EX2 R181, R130 ;  /* 0x0000008200b57308 */ /* 0x000f700000000800 */
[----:B------:R-:W5:Y:S08]  /*d850*/  MUFU.EX2 R182, R182 ;  /* 0x000000b600b67308 */ /* 0x000f700000000800 */
[----:B------:R-:W5:Y:S08]  /*d860*/  MUFU.EX2 R183, R134 ;  /* 0x0000008600b77308 */ /* 0x000f700000000800 */
[----:B------:R-:W-:Y:S01]  /*d870*/  MUFU.EX2 R125, R125 ;  /* 0x0000007d007d7308 */ /* 0x000fe20000000800 */
[----:B------:R-:W-:-:S02]  /*d880*/  WARPGROUP.DEPBAR.LE gsb0, 0x0 ;  /* 0x00008000000079c5 */ /* 0x000fc40000010000 */
[----:B------:R1:W-:Y:S05]  /*d890*/  @!P1 SYNCS.ARRIVE.TRANS64.RED.A1T0 RZ, [R140+URZ], RZ ;  /* 0x000000ff8cff99a7 */ /* 0x0003ea000810043f */
[----:B------:R-:W5:Y:S01]  /*d8a0*/  MUFU.EX2 R177, R122 ;  /* 0x0000007a00b17308 */ /* 0x000f620000000800 */
[----:B------:R-:W-:Y:S02]  /*d8b0*/  F2FP.F16.F32.PACK_AB R178, R11, R12 ;  /* 0x0000000c0bb2723e */ /* 0x000fe400000000ff */
[----:B------:R-:W-:Y:S01]  /*d8c0*/  F2FP.F16.F32.PACK_AB R176, R121, R10 ;  /* 0x0000000a79b0723e */ /* 0x000fe200000000ff */
[----:B-1----:R-:W-:-:S04]  /*d8d0*/  @!P1 VIADD R140, R144, 0x36860 ;  /* 0x00036860908c9836 */ /* 0x002fc80000000000 */
[----:B------:R-:W1:Y:S01]  /*d8e0*/  MUFU.EX2 R179, R126 ;  /* 0x0000007e00b37308 */ /* 0x000e620000000800 */
[----:B------:R-:W-:-:S04]  /*d8f0*/  @!P1 PRMT R140, RZ, 0x654, R140 ;  /* 0x00000654ff8c9816 */ /* 0x000fc8000000008c */
[----:B------:R2:W-:Y:S02]  /*d900*/  @!P1 SYNCS.ARRIVE.TRANS64.RED.A1T0 RZ, [R140+URZ], RZ ;  /* 0x000000ff8cff99a7 */ /* 0x0005e4000810043f */
[----:B--2---:R-:W-:Y:S01]  /*d910*/  FADD.FTZ R140, R202, R7 ;  /* 0x00000007ca8c7221 */ /* 0x004fe20000010000 */
[----:B------:R-:W-:Y:S01]  /*d920*/  FADD.FTZ R7, R203, R138 ;  /* 0x0000008acb077221 */ /* 0x000fe20000010000 */
[C---:B------:R-:W-:Y:S02]  /*d930*/  F2FP.F16.F32.PACK_AB R203, R18.reuse, R203 ;  /* 0x000000cb12cb723e */ /* 0x040fe400000000ff */
[C---:B------:R-:W-:Y:S01]  /*d940*/  FADD.FTZ R139, R13.reuse, R140 ;  /* 0x0000008c0d8b7221 */ /* 0x040fe20000010000 */
[----:B------:R-:W-:Y:S01]  /*d950*/  FADD.FTZ R138, R18, R7 ;  /* 0x00000007128a7221 */ /* 0x000fe20000010000 */
        /* <DEDUP_REMOVED lines=29> */
[C---:B0-----:R-:W-:Y:S01]  /*db30*/  FADD.FTZ R14, R132.reuse, R7 ;  /* 0x00000007840e7221 */ /* 0x041fe20000010000 */
        /* <DEDUP_REMOVED lines=9> */
[----:B---3--:R-:W-:-:S02]  /*dbd0*/  F2FP.F16.F32.PACK_AB R185, R6, R185 ;  /* 0x000000b906b9723e */ /* 0x008fc400000000ff */
[C---:B------:R-:W-:Y:S01]  /*dbe0*/  FADD.FTZ R9, R137.reuse, R18 ;  /* 0x0000001289097221 */ /* 0x040fe20000010000 */
[----:B------:R-:W-:Y:S01]  /*dbf0*/  FADD.FTZ R14, R6, R7 ;  /* 0x00000007060e7221 */ /* 0x000fe20000010000 */
[----:B------:R-:W-:Y:S02]  /*dc00*/  F2FP.F16.F32.PACK_AB R184, R137, R184 ;  /* 0x000000b889b8723e */ /* 0x000fe400000000ff */
[----:B------:R-:W-:Y:S01]  /*dc10*/  FADD.FTZ R18, R186, R9 ;  /* 0x00000009ba127221 */ /* 0x000fe20000010000 */
[----:B------:R-:W-:Y:S01]  /*dc20*/  FADD.FTZ R14, R187, R14 ;  /* 0x0000000ebb0e7221 */ /* 0x000fe20000010000 */
[C---:B------:R-:W-:Y:S01]  /*dc30*/  F2FP.F16.F32.PACK_AB R186, R141.reuse, R186 ;  /* 0x000000ba8dba723e */ /* 0x040fe200000000ff */
[----:B------:R-:W-:Y:S02]  /*dc40*/  IMAD.MOV.U32 R9, RZ, RZ, R5 ;  /* 0x000000ffff097224 */ /* 0x000fe400078e0005 */
[----:B------:R-:W-:Y:S01]  /*dc50*/  FADD.FTZ R7, R141, R18 ;  /* 0x000000128d077221 */ /* 0x000fe20000010000 */
[C---:B------:R-:W-:Y:S01]  /*dc60*/  FADD.FTZ R14, R143.reuse, R14 ;  /* 0x0000000e8f0e7221 */ /* 0x040fe20000010000 */
[----:B------:R-:W-:-:S02]  /*dc70*/  F2FP.F16.F32.PACK_AB R187, R143, R187 ;  /* 0x000000bb8fbb723e */ /* 0x000fc400000000ff */
[----:B----4-:R-:W-:Y:S01]  /*dc80*/  FADD.FTZ R18, R180, R7 ;  /* 0x00000007b4127221 */ /* 0x010fe20000010000 */
[----:B-----5:R-:W-:Y:S01]  /*dc90*/  FADD.FTZ R14, R181, R14 ;  /* 0x0000000eb50e7221 */ /* 0x020fe20000010000 */
        /* <DEDUP_REMOVED lines=12> */
[----:B------:R-:W-:Y:S02]  /*dd60*/  F2FP.F16.F32.PACK_AB R177, R123, R177 ;  /* 0x000000b17bb1723e */ /* 0x000fe400000000ff */
[----:B------:R-:W-:Y:S01]  /*dd70*/  FADD.FTZ R7, R121, R6 ;  /* 0x0000000679077221 */ /* 0x000fe20000010000 */
[----:B------:R-:W-:-:S03]  /*dd80*/  FADD.FTZ R14, R123, R14 ;  /* 0x0000000e7b0e7221 */ /* 0x000fc60000010000 */
[----:B------:R-:W-:Y:S01]  /*dd90*/  FADD.FTZ R6, R12, R7 ;  /* 0x000000070c067221 */ /* 0x000fe20000010000 */
[----:B-1----:R-:W-:Y:S01]  /*dda0*/  FADD.FTZ R14, R179, R14 ;  /* 0x0000000eb30e7221 */ /* 0x002fe20000010000 */
[----:B------:R-:W-:Y:S02]  /*ddb0*/  F2FP.F16.F32.PACK_AB R179, R125, R179 ;  /* 0x000000b37db3723e */ /* 0x000fe400000000ff */
[----:B------:R-:W-:Y:S01]  /*ddc0*/  FADD.FTZ R7, R11, R6 ;  /* 0x000000060b077221 */ /* 0x000fe20000010000 */
[----:B------:R-:W-:Y:S01]  /*ddd0*/  FADD.FTZ R6, R125, R14 ;  /* 0x0000000e7d067221 */ /* 0x000fe20000010000 */
[----:B------:R-:W-:Y:S01]  /*dde0*/  IMAD.MOV.U32 R11, RZ, RZ, R4 ;  /* 0x000000ffff0b7224 */ /* 0x000fe200078e0004 */
[----:B------:R-:W-:Y:S06]  /*ddf0*/  @P2 BRA `(.L_x_2022) ;  /* 0xffffffc4001c2947 */ /* 0x000fec000383ffff */
.L_x_2013:
        /* <DEDUP_REMOVED lines=99> */
.L_x_2023:
[----:B------:R-:W-:Y:S01]  /*e430*/  ULEA UR5, UR36, UR60, 0x3 ;  /* 0x0000003c24057291 */ /* 0x000fe2000f8e183f */
[----:B------:R-:W-:-:S05]  /*e440*/  IMAD.U32 R2, RZ, RZ, UR61 ;  /* 0x0000003dff027e24 */ /* 0x000fca000f8e00ff */
[----:B------:R-:W-:-:S04]  /*e450*/  SHF.L.U32 R2, R2, 0x1f, RZ ;  /* 0x0000001f02027819 */ /* 0x000fc800000006ff */
[----:B------:R0:W1:Y:S01]  /*e460*/  SYNCS.PHASECHK.TRANS64.TRYWAIT P2, [UR5+0x36850], R2 ;  /* 0x03685002ff0075a7 */ /* 0x0000620008040145 */
[----:B------:R-:W-:Y:S05]  /*e470*/  @!P0 BRA `(.L_x_2024) ;  /* 0x0000000000048947 */ /* 0x000fea0003800000 */
[----:B------:R-:W-:Y:S01]  /*e480*/  BPT.TRAP 0x1 ;  /* 0x000000040000795c */ /* 0x000fe20000300000 */
.L_x_2024:
[----:B-1----:R-:W-:Y:S05]  /*e490*/  @P2 BRA `(.L_x_2025) ;  /* 0x0000000000082947 */ /* 0x002fea0003800000 */
[----:B------:R-:W1:Y:S02]  /*e4a0*/  SYNCS.PHASECHK.TRANS64.TRYWAIT P0, [UR5+0x36850], R2 ;  /* 0x03685002ff0075a7 */ /* 0x000e640008000145 */
[----:B-1----:R-:W-:Y:S05]  /*e4b0*/  @!P0 BRA `(.L_x_2026) ;  /* 0x00000088003c8947 */ /* 0x002fea0003800000 */
.L_x_2025:
[----:B------:R-:W-:Y:S01]  /*e4c0*/  UIADD3 UR60, UR60, 0x400, URZ ;  /* 0x000004003c3c7890 */ /* 0x000fe2000fffe03f */
[----:B------:R-:W-:Y:S01]  /*e4d0*/  WARPGROUP.ARRIVE ;  /* 0x00000000000079c5 */ /* 0x000fe20000000000 */
[----:B------:R-:W-:Y:S01]  /*e4e0*/  UMOV UR7, 0x40000040 ;  /* 0x4000004000077882 */ /* 0x000fe20000000000 */
[----:B-1----:R-:W1:Y:S01]  /*e4f0*/  SHFL.BFLY PT, R3, R6, 0x2, 0x1f ;  /* 0x0c401f0006037f89 */ /* 0x002e6200000e0000 */
[----:B------:R-:W-:Y:S01]  /*e500*/  USHF.R.U32.HI UR60, URZ, 0x4, UR60 ;  /* 0x000000043f3c7899 */ /* 0x000fe2000801163c */
[----:B------:R-:W-:Y:S01]  /*e510*/  IMAD.U32 R17, RZ, RZ, UR5 ;  /* 0x00000005ff117e24 */ /* 0x000fe2000f8e00ff */
[----:B------:R-:W-:Y:S01]  /*e520*/  R2UR UR8, R210 ;  /* 0x00000000d20872ca */ /* 0x000fe200000e0000 */
[----:B0-----:R-:W0:Y:S01]  /*e530*/  SHFL.BFLY PT, R2, R7, 0x2, 0x1f ;  /* 0x0c401f0007027f89 */ /* 0x001e2200000e0000 */
[----:B------:R-:W-:Y:S01]  /*e540*/  ULOP3.LUT UR60, UR60, 0x3fff, URZ, 0xc0, !UPT ;  /* 0x00003fff3c3c7892 */ /* 0x000fe2000f8ec03f */
[----:B------:R-:W-:-:S03]  /*e550*/  IMAD.MOV.U32 R11, RZ, RZ, RZ ;  /* 0x000000ffff0b7224 */ /* 0x000fc600078e00ff */
        /* <DEDUP_REMOVED lines=8> */
[----:B-1----:R-:W-:Y:S01]  /*e5e0*/  FADD.FTZ R8, R3, R6 ;  /* 0x0000000603087221 */ /* 0x002fe20000010000 */
[----:B------:R-:W-:Y:S01]  /*e5f0*/  UMOV UR7, 0x40000040 ;  /* 0x4000004000077882 */ /* 0x000fe20000000000 */
[----:B------:R-:W-:-:S02]  /*e600*/  IMAD.U32 R210, RZ, RZ, UR8 ;  /* 0x00000008ffd27e24 */ /* 0x000fc4000f8e00ff */
[----:B0-----:R-:W-:Y:S01]  /*e610*/  FADD.FTZ R2, R2, R7 ;  /* 0x0000000702027221 */ /* 0x001fe20000010000 */
[----:B------:R-:W-:Y:S01]  /*e620*/  USEL UR36, UR36, URZ, UP0 ;  /* 0x0000003f24247287 */ /* 0x000fe20008000000 */
[----:B------:R-:W0:Y:S04]  /*e630*/  SHFL.BFLY PT, R9, R8, 0x1, 0x1f ;  /* 0x0c201f0008097f89 */ /* 0x000e2800000e0000 */
[----:B------:R-:W1:Y:S01]  /*e640*/  SHFL.BFLY PT, R3, R2, 0x1, 0x1f ;  /* 0x0c201f0002037f89 */ /* 0x000e6200000e0000 */
[----:B0-----:R-:W-:Y:S01]  /*e650*/  FADD.FTZ R15, R8, R9 ;  /* 0x00000009080f7221 */ /* 0x001fe20000010000 */
[----:B------:R-:W-:Y:S01]  /*e660*/  MOV R9, RZ ;  /* 0x000000ff00097202 */ /* 0x000fe20000000f00 */
[----:B-1----:R-:W-:-:S03]  /*e670*/  FADD.FTZ R14, R2, R3 ;  /* 0x00000003020e7221 */ /* 0x002fc60000010000 */
        /* <DEDUP_REMOVED lines=50> */
[-C--:B--2---:R-:W-:Y:S01]  /*e9a0*/  FMUL.FTZ R133, R39, R11.reuse ;  /* 0x0000000b27857220 */ /* 0x084fe20000410000 */
[----:B------:R-:W-:Y:S01]  /*e9b0*/  FMUL.FTZ R129, R43, R11 ;  /* 0x0000000b2b817220 */ /* 0x000fe20000410000 */
[-C--:B0-----:R-:W-:Y:S01]  /*e9c0*/  FMUL.FTZ R120, R32, R9.reuse ;  /* 0x0000000920787220 */ /* 0x081fe20000410000 */
[-C--:B------:R-:W-:Y:S01]  /*e9d0*/  FMUL.FTZ R0, R36, R9.reuse ;  /* 0x0000000924007220 */ /* 0x080fe20000410000 */
[----:B------:R-:W-:Y:S01]  /*e9e0*/  FMUL.FTZ R121, R37, R9 ;  /* 0x0000000925797220 */ /* 0x000fe20000410000 */
        /* <DEDUP_REMOVED lines=91> */
.L_x_1996:
[----:B------:R-:W0:Y:S01]  /*efa0*/  S2R R5, SR_CgaCtaId ;  /* 0x0000000000057919 */ /* 0x000e220000008800 */
[----:B------:R-:W-:Y:S01]  /*efb0*/  MOV R42, 0x400 ;  /* 0x00000400002a7802 */ /* 0x000fe20000000f00 */
[----:B------:R-:W-:Y:S01]  /*efc0*/  BSSY B0, `(.L_x_2027) ;  /* 0x0000274000007945 */ /* 0x000fe20003800000 */
[----:B------:R-:W-:Y:S02]  /*efd0*/  BAR.SYNC.DEFER_BLOCKING 0x5, 0x120 ;  /* 0x0144800000007b1d */ /* 0x000fe40000010000 */
[----:B0-----:R-:W-:-:S05]  /*efe0*/  LEA R42, R5, R42, 0x18 ;  /* 0x0000002a052a7211 */ /* 0x001fca00078ec0ff */
[----:B------:R-:W0:Y:S02]  /*eff0*/  LDS.128 R80, [R42+0x368d0] ;  /* 0x0368d0002a507984 */ /* 0x000e240000000c00 */
[----:B0-----:R-:W-:Y:S02]  /*f000*/  R2UR UR4, R81 ;  /* 0x00000000510472ca */ /* 0x001fe400000e0000 */
[----:B------:R-:W-:-:S11]  /*f010*/  R2UR UR5, R82 ;  /* 0x00000000520572ca */ /* 0x000fd600000e0000 */
[----:B------:R-:W-:Y:S01]  /*f020*/  IMAD.U32 R17, RZ, RZ, UR4 ;  /* 0x00000004ff117e24 */ /* 0x000fe2000f8e00ff */
[----:B------:R-:W-:Y:S06]  /*f030*/  BAR.ARV 0x4, 0x120 ;  /* 0x0104800000007b1d */ /* 0x000fec0000002000 */
[----:B------:R-:W-:Y:S05]  /*f040*/  @P0 BRA `(.L_x_2028) ;  /* 0x0000001800800947 */ /* 0x000fea0003800000 */
[----:B------:R-:W0:Y:S01]  /*f050*/  S2R R5, SR_SWINHI ;  /* 0x0000000000057919 */ /* 0x000e220000002f00 */
[----:B------:R-:W-:Y:S01]  /*f060*/  F2FP.F16.F32.PACK_AB R6, R125, R6 ;  /* 0x000000067d06723e */ /* 0x000fe200000000ff */
[----:B------:R-:W-:Y:S01]  /*f070*/  ULDC.64 UR8, c[0x0][0xbe0] ;  /* 0x0002f80000087ab9 */ /* 0x000fe20000000a00 */
[----:B------:R-:W-:Y:S01]  /*f080*/  R2UR UR6, R208 ;  /* 0x00000000d00672ca */ /* 0x000fe200000e0000 */
[----:B------:R-:W-:Y:S01]  /*f090*/  UISETP.NE.U32.AND UP0, UPT, UR8, URZ, UPT ;  /* 0x0000003f0800728c */ /* 0x000fe2000bf05070 */
[----:B------:R-:W-:Y:S01]  /*f0a0*/  R2UR UR4, R206 ;  /* 0x00000000ce0472ca */ /* 0x000fe200000e0000 */
[----:B------:R-:W-:Y:S01]  /*f0b0*/  ULDC.64 UR12, c[0x0][0x208] ;  /* 0x00008200000c7ab9 */ /* 0x000fe20000000a00 */
[----:B------:R-:W-:Y:S01]  /*f0c0*/  F2FP.F16.F32.PACK_AB R36, R37, R36 ;  /* 0x000000242524723e */ /* 0x000fe200000000ff */
[----:B------:R-:W-:Y:S01]  /*f0d0*/  UISETP.NE.AND.EX UP0, UPT, UR9, URZ, UPT, UP0 ;  /* 0x0000003f0900728c */ /* 0x000fe2000bf05300 */
[----:B------:R-:W-:Y:S02]  /*f0e0*/  F2FP.F16.F32.PACK_AB R37, R47, R38 ;  /* 0x000000262f25723e */ /* 0x000fe400000000ff */
[----:B------:R-:W-:-:S02]  /*f0f0*/  F2FP.F16.F32.PACK_AB R88, R89, R88 ;  /* 0x000000585958723e */ /* 0x000fc400000000ff */
[----:B------:R-:W-:Y:S02]  /*f100*/  F2FP.F16.F32.PACK_AB R38, R85, R84 ;  /* 0x000000545526723e */ /* 0x000fe400000000ff */
[----:B------:R-:W-:Y:S02]  /*f110*/  F2FP.F16.F32.PACK_AB R39, R128, R39 ;  /* 0x000000278027723e */ /* 0x000fe400000000ff */
[----:B------:R-:W-:Y:S01]  /*f120*/  F2FP.F16.F32.PACK_AB R89, R43, R90 ;  /* 0x0000005a2b59723e */ /* 0x000fe200000000ff */
[----:B------:R-:W-:Y:S01]  /*f130*/  USHF.L.U64.HI UR11, UR4, 0x2, UR6 ;  /* 0x00000002040b7899 */ /* 0x000fe20008010206 */
[----:B------:R-:W-:Y:S01]  /*f140*/  F2FP.F16.F32.PACK_AB R96, R97, R96 ;  /* 0x000000606160723e */ /* 0x000fe200000000ff */
[----:B------:R-:W-:Y:S01]  /*f150*/  USHF.L.U32 UR10, UR4, 0x2, URZ ;  /* 0x00000002040a7899 */ /* 0x000fe2000800063f */
[----:B------:R-:W-:Y:S01]  /*f160*/  F2FP.F16.F32.PACK_AB R90, R93, R92 ;  /* 0x0000005c5d5a723e */ /* 0x000fe200000000ff */
[----:B------:R-:W-:Y:S01]  /*f170*/  ULDC.64 UR6, c[0x0][0xbd8] ;  /* 0x0002f60000067ab9 */ /* 0x000fe20000000a00 */
[----:B------:R-:W-:Y:S01]  /*f180*/  F2FP.F16.F32.PACK_AB R91, R86, R91 ;  /* 0x0000005b565b723e */ /* 0x000fe200000000ff */
[----:B------:R-:W-:Y:S01]  /*f190*/  UISETP.NE.U32.AND UP1, UPT, UR6, URZ, UPT ;  /* 0x0000003f0600728c */ /* 0x000fe2000bf25070 */
[----:B------:R-:W-:Y:S01]  /*f1a0*/  F2FP.F16.F32.PACK_AB R97, R99, R98 ;  /* 0x000000626361723e */ /* 0x000fe200000000ff */
[----:B------:R-:W-:Y:S01]  /*f1b0*/  UIADD3 UR4, UP2, UR10, UR6, URZ ;  /* 0x000000060a047290 */ /* 0x000fe2000ff5e03f */
[----:B------:R-:W-:Y:S01]  /*f1c0*/  F2FP.F16.F32.PACK_AB R104, R105, R104 ;  /* 0x000000686968723e */ /* 0x000fe200000000ff */
[----:B------:R-:W-:Y:S01]  /*f1d0*/  UISETP.NE.AND.EX UP1, UPT, UR7, URZ, UPT, UP1 ;  /* 0x0000003f0700728c */ /* 0x000fe2000bf25310 */
[----:B------:R-:W-:Y:S01]  /*f1e0*/  F2FP.F16.F32.PACK_AB R98, R101, R100 ;  /* 0x000000646562723e */ /* 0x000fe200000000ff */
[----:B------:R-:W-:Y:S01]  /*f1f0*/  @UP0 UIADD3 UR6, UP3, UR10, UR8, URZ ;  /* 0x000000080a060290 */ /* 0x000fe2000ff7e03f */
[----:B------:R-:W-:Y:S01]  /*f200*/  F2FP.F16.F32.PACK_AB R99, R103, R102 ;  /* 0x000000666763723e */ /* 0x000fe200000000ff */
[----:B------:R-:W-:Y:S01]  /*f210*/  UIADD3.X UR8, UR11, UR7, URZ, UP2, !UPT ;  /* 0x000000070b087290 */ /* 0x000fe200097fe43f */
[----:B------:R-:W-:-:S02]  /*f220*/  MOV R18, R42 ;  /* 0x0000002a00127202 */ /* 0x000fc40000000f00 */
[----:B0-----:R-:W-:Y:S01]  /*f230*/  MOV R19, R5 ;  /* 0x0000000500137202 */ /* 0x001fe20000000f00 */
[----:B------:R-:W-:Y:S01]  /*f240*/  @UP0 UIADD3.X UR7, UR11, UR9, URZ, UP3, !UPT ;  /* 0x000000090b070290 */ /* 0x000fe20009ffe43f */
[----:B------:R-:W-:Y:S02]  /*f250*/  F2FP.F16.F32.PACK_AB R105, R107, R106 ;  /* 0x0000006a6b69723e */ /* 0x000fe400000000ff */
[----:B------:R-:W-:Y:S01]  /*f260*/  F2FP.F16.F32.PACK_AB R112, R113, R112 ;  /* 0x000000707170723e */ /* 0x000fe200000000ff */
[----:B------:R-:W-:Y:S01]  /*f270*/  IMAD.WIDE R4, R213, 0x2, R18 ;  /* 0x00000002d5047825 */ /* 0x000fe200078e0212 */
[----:B------:R-:W-:Y:S02]  /*f280*/  F2FP.F16.F32.PACK_AB R106, R109, R108 ;  /* 0x0000006c6d6a723e */ /* 0x000fe400000000ff */
[----:B------:R-:W-:Y:S02]  /*f290*/  F2FP.F16.F32.PACK_AB R107, R111, R110 ;  /* 0x0000006e6f6b723e */ /* 0x000fe400000000ff */
[----:B------:R-:W-:-:S02]  /*f2a0*/  LOP3.LUT R29, R4, 0x380, RZ, 0xc0, !PT ;  /* 0x00000380041d7812 */ /* 0x000fc400078ec0ff */
        /* <DEDUP_REMOVED lines=17> */
[C---:B------:R-:W-:Y:S02]  /*f3c0*/  IADD3 R151, P6, R4.reuse, 0x8040, RZ ;  /* 0x0000804004977810 */ /* 0x040fe40007fde0ff */
[----:B------:R-:W-:Y:S01]  /*f3d0*/  IADD3 R153, P5, R4, 0x8060, RZ ;  /* 0x0000806004997810 */ /* 0x000fe20007fbe0ff */
[--C-:B------:R-:W-:Y:S01]  /*f3e0*/  IMAD.X R31, RZ, RZ, R5.reuse, P1 ;  /* 0x000000ffff1f7224 */ /* 0x100fe200008e0605 */
[----:B------:R-:W-:Y:S01]  /*f3f0*/  LOP3.LUT R4, R29, R4, RZ, 0x3c, !PT ;  /* 0x000000041d047212 */ /* 0x000fe200078e3cff */
[--C-:B------:R-:W-:Y:S01]  /*f400*/  IMAD.X R29, RZ, RZ, R5.reuse, P2 ;  /* 0x000000ffff1d7224 */ /* 0x100fe200010e0605 */
[----:B------:R-:W-:Y:S01]  /*f410*/  LOP3.LUT R8, R81, 0x380, RZ, 0xc0, !PT ;  /* 0x0000038051087812 */ /* 0x000fe200078ec0ff */
[--C-:B------:R-:W-:Y:S01]  /*f420*/  IMAD.X R33, RZ, RZ, R5.reuse, P6 ;  /* 0x000000ffff217224 */ /* 0x100fe200030e0605 */
[----:B------:R-:W-:Y:S01]  /*f430*/  LOP3.LUT R10, R87, 0x380, RZ, 0xc0, !PT ;  /* 0x00000380570a7812 */ /* 0x000fe200078ec0ff */
[----:B------:R-:W-:Y:S01]  /*f440*/  IMAD.X R35, RZ, RZ, R5, P5 ;  /* 0x000000ffff237224 */ /* 0x000fe200028e0605 */
[----:B------:R-:W-:-:S02]  /*f450*/  MOV R134, R4 ;  /* 0x0000000400867202 */ /* 0x000fc40000000f00 */
[----:B------:R-:W-:Y:S02]  /*f460*/  LOP3.LUT R12, R95, 0x380, RZ, 0xc0, !PT ;  /* 0x000003805f0c7812 */ /* 0x000fe400078ec0ff */
[----:B------:R-:W-:Y:S02]  /*f470*/  LOP3.LUT R14, R139, 0x380, RZ, 0xc0, !PT ;  /* 0x000003808b0e7812 */ /* 0x000fe400078ec0ff */
[----:B------:R-:W-:Y:S02]  /*f480*/  F2FP.F16.F32.PACK_AB R5, R32, R137 ;  /* 0x000000892005723e */ /* 0x000fe400000000ff */
[----:B------:R-:W-:Y:S02]  /*f490*/  LOP3.LUT R24, R143, 0x380, RZ, 0xc0, !PT ;  /* 0x000003808f187812 */ /* 0x000fe400078ec0ff */
[----:B------:R-:W-:Y:S02]  /*f4a0*/  LOP3.LUT R26, R145, 0x380, RZ, 0xc0, !PT ;  /* 0x00000380911a7812 */ /* 0x000fe400078ec0ff */
[----:B------:R-:W-:-:S02]  /*f4b0*/  LOP3.LUT R32, R149, 0x380, RZ, 0xc0, !PT ;  /* 0x0000038095207812 */ /* 0x000fc400078ec0ff */
[----:B------:R-:W-:Y:S02]  /*f4c0*/  LOP3.LUT R20, R141, 0x380, RZ, 0xc0, !PT ;  /* 0x000003808d147812 */ /* 0x000fe400078ec0ff */
[----:B------:R-:W-:Y:S02]  /*f4d0*/  LOP3.LUT R28, R147, 0x380, RZ, 0xc0, !PT ;  /* 0x00000380931c7812 */ /* 0x000fe400078ec0ff */
[----:B------:R-:W-:Y:S02]  /*f4e0*/  LOP3.LUT R34, R151, 0x380, RZ, 0xc0, !PT ;  /* 0x0000038097227812 */ /* 0x000fe400078ec0ff */
[----:B------:R-:W-:Y:S02]  /*f4f0*/  SHF.R.U64 R8, R8, 0x3, RZ ;  /* 0x0000000308087819 */ /* 0x000fe400000012ff */
[----:B------:R-:W-:Y:S02]  /*f500*/  SHF.R.U64 R10, R10, 0x3, RZ ;  /* 0x000000030a0a7819 */ /* 0x000fe400000012ff */
[----:B------:R-:W-:-:S02]  /*f510*/  LOP3.LUT R80, R153, 0x380, RZ, 0xc0, !PT ;  /* 0x0000038099507812 */ /* 0x000fc400078ec0ff */
[----:B------:R-:W-:Y:S02]  /*f520*/  SHF.R.U64 R12, R12, 0x3, RZ ;  /* 0x000000030c0c7819 */ /* 0x000fe400000012ff */
[----:B------:R-:W-:Y:S02]  /*f530*/  SHF.R.U64 R14, R14, 0x3, RZ ;  /* 0x000000030e0e7819 */ /* 0x000fe400000012ff */
[----:B------:R-:W-:Y:S02]  /*f540*/  F2FP.F16.F32.PACK_AB R4, R122, R7 ;  /* 0x000000077a04723e */ /* 0x000fe400000000ff */
[----:B------:R-:W-:Y:S02]  /*f550*/  SHF.R.U64 R24, R24, 0x3, RZ ;  /* 0x0000000318187819 */ /* 0x000fe400000012ff */
[----:B------:R-:W-:Y:S02]  /*f560*/  SHF.R.U64 R26, R26, 0x3, RZ ;  /* 0x000000031a1a7819 */ /* 0x000fe400000012ff */
[----:B------:R-:W-:-:S02]  /*f570*/  SHF.R.U64 R32, R32, 0x3, RZ ;  /* 0x0000000320207819 */ /* 0x000fc400000012ff */
[----:B------:R-:W-:Y:S01]  /*f580*/  F2FP.F16.F32.PACK_AB R7, R135, R30 ;  /* 0x0000001e8707723e */ /* 0x000fe200000000ff */
[----:B------:R-:W-:Y:S01]  /*f590*/  BAR.SYNC.DEFER_BLOCKING 0x1, 0x100 ;  /* 0x0044000000007b1d */ /* 0x000fe20000010000 */
[----:B------:R-:W-:Y:S02]  /*f5a0*/  SHF.R.U64 R20, R20, 0x3, RZ ;  /* 0x0000000314147819 */ /* 0x000fe400000012ff */
[----:B------:R-:W-:Y:S02]  /*f5b0*/  SHF.R.U64 R28, R28, 0x3, RZ ;  /* 0x000000031c1c7819 */ /* 0x000fe400000012ff */
[----:B------:R-:W-:Y:S02]  /*f5c0*/  SHF.R.U64 R34, R34, 0x3, RZ ;  /* 0x0000000322227819 */ /* 0x000fe400000012ff */
[----:B------:R-:W-:Y:S02]  /*f5d0*/  LOP3.LUT R8, R8, R81, RZ, 0x3c, !PT ;  /* 0x0000005108087212 */ /* 0x000fe400078e3cff */
[----:B------:R-:W-:-:S02]  /*f5e0*/  LOP3.LUT R10, R10, R87, RZ, 0x3c, !PT ;  /* 0x000000570a0a7212 */ /* 0x000fc400078e3cff */
[----:B------:R-:W-:Y:S02]  /*f5f0*/  SHF.R.U64 R80, R80, 0x3, RZ ;  /* 0x0000000350507819 */ /* 0x000fe400000012ff */
[----:B------:R-:W-:Y:S02]  /*f600*/  LOP3.LUT R12, R12, R95, RZ, 0x3c, !PT ;  /* 0x0000005f0c0c7212 */ /* 0x000fe400078e3cff */
[----:B------:R-:W-:Y:S02]  /*f610*/  LOP3.LUT R14, R14, R139, RZ, 0x3c, !PT ;  /* 0x0000008b0e0e7212 */ /* 0x000fe400078e3cff */
[----:B------:R-:W-:Y:S02]  /*f620*/  LOP3.LUT R24, R24, R143, RZ, 0x3c, !PT ;  /* 0x0000008f18187212 */ /* 0x000fe400078e3cff */
[----:B------:R-:W-:Y:S02]  /*f630*/  LOP3.LUT R26, R26, R145, RZ, 0x3c, !PT ;  /* 0x000000911a1a7212 */ /* 0x000fe400078e3cff */
[----:B------:R-:W-:-:S02]  /*f640*/  LOP3.LUT R30, R32, R149, RZ, 0x3c, !PT ;  /* 0x00000095201e7212 */ /* 0x000fc400078e3cff */
[----:B------:R-:W-:Y:S01]  /*f650*/  LOP3.LUT R20, R20, R141, RZ, 0x3c, !PT ;  /* 0x0000008d14147212 */ /* 0x000fe200078e3cff */
[----:B------:R0:W-:Y:S01]  /*f660*/  STSM.16.M88.4 [R134], R4 ;  /* 0x0000000486007844 */ /* 0x0001e20000000200 */
[----:B------:R-:W-:Y:S02]  /*f670*/  LOP3.LUT R28, R28, R147, RZ, 0x3c, !PT ;  /* 0x000000931c1c7212 */ /* 0x000fe400078e3cff */
[----:B------:R-:W-:Y:S02]  /*f680*/  LOP3.LUT R32, R34, R151, RZ, 0x3c, !PT ;  /* 0x0000009722207212 */ /* 0x000fe400078e3cff */
[----:B------:R-:W-:Y:S02]  /*f690*/  LOP3.LUT R34, R80, R153, RZ, 0x3c, !PT ;  /* 0x0000009950227212 */ /* 0x000fe400078e3cff */
[----:B------:R-:W-:Y:S02]  /*f6a0*/  MOV R132, R8 ;  /* 0x0000000800847202 */ /* 0x000fe40000000f00 */
[----:B------:R-:W-:-:S02]  /*f6b0*/  MOV R125, R10 ;  /* 0x0000000a007d7202 */ /* 0x000fc40000000f00 */
[----:B------:R-:W-:Y:S02]  /*f6c0*/  MOV R122, R12 ;  /* 0x0000000c007a7202 */ /* 0x000fe40000000f00 */
[----:B------:R-:W-:Y:S02]  /*f6d0*/  MOV R95, R14 ;  /* 0x0000000e005f7202 */ /* 0x000fe40000000f00 */
[----:B------:R-:W-:Y:S02]  /*f6e0*/  F2FP.F16.F32.PACK_AB R8, R41, R40 ;  /* 0x000000282908723e */ /* 0x000fe400000000ff */
[----:B0-----:R-:W-:Y:S02]  /*f6f0*/  F2FP.F16.F32.PACK_AB R4, R123, R120 ;  /* 0x000000787b04723e */ /* 0x001fe400000000ff */
[----:B------:R-:W-:Y:S02]  /*f700*/  F2FP.F16.F32.PACK_AB R5, R130, R127 ;  /* 0x0000007f8205723e */ /* 0x000fe400000000ff */
[----:B------:R-:W-:-:S02]  /*f710*/  F2FP.F16.F32.PACK_AB R6, R121, R0 ;  /* 0x000000007906723e */ /* 0x000fc400000000ff */
[----:B------:R-:W-:Y:S02]  /*f720*/  F2FP.F16.F32.PACK_AB R7, R133, R126 ;  /* 0x0000007e8507723e */ /* 0x000fe400000000ff */
[----:B------:R-:W-:Y:S02]  /*f730*/  F2FP.F16.F32.PACK_AB R9, R129, R124 ;  /* 0x0000007c8109723e */ /* 0x000fe400000000ff */
[----:B------:R-:W-:Y:S01]  /*f740*/  F2FP.F16.F32.PACK_AB R10, R45, R44 ;  /* 0x0000002c2d0a723e */ /* 0x000fe200000000ff */
[----:B------:R0:W-:Y:S01]  /*f750*/  STSM.16.M88.4 [R132], R4 ;  /* 0x0000000484007844 */ /* 0x0001e20000000200 */
[----:B------:R-:W-:Y:S02]  /*f760*/  F2FP.F16.F32.PACK_AB R11, R131, R46 ;  /* 0x0000002e830b723e */ /* 0x000fe400000000ff */
[----:B------:R-:W-:Y:S02]  /*f770*/  MOV R87, R24 ;  /* 0x0000001800577202 */ /* 0x000fe40000000f00 */
[----:B------:R-:W-:Y:S01]  /*f780*/  MOV R82, R26 ;  /* 0x0000001a00527202 */ /* 0x000fe20000000f00 */
[----:B------:R1:W-:Y:S01]  /*f790*/  STSM.16.M88.4 [R125], R8 ;  /* 0x000000087d007844 */ /* 0x0003e20000000200 */
[----:B------:R-:W-:-:S02]  /*f7a0*/  F2FP.F16.F32.PACK_AB R12, R49, R48 ;  /* 0x00000030310c723e */ /* 0x000fc400000000ff */
[----:B------:R-:W-:Y:S02]  /*f7b0*/  F2FP.F16.F32.PACK_AB R13, R51, R50 ;  /* 0x00000032330d723e */ /* 0x000fe400000000ff */
[----:B------:R-:W-:Y:S02]  /*f7c0*/  F2FP.F16.F32.PACK_AB R14, R53, R52 ;  /* 0x00000034350e723e */ /* 0x000fe400000000ff */
[----:B------:R-:W-:Y:S02]  /*f7d0*/  F2FP.F16.F32.PACK_AB R15, R55, R54 ;  /* 0x00000036370f723e */ /* 0x000fe400000000ff */
[----:B------:R-:W-:Y:S01]  /*f7e0*/  MOV R94, R20 ;  /* 0x00000014005e7202 */ /* 0x000fe20000000f00 */
[----:B0-----:R-:W-:Y:S01]  /*f7f0*/  IMAD.U32 R5, RZ, RZ, UR8 ;  /* 0x00000008ff057e24 */ /* 0x001fe2000f8e00ff */
[----:B------:R-:W-:Y:S01]  /*f800*/  MOV R81, R28 ;  /* 0x0000001c00517202 */ /* 0x000fe20000000f00 */
[----:B------:R-:W-:Y:S01]  /*f810*/  STSM.16.M88.4 [R122], R12 ;  /* 0x0000000c7a007844 */ /* 0x000fe20000000200 */
        /* <DEDUP_REMOVED lines=21> */
[----:B------:R-:W-:Y:S01]  /*f970*/  PLOP3.LUT P0, PT, PT, PT, UP1, 0x80, 0x0 ;  /* 0x000000000000781c */ /* 0x000fe20003f0f018 */
[----:B------:R2:W-:Y:S01]  /*f980*/  STSM.16.M88.4 [R82], R36 ;  /* 0x0000002452007844 */ /* 0x0005e20000000200 */
[----:B------:R-:W-:-:S02]  /*f990*/  PLOP3.LUT P1, PT, PT, PT, UP0, 0x80, 0x0 ;  /* 0x000000000000781c */ /* 0x000fc40003f2f008 */
[----:B------:R-:W-:Y:S01]  /*f9a0*/  MOV R4, UR4 ;  /* 0x0000000400047c02 */ /* 0x000fe20008000f00 */
[----:B------:R2:W-:Y:S04]  /*f9b0*/  STSM.16.M88.4 [R81], R88 ;  /* 0x0000005851007844 */ /* 0x0005e80000000200 */
[----:B------:R2:W-:Y:S04]  /*f9c0*/  STSM.16.M88.4 [R80], R96 ;  /* 0x0000006050007844 */ /* 0x0005e80000000200 */
[----:B------:R2:W-:Y:S04]  /*f9d0*/  STSM.16.M88.4 [R21], R104 ;  /* 0x0000006815007844 */ /* 0x0005e80000000200 */
[----:B------:R2:W-:Y:S01]  /*f9e0*/  STSM.16.M88.4 [R20], R112 ;  /* 0x0000007014007844 */ /* 0x0005e20000000200 */
[----:B------:R-:W-:Y:S01]  /*f9f0*/  BAR.SYNC.DEFER_BLOCKING 0x1, 0x100 ;  /* 0x0044000000007b1d */ /* 0x000fe20000010000 */
[----:B------:R-:W-:-:S02]  /*fa00*/  IMAD.U32 R6, RZ, RZ, UR6 ;  /* 0x00000006ff067e24 */ /* 0x000fc4000f8e00ff */
[----:B------:R-:W-:-:S03]  /*fa10*/  IMAD.U32 R7, RZ, RZ, UR7 ;  /* 0x00000007ff077e24 */ /* 0x000fc6000f8e00ff */
[----:B------:R-:W3:Y:S04]  /*fa20*/  @P0 LDG.E R0, desc[UR12][R4.64] ;  /* 0x0000000c04000981 */ /* 0x000ee8000c1e1900 */
[----:B------:R-:W4:Y:S01]  /*fa30*/  @P1 LDG.E R6, desc[UR12][R6.64] ;  /* 0x0000000c06061981 */ /* 0x000f22000c1e1900 */
[----:B-1----:R-:W-:Y:S01]  /*fa40*/  IMAD R9, R22, 0x40, R16 ;  /* 0x0000004016097824 */ /* 0x002fe200078e0210 */
[----:B------:R-:W-:Y:S01]  /*fa50*/  UMOV UR4, URZ ;  /* 0x0000003f00047c82 */ /* 0x000fe20008000000 */
[----:B------:R-:W-:Y:S02]  /*fa60*/  ULDC UR10, c[0x0][0xa88] ;  /* 0x0002a200000a7ab9 */ /* 0x000fe40000000800 */
[----:B------:R-:W-:-:S03]  /*fa70*/  IMAD.WIDE R18, R9, 0x2, R18 ;  /* 0x0000000209127825 */ /* 0x000fc600078e0212 */
[----:B0-----:R-:W-:Y:S02]  /*fa80*/  IADD3 R33, P5, R18, 0x1000, RZ ;  /* 0x0000100012217810 */ /* 0x001fe40007fbe0ff */
[----:B---3--:R-:W-:Y:S02]  /*fa90*/  @P0 R2UR UR4, R0 ;  /* 0x00000000000402ca */ /* 0x008fe400000e0000 */
[----:B----4-:R-:W-:Y:S01]  /*faa0*/  @P1 R2UR UR10, R6 ;  /* 0x00000000060a12ca */ /* 0x010fe200000e0000 */
[----:B--2---:R-:W-:-:S14]  /*fab0*/  @P1 BRA `(.L_x_2029) ;  /* 0x00000000001c1947 */ /* 0x004fdc0003800000 */
[----:B------:R-:W-:Y:S05]  /*fac0*/  @!P0 BRA `(.L_x_2029) ;  /* 0x0000000000188947 */ /* 0x000fea0003800000 */
[----:B------:R-:W-:Y:S02]  /*fad0*/  ULDC.64 UR6, c[0x0][0x208] ;  /* 0x0000820000067ab9 */ /* 0x000fe40000000a00 */
[----:B------:R-:W2:Y:S04]  /*fae0*/  LDG.E R6, desc[UR6][R4.64] ;  /* 0x0000000604067981 */ /* 0x000ea8000c1e1900 */
[----:B------:R-:W3:Y:S01]  /*faf0*/  LDG.E R0, desc[UR6][R4.64+0x4] ;  /* 0x0000040604007981 */ /* 0x000ee2000c1e1900 */
[----:B--2---:R-:W-:Y:S02]  /*fb00*/  R2UR UR6, R6 ;  /* 0x00000000060672ca */ /* 0x004fe400000e0000 */
[----:B---3--:R-:W-:-:S13]  /*fb10*/  R2UR UR10, R0 ;  /* 0x00000000000a72ca */ /* 0x008fda00000e0000 */
[----:B------:R-:W-:-:S12]  /*fb20*/  UIADD3 UR10, -UR6, UR10, URZ ;  /* 0x0000000a060a7290 */ /* 0x000fd8000fffe13f */
.L_x_2029:
[----:B------:R-:W-:Y:S01]  /*fb30*/  R2UR UR18, R207 ;  /* 0x00000000cf1272ca */ /* 0x000fe200000e0000 */
[----:B------:R-:W-:Y:S01]  /*fb40*/  ULDC.64 UR12, c[0x0][0xb70] ;  /* 0x0002dc00000c7ab9 */ /* 0x000fe20000000a00 */
[----:B------:R-:W-:Y:S01]  /*fb50*/  R2UR UR16, R208 ;  /* 0x00000000d01072ca */ /* 0x000fe200000e0000 */
[----:B------:R-:W-:Y:S01]  /*fb60*/  USHF.R.S32.HI UR9, URZ, 0x1f, UR4 ;  /* 0x0000001f3f097899 */ /* 0x000fe20008011404 */
[----:B------:R-:W-:Y:S01]  /*fb70*/  R2UR UR15, R206 ;  /* 0x00000000ce0f72ca */ /* 0x000fe200000e0000 */
[----:B------:R-:W-:Y:S01]  /*fb80*/  UMOV UR8, UR4 ;  /* 0x0000000400087c82 */ /* 0x000fe20008000000 */
[----:B------:R-:W-:Y:S01]  /*fb90*/  R2UR UR17, R209 ;  /* 0x00000000d11172ca */ /* 0x000fe200000e0000 */
[----:B------:R-:W-:Y:S01]  /*fba0*/  ULDC.64 UR20, c[0x0][0x208] ;  /* 0x0000820000147ab9 */ /* 0x000fe20000000a00 */
[C---:B------:R-:W-:Y:S02]  /*fbb0*/  IADD3 R5, P3, R18.reuse, 0x3000, RZ ;  /* 0x0000300012057810 */ /* 0x040fe40007f7e0ff */
[----:B------:R-:W-:-:S02]  /*fbc0*/  IADD3 R57, P0, R18, 0x4000, RZ ;  /* 0x0000400012397810 */ /* 0x000fc40007f1e0ff */
[----:B------:R-:W-:Y:S01]  /*fbd0*/  LOP3.LUT R4, R5, 0x380, RZ, 0xc0, !PT ;  /* 0x0000038005047812 */ /* 0x000fe200078ec0ff */
[----:B------:R-:W-:Y:S01]  /*fbe0*/  USHF.R.S32.HI UR14, URZ, 0x1f, UR18 ;  /* 0x0000001f3f0e7899 */ /* 0x000fe20008011412 */
[----:B------:R-:W-:Y:S01]  /*fbf0*/  IADD3 R13, P4, R18, 0x2000, RZ ;  /* 0x00002000120d7810 */ /* 0x000fe20007f9e0ff */
[----:B------:R-:W-:Y:S01]  /*fc00*/  USEL UR16, UR16, URZ, !UP1 ;  /* 0x0000003f10107287 */ /* 0x000fe2000c800000 */
[----:B------:R-:W-:Y:S01]  /*fc10*/  SHF.R.U64 R4, R4, 0x3, RZ ;  /* 0x0000000304047819 */ /* 0x000fe200000012ff */
[----:B------:R-:W-:Y:S01]  /*fc20*/  UIMAD UR11, UR14, UR12, URZ ;  /* 0x0000000c0e0b72a4 */ /* 0x000fe2000f8e023f */
[----:B------:R-:W-:Y:S01]  /*fc30*/  IADD3 R45, P1, R18, 0x5000, RZ ;  /* 0x00005000122d7810 */ /* 0x000fe20007f3e0ff */
[----:B------:R-:W-:Y:S01]  /*fc40*/  UIMAD.WIDE.U32 UR6, UR18, UR12, UR8 ;  /* 0x0000000c120672a5 */ /* 0x000fe2000f8e0008 */
[----:B------:R-:W-:Y:S01]  /*fc50*/  IMAD.U32 R6, RZ, RZ, UR17 ;  /* 0x00000011ff067e24 */ /* 0x000fe2000f8e00ff */
[----:B------:R-:W-:Y:S01]  /*fc60*/  UIMAD UR11, UR18, UR13, UR11 ;  /* 0x0000000d120b72a4 */ /* 0x000fe2000f8e020b */
[----:B------:R-:W-:Y:S01]  /*fc70*/  LOP3.LUT R4, R4, R5, RZ, 0x3c, !PT ;  /* 0x0000000504047212 */ /* 0x000fe200078e3cff */
[----:B------:R-:W-:Y:S01]  /*fc80*/  USEL UR15, UR15, URZ, !UP1 ;  /* 0x0000003f0f0f7287 */ /* 0x000fe2000c800000 */
[----:B------:R-:W-:Y:S01]  /*fc90*/  IMAD R6, R6, 0x80, R205 ;  /* 0x0000008006067824 */ /* 0x000fe200078e02cd */
[----:B------:R-:W-:Y:S01]  /*fca0*/  ULDC.64 UR12, c[0x0][0xb78] ;  /* 0x0002de00000c7ab9 */ /* 0x000fe20000000a00 */
[----:B------:R-:W-:Y:S01]  /*fcb0*/  UIADD3 UR7, UR7, UR11, URZ ;  /* 0x0000000b07077290 */ /* 0x000fe2000fffe03f */
[----:B------:R-:W-:Y:S01]  /*fcc0*/  IADD3 R29, P2, R18, 0x6000, RZ ;  /* 0x00006000121d7810 */ /* 0x000fe20007f5e0ff */
[----:B------:R-:W-:Y:S01]  /*fcd0*/  UIMAD UR8, UR16, UR12, URZ ;  /* 0x0000000c100872a4 */ /* 0x000fe2000f8e023f */
[----:B------:R-:W-:Y:S01]  /*fce0*/  SHF.R.S32.HI R0, RZ, 0x1f, R6 ;  /* 0x0000001fff007819 */ /* 0x000fe20000011406 */
[----:B------:R-:W-:Y:S01]  /*fcf0*/  UIMAD.WIDE.U32 UR6, UR15, UR12, UR6 ;  /* 0x0000000c0f0672a5 */ /* 0x000fe2000f8e0006 */
[----:B------:R-:W-:Y:S01]  /*fd00*/  LOP3.LUT R56, R57, 0x380, RZ, 0xc0, !PT ;  /* 0x0000038039387812 */ /* 0x000fe200078ec0ff */
[----:B------:R-:W-:Y:S01]  /*fd10*/  UIMAD UR8, UR15, UR13, UR8 ;  /* 0x0000000d0f0872a4 */ /* 0x000fe2000f8e0208 */
[----:B------:R-:W-:-:S02]  /*fd20*/  LOP3.LUT R32, R33, 0x380, RZ, 0xc0, !PT ;  /* 0x0000038021207812 */ /* 0x000fc400078ec0ff */
[----:B------:R-:W-:Y:S01]  /*fd30*/  LOP3.LUT R12, R13, 0x380, RZ, 0xc0, !PT ;  /* 0x000003800d0c7812 */ /* 0x000fe200078ec0ff */
[----:B------:R-:W-:Y:S01]  /*fd40*/  ULDC.64 UR12, c[0x0][0xaa0] ;  /* 0x0002a800000c7ab9 */ /* 0x000fe20000000a00 */
[----:B------:R-:W-:Y:S01]  /*fd50*/  IADD3 R5, P6, R6, UR6, RZ ;  /* 0x0000000606057c10 */ /* 0x000fe2000ffde0ff */
[----:B------:R-:W-:Y:S01]  /*fd60*/  IMAD.U32 R7, RZ, RZ, UR8 ;  /* 0x00000008ff077e24 */ /* 0x000fe2000f8e00ff */
[----:B------:R-:W-:Y:S02]  /*fd70*/  LOP3.LUT R44, R45, 0x380, RZ, 0xc0, !PT ;  /* 0x000003802d2c7812 */ /* 0x000fe400078ec0ff */
[----:B------:R-:W-:Y:S02]  /*fd80*/  LOP3.LUT R28, R29, 0x380, RZ, 0xc0, !PT ;  /* 0x000003801d1c7812 */ /* 0x000fe400078ec0ff */
[----:B------:R-:W-:Y:S01]  /*fd90*/  IADD3.X R0, R0, UR7, R7, P6, !PT ;  /* 0x0000000700007c10 */ /* 0x000fe2000b7fe407 */
[----:B------:R-:W-:Y:S01]  /*fda0*/  ULDC.64 UR6, c[0x0][0xb40] ;  /* 0x0002d00000067ab9 */ /* 0x000fe20000000a00 */
[----:B------:R-:W-:-:S02]  /*fdb0*/  SHF.R.U64 R56, R56, 0x3, RZ ;  /* 0x0000000338387819 */ /* 0x000fc400000012ff */
[C---:B------:R-:W-:Y:S02]  /*fdc0*/  LEA R20, P6, R5.reuse, UR6, 0x2 ;  /* 0x0000000605147c11 */ /* 0x040fe4000f8c10ff */
[----:B------:R-:W-:Y:S02]  /*fdd0*/  SHF.R.U64 R32, R32, 0x3, RZ ;  /* 0x0000000320207819 */ /* 0x000fe400000012ff */
[----:B------:R-:W-:Y:S02]  /*fde0*/  SHF.R.U64 R12, R12, 0x3, RZ ;  /* 0x000000030c0c7819 */ /* 0x000fe400000012ff */
[----:B------:R-:W-:Y:S02]  /*fdf0*/  SHF.R.U64 R44, R44, 0x3, RZ ;  /* 0x000000032c2c7819 */ /* 0x000fe400000012ff */
[----:B------:R-:W-:Y:S02]  /*fe00*/  SHF.R.U64 R28, R28, 0x3, RZ ;  /* 0x000000031c1c7819 */ /* 0x000fe400000012ff */
[----:B------:R-:W-:Y:S01]  /*fe10*/  LOP3.LUT R56, R56, R57, RZ, 0x3c, !PT ;  /* 0x0000003938387212 */ /* 0x000fe200078e3cff */
[--C-:B------:R-:W-:Y:S01]  /*fe20*/  IMAD.X R57, RZ, RZ, R19.reuse, P0 ;  /* 0x000000ffff397224 */ /* 0x100fe200000e0613 */
[----:B------:R-:W-:Y:S01]  /*fe30*/  LEA.HI.X R21, R5, UR7, R0, 0x2, P6 ;  /* 0x0000000705157c11 */ /* 0x000fe2000b0f1400 */
[----:B------:R-:W-:Y:S01]  /*fe40*/  VIADD R0, R6, 0x8 ;  /* 0x0000000806007836 */ /* 0x000fe20000000000 */
[----:B------:R-:W-:Y:S01]  /*fe50*/  LOP3.LUT P0, RZ, R211, 0x3, RZ, 0xc0, !PT ;  /* 0x00000003d3ff7812 */ /* 0x000fe2000780c0ff */
        /* <DEDUP_REMOVED lines=9> */
[----:B------:R-:W-:-:S02]  /*fef0*/  IADD3 R9, P6, R18, 0x7000, RZ ;  /* 0x0000700012097810 */ /* 0x000fc40007fde0ff */
[C---:B------:R-:W-:Y:S02]  /*ff00*/  IADD3 R61, P5, R18.reuse, 0x8000, RZ ;  /* 0x00008000123d7810 */ /* 0x040fe40007fbe0ff */
[C---:B------:R-:W-:Y:S02]  /*ff10*/  IADD3 R53, P4, R18.reuse, 0x9000, RZ ;  /* 0x0000900012357810 */ /* 0x040fe40007f9e0ff */
[----:B------:R-:W-:Y:S02]  /*ff20*/  IADD3 R37, P3, R18, 0xa000, RZ ;  /* 0x0000a00012257810 */ /* 0x000fe40007f7e0ff */
[----:B------:R-:W-:Y:S02]  /*ff30*/  ISETP.GE.OR P1, PT, R6, UR10, P0 ;  /* 0x0000000a06007c0c */ /* 0x000fe40008726670 */
[----:B------:R-:W-:Y:S02]  /*ff40*/  IADD3 R7, P2, R18, 0xb000, RZ ;  /* 0x0000b00012077810 */ /* 0x000fe40007f5e0ff */
[----:B------:R-:W-:-:S02]  /*ff50*/  ISETP.GE.OR P0, PT, R0, UR10, P0 ;  /* 0x0000000a00007c0c */ /* 0x000fc40008706670 */
[----:B------:R-:W-:Y:S02]  /*ff60*/  LOP3.LUT R11, R18, 0x380, RZ, 0xc0, !PT ;  /* 0x00000380120b7812 */ /* 0x000fe400078ec0ff */
[----:B------:R-:W-:Y:S02]  /*ff70*/  LOP3.LUT R8, R9, 0x380, RZ, 0xc0, !PT ;  /* 0x0000038009087812 */ /* 0x000fe400078ec0ff */
[----:B------:R-:W-:Y:S02]  /*ff80*/  LOP3.LUT R60, R61, 0x380, RZ, 0xc0, !PT ;  /* 0x000003803d3c7812 */ /* 0x000fe400078ec0ff */
[----:B------:R-:W-:Y:S01]  /*ff90*/  LOP3.LUT R52, R53, 0x380, RZ, 0xc0, !PT ;  /* 0x0000038035347812 */ /* 0x000fe200078ec0ff */
[----:B------:R-:W-:Y:S01]  /*ffa0*/  @!P1 STG.E desc[UR20][R20.64], R3 ;  /* 0x0000000314009986 */ /* 0x000fe2000c101914 */
[----:B------:R-:W-:Y:S02]  /*ffb0*/  LOP3.LUT R36, R37, 0x380, RZ, 0xc0, !PT ;  /* 0x0000038025247812 */ /* 0x000fe400078ec0ff */
[----:B------:R-:W-:Y:S01]  /*ffc0*/  LOP3.LUT R0, R7, 0x380, RZ, 0xc0, !PT ;  /* 0x0000038007007812 */ /* 0x000fe200078ec0ff */
[----:B------:R0:W-:Y:S01]  /*ffd0*/  @!P0 STG.E desc[UR20][R20.64+0x20], R2 ;  /* 0x0000200214008986 */ /* 0x0001e2000c101914 */
[----:B------:R-:W-:-:S02]  /*ffe0*/  SHF.R.U64 R11, R11, 0x3, RZ ;  /* 0x000000030b0b7819 */ /* 0x000fc400000012ff */
[----:B------:R-:W-:Y:S01]  /*fff0*/  SHF.R.U64 R8, R8, 0x3, RZ ;  /* 0x0000000308087819 */ /* 0x000fe200000012ff */
[----:B------:R-:W-:Y:S01]  /*10000*/  UIMAD UR6, UR9, UR12, URZ ;  /* 0x0000000c090672a4 */ /* 0x000fe2000f8e023f */
[----:B------:R-:W-:Y:S01]  /*10010*/  SHF.R.U64 R60, R60, 0x3, RZ ;  /* 0x000000033c3c7819 */ /* 0x000fe200000012ff */
[----:B------:R-:W5:Y:S01]  /*10020*/  LD.E.128 R32, desc[UR20][R32.64] ;  /* 0x0000001420207980 */ /* 0x000f62000c101d00 */
[----:B------:R-:W-:Y:S01]  /*10030*/  SHF.R.U64 R52, R52, 0x3, RZ ;  /* 0x0000000334347819 */ /* 0x000fe200000012ff */
[----:B------:R-:W-:Y:S01]  /*10040*/  ULDC.64 UR8, c[0x0][0xae0] ;  /* 0x0002b80000087ab9 */ /* 0x000fe20000000a00 */
[----:B------:R-:W-:Y:S01]  /*10050*/  SHF.R.U64 R36, R36, 0x3, RZ ;  /* 0x0000000324247819 */ /* 0x000fe200000012ff */
[----:B------:R-:W5:Y:S01]  /*10060*/  LD.E.128 R12, desc[UR20][R12.64] ;  /* 0x000000140c0c7980 */ /* 0x000f62000c101d00 */
[----:B------:R-:W-:Y:S02]  /*10070*/  SHF.R.U64 R0, R0, 0x3, RZ ;  /* 0x0000000300007819 */ /* 0x000fe400000012ff */
[----:B------:R-:W-:-:S02]  /*10080*/  LOP3.LUT R18, R11, R18, RZ, 0x3c, !PT ;  /* 0x000000120b127212 */ /* 0x000fc400078e3cff */
[----:B------:R-:W-:Y:S01]  /*10090*/  IADD3.X R25, RZ, R19, RZ, P2, !PT ;  /* 0x00000013ff197210 */ /* 0x000fe200017fe4ff */
[--C-:B0-----:R-:W-:Y:S01]  /*100a0*/  IMAD.MOV.U32 R2, RZ, RZ, R16.reuse ;  /* 0x000000ffff027224 */ /* 0x101fe200078e0010 */
        /* <DEDUP_REMOVED lines=14> */
[----:B0-----:R-:W-:-:S03]  /*10190*/  IMAD.U32 R19, RZ, RZ, UR12 ;  /* 0x0000000cff137e24 */ /* 0x001fc6000f8e00ff */
        /* <DEDUP_REMOVED lines=15> */
[----:B------:R-:W-:Y:S01]  /*10290*/  VIADD R3, R3, UR6 ;  /* 0x0000000603037c36 */ /* 0x000fe20008000000 */
[----:B------:R-:W-:Y:S01]  /*102a0*/  UIMAD UR10, UR17, -0x80, UR10 ;  /* 0xffffff80110a78a4 */ /* 0x000fe2000f8e020a */
[----:B------:R-:W-:Y:S01]  /*102b0*/  IMAD.U32 R19, RZ, RZ, UR8 ;  /* 0x00000008ff137e24 */ /* 0x000fe2000f8e00ff */
[----:B------:R-:W-:Y:S01]  /*102c0*/  UIMAD UR4, UR18, UR9, UR4 ;  /* 0x00000009120472a4 */ /* 0x000fe2000f8e0204 */
[----:B------:R-:W-:-:S02]  /*102d0*/  ULDC.64 UR6, c[0x0][0xae8] ;  /* 0x0002ba0000067ab9 */ /* 0x000fc40000000a00 */
[----:B------:R-:W-:Y:S01]  /*102e0*/  IMAD.WIDE.U32 R2, R19, UR18, R2 ;  /* 0x0000001213027c25 */ /* 0x000fe2000f8e0002 */
[----:B------:R-:W-:-:S03]  /*102f0*/  ISETP.GE.AND P3, PT, R22, UR10, PT ;  /* 0x0000000a16007c0c */ /* 0x000fc6000bf66270 */
[----:B------:R-:W-:Y:S01]  /*10300*/  VIADD R3, R3, UR4 ;  /* 0x0000000403037c36 */ /* 0x000fe20008000000 */
[----:B------:R-:W-:Y:S01]  /*10310*/  UIMAD UR4, UR16, UR6, URZ ;  /* 0x00000006100472a4 */ /* 0x000fe2000f8e023f */
[----:B------:R-:W-:Y:S02]  /*10320*/  VIADD R42, R42, 0x36820 ;  /* 0x000368202a2a7836 */ /* 0x000fe40000000000 */
[----:B------:R-:W-:Y:S01]  /*10330*/  IMAD.U32 R21, RZ, RZ, UR6 ;  /* 0x00000006ff157e24 */ /* 0x000fe2000f8e00ff */
[----:B------:R-:W-:Y:S01]  /*10340*/  UIMAD UR4, UR15, UR7, UR4 ;  /* 0x000000070f0472a4 */ /* 0x000fe2000f8e0204 */
[C---:B------:R-:W-:Y:S01]  /*10350*/  VIADD R19, R22.reuse, 0x60 ;  /* 0x0000006016137836 */ /* 0x040fe20000000000 */
[----:B------:R-:W-:Y:S01]  /*10360*/  PRMT R42, RZ, 0x654, R42 ;  /* 0x00000654ff2a7816 */ /* 0x000fe2000000002a */
[----:B------:R-:W-:Y:S01]  /*10370*/  IMAD.WIDE.U32 R20, R21, UR15, R2 ;  /* 0x0000000f15147c25 */ /* 0x000fe2000f8e0002 */
[----:B------:R-:W-:Y:S02]  /*10380*/  SHF.R.S32.HI R23, RZ, 0x1f, R22 ;  /* 0x0000001fff177819 */ /* 0x000fe40000011416 */
[----:B------:R-:W-:Y:S01]  /*10390*/  ISETP.GE.AND P2, PT, R19, UR10, PT ;  /* 0x0000000a13007c0c */ /* 0x000fe2000bf46270 */
[C---:B------:R-:W-:Y:S01]  /*103a0*/  VIADD R18, R22.reuse, 0x40 ;  /* 0x0000004016127836 */ /* 0x040fe20000000000 */
[----:B0-----:R0:W-:Y:S01]  /*103b0*/  SYNCS.ARRIVE.TRANS64.RED.A1T0 RZ, [R42+URZ], RZ ;  /* 0x000000ff2aff79a7 */ /* 0x0011e2000810043f */
[----:B------:R-:W-:Y:S01]  /*103c0*/  VIADD R0, R22, 0x20 ;  /* 0x0000002016007836 */ /* 0x000fe20000000000 */
[----:B------:R-:W-:Y:S01]  /*103d0*/  BSSY B1, `(.L_x_2030) ;  /* 0x000001b000017945 */ /* 0x000fe20003800000 */
[----:B------:R-:W-:-:S02]  /*103e0*/  IMAD.U32 R19, RZ, RZ, UR17 ;  /* 0x00000011ff137e24 */ /* 0x000fc4000f8e00ff */
[----:B------:R-:W-:Y:S01]  /*103f0*/  VIADD R43, R21, UR4 ;  /* 0x00000004152b7c36 */ /* 0x000fe20008000000 */
[----:B------:R-:W-:Y:S01]  /*10400*/  ISETP.GE.AND P1, PT, R18, UR10, PT ;  /* 0x0000000a12007c0c */ /* 0x000fe2000bf26270 */
[----:B------:R-:W-:Y:S01]  /*10410*/  IMAD.WIDE R18, R19, 0x80, R22 ;  /* 0x0000008013127825 */ /* 0x000fe200078e0216 */
[----:B------:R-:W-:Y:S01]  /*10420*/  ISETP.GE.AND P0, PT, R0, UR10, PT ;  /* 0x0000000a00007c0c */ /* 0x000fe2000bf06270 */
        /* <DEDUP_REMOVED lines=10> */
[----:B------:R-:W-:Y:S01]  /*104d0*/  IMAD.MOV.U32 R3, RZ, RZ, R43 ;  /* 0x000000ffff037224 */ /* 0x000fe200078e002b */
[----:B------:R-:W-:Y:S01]  /*104e0*/  ULDC.64 UR8, c[0x0][0x208] ;  /* 0x0000820000087ab9 */ /* 0x000fe20000000a00 */
        /* <DEDUP_REMOVED lines=9> */
.L_x_2031:
[----:B------:R-:W-:Y:S05]  /*10580*/  BSYNC B1 ;  /* 0x0000000000017941 */ /* 0x000fea0003800000 */
.L_x_2030:
[----:B------:R-:W-:Y:S04]  /*10590*/  BSSY B1, `(.L_x_2032) ;  /* 0x0000018000017945 */ /* 0x000fe80003800000 */
[----:B------:R-:W-:Y:S05]  /*105a0*/  @P0 BRA `(.L_x_2033) ;  /* 0x0000000000580947 */ /* 0x000fea0003800000 */
[----:B0-----:R-:W-:Y:S01]  /*105b0*/  IADD3 R41, P0, R18, 0x20, RZ ;  /* 0x0000002012297810 */ /* 0x001fe20007f1e0ff */
[----:B------:R-:W-:Y:S01]  /*105c0*/  ULDC UR4, c[0x0][0xa8c] ;  /* 0x0002a30000047ab9 */ /* 0x000fe20000000800 */
[C---:B------:R-:W-:Y:S01]  /*105d0*/  IADD3 R2, R16.reuse, 0x40, RZ ;  /* 0x0000004010027810 */ /* 0x040fe20007ffe0ff */
[----:B------:R-:W-:Y:S01]  /*105e0*/  ULDC.64 UR6, c[0x0][0xad8] ;  /* 0x0002b60000067ab9 */ /* 0x000fe20000000a00 */
[----:B------:R-:W-:Y:S01]  /*105f0*/  IMAD.MOV.U32 R3, RZ, RZ, R43 ;  /* 0x000000ffff037224 */ /* 0x000fe200078e002b */
[----:B------:R-:W-:Y:S01]  /*10600*/  ISETP.GE.AND P3, PT, R16, UR4, PT ;  /* 0x0000000410007c0c */ /* 0x000fe2000bf66270 */
        /* <DEDUP_REMOVED lines=16> */
.L_x_2033:
[----:B------:R-:W-:Y:S05]  /*10710*/  BSYNC B1 ;  /* 0x0000000000017941 */ /* 0x000fea0003800000 */
.L_x_2032:
        /* <DEDUP_REMOVED lines=24> */
.L_x_2035:
[----:B------:R-:W-:Y:S05]  /*108a0*/  BSYNC B1 ;  /* 0x0000000000017941 */ /* 0x000fea0003800000 */
.L_x_2034:
[----:B------:R-:W-:Y:S05]  /*108b0*/  @P2 BRA `(.L_x_2036) ;  /* 0x0000000c00902947 */ /* 0x000fea0003800000 */
[----:B--2--5:R-:W-:Y:S01]  /*108c0*/  IADD3 R13, P0, R18, 0x60, RZ ;  /* 0x00000060120d7810 */ /* 0x024fe20007f1e0ff */
[----:B------:R-:W-:Y:S01]  /*108d0*/  ULDC.64 UR6, c[0x0][0xad8] ;  /* 0x0002b60000067ab9 */ /* 0x000fe20000000a00 */
[----:B------:R-:W-:Y:S01]  /*108e0*/  IMAD.MOV.U32 R2, RZ, RZ, R20 ;  /* 0x000000ffff027224 */ /* 0x000fe200078e0014 */
[----:B------:R-:W-:Y:S01]  /*108f0*/  ULDC UR4, c[0x0][0xa8c] ;  /* 0x0002a30000047ab9 */ /* 0x000fe20000000800 */
[----:B------:R-:W-:Y:S01]  /*10900*/  IMAD.MOV.U32 R3, RZ, RZ, R43 ;  /* 0x000000ffff037224 */ /* 0x000fe200078e002b */
[C---:B------:R-:W-:Y:S01]  /*10910*/  ISETP.GE.AND P1, PT, R16.reuse, UR4, PT ;  /* 0x0000000410007c0c */ /* 0x040fe2000bf26270 */
[----:B------:R-:W-:Y:S01]  /*10920*/  IMAD.X R18, RZ, RZ, R19, P0 ;  /* 0x000000ffff127224 */ /* 0x000fe200000e0613 */
[----:B------:R-:W-:Y:S01]  /*10930*/  ULDC.64 UR8, c[0x0][0x208] ;  /* 0x0000820000087ab9 */ /* 0x000fe20000000a00 */
        /* <DEDUP_REMOVED lines=17> */
.L_x_2028:
[----:B------:R-:W-:Y:S01]  /*10a50*/  R2UR UR8, R208 ;  /* 0x00000000d00872ca */ /* 0x000fe200000e0000 */
[----:B------:R-:W-:Y:S01]  /*10a60*/  ULDC.64 UR6, c[0x0][0xbe0] ;  /* 0x0002f80000067ab9 */ /* 0x000fe20000000a00 */
[----:B------:R-:W-:Y:S01]  /*10a70*/  R2UR UR4, R206 ;  /* 0x00000000ce0472ca */ /* 0x000fe200000e0000 */
[----:B------:R-:W-:Y:S01]  /*10a80*/  UISETP.NE.U32.AND UP0, UPT, UR6, URZ, UPT ;  /* 0x0000003f0600728c */ /* 0x000fe2000bf05070 */
[----:B------:R-:W-:-:S03]  /*10a90*/  ULDC.64 UR12, c[0x0][0x208] ;  /* 0x00008200000c7ab9 */ /* 0x000fc60000000a00 */
[----:B------:R-:W-:-:S06]  /*10aa0*/  UISETP.NE.AND.EX UP1, UPT, UR7, URZ, UPT, UP0 ;  /* 0x0000003f0700728c */ /* 0x000fcc000bf25300 */
[----:B------:R-:W-:Y:S02]  /*10ab0*/  PLOP3.LUT P2, PT, PT, PT, UP1, 0x80, 0x0 ;  /* 0x000000000000781c */ /* 0x000fe40003f4f018 */
[----:B------:R-:W-:Y:S02]  /*10ac0*/  USHF.L.U64.HI UR10, UR4, 0x2, UR8 ;  /* 0x00000002040a7899 */ /* 0x000fe40008010208 */
[----:B------:R-:W-:Y:S01]  /*10ad0*/  USHF.L.U32 UR4, UR4, 0x2, URZ ;  /* 0x0000000204047899 */ /* 0x000fe2000800063f */
[----:B------:R-:W-:-:S03]  /*10ae0*/  ULDC.64 UR8, c[0x0][0xbd8] ;  /* 0x0002f60000087ab9 */ /* 0x000fc60000000a00 */
[----:B------:R-:W-:Y:S02]  /*10af0*/  @UP1 UIADD3 UR6, UP2, UR4, UR6, URZ ;  /* 0x0000000604061290 */ /* 0x000fe4000ff5e03f */
[----:B------:R-:W-:Y:S02]  /*10b00*/  UISETP.NE.U32.AND UP0, UPT, UR8, URZ, UPT ;  /* 0x0000003f0800728c */ /* 0x000fe4000bf05070 */
[----:B------:R-:W-:Y:S02]  /*10b10*/  @UP1 UIADD3.X UR7, UR10, UR7, URZ, UP2, !UPT ;  /* 0x000000070a071290 */ /* 0x000fe400097fe43f */
[----:B------:R-:W-:Y:S01]  /*10b20*/  IMAD.U32 R4, RZ, RZ, UR6 ;  /* 0x00000006ff047e24 */ /* 0x000fe2000f8e00ff */
[----:B------:R-:W-:Y:S02]  /*10b30*/  UISETP.NE.AND.EX UP0, UPT, UR9, URZ, UPT, UP0 ;  /* 0x0000003f0900728c */ /* 0x000fe4000bf05300 */
[----:B------:R-:W-:Y:S01]  /*10b40*/  UIADD3 UR4, UP1, UR4, UR8, URZ ;  /* 0x0000000804047290 */ /* 0x000fe2000ff3e03f */
[----:B------:R-:W-:-:S03]  /*10b50*/  IMAD.U32 R5, RZ, RZ, UR7 ;  /* 0x00000007ff057e24 */ /* 0x000fc6000f8e00ff */
[----:B------:R-:W-:Y:S01]  /*10b60*/  PLOP3.LUT P1, PT, PT, PT, UP0, 0x80, 0x0 ;  /* 0x000000000000781c */ /* 0x000fe20003f2f008 */
[----:B------:R-:W-:Y:S01]  /*10b70*/  UIADD3.X UR6, UR10, UR9, URZ, UP1, !UPT ;  /* 0x000000090a067290 */ /* 0x000fe20008ffe43f */
[----:B------:R-:W2:Y:S01]  /*10b80*/  @P2 LDG.E R4, desc[UR12][R4.64] ;  /* 0x0000000c04042981 */ /* 0x000ea2000c1e1900 */
[----:B------:R-:W-:Y:S01]  /*10b90*/  IMAD.MOV.U32 R7, RZ, RZ, RZ ;  /* 0x000000ffff077224 */ /* 0x000fe200078e00ff */
[----:B------:R-:W-:-:S03]  /*10ba0*/  MOV R2, UR4 ;  /* 0x0000000400027c02 */ /* 0x000fc60008000f00 */
[----:B------:R-:W-:Y:S01]  /*10bb0*/  IMAD.U32 R3, RZ, RZ, UR6 ;  /* 0x00000006ff037e24 */ /* 0x000fe2000f8e00ff */
[----:B------:R-:W-:Y:S01]  /*10bc0*/  ULDC UR4, c[0x0][0xa88] ;  /* 0x0002a20000047ab9 */ /* 0x000fe20000000800 */
[----:B------:R-:W-:-:S04]  /*10bd0*/  ISETP.GT.AND P0, PT, R215, 0x7f, PT ;  /* 0x0000007fd700780c */ /* 0x000fc80003f04270 */
[----:B------:R0:W5:Y:S01]  /*10be0*/  @P1 LDG.E R7, desc[UR12][R2.64] ;  /* 0x0000000c02071981 */ /* 0x000162000c1e1900 */
[----:B--2---:R-:W-:Y:S01]  /*10bf0*/  @P2 R2UR UR4, R4 ;  /* 0x00000000040422ca */ /* 0x004fe200000e0000 */
[----:B0-----:R-:W-:-:S14]  /*10c00*/  @P2 BRA `(.L_x_2037) ;  /* 0x00000000001c2947 */ /* 0x001fdc0003800000 */
[----:B------:R-:W-:Y:S05]  /*10c10*/  @!P1 BRA `(.L_x_2037) ;  /* 0x0000000000189947 */ /* 0x000fea0003800000 */
[----:B------:R-:W-:Y:S02]  /*10c20*/  ULDC.64 UR6, c[0x0][0x208] ;  /* 0x0000820000067ab9 */ /* 0x000fe40000000a00 */
[----:B------:R-:W2:Y:S04]  /*10c30*/  LDG.E R4, desc[UR6][R2.64] ;  /* 0x0000000602047981 */ /* 0x000ea8000c1e1900 */
[----:B------:R-:W3:Y:S01]  /*10c40*/  LDG.E R0, desc[UR6][R2.64+0x4] ;  /* 0x0000040602007981 */ /* 0x000ee2000c1e1900 */
[----:B--2---:R-:W-:Y:S02]  /*10c50*/  R2UR UR6, R4 ;  /* 0x00000000040672ca */ /* 0x004fe400000e0000 */
[----:B---3--:R-:W-:-:S13]  /*10c60*/  R2UR UR4, R0 ;  /* 0x00000000000472ca */ /* 0x008fda00000e0000 */
[----:B------:R-:W-:-:S12]  /*10c70*/  UIADD3 UR4, -UR6, UR4, URZ ;  /* 0x0000000406047290 */ /* 0x000fd8000fffe13f */
.L_x_2037:
[----:B------:R-:W-:Y:S01]  /*10c80*/  R2UR UR8, R207 ;  /* 0x00000000cf0872ca */ /* 0x000fe200000e0000 */
[----:B------:R-:W-:Y:S01]  /*10c90*/  BSSY B1, `(.L_x_2038) ;  /* 0x0000025000017945 */ /* 0x000fe20003800000 */
[----:B------:R-:W-:Y:S02]  /*10ca0*/  R2UR UR7, R206 ;  /* 0x00000000ce0772ca */ /* 0x000fe400000e0000 */
[----:B------:R-:W-:Y:S02]  /*10cb0*/  R2UR UR6, R208 ;  /* 0x00000000d00672ca */ /* 0x000fe400000e0000 */
[----:B------:R-:W-:Y:S02]  /*10cc0*/  SHF.R.S32.HI R9, RZ, 0x1f, R16 ;  /* 0x0000001fff097819 */ /* 0x000fe40000011410 */
[----:B-----5:R-:W-:-:S05]  /*10cd0*/  SHF.R.S32.HI R6, RZ, 0x1f, R7 ;  /* 0x0000001fff067819 */ /* 0x020fca0000011407 */
[----:B------:R-:W-:Y:S02]  /*10ce0*/  USHF.R.S32.HI UR8, URZ, 0x1f, UR8 ;  /* 0x0000001f3f087899 */ /* 0x000fe40008011408 */
[----:B------:R-:W-:Y:S02]  /*10cf0*/  USEL UR9, UR7, URZ, !UP0 ;  /* 0x0000003f07097287 */ /* 0x000fe4000c000000 */
[----:B------:R-:W-:Y:S01]  /*10d00*/  USEL UR10, UR6, URZ, !UP0 ;  /* 0x0000003f060a7287 */ /* 0x000fe2000c000000 */
[----:B------:R-:W-:Y:S11]  /*10d10*/  @P0 BRA `(.L_x_2039) ;  /* 0x0000000000700947 */ /* 0x000ff60003800000 */
[----:B------:R-:W0:Y:S01]  /*10d20*/  S2R R2, SR_TID.X ;  /* 0x0000000000027919 */ /* 0x000e220000002100 */
[----:B------:R-:W-:-:S13]  /*10d30*/  R2UR UR6, R209 ;  /* 0x00000000d10672ca */ /* 0x000fda00000e0000 */
[----:B------:R-:W-:-:S04]  /*10d40*/  IMAD.U32 R0, RZ, RZ, UR6 ;  /* 0x00000006ff007e24 */ /* 0x000fc8000f8e00ff */
[----:B0-----:R-:W-:-:S04]  /*10d50*/  IMAD R0, R0, 0x80, R2 ;  /* 0x0000008000007824 */ /* 0x001fc800078e0202 */
[----:B------:R-:W-:-:S05]  /*10d60*/  VIADD R0, R0, 0xffffff80 ;  /* 0xffffff8000007836 */ /* 0x000fca0000000000 */
[----:B------:R-:W-:-:S13]  /*10d70*/  ISETP.GE.AND P0, PT, R0, UR4, PT ;  /* 0x0000000400007c0c */ /* 0x000fda000bf06270 */
[----:B------:R-:W-:Y:S05]  /*10d80*/  @P0 BRA `(.L_x_2039) ;  /* 0x0000000000540947 */ /* 0x000fea0003800000 */
[----:B------:R-:W-:Y:S01]  /*10d90*/  R2UR UR7, R207 ;  /* 0x00000000cf0772ca */ /* 0x000fe200000e0000 */
[----:B------:R-:W-:Y:S01]  /*10da0*/  ULDC.64 UR12, c[0x0][0xb70] ;  /* 0x0002dc00000c7ab9 */ /* 0x000fe20000000a00 */
[C---:B------:R-:W-:Y:S01]  /*10db0*/  IADD3 R2, P0, R0.reuse, R7, RZ ;  /* 0x0000000700027210 */ /* 0x040fe20007f1e0ff */
[----:B------:R-:W-:Y:S02]  /*10dc0*/  UIMAD UR6, UR8, UR12, URZ ;  /* 0x0000000c080672a4 */ /* 0x000fe4000f8e023f */
[----:B------:R-:W-:Y:S01]  /*10dd0*/  IMAD.U32 R5, RZ, RZ, UR12 ;  /* 0x0000000cff057e24 */ /* 0x000fe2000f8e00ff */
[----:B------:R-:W-:Y:S01]  /*10de0*/  ULDC.64 UR14, c[0x0][0x208] ;  /* 0x00008200000e7ab9 */ /* 0x000fe20000000a00 */
[----:B------:R-:W-:-:S06]  /*10df0*/  LEA.HI.X.SX32 R3, R0, R6, 0x1, P0 ;  /* 0x0000000600037211 */ /* 0x000fcc00000f0eff */
        /* <DEDUP_REMOVED lines=14> */
.L_x_2039:
[----:B------:R-:W-:Y:S05]  /*10ee0*/  BSYNC B1 ;  /* 0x0000000000017941 */ /* 0x000fea0003800000 */
.L_x_2038:
[----:B------:R-:W-:Y:S01]  /*10ef0*/  R2UR UR11, R209 ;  /* 0x00000000d10b72ca */ /* 0x000fe200000e0000 */
[----:B------:R-:W-:Y:S01]  /*10f00*/  ULDC.64 UR6, c[0x0][0xaa0] ;  /* 0x0002a80000067ab9 */ /* 0x000fe20000000a00 */
[----:B------:R-:W-:Y:S01]  /*10f10*/  R2UR UR14, R207 ;  /* 0x00000000cf0e72ca */ /* 0x000fe200000e0000 */
[----:B------:R-:W-:Y:S01]  /*10f20*/  IMAD.MOV.U32 R2, RZ, RZ, R16 ;  /* 0x000000ffff027224 */ /* 0x000fe200078e0010 */
[----:B------:R-:W-:Y:S01]  /*10f30*/  ULDC.64 UR12, c[0x0][0xae0] ;  /* 0x0002b800000c7ab9 */ /* 0x000fe20000000a00 */
[----:B0-----:R-:W-:Y:S01]  /*10f40*/  IMAD.MOV.U32 R3, RZ, RZ, R9 ;  /* 0x000000ffff037224 */ /* 0x001fe200078e0009 */
[----:B------:R-:W-:Y:S01]  /*10f50*/  BSSY B1, `(.L_x_2040) ;  /* 0x0000031000017945 */ /* 0x000fe20003800000 */
[----:B------:R-:W-:Y:S02]  /*10f60*/  IMAD R0, R6, UR6, RZ ;  /* 0x0000000606007c24 */ /* 0x000fe4000f8e02ff */
[----:B------:R-:W-:Y:S01]  /*10f70*/  IMAD.WIDE.U32 R2, R7, UR6, R2 ;  /* 0x0000000607027c25 */ /* 0x000fe2000f8e0002 */
[----:B------:R-:W-:-:S03]  /*10f80*/  UIMAD UR6, UR8, UR12, URZ ;  /* 0x0000000c080672a4 */ /* 0x000fc6000f8e023f */
[----:B------:R-:W-:Y:S01]  /*10f90*/  IMAD R7, R7, UR7, R0 ;  /* 0x0000000707077c24 */ /* 0x000fe2000f8e0200 */
[----:B------:R-:W-:Y:S01]  /*10fa0*/  UIMAD UR7, UR11, -0x80, UR4 ;  /* 0xffffff800b0778a4 */ /* 0x000fe2000f8e0204 */
[----:B------:R-:W-:Y:S01]  /*10fb0*/  IMAD.U32 R5, RZ, RZ, UR12 ;  /* 0x0000000cff057e24 */ /* 0x000fe2000f8e00ff */
[----:B------:R-:W-:Y:S01]  /*10fc0*/  UIMAD UR6, UR14, UR13, UR6 ;  /* 0x0000000d0e0672a4 */ /* 0x000fe2000f8e0206 */
[----:B------:R-:W-:Y:S01]  /*10fd0*/  IMAD.IADD R3, R3, 0x1, R7 ;  /* 0x0000000103037824 */ /* 0x000fe200078e0207 */
[----:B------:R-:W-:Y:S01]  /*10fe0*/  SHF.R.S32.HI R7, RZ, 0x1f, R22 ;  /* 0x0000001fff077819 */ /* 0x000fe20000011416 */
[----:B------:R-:W-:Y:S01]  /*10ff0*/  ULDC.64 UR12, c[0x0][0xae8] ;  /* 0x0002ba00000c7ab9 */ /* 0x000fe20000000a00 */
[C---:B------:R-:W-:Y:S01]  /*11000*/  ISETP.GE.AND P3, PT, R22.reuse, UR7, PT ;  /* 0x0000000716007c0c */ /* 0x040fe2000bf66270 */
[----:B------:R-:W-:Y:S01]  /*11010*/  IMAD.WIDE.U32 R2, R5, UR14, R2 ;  /* 0x0000000e05027c25 */ /* 0x000fe2000f8e0002 */
[----:B------:R-:W-:Y:S02]  /*11020*/  UIMAD UR4, UR10, UR12, URZ ;  /* 0x0000000c0a0472a4 */ /* 0x000fe4000f8e023f */
[----:B------:R-:W-:Y:S01]  /*11030*/  MOV R5, UR12 ;  /* 0x0000000c00057c02 */ /* 0x000fe20008000f00 */
[C---:B------:R-:W-:Y:S01]  /*11040*/  VIADD R4, R22.reuse, 0x60 ;  /* 0x0000006016047836 */ /* 0x040fe20000000000 */
[----:B------:R-:W-:Y:S01]  /*11050*/  UIMAD UR4, UR9, UR13, UR4 ;  /* 0x0000000d090472a4 */ /* 0x000fe2000f8e0204 */
[----:B------:R-:W-:-:S02]  /*11060*/  VIADD R0, R22, 0x20 ;  /* 0x0000002016007836 */ /* 0x000fc40000000000 */
[----:B------:R-:W-:Y:S01]  /*11070*/  VIADD R3, R3, UR6 ;  /* 0x0000000603037c36 */ /* 0x000fe20008000000 */
[----:B------:R-:W-:Y:S01]  /*11080*/  ISETP.GE.AND P0, PT, R4, UR7, PT ;  /* 0x0000000704007c0c */ /* 0x000fe2000bf06270 */
[----:B------:R-:W-:Y:S01]  /*11090*/  IMAD.U32 R9, RZ, RZ, UR11 ;  /* 0x0000000bff097e24 */ /* 0x000fe2000f8e00ff */
[----:B------:R-:W-:Y:S01]  /*110a0*/  ISETP.GE.AND P2, PT, R0, UR7, PT ;  /* 0x0000000700007c0c */ /* 0x000fe2000bf46270 */
[----:B------:R-:W-:-:S04]  /*110b0*/  IMAD.WIDE.U32 R4, R5, UR9, R2 ;  /* 0x0000000905047c25 */ /* 0x000fc8000f8e0002 */
[----:B------:R-:W-:Y:S02]  /*110c0*/  VIADD R0, R22, 0x40 ;  /* 0x0000004016007836 */ /* 0x000fe40000000000 */
[----:B------:R-:W-:Y:S02]  /*110d0*/  IMAD.MOV.U32 R6, RZ, RZ, R22 ;  /* 0x000000ffff067224 */ /* 0x000fe400078e0016 */
[----:B------:R-:W-:Y:S01]  /*110e0*/  VIADD R11, R5, UR4 ;  /* 0x00000004050b7c36 */ /* 0x000fe20008000000 */
[----:B------:R-:W-:Y:S01]  /*110f0*/  ISETP.GE.AND P1, PT, R0, UR7, PT ;  /* 0x0000000700007c0c */ /* 0x000fe2000bf26270 */
[----:B------:R-:W-:Y:S01]  /*11100*/  IMAD.WIDE R6, R9, 0x80, R6 ;  /* 0x0000008009067825 */ /* 0x000fe200078e0206 */
[----:B------:R-:W-:Y:S11]  /*11110*/  @P3 BRA `(.L_x_2041) ;  /* 0x0000000000503947 */ /* 0x000ff60003800000 */
        /* <DEDUP_REMOVED lines=20> */
.L_x_2041:
[----:B------:R-:W-:Y:S05]  /*11260*/  BSYNC B1 ;  /* 0x0000000000017941 */ /* 0x000fea0003800000 */
.L_x_2040:
        /* <DEDUP_REMOVED lines=24> */
.L_x_2043:
[----:B------:R-:W-:Y:S05]  /*113f0*/  BSYNC B1 ;  /* 0x0000000000017941 */ /* 0x000fea0003800000 */
.L_x_2042:
[----:B------:R-:W-:Y:S04]  /*11400*/  BSSY B1, `(.L_x_2044) ;  /* 0x0000018000017945 */ /* 0x000fe80003800000 */
[----:B------:R-:W-:Y:S05]  /*11410*/  @P1 BRA `(.L_x_2045) ;  /* 0x0000000000581947 */ /* 0x000fea0003800000 */
[----:B01----:R-:W-:Y:S01]  /*11420*/  IADD3 R9, P1, R6, 0x40, RZ ;  /* 0x0000004006097810 */ /* 0x003fe20007f3e0ff */
[C---:B------:R-:W-:Y:S01]  /*11430*/  VIADD R2, R16.reuse, 0x40 ;  /* 0x0000004010027836 */ /* 0x040fe20000000000 */
[----:B------:R-:W-:Y:S01]  /*11440*/  ULDC UR4, c[0x0][0xa8c] ;  /* 0x0002a30000047ab9 */ /* 0x000fe20000000800 */
[----:B------:R-:W-:Y:S01]  /*11450*/  ULDC.64 UR8, c[0x0][0xad8] ;  /* 0x0002b60000087ab9 */ /* 0x000fe20000000a00 */
[----:B------:R-:W-:Y:S01]  /*11460*/  IMAD.MOV.U32 R3, RZ, RZ, R11 ;  /* 0x000000ffff037224 */ /* 0x000fe200078e000b */
[----:B------:R-:W-:Y:S01]  /*11470*/  ISETP.GE.AND P2, PT, R16, UR4, PT ;  /* 0x0000000410007c0c */ /* 0x000fe2000bf46270 */
[----:B------:R-:W-:Y:S01]  /*11480*/  IMAD.X R0, RZ, RZ, R7, P1 ;  /* 0x000000ffff007224 */ /* 0x000fe200008e0607 */
[----:B------:R-:W-:Y:S01]  /*11490*/  ISETP.GE.AND P3, PT, R2, UR4, PT ;  /* 0x0000000402007c0c */ /* 0x000fe2000bf66270 */
[----:B------:R-:W-:Y:S01]  /*114a0*/  VIADD R8, R16, 0x80 ;  /* 0x0000008010087836 */ /* 0x000fe20000000000 */
[----:B------:R-:W-:Y:S01]  /*114b0*/  MOV R2, R4 ;  /* 0x0000000400027202 */ /* 0x000fe20000000f00 */
[----:B------:R-:W-:Y:S01]  /*114c0*/  IMAD R0, R0, UR8, RZ ;  /* 0x0000000800007c24 */ /* 0x000fe2000f8e02ff */
[----:B------:R-:W-:-:S02]  /*114d0*/  ULDC.64 UR10, c[0x0][0x208] ;  /* 0x00008200000a7ab9 */ /* 0x000fc40000000a00 */
        /* <DEDUP_REMOVED lines=10> */
.L_x_2045:
[----:B------:R-:W-:Y:S05]  /*11580*/  BSYNC B1 ;  /* 0x0000000000017941 */ /* 0x000fea0003800000 */
.L_x_2044:
        /* <DEDUP_REMOVED lines=23> */
.L_x_2036:
[----:B------:R-:W-:Y:S05]  /*11700*/  BSYNC B0 ;  /* 0x0000000000007941 */ /* 0x000fea0003800000 */
.L_x_2027:
[----:B------:R-:W-:Y:S02]  /*11710*/  ULDC UR4, c[0x0][0xc14] ;  /* 0x0003050000047ab9 */ /* 0x000fe40000000800 */
[----:B------:R-:W-:-:S13]  /*11720*/  ISETP.GE.AND P0, PT, R83, UR4, PT ;  /* 0x0000000453007c0c */ /* 0x000fda000bf06270 */
[----:B------:R-:W-:Y:S05]  /*11730*/  @!P0 BRA `(.L_x_2046) ;  /* 0xfffffef400a08947 */ /* 0x000fea000383ffff */
[----:B------:R-:W-:Y:S05]  /*11740*/  EXIT ;  /* 0x000000000000794d */ /* 0x000fea0003800000 */
.L_x_1991:
        /* <DEDUP_REMOVED lines=10> */
[----:B------:R-:W-:Y:S01]  /*117f0*/  ULDC.64 UR6, c[0x0][0x208] ;  /* 0x0000820000067ab9 */ /* 0x000fe20000000a00 */
        /* <DEDUP_REMOVED lines=27> */
[----:B-1----:R-:W-:Y:S01]  /*119b0*/  SEL R3, R6, RZ, P0 ;  /* 0x000000ff06037207 */ /* 0x002fe20000000000 */
[----:B------:R-:W-:Y:S01]  /*119c0*/  IMAD.MOV.U32 R6, RZ, RZ, RZ ;  /* 0x000000ffff067224 */ /* 0x000fe200078e00ff */
[----:B------:R-:W-:-:S03]  /*119d0*/  ISETP.GE.U32.AND P0, PT, R7, 0x8, PT ;  /* 0x000000080700780c */ /* 0x000fc60003f06070 */
[----:B------:R-:W-:-:S05]  /*119e0*/  IMAD.IADD R3, R4, 0x1, R3 ;  /* 0x0000000104037824 */ /* 0x000fca00078e0203 */
[----:B------:R-:W1:Y:S05]  /*119f0*/  SHFL.UP PT, R2, R3, 0x8, RZ ;  /* 0x0500000003027989 */ /* 0x000e6a00000e00ff */
        /* <DEDUP_REMOVED lines=19> */
.L_x_2051:
[----:B------:R-:W-:Y:S02]  /*11b30*/  VIADD R6, R6, 0x1f ;  /* 0x0000001f06067836 */ /* 0x000fe40000000000 */
[----:B------:R-:W-:-:S03]  /*11b40*/  IMAD.U32 R19, RZ, RZ, UR7 ;  /* 0x00000007ff137e24 */ /* 0x000fc6000f8e00ff */
[----:B------:R-:W-:-:S13]  /*11b50*/  ISETP.GE.AND P0, PT, R6, UR5, PT ;  /* 0x0000000506007c0c */ /* 0x000fda000bf06270 */
[----:B------:R-:W-:Y:S05]  /*11b60*/  @P0 BRA `(.L_x_2048) ;  /* 0x0000000400cc0947 */ /* 0x000fea0003800000 */
[----:B------:R-:W0:Y:S01]  /*11b70*/  S2R R2, SR_TID.X ;  /* 0x0000000000027919 */ /* 0x000e220000002100 */
[----:B------:R-:W-:Y:S01]  /*11b80*/  BSSY B0, `(.L_x_2049) ;  /* 0x000000b000007945 */ /* 0x000fe20003800000 */
[----:B------:R-:W-:Y:S01]  /*11b90*/  IMAD.MOV.U32 R10, RZ, RZ, RZ ;  /* 0x000000ffff0a7224 */ /* 0x000fe200078e00ff */
[----:B0-----:R-:W-:-:S04]  /*11ba0*/  LOP3.LUT R8, R2, 0x1f, RZ, 0xc0, !PT ;  /* 0x0000001f02087812 */ /* 0x001fc800078ec0ff */
[C---:B------:R-:W-:Y:S01]  /*11bb0*/  ISETP.NE.AND P1, PT, R8.reuse, 0x1f, PT ;  /* 0x0000001f0800780c */ /* 0x040fe20003f25270 */
[----:B------:R-:W-:-:S05]  /*11bc0*/  IMAD.IADD R7, R8, 0x1, R6 ;  /* 0x0000000108077824 */ /* 0x000fca00078e0206 */
[----:B------:R-:W-:-:S13]  /*11bd0*/  ISETP.GE.OR P0, PT, R7, UR5, !P1 ;  /* 0x0000000507007c0c */ /* 0x000fda000cf06670 */
[----:B------:R-:W-:Y:S05]  /*11be0*/  @P0 BRA `(.L_x_2050) ;  /* 0x0000000000100947 */ /* 0x000fea0003800000 */
[----:B------:R-:W0:Y:S01]  /*11bf0*/  LDC.64 R2, c[0x0][0xc58] ;  /* 0x00031600ff027b82 */ /* 0x000e220000000a00 */
[----:B------:R-:W-:Y:S01]  /*11c00*/  ULDC.64 UR8, c[0x0][0x208] ;  /* 0x0000820000087ab9 */ /* 0x000fe20000000a00 */
[----:B0-----:R-:W-:-:S05]  /*11c10*/  IMAD.WIDE R2, R7, 0x4, R2 ;  /* 0x0000000407027825 */ /* 0x001fca00078e0202 */
[----:B------:R0:W5:Y:S02]  /*11c20*/  LDG.E R10, desc[UR8][R2.64] ;  /* 0x00000008020a7981 */ /* 0x000164000c1e1900 */
.L_x_2050:
[----:B------:R-:W-:Y:S05]  /*11c30*/  BSYNC B0 ;  /* 0x0000000000007941 */ /* 0x000fea0003800000 */
.L_x_2049:
        /* <DEDUP_REMOVED lines=25> */
.L_x_2047:
        /* <DEDUP_REMOVED lines=21> */
.L_x_2052:
[----:B-1----:R-:W-:Y:S01]  /*11f20*/  IMAD.MOV R2, RZ, RZ, -R3 ;  /* 0x000000ffff027224 */ /* 0x002fe200078e0a03 */
[----:B--2---:R-:W-:Y:S01]  /*11f30*/  IABS R4, R6 ;  /* 0x0000000600047213 */ /* 0x004fe20000000000 */
[----:B---3--:R-:W-:Y:S02]  /*11f40*/  IMAD R16, R16, UR4, R7 ;  /* 0x0000000410107c24 */ /* 0x008fe4000f8e0207 */
[----:B------:R-:W-:Y:S01]  /*11f50*/  IMAD R5, R2, R11, RZ ;  /* 0x0000000b02057224 */ /* 0x000fe200078e02ff */
[----:B------:R-:W-:Y:S01]  /*11f60*/  IADD3 R4, RZ, -R4, RZ ;  /* 0x80000004ff047210 */ /* 0x000fe20007ffe0ff */
[----:B------:R-:W-:-:S04]  /*11f70*/  IMAD.MOV.U32 R2, RZ, RZ, RZ ;  /* 0x000000ffff027224 */ /* 0x000fc800078e00ff */
[----:B------:R-:W-:Y:S01]  /*11f80*/  IMAD.HI.U32 R2, R3, R5, R2 ;  /* 0x0000000503027227 */ /* 0x000fe200078e0002 */
[----:B------:R-:W-:-:S04]  /*11f90*/  IADD3 R5, -R16, UR6, RZ ;  /* 0x0000000610057c10 */ /* 0x000fc8000fffe1ff */
        /* <DEDUP_REMOVED lines=18> */
[----:B------:R-:W-:-:S03]  /*120c0*/  IMAD.IADD R4, R5, 0x1, R4 ;  /* 0x0000000105047824 */ /* 0x000fc600078e0204 */
[----:B------:R-:W-:-:S04]  /*120d0*/  IABS R7, R8 ;  /* 0x0000000800077213 */ /* 0x000fc80000000000 */
[----:B------:R-:W1:Y:S08]  /*120e0*/  I2F.RP R10, R7 ;  /* 0x00000007000a7306 */ /* 0x000e700000209400 */
[----:B-1----:R-:W1:Y:S02]  /*120f0*/  MUFU.RCP R10, R10 ;  /* 0x0000000a000a7308 */ /* 0x002e640000001000 */
[----:B-1----:R-:W-:-:S06]  /*12100*/  VIADD R2, R10, 0xffffffe ;  /* 0x0ffffffe0a027836 */ /* 0x002fcc0000000000 */
[----:B------:R1:W2:Y:S02]  /*12110*/  F2I.FTZ.U32.TRUNC.NTZ R3, R2 ;  /* 0x0000000200037305 */ /* 0x0002a4000021f000 */
[----:B-1----:R-:W-:Y:S02]  /*12120*/  IMAD.MOV.U32 R2, RZ, RZ, RZ ;  /* 0x000000ffff027224 */ /* 0x002fe400078e00ff */
[----:B--2---:R-:W-:-:S04]  /*12130*/  IMAD.MOV R6, RZ, RZ, -R3 ;  /* 0x000000ffff067224 */ /* 0x004fc800078e0a03 */
        /* <DEDUP_REMOVED lines=22> */
.L_x_2048:
[----:B------:R-:W-:Y:S01]  /*122a0*/  MOV R17, RZ ;  /* 0x000000ff00117202 */ /* 0x000fe20000000f00 */
[----:B------:R-:W-:Y:S02]  /*122b0*/  IMAD.U32 R16, RZ, RZ, UR6 ;  /* 0x00000006ff107e24 */ /* 0x000fe4000f8e00ff */
[----:B------:R-:W-:-:S07]  /*122c0*/  IMAD.MOV.U32 R18, RZ, RZ, RZ ;  /* 0x000000ffff127224 */ /* 0x000fce00078e00ff */
.L_x_2053:
[----:B------:R-:W1:Y:S01]  /*122d0*/  S2R R2, SR_TID.X ;  /* 0x0000000000027919 */ /* 0x000e620000002100 */
[----:B------:R-:W-:Y:S01]  /*122e0*/  STL [R1+0x20], RZ ;  /* 0x000020ff01007387 */ /* 0x000fe20000100800 */
        /* <DEDUP_REMOVED lines=10> */
[----:B------:R1:W-:Y:S03]  /*12390*/  STL [R1], RZ ;  /* 0x000000ff01007387 */ /* 0x0003e60000100800 */
[----:B------:R-:W-:Y:S05]  /*123a0*/  @P0 BRA `(.L_x_2054) ;  /* 0x0000004000f80947 */ /* 0x000fea0003800000 */
[----:B-1----:R-:W-:Y:S01]  /*123b0*/  IMAD.MOV.U32 R0, RZ, RZ, 0x1 ;  /* 0x00000001ff007424 */ /* 0x002fe200078e00ff */
[----:B------:R1:W-:Y:S01]  /*123c0*/  STL [R1], RZ ;  /* 0x000000ff01007387 */ /* 0x0003e20000100800 */
[----:B------:R-:W-:Y:S01]  /*123d0*/  ULDC UR38, c[0x0][0xc] ;  /* 0x0000030000267ab9 */ /* 0x000fe20000000800 */
[----:B------:R-:W-:Y:S02]  /*123e0*/  ULDC.64 UR36, c[0x0][0x198] ;  /* 0x0000660000247ab9 */ /* 0x000fe40000000a00 */
[----:B------:R1:W-:Y:S04]  /*123f0*/  STL [R1+0x8], R0 ;  /* 0x0000080001007387 */ /* 0x0003e80000100800 */
[----:B------:R1:W-:Y:S02]  /*12400*/  STL [R1+0x20], RZ ;  /* 0x000020ff01007387 */ /* 0x0003e40000100800 */
.L_x_2121:
[----:B--2---:R-:W2:Y:S01]  /*12410*/  LDC.64 R2, c[0x0][0xc60] ;  /* 0x00031800ff027b82 */ /* 0x004ea20000000a00 */
[----:B------:R-:W-:Y:S01]  /*12420*/  ULDC.64 UR4, c[0x0][0x208] ;  /* 0x0000820000047ab9 */ /* 0x000fe20000000a00 */
[----:B--2---:R-:W-:-:S05]  /*12430*/  IMAD.WIDE R2, R19, 0x4, R2 ;  /* 0x0000000413027825 */ /* 0x004fca00078e0202 */
[----:B------:R-:W2:Y:S01]  /*12440*/  LDG.E R5, desc[UR4][R2.64] ;  /* 0x0000000402057981 */ /* 0x000ea2000c1e1900 */
[----:B------:R-:W-:Y:S05]  /*12450*/  YIELD ;  /* 0x0000000000007946 */ /* 0x000fea0003800000 */
[----:B------:R-:W-:Y:S01]  /*12460*/  ULDC.64 UR4, c[0x0][0xa28] ;  /* 0x00028a0000047ab9 */ /* 0x000fe20000000a00 */
[----:B-1----:R-:W-:Y:S01]  /*12470*/  IMAD.MOV.U32 R0, RZ, RZ, RZ ;  /* 0x000000ffff007224 */ /* 0x002fe200078e00ff */
[----:B------:R-:W-:Y:S01]  /*12480*/  ISETP.NE.U32.AND P0, PT, RZ, UR4, PT ;  /* 0x00000004ff007c0c */ /* 0x000fe2000bf05070 */
[----:B------:R-:W-:Y:S01]  /*12490*/  ULDC.64 UR8, c[0x0][0x208] ;  /* 0x0000820000087ab9 */ /* 0x000fe20000000a00 */
[----:B------:R-:W-:Y:S01]  /*124a0*/  IMAD.MOV.U32 R6, RZ, RZ, RZ ;  /* 0x000000ffff067224 */ /* 0x000fe200078e00ff */
[----:B------:R-:W-:Y:S01]  /*124b0*/  ULDC.64 UR6, c[0x0][0xa08] ;  /* 0x0002820000067ab9 */ /* 0x000fe20000000a00 */
[----:B------:R-:W-:-:S02]  /*124c0*/  ISETP.NE.AND.EX P0, PT, RZ, UR5, PT, P0 ;  /* 0x00000005ff007c0c */ /* 0x000fc4000bf05300 */
[----:B--2---:R-:W-:Y:S01]  /*124d0*/  SHF.R.S32.HI R4, RZ, 0x1f, R5 ;  /* 0x0000001fff047819 */ /* 0x004fe20000011405 */
[----:B------:R-:W-:-:S10]  /*124e0*/  IMAD.SHL.U32 R11, R5, 0x4, RZ ;  /* 0x00000004050b7824 */ /* 0x000fd400078e00ff */
[C---:B------:R-:W-:Y:S01]  /*124f0*/  @P0 LEA R2, P1, R5.reuse, UR4, 0x2 ;  /* 0x0000000405020c11 */ /* 0x040fe2000f8210ff */
[----:B------:R1:W-:Y:S03]  /*12500*/  STL [R1+0x10], R5 ;  /* 0x0000100501007387 */ /* 0x0003e60000100800 */
[C-C-:B------:R-:W-:Y:S01]  /*12510*/  @P0 LEA.HI.X R3, R5.reuse, UR5, R4.reuse, 0x2, P1 ;  /* 0x0000000505030c11 */ /* 0x140fe200088f1404 */
[----:B------:R-:W-:Y:S02]  /*12520*/  ULDC.64 UR4, c[0x0][0xa18] ;  /* 0x0002860000047ab9 */ /* 0x000fe40000000a00 */
[----:B------:R-:W-:Y:S02]  /*12530*/  ISETP.NE.U32.AND P1, PT, RZ, UR4, PT ;  /* 0x00000004ff007c0c */ /* 0x000fe4000bf25070 */
[----:B------:R2:W5:Y:S01]  /*12540*/  @P0 LDG.E R0, desc[UR8][R2.64] ;  /* 0x0000000802000981 */ /* 0x000562000c1e1900 */
[----:B------:R-:W-:-:S02]  /*12550*/  SHF.L.U64.HI R10, R5, 0x2, R4 ;  /* 0x00000002050a7819 */ /* 0x000fc40000010204 */
[----:B------:R-:W-:Y:S01]  /*12560*/  ISETP.NE.AND.EX P1, PT, RZ, UR5, PT, P1 ;  /* 0x00000005ff007c0c */ /* 0x000fe2000bf25310 */
[----:B------:R-:W-:Y:S04]  /*12570*/  STL [R1+0x18], R11 ;  /* 0x0000180b01007387 */ /* 0x000fe80000100800 */
[----:B------:R-:W-:Y:S08]  /*12580*/  STL [R1+0x1c], R10 ;  /* 0x00001c0a01007387 */ /* 0x000ff00000100800 */
[----:B------:R-:W-:-:S04]  /*12590*/  @P1 IADD3 R8, P0, R11, UR4, RZ ;  /* 0x000000040b081c10 */ /* 0x000fc8000ff1e0ff */
[C---:B------:R-:W-:Y:S01]  /*125a0*/  @P1 IADD3.X R9, R10.reuse, UR5, RZ, P0, !PT ;  /* 0x000000050a091c10 */ /* 0x040fe200087fe4ff */
[----:B------:R-:W-:Y:S02]  /*125b0*/  ULDC.64 UR4, c[0x0][0xa00] ;  /* 0x0002800000047ab9 */ /* 0x000fe40000000a00 */
[----:B------:R-:W-:Y:S02]  /*125c0*/  ISETP.NE.U32.AND P2, PT, RZ, UR4, PT ;  /* 0x00000004ff007c0c */ /* 0x000fe4000bf45070 */
[C---:B--2---:R-:W-:Y:S02]  /*125d0*/  IADD3 R2, P0, R11.reuse, UR4, RZ ;  /* 0x000000040b027c10 */ /* 0x044fe4000ff1e0ff */
[----:B------:R-:W-:Y:S02]  /*125e0*/  ISETP.NE.AND.EX P2, PT, RZ, UR5, PT, P2 ;  /* 0x00000005ff007c0c */ /* 0x000fe4000bf45320 */
[----:B------:R-:W-:Y:S01]  /*125f0*/  IADD3.X R3, R10, UR5, RZ, P0, !PT ;  /* 0x000000050a037c10 */ /* 0x000fe200087fe4ff */
[----:B------:R-:W-:Y:S01]  /*12600*/  ULDC UR4, c[0x0][0x288] ;  /* 0x0000a20000047ab9 */ /* 0x000fe20000000800 */
[----:B------:R-:W-:-:S04]  /*12610*/  IADD3 R4, P0, R11, UR6, RZ ;  /* 0x000000060b047c10 */ /* 0x000fc8000ff1e0ff */
[----:B-1----:R-:W-:-:S05]  /*12620*/  IADD3.X R5, R10, UR7, RZ, P0, !PT ;  /* 0x000000070a057c10 */ /* 0x002fca00087fe4ff */
[----:B------:R-:W2:Y:S01]  /*12630*/  @P2 LDG.E R6, desc[UR8][R2.64] ;  /* 0x0000000802062981 */ /* 0x000ea2000c1e1900 */
[----:B------:R-:W-:-:S04]  /*12640*/  ISETP.NE.U32.AND P0, PT, RZ, UR6, PT ;  /* 0x00000006ff007c0c */ /* 0x000fc8000bf05070 */
[----:B------:R-:W-:Y:S01]  /*12650*/  ISETP.NE.AND.EX P0, PT, RZ, UR7, PT, P0 ;  /* 0x00000007ff007c0c */ /* 0x000fe2000bf05300 */
[----:B--2---:R1:W-:Y:S02]  /*12660*/  STL [R1+0x24], R6 ;  /* 0x0000240601007387 */ /* 0x0043e40000100800 */
[----:B-1----:R-:W-:Y:S01]  /*12670*/  IMAD.U32 R6, RZ, RZ, UR4 ;  /* 0x00000004ff067e24 */ /* 0x002fe2000f8e00ff */
[----:B------:R-:W-:Y:S02]  /*12680*/  ULDC.64 UR4, c[0x0][0x3f8] ;  /* 0x0000fe0000047ab9 */ /* 0x000fe40000000a00 */
[----:B------:R-:W-:-:S03]  /*12690*/  UISETP.NE.U32.AND UP0, UPT, UR4, URZ, UPT ;  /* 0x0000003f0400728c */ /* 0x000fc6000bf05070 */
[----:B------:R-:W-:Y:S01]  /*126a0*/  ULDC UR4, c[0x0][0x404] ;  /* 0x0001010000047ab9 */ /* 0x000fe20000000800 */
[----:B------:R-:W-:Y:S01]  /*126b0*/  UISETP.NE.AND.EX UP0, UPT, UR5, URZ, UPT, UP0 ;  /* 0x0000003f0500728c */ /* 0x000fe2000bf05300 */
[----:B------:R1:W5:Y:S02]  /*126c0*/  @P1 LDG.E R6, desc[UR8][R8.64] ;  /* 0x0000000808061981 */ /* 0x000364000c1e1900 */
[----:B------:R-:W-:Y:S01]  /*126d0*/  ULDC UR5, c[0x0][0x2e0] ;  /* 0x0000b80000057ab9 */ /* 0x000fe20000000800 */
[----:B------:R-:W-:-:S04]  /*126e0*/  USEL UR4, UR4, 0x1, UP0 ;  /* 0x0000000104047887 */ /* 0x000fc80008000000 */
[----:B------:R-:W-:-:S06]  /*126f0*/  UIMAD UR4, UR4, UR5, URZ ;  /* 0x00000005040472a4 */ /* 0x000fcc000f8e023f */
[----:B------:R-:W-:Y:S01]  /*12700*/  IMAD.U32 R7, RZ, RZ, UR4 ;  /* 0x00000004ff077e24 */ /* 0x000fe2000f8e00ff */
[----:B-1----:R-:W-:Y:S06]  /*12710*/  @P1 BRA `(.L_x_2055) ;  /* 0x0000000000141947 */ /* 0x002fec0003800000 */
[----:B------:R-:W-:Y:S05]  /*12720*/  @!P2 BRA `(.L_x_2055) ;  /* 0x000000000010a947 */ /* 0x000fea0003800000 */
[----:B------:R-:W-:Y:S02]  /*12730*/  ULDC.64 UR4, c[0x0][0x208] ;  /* 0x0000820000047ab9 */ /* 0x000fe40000000a00 */
[----:B-----5:R-:W2:Y:S04]  /*12740*/  LDG.E R6, desc[UR4][R2.64] ;  /* 0x0000000402067981 */ /* 0x020ea8000c1e1900 */
[----:B------:R-:W2:Y:S02]  /*12750*/  LDG.E R9, desc[UR4][R2.64+0x4] ;  /* 0x0000040402097981 */ /* 0x000ea4000c1e1900 */
[----:B--2---:R-:W-:-:S07]  /*12760*/  IMAD.IADD R6, R9, 0x1, -R6 ;  /* 0x0000000109067824 */ /* 0x004fce00078e0a06 */
.L_x_2055:
[----:B------:R-:W-:Y:S01]  /*12770*/  IMAD.MOV.U32 R3, RZ, RZ, RZ ;  /* 0x000000ffff037224 */ /* 0x000fe200078e00ff */
[----:B------:R-:W-:-:S05]  /*12780*/  ULDC.64 UR4, c[0x0][0x208] ;  /* 0x0000820000047ab9 */ /* 0x000fca0000000a00 */
[----:B------:R-:W2:Y:S01]  /*12790*/  @P0 LDG.E R3, desc[UR4][R4.64] ;  /* 0x0000000404030981 */ /* 0x000ea2000c1e1900 */
[----:B------:R-:W-:Y:S02]  /*127a0*/  ULDC.64 UR4, c[0x0][0xa20] ;  /* 0x0002880000047ab9 */ /* 0x000fe40000000a00 */
[----:B------:R-:W-:-:S04]  /*127b0*/  ISETP.NE.U32.AND P1, PT, RZ, UR4, PT ;  /* 0x00000004ff007c0c */ /* 0x000fc8000bf25070 */
[----:B------:R-:W-:Y:S01]  /*127c0*/  ISETP.NE.AND.EX P1, PT, RZ, UR5, PT, P1 ;  /* 0x00000005ff007c0c */ /* 0x000fe2000bf25310 */
[----:B--2--5:R-:W-:-:S05]  /*127d0*/  IMAD.IADD R2, R3, 0x1, R0 ;  /* 0x0000000103027824 */ /* 0x024fca00078e0200 */
[----:B------:R1:W-:Y:S07]  /*127e0*/  STL [R1+0x4], R2 ;  /* 0x0000040201007387 */ /* 0x0003ee0000100800 */
[----:B------:R-:W-:Y:S05]  /*127f0*/  @!P1 BRA `(.L_x_2056) ;  /* 0x0000000000149947 */ /* 0x000fea0003800000 */
[----:B-1----:R-:W-:Y:S01]  /*12800*/  IADD3 R2, P0, R11, UR4, RZ ;  /* 0x000000040b027c10 */ /* 0x002fe2000ff1e0ff */
[----:B------:R-:W-:-:S03]  /*12810*/  ULDC.64 UR6, c[0x0][0x208] ;  /* 0x0000820000067ab9 */ /* 0x000fc60000000a00 */
[----:B------:R-:W-:-:S05]  /*12820*/  IADD3.X R3, R10, UR5, RZ, P0, !PT ;  /* 0x000000050a037c10 */ /* 0x000fca00087fe4ff */
[----:B------:R1:W5:Y:S01]  /*12830*/  LDG.E R7, desc[UR6][R2.64] ;  /* 0x0000000602077981 */ /* 0x000362000c1e1900 */
[----:B------:R-:W-:Y:S05]  /*12840*/  BRA `(.L_x_2057) ;  /* 0x0000000000147947 */ /* 0x000fea0003800000 */
.L_x_2056:
[----:B------:R-:W-:Y:S05]  /*12850*/  @!P0 BRA `(.L_x_2057) ;  /* 0x0000000000108947 */ /* 0x000fea0003800000 */
[----:B------:R-:W-:Y:S02]  /*12860*/  ULDC.64 UR4, c[0x0][0x208] ;  /* 0x0000820000047ab9 */ /* 0x000fe40000000a00 */
[----:B------:R-:W2:Y:S04]  /*12870*/  LDG.E R7, desc[UR4][R4.64] ;  /* 0x0000000404077981 */ /* 0x000ea8000c1e1900 */
[----:B-1----:R-:W2:Y:S02]  /*12880*/  LDG.E R2, desc[UR4][R4.64+0x4] ;  /* 0x0000040404027981 */ /* 0x002ea4000c1e1900 */
[----:B--2---:R-:W-:-:S07]  /*12890*/  IMAD.IADD R7, R2, 0x1, -R7 ;  /* 0x0000000102077824 */ /* 0x004fce00078e0a07 */
.L_x_2057:
[----:B-----5:R-:W-:Y:S01]  /*128a0*/  IMAD.IADD R7, R7, 0x1, -R0 ;  /* 0x0000000107077824 */ /* 0x020fe200078e0a00 */
[----:B-1----:R-:W-:Y:S01]  /*128b0*/  LEA R2, R17, 0xef, 0x7 ;  /* 0x000000ef11027811 */ /* 0x002fe200078e38ff */
[----:B------:R-:W-:Y:S01]  /*128c0*/  IMAD.MOV.U32 R4, RZ, RZ, RZ ;  /* 0x000000ffff047224 */ /* 0x000fe200078e00ff */
[----:B------:R-:W-:Y:S01]  /*128d0*/  BSSY B6, `(.L_x_2058) ;  /* 0x0000327000067945 */ /* 0x000fe20003800000 */
[C---:B------:R-:W-:Y:S01]  /*128e0*/  VIADD R5, R7.reuse, 0x6f ;  /* 0x0000006f07057836 */ /* 0x040fe20000000000 */
[----:B------:R-:W-:Y:S01]  /*128f0*/  IADD3 R3, R7, R2, -R6 ;  /* 0x0000000207037210 */ /* 0x000fe20007ffe806 */
        /* <DEDUP_REMOVED lines=8> */
[----:B------:R-:W-:Y:S01]  /*12980*/  ISETP.GT.AND P0, PT, R8, RZ, PT ;  /* 0x000000ff0800720c */ /* 0x000fe20003f04270 */
[----:B------:R1:W-:-:S12]  /*12990*/  STL [R1+0x14], R8 ;  /* 0x0000140801007387 */ /* 0x0003d80000100800 */
[----:B-1----:R-:W-:Y:S05]  /*129a0*/  @P0 BRA `(.L_x_2059) ;  /* 0x0000000000480947 */ /* 0x002fea0003800000 */
[----:B------:R-:W1:Y:S02]  /*129b0*/  S2R R8, SR_TID.X ;  /* 0x0000000000087919 */ /* 0x000e640000002100 */
[----:B-1----:R-:W-:-:S04]  /*129c0*/  LOP3.LUT R8, R8, 0x1f, RZ, 0xc0, !PT ;  /* 0x0000001f08087812 */ /* 0x002fc800078ec0ff */
[----:B------:R-:W-:-:S13]  /*129d0*/  ISETP.NE.AND P1, PT, R8, RZ, PT ;  /* 0x000000ff0800720c */ /* 0x000fda0003f25270 */
[----:B------:R-:W-:Y:S05]  /*129e0*/  @P1 BRA `(.L_x_2060) ;  /* 0x0000003000541947 */ /* 0x000fea0003800000 */
[----:B------:R-:W1:Y:S01]  /*129f0*/  S2R R7, SR_LANEID ;  /* 0x0000000000077919 */ /* 0x000e620000000000 */
[----:B------:R-:W-:Y:S01]  /*12a00*/  VOTEU.ANY UR4, UPT, PT ;  /* 0x0000000000047886 */ /* 0x000fe200038e0100 */
[----:B------:R-:W2:Y:S01]  /*12a10*/  LDC.64 R2, c[0x0][0xc38] ;  /* 0x00030e00ff027b82 */ /* 0x000ea20000000a00 */
[----:B------:R-:W1:Y:S01]  /*12a20*/  FLO.U32 R0, UR4 ;  /* 0x0000000400007d00 */ /* 0x000e6200080e0000 */
[----:B------:R-:W-:-:S07]  /*12a30*/  ULDC.64 UR6, c[0x0][0x208] ;  /* 0x0000820000067ab9 */ /* 0x000fce0000000a00 */
[----:B------:R-:W2:Y:S01]  /*12a40*/  POPC R5, UR4 ;  /* 0x0000000400057d09 */ /* 0x000ea20008000000 */
[----:B-1----:R-:W-:-:S13]  /*12a50*/  ISETP.EQ.U32.AND P0, PT, R0, R7, PT ;  /* 0x000000070000720c */ /* 0x002fda0003f02070 */
[----:B--2---:R-:W2:Y:S01]  /*12a60*/  @P0 ATOMG.E.ADD.STRONG.GPU PT, R3, desc[UR6][R2.64], R5 ;  /* 0x00000005020309a8 */ /* 0x004ea200081ee1c6 */
[----:B------:R-:W1:Y:S02]  /*12a70*/  S2R R4, SR_LTMASK ;  /* 0x0000000000047919 */ /* 0x000e640000003900 */
[----:B-1----:R-:W-:-:S04]  /*12a80*/  LOP3.LUT R4, R4, UR4, RZ, 0xc0, !PT ;  /* 0x0000000404047c12 */ /* 0x002fc8000f8ec0ff */
[----:B------:R-:W1:Y:S01]  /*12a90*/  POPC R7, R4 ;  /* 0x0000000400077309 */ /* 0x000e620000000000 */
[----:B--2---:R-:W1:Y:S02]  /*12aa0*/  SHFL.IDX PT, R0, R3, R0, 0x1f ;  /* 0x00001f0003007589 */ /* 0x004e6400000e0000 */
[----:B-1----:R-:W-:Y:S01]  /*12ab0*/  IADD3 R16, R0, UR38, R7 ;  /* 0x0000002600107c10 */ /* 0x002fe2000fffe007 */
[----:B------:R-:W-:Y:S06]  /*12ac0*/  BRA `(.L_x_2060) ;  /* 0x00000030001c7947 */ /* 0x000fec0003800000 */
.L_x_2059:
[----:B------:R-:W1:Y:S01]  /*12ad0*/  S2R R3, SR_CgaCtaId ;  /* 0x0000000000037919 */ /* 0x000e620000008800 */
[----:B------:R-:W-:-:S04]  /*12ae0*/  MOV R0, 0x400 ;  /* 0x0000040000007802 */ /* 0x000fc80000000f00 */
[----:B-1----:R-:W-:-:S04]  /*12af0*/  LEA R2, R3, R0, 0x18 ;  /* 0x0000000003027211 */ /* 0x002fc800078ec0ff */
[----:B------:R-:W-:Y:S01]  /*12b00*/  IADD3 R0, R2, 0x21400, RZ ;  /* 0x0002140002007810 */ /* 0x000fe20007ffe0ff */
[----:B------:R1:W-:Y:S03]  /*12b10*/  STL [R1+0xc], R2 ;  /* 0x00000c0201007387 */ /* 0x0003e60000100800 */
[----:B------:R-:W-:-:S13]  /*12b20*/  LOP3.LUT P0, RZ, R0, 0x3ff, RZ, 0xc0, !PT ;  /* 0x000003ff00ff7812 */ /* 0x000fda000780c0ff */
[----:B-1----:R-:W-:Y:S05]  /*12b30*/  @!P0 BRA `(.L_x_2061) ;  /* 0x0000000000408947 */ /* 0x002fea0003800000 */
        /* <DEDUP_REMOVED lines=16> */
.L_x_2061:
        /* <DEDUP_REMOVED lines=10> */
[----:B------:R-:W-:Y:S01]  /*12ce0*/  MOV R12, 0x1 ;  /* 0x00000001000c7802 */ /* 0x000fe20000000f00 */
[----:B------:R-:W-:Y:S02]  /*12cf0*/  IMAD.U32 R5, RZ, RZ, UR7 ;  /* 0x00000007ff057e24 */ /* 0x000fe4000f8e00ff */
[----:B------:R-:W-:Y:S02]  /*12d00*/  IMAD.U32 R6, RZ, RZ, UR8 ;  /* 0x00000008ff067e24 */ /* 0x000fe4000f8e00ff */
[----:B------:R-:W-:-:S02]  /*12d10*/  IMAD.U32 R7, RZ, RZ, UR9 ;  /* 0x00000009ff077e24 */ /* 0x000fc4000f8e00ff */
[----:B------:R-:W-:Y:S02]  /*12d20*/  IMAD.U32 R10, RZ, RZ, UR4 ;  /* 0x00000004ff0a7e24 */ /* 0x000fe4000f8e00ff */
[----:B------:R-:W-:Y:S02]  /*12d30*/  IMAD.U32 R11, RZ, RZ, UR5 ;  /* 0x00000005ff0b7e24 */ /* 0x000fe4000f8e00ff */
[----:B------:R-:W-:Y:S02]  /*12d40*/  IMAD.MOV.U32 R8, RZ, RZ, 0x70 ;  /* 0x00000070ff087424 */ /* 0x000fe400078e00ff */
[----:B01----:R-:W-:-:S07]  /*12d50*/  IMAD.MOV.U32 R13, RZ, RZ, RZ ;  /* 0x000000ffff0d7224 */ /* 0x003fce00078e00ff */
[----:B------:R-:W-:-:S07]  /*12d60*/  LEPC R20, `(.L_x_2063) ;  /* 0x000000001014794e */ /* 0x000fce0000000000 */
[----:B--2---:R-:W-:Y:S05]  /*12d70*/  CALL.ABS.NOINC R2 ;  /* 0x0000000002007343 */ /* 0x004fea0003c00000 */
.L_x_2063:
        /* <DEDUP_REMOVED lines=16> */
.L_x_2062:
[----:B------:R-:W2:Y:S01]  /*12e80*/  LDL.LU R2, [R1+0x18] ;  /* 0x0000180001027983 */ /* 0x000ea20000300800 */
[----:B------:R-:W-:-:S03]  /*12e90*/  ULDC.64 UR4, c[0x0][0x9f8] ;  /* 0x00027e0000047ab9 */ /* 0x000fc60000000a00 */
[----:B------:R-:W3:Y:S04]  /*12ea0*/  LDL.LU R0, [R1+0x1c] ;  /* 0x00001c0001007983 */ /* 0x000ee80000300800 */
[----:B------:R-:W4:Y:S04]  /*12eb0*/  LDL.LU R7, [R1+0x10] ;  /* 0x0000100001077983 */ /* 0x000f280000300800 */
[----:B------:R-:W4:Y:S01]  /*12ec0*/  LDL.LU R8, [R1+0x24] ;  /* 0x0000240001087983 */ /* 0x000f220000300800 */
[----:B------:R-:W-:Y:S01]  /*12ed0*/  ISETP.NE.U32.AND P0, PT, RZ, UR4, PT ;  /* 0x00000004ff007c0c */ /* 0x000fe2000bf05070 */
[----:B------:R-:W-:-:S03]  /*12ee0*/  ULDC.64 UR6, c[0x0][0x208] ;  /* 0x0000820000067ab9 */ /* 0x000fc60000000a00 */
[----:B------:R-:W-:Y:S01]  /*12ef0*/  ISETP.NE.AND.EX P0, PT, RZ, UR5, PT, P0 ;  /* 0x00000005ff007c0c */ /* 0x000fe2000bf05300 */
[----:B------:R-:W1:Y:S02]  /*12f00*/  S2R R9, SR_TID.X ;  /* 0x0000000000097919 */ /* 0x000e640000002100 */
[----:B-1----:R-:W-:-:S04]  /*12f10*/  LOP3.LUT R9, R9, 0x1f, RZ, 0xc0, !PT ;  /* 0x0000001f09097812 */ /* 0x002fc800078ec0ff */
        /* <DEDUP_REMOVED lines=8> */
[----:B------:R-:W1:Y:S01]  /*12fa0*/  LDC R0, c[0x0][0x428] ;  /* 0x00010a00ff007b82 */ /* 0x000e620000000800 */
[----:B----4-:R-:W-:-:S06]  /*12fb0*/  IMAD.MOV.U32 R4, RZ, RZ, R7 ;  /* 0x000000ffff047224 */ /* 0x010fcc00078e0007 */
[----:B------:R2:W5:Y:S01]  /*12fc0*/  @P0 LDG.E R4, desc[UR6][R2.64] ;  /* 0x0000000602040981 */ /* 0x000562000c1e1900 */
[----:B------:R-:W-:Y:S01]  /*12fd0*/  IMAD R17, R17, 0x80, R8 ;  /* 0x0000008011117824 */ /* 0x000fe200078e0208 */
[----:B------:R-:W-:Y:S02]  /*12fe0*/  PLOP3.LUT P1, PT, P6, PT, PT, 0x8, 0x0 ;  /* 0x000000000000781c */ /* 0x000fe4000372e170 */
[----:B-1----:R-:W-:Y:S01]  /*12ff0*/  ISETP.NE.AND P0, PT, R0, 0x1, PT ;  /* 0x000000010000780c */ /* 0x002fe20003f05270 */
[----:B------:R-:W-:-:S12]  /*13000*/  IMAD.MOV.U32 R0, RZ, RZ, R18 ;  /* 0x000000ffff007224 */ /* 0x000fd800078e0012 */
[----:B------:R-:W1:Y:S08]  /*13010*/  @P0 LDC R5, c[0x0][0x42c] ;  /* 0x00010b00ff050b82 */ /* 0x000e700000000800 */
[----:B------:R-:W3:Y:S01]  /*13020*/  @P0 LDC R6, c[0x0][0x430] ;  /* 0x00010c00ff060b82 */ /* 0x000ee20000000800 */
[----:B-1----:R-:W-:-:S05]  /*13030*/  @P0 IMAD.HI.U32 R5, R18, R5, RZ ;  /* 0x0000000512050227 */ /* 0x002fca00078e00ff */
[----:B---3--:R-:W-:Y:S02]  /*13040*/  @P0 SHF.R.U32.HI R0, RZ, R6, R5 ;  /* 0x00000006ff000219 */ /* 0x008fe40000011605 */
[----:B------:R-:W-:-:S04]  /*13050*/  ISETP.NE.U32.AND P0, PT, RZ, UR4, PT ;  /* 0x00000004ff007c0c */ /* 0x000fc8000bf05070 */
[----:B------:R-:W-:-:S04]  /*13060*/  ISETP.NE.AND.EX P0, PT, RZ, UR5, PT, P0 ;  /* 0x00000005ff007c0c */ /* 0x000fc8000bf05300 */
[----:B--2---:R-:W-:-:S09]  /*13070*/  SEL R7, R7, RZ, !P0 ;  /* 0x000000ff07077207 */ /* 0x004fd20004000000 */
.L_x_2064:
        /* <DEDUP_REMOVED lines=16> */
.L_x_2065:
        /* <DEDUP_REMOVED lines=15> */
.L_x_2066:
        /* <DEDUP_REMOVED lines=18> */
.L_x_2137:
[----:B------:R-:W-:Y:S01]  /*13390*/  UMOV UR4, 0xffffffff ;  /* 0xffffffff00047882 */ /* 0x000fe20000000000 */
[----:B0-----:R-:W-:Y:S02]  /*133a0*/  SHF.R.S32.HI R13, RZ, 0x1f, R4 ;  /* 0x0000001fff0d7819 */ /* 0x001fe40000011404 */
[----:B------:R-:W-:Y:S05]  /*133b0*/  BRA.DIV UR4, `(.L_x_2068) ;  /* 0x0000003a04c87947 */ /* 0x000fea000b800000 */
[----:B------:R-:W-:-:S13]  /*133c0*/  ELECT P6, URZ, PT ;  /* 0x00000000003f782f */ /* 0x000fda00038c0000 */
.L_x_2140:
[----:B------:R-:W-:Y:S05]  /*133d0*/  @!P6 BRA `(.L_x_2069) ;  /* 0x00000004002ce947 */ /* 0x000fea0003800000 */
[----:B------:R-:W-:-:S04]  /*133e0*/  ISETP.NE.U32.AND P0, PT, R2, RZ, PT ;  /* 0x000000ff0200720c */ /* 0x000fc80003f05070 */
[----:B------:R-:W-:-:S13]  /*133f0*/  ISETP.NE.AND.EX P0, PT, R3, RZ, PT, P0 ;  /* 0x000000ff0300720c */ /* 0x000fda0003f05300 */
[----:B------:R-:W-:Y:S05]  /*13400*/  @!P0 BRA `(.L_x_2070) ;  /* 0x00000000004c8947 */ /* 0x000fea0003800000 */
[----:B------:R-:W0:Y:S01]  /*13410*/  LDC R10, c[0x0][0x41c] ;  /* 0x00010700ff0a7b82 */ /* 0x000e220000000800 */
[----:B------:R-:W-:Y:S01]  /*13420*/  IMAD.MOV.U32 R6, RZ, RZ, R5 ;  /* 0x000000ffff067224 */ /* 0x000fe200078e0005 */
[----:B------:R-:W-:Y:S01]  /*13430*/  ULDC.64 UR4, c[0x0][0x408] ;  /* 0x0001020000047ab9 */ /* 0x000fe20000000a00 */
[----:B------:R-:W-:Y:S01]  /*13440*/  ULDC.64 UR6, c[0x0][0x208] ;  /* 0x0000820000067ab9 */ /* 0x000fe20000000a00 */
[----:B0-----:R-:W-:-:S13]  /*13450*/  ISETP.NE.AND P0, PT, R10, 0x1, PT ;  /* 0x000000010a00780c */ /* 0x001fda0003f05270 */
[----:B------:R-:W0:Y:S02]  /*13460*/  @P0 LDC.64 R8, c[0x0][0x420] ;  /* 0x00010800ff080b82 */ /* 0x000e240000000a00 */
[----:B0-----:R-:W-:-:S05]  /*13470*/  @P0 IMAD.HI.U32 R8, R5, R8, RZ ;  /* 0x0000000805080227 */ /* 0x001fca00078e00ff */
[----:B------:R-:W-:-:S04]  /*13480*/  @P0 SHF.R.U32.HI R6, RZ, R9, R8 ;  /* 0x00000009ff060219 */ /* 0x000fc80000011608 */
[--C-:B------:R-:W-:Y:S01]  /*13490*/  SHF.R.S32.HI R9, RZ, 0x1f, R6.reuse ;  /* 0x0000001fff097819 */ /* 0x100fe20000011406 */
[----:B------:R-:W-:-:S04]  /*134a0*/  IMAD.MOV R8, RZ, RZ, -R6 ;  /* 0x000000ffff087224 */ /* 0x000fc800078e0a06 */
[----:B------:R-:W-:Y:S02]  /*134b0*/  IMAD R5, R10, R8, R5 ;  /* 0x000000080a057224 */ /* 0x000fe400078e0205 */
[----:B------:R-:W-:-:S04]  /*134c0*/  IMAD R8, R13, UR4, RZ ;  /* 0x000000040d087c24 */ /* 0x000fc8000f8e02ff */
[----:B------:R-:W-:Y:S02]  /*134d0*/  IMAD R10, R4, UR5, R8 ;  /* 0x00000005040a7c24 */ /* 0x000fe4000f8e0208 */
[----:B------:R-:W-:-:S04]  /*134e0*/  IMAD.MOV.U32 R8, RZ, RZ, R6 ;  /* 0x000000ffff087224 */ /* 0x000fc800078e0006 */
[----:B------:R-:W-:-:S05]  /*134f0*/  IMAD.WIDE.U32 R8, R4, UR4, R8 ;  /* 0x0000000404087c25 */ /* 0x000fca000f8e0008 */
[----:B------:R-:W-:Y:S02]  /*13500*/  IADD3 R6, R9, R10, RZ ;  /* 0x0000000a09067210 */ /* 0x000fe40007ffe0ff */
[----:B------:R-:W-:-:S04]  /*13510*/  LEA R10, P0, R8, R2, 0x2 ;  /* 0x00000002080a7211 */ /* 0x000fc800078010ff */
[----:B------:R-:W-:-:S05]  /*13520*/  LEA.HI.X R11, R8, R3, R6, 0x2, P0 ;  /* 0x00000003080b7211 */ /* 0x000fca00000f1406 */
[----:B------:R0:W5:Y:S04]  /*13530*/  LDG.E R6, desc[UR6][R10.64] ;  /* 0x000000060a067981 */ /* 0x000168000c1e1900 */
.L_x_2070:
        /* <DEDUP_REMOVED lines=9> */
.L_x_2141:
        /* <DEDUP_REMOVED lines=11> */
.L_x_2072:
        /* <DEDUP_REMOVED lines=33> */
.L_x_2069:
[----:B------:R-:W2:Y:S01]  /*13890*/  LDL.LU R11, [R1+0x20] ;  /* 0x00002000010b7983 */ /* 0x000ea20000300800 */
[----:B------:R-:W-:Y:S01]  /*138a0*/  MOV R9, 0x400 ;  /* 0x0000040000097802 */ /* 0x000fe20000000f00 */
[----:B------:R-:W-:Y:S05]  /*138b0*/  WARPSYNC.ALL ;  /* 0x0000000000007948 */ /* 0x000fea0003800000 */
[----:B------:R-:W0:Y:S01]  /*138c0*/  S2R R10, SR_CgaCtaId ;  /* 0x00000000000a7919 */ /* 0x000e220000008800 */
[----:B------:R-:W-:-:S13]  /*138d0*/  ELECT P0, URZ, PT ;  /* 0x00000000003f782f */ /* 0x000fda0003800000 */
[----:B------:R-:W-:Y:S01]  /*138e0*/  @P0 R2UR UR13, R7 ;  /* 0x00000000070d02ca */ /* 0x000fe200000e0000 */
[----:B------:R-:W-:Y:S01]  /*138f0*/  UIADD3 UR4, UP0, UR36, 0x270, URZ ;  /* 0x0000027024047890 */ /* 0x000fe2000ff1e03f */
[C---:B------:R-:W-:Y:S01]  /*13900*/  @P0 R2UR UR12, R18.reuse ;  /* 0x00000000120c02ca */ /* 0x040fe200000e0000 */
        /* <DEDUP_REMOVED lines=39> */
.L_x_2142:
[----:B------:R-:W-:Y:S05]  /*13b80*/  BSYNC B0 ;  /* 0x0000000000007941 */ /* 0x000fea0003800000 */
.L_x_2073:
[----:B0-----:R-:W2:Y:S01]  /*13b90*/  LDL R8, [R1+0x14] ;  /* 0x0000140001087983 */ /* 0x001ea20000100800 */
[----:B------:R-:W-:Y:S01]  /*13ba0*/  BSSY B0, `(.L_x_2075) ;  /* 0x00001a5000007945 */ /* 0x000fe20003800000 */
[----:B--2---:R-:W-:-:S13]  /*13bb0*/  ISETP.GE.AND P0, PT, R8, 0x2, PT ;  /* 0x000000020800780c */ /* 0x004fda0003f06270 */
[----:B------:R-:W-:Y:S05]  /*13bc0*/  @!P0 BRA `(.L_x_2076) ;  /* 0x0000001800888947 */ /* 0x000fea0003800000 */
[C---:B------:R-:W-:Y:S01]  /*13bd0*/  LOP3.LUT R7, R8.reuse, 0x1, RZ, 0xc0, !PT ;  /* 0x0000000108077812 */ /* 0x040fe200078ec0ff */
[----:B------:R-:W-:Y:S01]  /*13be0*/  VIADD R10, R8, 0xfffffffe ;  /* 0xfffffffe080a7836 */ /* 0x000fe20000000000 */
[----:B------:R-:W-:Y:S02]  /*13bf0*/  BSSY B1, `(.L_x_2077) ;  /* 0x0000092000017945 */ /* 0x000fe40003800000 */
[----:B------:R-:W-:Y:S01]  /*13c00*/  ISETP.NE.U32.AND P0, PT, R7, 0x1, PT ;  /* 0x000000010700780c */ /* 0x000fe20003f05070 */
[----:B------:R-:W-:-:S12]  /*13c10*/  IMAD.MOV.U32 R7, RZ, RZ, R10 ;  /* 0x000000ffff077224 */ /* 0x000fd800078e000a */
[----:B------:R-:W-:Y:S05]  /*13c20*/  @!P0 BRA `(.L_x_2078) ;  /* 0x0000000800388947 */ /* 0x000fea0003800000 */
        /* <DEDUP_REMOVED lines=10> */
[----:B------:R-:W-:Y:S02]  /*13cd0*/  IMAD.MOV.U32 R8, RZ, RZ, R6 ;  /* 0x000000ffff087224 */ /* 0x000fe400078e0006 */
[----:B------:R-:W-:Y:S01]  /*13ce0*/  IMAD.MOV.U32 R7, RZ, RZ, R10 ;  /* 0x000000ffff077224 */ /* 0x000fe200078e000a */
        /* <DEDUP_REMOVED lines=9> */
[----:B------:R-:W-:Y:S01]  /*13d80*/  @P0 SHF.R.U32.HI R7, RZ, R9, R8 ;  /* 0x00000009ff070219 */ /* 0x000fe20000011608 */
[----:B------:R-:W-:-:S03]  /*13d90*/  IMAD R8, R13, UR4, RZ ;  /* 0x000000040d087c24 */ /* 0x000fc6000f8e02ff */
[--C-:B------:R-:W-:Y:S01]  /*13da0*/  SHF.R.S32.HI R9, RZ, 0x1f, R7.reuse ;  /* 0x0000001fff097819 */ /* 0x100fe20000011407 */
[C---:B------:R-:W-:Y:S02]  /*13db0*/  IMAD R14, R4.reuse, UR5, R8 ;  /* 0x00000005040e7c24 */ /* 0x040fe4000f8e0208 */
[--C-:B------:R-:W-:Y:S02]  /*13dc0*/  IMAD.MOV.U32 R8, RZ, RZ, R7.reuse ;  /* 0x000000ffff087224 */ /* 0x100fe400078e0007 */
[----:B------:R-:W-:Y:S02]  /*13dd0*/  IMAD.MOV R7, RZ, RZ, -R7 ;  /* 0x000000ffff077224 */ /* 0x000fe400078e0a07 */
[----:B------:R-:W-:-:S04]  /*13de0*/  IMAD.WIDE.U32 R8, R4, UR4, R8 ;  /* 0x0000000404087c25 */ /* 0x000fc8000f8e0008 */
[----:B------:R-:W-:Y:S01]  /*13df0*/  IMAD.IADD R14, R14, 0x1, R9 ;  /* 0x000000010e0e7824 */ /* 0x000fe200078e0209 */
[----:B------:R-:W-:Y:S01]  /*13e00*/  LEA R2, P0, R8, R2, 0x2 ;  /* 0x0000000208027211 */ /* 0x000fe200078010ff */
[----:B------:R-:W-:-:S03]  /*13e10*/  IMAD R7, R15, R7, R10 ;  /* 0x000000070f077224 */ /* 0x000fc600078e020a */
[----:B------:R-:W-:-:S05]  /*13e20*/  LEA.HI.X R3, R8, R3, R14, 0x2, P0 ;  /* 0x0000000308037211 */ /* 0x000fca00000f140e */
[----:B------:R0:W5:Y:S04]  /*13e30*/  LDG.E R8, desc[UR6][R2.64] ;  /* 0x0000000602087981 */ /* 0x000168000c1e1900 */
.L_x_2081:
[----:B0-----:R-:W0:Y:S01]  /*13e40*/  S2R R3, SR_CgaCtaId ;  /* 0x0000000000037919 */ /* 0x001e220000008800 */
[----:B------:R-:W-:-:S04]  /*13e50*/  MOV R2, 0x400 ;  /* 0x0000040000027802 */ /* 0x000fc80000000f00 */
[----:B0-----:R-:W-:Y:S02]  /*13e60*/  LEA R2, R3, R2, 0x18 ;  /* 0x0000000203027211 */ /* 0x001fe400078ec0ff */
[----:B------:R-:W-:-:S03]  /*13e70*/  SHF.L.U32 R3, R12, 0x1f, RZ ;  /* 0x0000001f0c037819 */ /* 0x000fc600000006ff */
[----:B------:R-:W-:-:S04]  /*13e80*/  IMAD R2, R11, 0x8, R2 ;  /* 0x000000080b027824 */ /* 0x000fc800078e0202 */
[----:B------:R-:W0:Y:S02]  /*13e90*/  SYNCS.PHASECHK.TRANS64.TRYWAIT P0, [R2+URZ+0x36840], R3 ;  /* 0x03684003020075a7 */ /* 0x000e24000800017f */
[----:B0-----:R-:W-:Y:S05]  /*13ea0*/  @!P0 BRA `(.L_x_2082) ;  /* 0x0000003000608947 */ /* 0x001fea0003800000 */
.L_x_2143:
        /* <DEDUP_REMOVED lines=11> */
.L_x_2083:
        /* <DEDUP_REMOVED lines=37> */
.L_x_2144:
        /* <DEDUP_REMOVED lines=13> */
.L_x_2085:
        /* <DEDUP_REMOVED lines=36> */
.L_x_2080:
[----:B------:R-:W-:Y:S05]  /*144c0*/  BSYNC B2 ;  /* 0x0000000000027941 */ /* 0x000fea0003800000 */
.L_x_2079:
[----:B------:R-:W2:Y:S04]  /*144d0*/  LDL.LU R2, [R1+0x14] ;  /* 0x0000140001027983 */ /* 0x000ea80000300800 */
[----:B------:R0:W-:Y:S04]  /*144e0*/  STL [R1], R11 ;  /* 0x0000000b01007387 */ /* 0x0001e80000100800 */
[----:B------:R0:W-:Y:S02]  /*144f0*/  STL [R1+0x8], R12 ;  /* 0x0000080c01007387 */ /* 0x0001e40000100800 */
[----:B0-2---:R-:W-:-:S07]  /*14500*/  VIADD R7, R2, 0xfffffffd ;  /* 0xfffffffd02077836 */ /* 0x005fce0000000000 */
.L_x_2078:
[----:B------:R-:W-:Y:S05]  /*14510*/  BSYNC B1 ;  /* 0x0000000000017941 */ /* 0x000fea0003800000 */
.L_x_2077:
[----:B------:R-:W-:-:S13]  /*14520*/  ISETP.NE.AND P0, PT, R10, RZ, PT ;  /* 0x000000ff0a00720c */ /* 0x000fda0003f05270 */
[----:B------:R-:W-:Y:S05]  /*14530*/  @!P0 BRA `(.L_x_2076) ;  /* 0x00000010002c8947 */ /* 0x000fea0003800000 */
[----:B------:R-:W-:-:S07]  /*14540*/  IMAD.MOV.U32 R10, RZ, RZ, R6 ;  /* 0x000000ffff0a7224 */ /* 0x000fce00078e0006 */
.L_x_2100:
        /* <DEDUP_REMOVED lines=33> */
.L_x_2088:
[----:B------:R-:W1:Y:S01]  /*14760*/  S2R R3, SR_CgaCtaId ;  /* 0x0000000000037919 */ /* 0x000e620000008800 */
[----:B------:R-:W-:-:S04]  /*14770*/  MOV R2, 0x400 ;  /* 0x0000040000027802 */ /* 0x000fc80000000f00 */
[----:B-1----:R-:W-:Y:S02]  /*14780*/  LEA R2, R3, R2, 0x18 ;  /* 0x0000000203027211 */ /* 0x002fe400078ec0ff */
[----:B------:R-:W-:-:S03]  /*14790*/  SHF.L.U32 R3, R9, 0x1f, RZ ;  /* 0x0000001f09037819 */ /* 0x000fc600000006ff */
[----:B------:R-:W-:-:S04]  /*147a0*/  IMAD R2, R8, 0x8, R2 ;  /* 0x0000000808027824 */ /* 0x000fc800078e0202 */
[----:B------:R-:W1:Y:S02]  /*147b0*/  SYNCS.PHASECHK.TRANS64.TRYWAIT P0, [R2+URZ+0x36840], R3 ;  /* 0x03684003020075a7 */ /* 0x000e64000800017f */
[----:B-1----:R-:W-:Y:S05]  /*147c0*/  @!P0 BRA `(.L_x_2089) ;  /* 0x0000002800408947 */ /* 0x002fea0003800000 */
.L_x_2145:
        /* <DEDUP_REMOVED lines=11> */
.L_x_2090:
        /* <DEDUP_REMOVED lines=37> */
.L_x_2146:
        /* <DEDUP_REMOVED lines=8> */
.L_x_2092:
        /* <DEDUP_REMOVED lines=35> */
.L_x_2087:
[----:B------:R-:W-:Y:S05]  /*14d80*/  BSYNC B1 ;  /* 0x0000000000017941 */ /* 0x000fea0003800000 */
.L_x_2086:
        /* <DEDUP_REMOVED lines=32> */
.L_x_2095:
[----:B------:R-:W2:Y:S01]  /*14f90*/  S2R R3, SR_CgaCtaId ;  /* 0x0000000000037919 */ /* 0x000ea20000008800 */
[----:B------:R-:W-:-:S04]  /*14fa0*/  MOV R2, 0x400 ;  /* 0x0000040000027802 */ /* 0x000fc80000000f00 */
[----:B--2---:R-:W-:Y:S02]  /*14fb0*/  LEA R2, R3, R2, 0x18 ;  /* 0x0000000203027211 */ /* 0x004fe400078ec0ff */
[----:B------:R-:W-:-:S03]  /*14fc0*/  SHF.L.U32 R3, R14, 0x1f, RZ ;  /* 0x0000001f0e037819 */ /* 0x000fc600000006ff */
[----:B------:R-:W-:-:S04]  /*14fd0*/  IMAD R2, R15, 0x8, R2 ;  /* 0x000000080f027824 */ /* 0x000fc800078e0202 */
[----:B------:R-:W2:Y:S02]  /*14fe0*/  SYNCS.PHASECHK.TRANS64.TRYWAIT P0, [R2+URZ+0x36840], R3 ;  /* 0x03684003020075a7 */ /* 0x000ea4000800017f */
[----:B--2---:R-:W-:Y:S05]  /*14ff0*/  @!P0 BRA `(.L_x_2096) ;  /* 0x00000020005c8947 */ /* 0x004fea0003800000 */
.L_x_2147:
        /* <DEDUP_REMOVED lines=11> */
.L_x_2097:
        /* <DEDUP_REMOVED lines=38> */
.L_x_2148:
        /* <DEDUP_REMOVED lines=8> */
.L_x_2099:
        /* <DEDUP_REMOVED lines=33> */
.L_x_2094:
[----:B------:R-:W-:Y:S05]  /*155a0*/  BSYNC B1 ;  /* 0x0000000000017941 */ /* 0x000fea0003800000 */
.L_x_2093:
[C---:B------:R-:W-:Y:S01]  /*155b0*/  ISETP.GT.AND P0, PT, R7.reuse, 0x1, PT ;  /* 0x000000010700780c */ /* 0x040fe20003f04270 */
[----:B------:R-:W-:-:S04]  /*155c0*/  VIADD R2, R7, 0xfffffffe ;  /* 0xfffffffe07027836 */ /* 0x000fc80000000000 */
[----:B------:R-:W-:-:S08]  /*155d0*/  IMAD.MOV.U32 R7, RZ, RZ, R2 ;  /* 0x000000ffff077224 */ /* 0x000fd000078e0002 */
[----:B------:R-:W-:Y:S05]  /*155e0*/  @P0 BRA `(.L_x_2100) ;  /* 0xffffffec00d80947 */ /* 0x000fea000383ffff */
.L_x_2076:
[----:B------:R-:W-:Y:S05]  /*155f0*/  BSYNC B0 ;  /* 0x0000000000007941 */ /* 0x000fea0003800000 */
.L_x_2075:
        /* <DEDUP_REMOVED lines=18> */
.L_x_2102:
[----:B------:R-:W-:Y:S05]  /*15720*/  BSYNC B0 ;  /* 0x0000000000007941 */ /* 0x000fea0003800000 */
.L_x_2101:
[----:B------:R-:W-:Y:S04]  /*15730*/  BSSY B0, `(.L_x_2103) ;  /* 0x0000037000007945 */ /* 0x000fe80003800000 */
[----:B------:R-:W-:Y:S05]  /*15740*/  @!P6 BRA `(.L_x_2104) ;  /* 0x0000000000d4e947 */ /* 0x000fea0003800000 */
[----:B------:R-:W2:Y:S01]  /*15750*/  LDL R3, [R1] ;  /* 0x0000000001037983 */ /* 0x000ea20000100800 */
[----:B------:R-:W-:-:S03]  /*15760*/  MOV R4, 0x400 ;  /* 0x0000040000047802 */ /* 0x000fc60000000f00 */
[----:B------:R-:W3:Y:S01]  /*15770*/  LDL R2, [R1+0x8] ;  /* 0x0000080001027983 */ /* 0x000ee20000100800 */
[----:B------:R-:W1:Y:S02]  /*15780*/  S2R R7, SR_CgaCtaId ;  /* 0x0000000000077919 */ /* 0x000e640000008800 */
[----:B-1----:R-:W-:-:S04]  /*15790*/  LEA R4, R7, R4, 0x18 ;  /* 0x0000000407047211 */ /* 0x002fc800078ec0ff */
[----:B--2---:R-:W-:Y:S02]  /*157a0*/  LEA R3, R3, R4, 0x3 ;  /* 0x0000000403037211 */ /* 0x004fe400078e18ff */
[----:B---3--:R-:W-:-:S04]  /*157b0*/  SHF.L.U32 R2, R2, 0x1f, RZ ;  /* 0x0000001f02027819 */ /* 0x008fc800000006ff */
[----:B------:R-:W1:Y:S02]  /*157c0*/  SYNCS.PHASECHK.TRANS64.TRYWAIT P0, [R3+URZ+0x36860], R2 ;  /* 0x03686002030075a7 */ /* 0x000e64000800017f */
[----:B-1----:R-:W-:Y:S05]  /*157d0*/  @!P0 BRA `(.L_x_2105) ;  /* 0x00000018008c8947 */ /* 0x002fea0003800000 */
.L_x_2149:
        /* <DEDUP_REMOVED lines=11> */
.L_x_2106:
        /* <DEDUP_REMOVED lines=33> */
.L_x_2104:
[----:B------:R-:W-:Y:S05]  /*15aa0*/  BSYNC B0 ;  /* 0x0000000000007941 */ /* 0x000fea0003800000 */
.L_x_2103:
        /* <DEDUP_REMOVED lines=9> */
.L_x_2060:
[----:B------:R-:W-:Y:S05]  /*15b40*/  BSYNC B6 ;  /* 0x0000000000067941 */ /* 0x000fea0003800000 */
.L_x_2058:
[----:B------:R-:W-:-:S03]  /*15b50*/  UMOV UR4, 0xffffffff ;  /* 0xffffffff00047882 */ /* 0x000fc60000000000 */
[----:B------:R-:W-:Y:S05]  /*15b60*/  BRA.DIV UR4, `(.L_x_2107) ;  /* 0x0000001604bc7947 */ /* 0x000fea000b800000 */
[----:B------:R2:W3:Y:S04]  /*15b70*/  SHFL.IDX PT, R4, R16, RZ, 0x1f ;  /* 0x00001fff10047589 */ /* 0x0004e800000e0000 */
[----:B------:R-:W4:Y:S02]  /*15b80*/  SHFL.IDX PT, R16, R16, 0x1, 0x1f ;  /* 0x00201f0010107f89 */ /* 0x000f2400000e0000 */
.L_x_2153:
        /* <DEDUP_REMOVED lines=10> */
[----:B------:R-:W1:Y:S01]  /*15c30*/  LDC.64 R2, c[0x0][0xc58] ;  /* 0x00031600ff027b82 */ /* 0x000e620000000a00 */
[----:B------:R-:W-:Y:S01]  /*15c40*/  ULDC.64 UR4, c[0x0][0x208] ;  /* 0x0000820000047ab9 */ /* 0x000fe20000000a00 */
[----:B-1----:R-:W-:-:S05]  /*15c50*/  IMAD.WIDE R2, R5, 0x4, R2 ;  /* 0x0000000405027825 */ /* 0x002fca00078e0202 */
[----:B------:R1:W5:Y:S02]  /*15c60*/  LDG.E R17, desc[UR4][R2.64] ;  /* 0x0000000402117981 */ /* 0x000364000c1e1900 */
.L_x_2109:
[----:B------:R-:W-:Y:S05]  /*15c70*/  BSYNC B0 ;  /* 0x0000000000007941 */ /* 0x000fea0003800000 */
.L_x_2108:
        /* <DEDUP_REMOVED lines=23> */
.L_x_2161:
[----:B------:R-:W-:Y:S02]  /*15df0*/  ULDC UR4, c[0x0][0xc10] ;  /* 0x0003040000047ab9 */ /* 0x000fe40000000800 */
[----:B------:R-:W-:-:S04]  /*15e00*/  IMAD.U32 R5, RZ, RZ, UR4 ;  /* 0x00000004ff057e24 */ /* 0x000fc8000f8e00ff */
[----:B-1----:R-:W-:-:S04]  /*15e10*/  IMAD R3, R14, R5, RZ ;  /* 0x000000050e037224 */ /* 0x002fc800078e02ff */
[----:B--2-4-:R-:W-:-:S05]  /*15e20*/  IMAD.IADD R16, R16, 0x1, R3 ;  /* 0x0000000110107824 */ /* 0x014fca00078e0203 */
[----:B---3--:R-:W-:-:S13]  /*15e30*/  ISETP.GT.AND P0, PT, R16, R4, PT ;  /* 0x000000041000720c */ /* 0x008fda0003f04270 */
[----:B------:R-:W-:Y:S05]  /*15e40*/  @P0 BRA `(.L_x_2111) ;  /* 0x0000000000b80947 */ /* 0x000fea0003800000 */
[----:B------:R-:W1:Y:S02]  /*15e50*/  LDC R0, c[0x0][0xc14] ;  /* 0x00030500ff007b82 */ /* 0x000e640000000800 */
.L_x_2116:
        /* <DEDUP_REMOVED lines=11> */
[----:B------:R-:W0:Y:S01]  /*15f10*/  LDC.64 R2, c[0x0][0xc58] ;  /* 0x00031600ff027b82 */ /* 0x000e220000000a00 */
[----:B------:R-:W-:Y:S01]  /*15f20*/  ULDC.64 UR4, c[0x0][0x208] ;  /* 0x0000820000047ab9 */ /* 0x000fe20000000a00 */
[----:B0-----:R-:W-:-:S05]  /*15f30*/  IMAD.WIDE R2, R5, 0x4, R2 ;  /* 0x0000000405027825 */ /* 0x001fca00078e0202 */
[----:B------:R0:W5:Y:S02]  /*15f40*/  LDG.E R17, desc[UR4][R2.64] ;  /* 0x0000000402117981 */ /* 0x000164000c1e1900 */
.L_x_2114:
[----:B------:R-:W-:Y:S05]  /*15f50*/  BSYNC B0 ;  /* 0x0000000000007941 */ /* 0x000fea0003800000 */
.L_x_2113:
        /* <DEDUP_REMOVED lines=22> */
[----:B------:R0:W1:Y:S02]  /*160c0*/  SHFL.IDX PT, R14, R2, 0x1f, 0x1f ;  /* 0x03e01f00020e7f89 */ /* 0x00006400000e0000 */
.L_x_2169:
[----:B------:R-:W-:Y:S02]  /*160d0*/  ULDC UR4, c[0x0][0xc10] ;  /* 0x0003040000047ab9 */ /* 0x000fe40000000800 */
[----:B------:R-:W-:-:S04]  /*160e0*/  IMAD.U32 R5, RZ, RZ, UR4 ;  /* 0x00000004ff057e24 */ /* 0x000fc8000f8e00ff */
[----:B-1----:R-:W-:-:S04]  /*160f0*/  IMAD R3, R14, R5, RZ ;  /* 0x000000050e037224 */ /* 0x002fc800078e02ff */
[----:B------:R-:W-:-:S05]  /*16100*/  IMAD.IADD R16, R3, 0x1, R16 ;  /* 0x0000000103107824 */ /* 0x000fca00078e0210 */
[----:B------:R-:W-:-:S13]  /*16110*/  ISETP.GT.AND P0, PT, R16, R4, PT ;  /* 0x000000041000720c */ /* 0x000fda0003f04270 */
[----:B------:R-:W-:Y:S05]  /*16120*/  @!P0 BRA `(.L_x_2116) ;  /* 0xfffffffc004c8947 */ /* 0x000fea000383ffff */
.L_x_2111:
        /* <DEDUP_REMOVED lines=8> */
.L_x_2173:
[----:B------:R-:W-:Y:S01]  /*161b0*/  ISETP.NE.AND P0, PT, R3, RZ, PT ;  /* 0x000000ff0300720c */ /* 0x000fe20003f05270 */
[----:B------:R-:W-:-:S12]  /*161c0*/  IMAD.MOV.U32 R7, RZ, RZ, RZ ;  /* 0x000000ffff077224 */ /* 0x000fd800078e00ff */
[----:B------:R-:W-:Y:S05]  /*161d0*/  @!P0 BRA `(.L_x_2118) ;  /* 0x0000000000108947 */ /* 0x000fea0003800000 */
[----:B------:R-:W-:Y:S01]  /*161e0*/  UMOV UR4, 0xffffffff ;  /* 0xffffffff00047882 */ /* 0x000fe20000000000 */
[----:B------:R-:W-:Y:S02]  /*161f0*/  VIADD R12, R6, 0xffffffff ;  /* 0xffffffff060c7836 */ /* 0x000fe40000000000 */
[----:B------:R-:W-:Y:S05]  /*16200*/  BRA.DIV UR4, `(.L_x_2119) ;  /* 0x0000001a04487947 */ /* 0x000fea000b800000 */
[----:B------:R3:W4:Y:S02]  /*16210*/  SHFL.IDX PT, R7, R2, R12, 0x1f ;  /* 0x00001f0c02077589 */ /* 0x00072400000e0000 */
.L_x_2118:
[----:B0--3--:R-:W0:Y:S01]  /*16220*/  LDC.64 R2, c[0x0][0xc68] ;  /* 0x00031a00ff027b82 */ /* 0x009e220000000a00 */
[----:B------:R-:W-:Y:S01]  /*16230*/  IMAD.IADD R19, R6, 0x1, R19 ;  /* 0x0000000106137824 */ /* 0x000fe200078e0213 */
[----:B------:R-:W-:-:S03]  /*16240*/  ULDC.64 UR4, c[0x0][0x208] ;  /* 0x0000820000047ab9 */ /* 0x000fc60000000a00 */
        /* <DEDUP_REMOVED lines=27> */
[----:B------:R-:W-:Y:S02]  /*16400*/  @!P0 IADD3 R9, -R9, RZ, RZ ;  /* 0x000000ff09098210 */ /* 0x000fe40007ffe1ff */
        /* <DEDUP_REMOVED lines=37> */
.L_x_2112:
[----:B------:R-:W-:Y:S01]  /*16660*/  UMOV UR4, URZ ;  /* 0x0000003f00047c82 */ /* 0x000fe20008000000 */
[----:B------:R-:W-:Y:S01]  /*16670*/  UMOV UR5, URZ ;  /* 0x0000003f00057c82 */ /* 0x000fe20008000000 */
[----:B------:R-:W-:Y:S01]  /*16680*/  ULDC UR6, c[0x0][0xc14] ;  /* 0x0003050000067ab9 */ /* 0x000fe20000000800 */
[----:B------:R-:W-:Y:S02]  /*16690*/  IMAD.MOV.U32 R16, RZ, RZ, R4 ;  /* 0x000000ffff107224 */ /* 0x000fe400078e0004 */
[----:B------:R-:W-:Y:S02]  /*166a0*/  IMAD.U32 R17, RZ, RZ, UR4 ;  /* 0x00000004ff117e24 */ /* 0x000fe4000f8e00ff */
[----:B------:R-:W-:Y:S02]  /*166b0*/  IMAD.U32 R18, RZ, RZ, UR5 ;  /* 0x00000005ff127e24 */ /* 0x000fe4000f8e00ff */
[----:B------:R-:W-:-:S07]  /*166c0*/  IMAD.U32 R19, RZ, RZ, UR6 ;  /* 0x00000006ff137e24 */ /* 0x000fce000f8e00ff */
.L_x_2120:
        /* <DEDUP_REMOVED lines=12> */
.L_x_2054:
[----:B-1----:R-:W3:Y:S01]  /*16790*/  LDL.LU R0, [R1+0x20] ;  /* 0x0000200001007983 */ /* 0x002ee20000300800 */
[----:B------:R-:W-:Y:S01]  /*167a0*/  BSSY B0, `(.L_x_2122) ;  /* 0x000000b000007945 */ /* 0x000fe20003800000 */
[----:B------:R-:W1:Y:S01]  /*167b0*/  S2R R5, SR_CgaCtaId ;  /* 0x0000000000057919 */ /* 0x000e620000008800 */
[----:B---3--:R-:W-:-:S04]  /*167c0*/  IADD3 R0, R0, 0x1, RZ ;  /* 0x0000000100007810 */ /* 0x008fc80007ffe0ff */
        /* <DEDUP_REMOVED lines=8> */
.L_x_2176:
[----:B------:R-:W-:Y:S05]  /*16850*/  BSYNC B0 ;  /* 0x0000000000007941 */ /* 0x000fea0003800000 */
.L_x_2122:
[----:B------:R-:W-:-:S03]  /*16860*/  UMOV UR4, 0xffffffff ;  /* 0xffffffff00047882 */ /* 0x000fc60000000000 */
[----:B------:R-:W-:Y:S05]  /*16870*/  BRA.DIV UR4, `(.L_x_2124) ;  /* 0x0000001204e87947 */ /* 0x000fea000b800000 */
[----:B------:R-:W2:Y:S02]  /*16880*/  S2R R2, SR_TID.X ;  /* 0x0000000000027919 */ /* 0x000ea40000002100 */
[----:B--2---:R-:W-:-:S04]  /*16890*/  SHF.R.U32.HI R2, RZ, 0x5, R2 ;  /* 0x00000005ff027819 */ /* 0x004fc80000011602 */
[----:B------:R-:W-:-:S05]  /*168a0*/  LOP3.LUT R2, R2, 0x3, RZ, 0xc0, !PT ;  /* 0x0000000302027812 */ /* 0x000fca00078ec0ff */
[----:B------:R2:W3:Y:S02]  /*168b0*/  SHFL.IDX PT, R14, R2, RZ, 0x1f ;  /* 0x00001fff020e7589 */ /* 0x0004e400000e0000 */
.L_x_2179:
[----:B---3--:R-:W-:Y:S01]  /*168c0*/  ISETP.NE.AND P0, PT, R14, RZ, PT ;  /* 0x000000ff0e00720c */ /* 0x008fe20003f05270 */
[----:B------:R-:W-:-:S12]  /*168d0*/  BSSY B0, `(.L_x_2125) ;  /* 0x0000029000007945 */ /* 0x000fd80003800000 */
[----:B------:R-:W-:Y:S05]  /*168e0*/  @P0 BRA `(.L_x_2126) ;  /* 0x00000000009c0947 */ /* 0x000fea0003800000 */
[----:B------:R-:W-:-:S03]  /*168f0*/  UMOV UR4, 0xffffffff ;  /* 0xffffffff00047882 */ /* 0x000fc60000000000 */
[----:B------:R-:W-:Y:S05]  /*16900*/  BRA.DIV UR4, `(.L_x_2127) ;  /* 0x0000001204f87947 */ /* 0x000fea000b800000 */
[----:B------:R-:W-:-:S13]  /*16910*/  ELECT P6, URZ, PT ;  /* 0x00000000003f782f */ /* 0x000fda00038c0000 */
.L_x_2182:
        /* <DEDUP_REMOVED lines=8> */
.L_x_2128:
        /* <DEDUP_REMOVED lines=14> */
.L_x_2183:
[----:B------:R-:W2:Y:S02]  /*16a80*/  SYNCS.PHASECHK.TRANS64.TRYWAIT P0, [R7+URZ], R2 ;  /* 0x00000002070075a7 */ /* 0x000ea4000800017f */
[----:B--2---:R-:W-:Y:S05]  /*16a90*/  @!P0 BRA `(.L_x_2130) ;  /* 0x0000001000c88947 */ /* 0x004fea0003800000 */
.L_x_2184:
[----:B------:R-:W-:Y:S05]  /*16aa0*/  @!P2 BRA `(.L_x_2131) ;  /* 0x000000000004a947 */ /* 0x000fea0003800000 */
[----:B------:R-:W-:Y:S01]  /*16ab0*/  BPT.TRAP 0x1 ;  /* 0x000000040000795c */ /* 0x000fe20000300000 */
.L_x_2131:
[----:B------:R-:W3:Y:S01]  /*16ac0*/  LDL.LU R4, [R1] ;  /* 0x0000000001047983 */ /* 0x000ee20000300800 */
[----:B------:R-:W-:-:S04]  /*16ad0*/  VIADD R0, R0, 0x36860 ;  /* 0x0003686000007836 */ /* 0x000fc80000000000 */
[----:B---3--:R-:W-:-:S04]  /*16ae0*/  IMAD R4, R4, 0x8, R0 ;  /* 0x0000000804047824 */ /* 0x008fc800078e0200 */
[----:B------:R-:W3:Y:S02]  /*16af0*/  SYNCS.PHASECHK.TRANS64.TRYWAIT P0, [R4+URZ], R5 ;  /* 0x00000005040075a7 */ /* 0x000ee4000800017f */
[----:B---3--:R-:W-:Y:S05]  /*16b00*/  @!P0 BRA `(.L_x_2132) ;  /* 0x0000001000c08947 */ /* 0x008fea0003800000 */
.L_x_2185:
[----:B------:R-:W-:-:S07]  /*16b10*/  IMAD R3, R3, 0x8, R0 ;  /* 0x0000000803037824 */ /* 0x000fce00078e0200 */
.L_x_2133:
[----:B----4-:R4:W0:Y:S02]  /*16b20*/  SYNCS.PHASECHK.TRANS64.TRYWAIT P0, [R3+URZ], R2 ;  /* 0x00000002030075a7 */ /* 0x010824000800017f */
[----:B0-----:R-:W-:Y:S05]  /*16b30*/  @!P0 NANOSLEEP.SYNCS 0x989680 ;  /* 0x009896800000895d */ /* 0x001fea0003900000 */
[----:B------:R-:W0:Y:S02]  /*16b40*/  @!P0 SYNCS.PHASECHK.TRANS64 P0, [R3+URZ], R2 ;  /* 0x00000002030085a7 */ /* 0x000e24000800007f */
[----:B0-----:R-:W-:Y:S05]  /*16b50*/  @!P0 BRA `(.L_x_2133) ;  /* 0xfffffffc00f08947 */ /* 0x001fea000383ffff */
.L_x_2126:
[----:B------:R-:W-:Y:S05]  /*16b60*/  BSYNC B0 ;  /* 0x0000000000007941 */ /* 0x000fea0003800000 */
.L_x_2125:
[----:B------:R-:W-:Y:S05]  /*16b70*/  EXIT ;  /* 0x000000000000794d */ /* 0x000fea0003800000 */
.L_x_1998:
[----:B0-----:R-:W-:-:S04]  /*16b80*/  IMAD.U32 R3, RZ, RZ, UR60 ;  /* 0x0000003cff037e24 */ /* 0x001fc8000f8e00ff */
[----:B------:R0:W1:Y:S03]  /*16b90*/  SYNCS.PHASECHK.TRANS64.TRYWAIT P1, [R3+URZ+0x36800], R0 ;  /* 0x03680000030075a7 */ /* 0x000066000802017f */
[----:B-1----:R-:W-:Y:S05]  /*16ba0*/  @!P1 NANOSLEEP.SYNCS 0x989680 ;  /* 0x009896800000995d */ /* 0x002fea0003900000 */
[----:B------:R-:W1:Y:S02]  /*16bb0*/  @!P1 SYNCS.PHASECHK.TRANS64 P1, [R3+URZ+0x36800], R0 ;  /* 0x03680000030095a7 */ /* 0x000e64000802007f */
[----:B-1----:R-:W-:Y:S05]  /*16bc0*/  @!P1 BRA `(.L_x_1998) ;  /* 0xfffffffc00ec9947 */ /* 0x002fea000383ffff */
[----:B------:R-:W-:Y:S05]  /*16bd0*/  BRA `(.L_x_2134) ;  /* 0xfffffeac00a47947 */ /* 0x000fea000383ffff */
.L_x_2002:
[----:B-1----:R1:W2:Y:S02]  /*16be0*/  SYNCS.PHASECHK.TRANS64.TRYWAIT P2, [R2+URZ+0x36830], R3 ;  /* 0x03683003020075a7 */ /* 0x0022a4000804017f */
[----:B--2---:R-:W-:Y:S05]  /*16bf0*/  @!P2 NANOSLEEP.SYNCS 0x989680 ;  /* 0x009896800000a95d */ /* 0x004fea0003900000 */
[----:B------:R-:W2:Y:S02]  /*16c00*/  @!P2 SYNCS.PHASECHK.TRANS64 P2, [R2+URZ+0x36830], R3 ;  /* 0x036830030200a5a7 */ /* 0x000ea4000804007f */
[----:B--2---:R-:W-:Y:S05]  /*16c10*/  @!P2 BRA `(.L_x_2002) ;  /* 0xfffffffc00f0a947 */ /* 0x004fea000383ffff */
[----:B------:R-:W-:Y:S05]  /*16c20*/  BRA `(.L_x_2001) ;  /* 0xfffffeac00cc7947 */ /* 0x000fea000383ffff */
.L_x_2007:
[----:B-1----:R-:W-:-:S04]  /*16c30*/  IMAD.U32 R5, RZ, RZ, UR39 ;  /* 0x00000027ff057e24 */ /* 0x002fc8000f8e00ff */
[----:B------:R1:W2:Y:S03]  /*16c40*/  SYNCS.PHASECHK.TRANS64.TRYWAIT P2, [R5+URZ+0x36830], R0 ;  /* 0x03683000050075a7 */ /* 0x0002a6000804017f */
[----:B--2---:R-:W-:Y:S05]  /*16c50*/  @!P2 NANOSLEEP.SYNCS 0x989680 ;  /* 0x009896800000a95d */ /* 0x004fea0003900000 */
[----:B------:R-:W2:Y:S02]  /*16c60*/  @!P2 SYNCS.PHASECHK.TRANS64 P2, [R5+URZ+0x36830], R0 ;  /* 0x036830000500a5a7 */ /* 0x000ea4000804007f */
[----:B--2---:R-:W-:Y:S05]  /*16c70*/  @!P2 BRA `(.L_x_2007) ;  /* 0xfffffffc00eca947 */ /* 0x004fea000383ffff */
[----:B------:R-:W-:Y:S05]  /*16c80*/  BRA `(.L_x_2006) ;  /* 0xfffffef000b47947 */ /* 0x000fea000383ffff */
.L_x_2011:
[----:B-1----:R-:W-:-:S04]  /*16c90*/  IMAD.U32 R3, RZ, RZ, UR10 ;  /* 0x0000000aff037e24 */ /* 0x002fc8000f8e00ff */
[----:B------:R1:W2:Y:S03]  /*16ca0*/  SYNCS.PHASECHK.TRANS64.TRYWAIT P2, [R3+URZ+0x36850], R0 ;  /* 0x03685000030075a7 */ /* 0x0002a6000804017f */
[----:B--2---:R-:W-:Y:S05]  /*16cb0*/  @!P2 NANOSLEEP.SYNCS 0x989680 ;  /* 0x009896800000a95d */ /* 0x004fea0003900000 */
[----:B------:R-:W2:Y:S02]  /*16cc0*/  @!P2 SYNCS.PHASECHK.TRANS64 P2, [R3+URZ+0x36850], R0 ;  /* 0x036850000300a5a7 */ /* 0x000ea4000804007f */
[----:B--2---:R-:W-:Y:S05]  /*16cd0*/  @!P2 BRA `(.L_x_2011) ;  /* 0xfffffffc00eca947 */ /* 0x004fea000383ffff */
[----:B------:R-:W-:Y:S05]  /*16ce0*/  BRA `(.L_x_2010) ;  /* 0xffffff18002c7947 */ /* 0x000fea000383ffff */
.L_x_2017:
[----:B-1----:R-:W-:-:S04]  /*16cf0*/  IMAD.U32 R5, RZ, RZ, UR6 ;  /* 0x00000006ff057e24 */ /* 0x002fc8000f8e00ff */
[----:B------:R1:W2:Y:S03]  /*16d00*/  SYNCS.PHASECHK.TRANS64.TRYWAIT P2, [R5+URZ+0x36830], R0 ;  /* 0x03683000050075a7 */ /* 0x0002a6000804017f */
[----:B--2---:R-:W-:Y:S05]  /*16d10*/  @!P2 NANOSLEEP.SYNCS 0x989680 ;  /* 0x009896800000a95d */ /* 0x004fea0003900000 */
[----:B------:R-:W2:Y:S02]  /*16d20*/  @!P2 SYNCS.PHASECHK.TRANS64 P2, [R5+URZ+0x36830], R0 ;  /* 0x036830000500a5a7 */ /* 0x000ea4000804007f */
[----:B--2---:R-:W-:Y:S05]  /*16d30*/  @!P2 BRA `(.L_x_2017) ;  /* 0xfffffffc00eca947 */ /* 0x004fea000383ffff */
[----:B------:R-:W-:Y:S05]  /*16d40*/  BRA `(.L_x_2016) ;  /* 0xffffff3400887947 */ /* 0x000fea000383ffff */
.L_x_2021:
[----:B-1----:R-:W-:-:S04]  /*16d50*/  IMAD.U32 R3, RZ, RZ, UR11 ;  /* 0x0000000bff037e24 */ /* 0x002fc8000f8e00ff */
[----:B------:R1:W2:Y:S03]  /*16d60*/  SYNCS.PHASECHK.TRANS64.TRYWAIT P2, [R3+URZ+0x36850], R0 ;  /* 0x03685000030075a7 */ /* 0x0002a6000804017f */
[----:B--2---:R-:W-:Y:S05]  /*16d70*/  @!P2 NANOSLEEP.SYNCS 0x989680 ;  /* 0x009896800000a95d */ /* 0x004fea0003900000 */
[----:B------:R-:W2:Y:S02]  /*16d80*/  @!P2 SYNCS.PHASECHK.TRANS64 P2, [R3+URZ+0x36850], R0 ;  /* 0x036850000300a5a7 */ /* 0x000ea4000804007f */
[----:B--2---:R-:W-:Y:S05]  /*16d90*/  @!P2 BRA `(.L_x_2021) ;  /* 0xfffffffc00eca947 */ /* 0x004fea000383ffff */
[----:B------:R-:W-:Y:S05]  /*16da0*/  BRA `(.L_x_2020) ;  /* 0xffffff5800fc7947 */ /* 0x000fea000383ffff */
.L_x_2026:
[----:B-1----:R-:W-:-:S04]  /*16db0*/  IMAD.U32 R3, RZ, RZ, UR5 ;  /* 0x00000005ff037e24 */ /* 0x002fc8000f8e00ff */
[----:B------:R1:W2:Y:S03]  /*16dc0*/  SYNCS.PHASECHK.TRANS64.TRYWAIT P0, [R3+URZ+0x36850], R2 ;  /* 0x03685002030075a7 */ /* 0x0002a6000800017f */
[----:B--2---:R-:W-:Y:S05]  /*16dd0*/  @!P0 NANOSLEEP.SYNCS 0x989680 ;  /* 0x009896800000895d */ /* 0x004fea0003900000 */
[----:B------:R-:W2:Y:S02]  /*16de0*/  @!P0 SYNCS.PHASECHK.TRANS64 P0, [R3+URZ+0x36850], R2 ;  /* 0x03685002030085a7 */ /* 0x000ea4000800007f */
[----:B--2---:R-:W-:Y:S05]  /*16df0*/  @!P0 BRA `(.L_x_2026) ;  /* 0xfffffffc00ec8947 */ /* 0x004fea000383ffff */
[----:B------:R-:W-:Y:S05]  /*16e00*/  BRA `(.L_x_2025) ;  /* 0xffffff7400ac7947 */ /* 0x000fea000383ffff */
.L_x_2067:
[----:B------:R-:W1:Y:S01]  /*16e10*/  S2R R8, SR_TID.X ;  /* 0x0000000000087919 */ /* 0x000e620000002100 */
[----:B------:R-:W-:Y:S01]  /*16e20*/  BSSY B0, `(.L_x_2135) ;  /* 0x000000a000007945 */ /* 0x000fe20003800000 */
[----:B------:R-:W-:Y:S01]  /*16e30*/  IMAD.MOV.U32 R12, RZ, RZ, RZ ;  /* 0x000000ffff0c7224 */ /* 0x000fe200078e00ff */
[----:B------:R-:W-:Y:S01]  /*16e40*/  MOV R11, 0x1f ;  /* 0x0000001f000b7802 */ /* 0x000fe20000000f00 */
[----:B------:R-:W-:Y:S01]  /*16e50*/  IMAD.MOV.U32 R15, RZ, RZ, -0x1 ;  /* 0xffffffffff0f7424 */ /* 0x000fe200078e00ff */
[----:B-1----:R-:W-:-:S04]  /*16e60*/  SHF.R.U32.HI R8, RZ, 0x5, R8 ;  /* 0x00000005ff087819 */ /* 0x002fc80000011608 */
[----:B------:R-:W-:-:S05]  /*16e70*/  LOP3.LUT R8, R8, 0x3, RZ, 0xc0, !PT ;  /* 0x0000000308087812 */ /* 0x000fca00078ec0ff */
[----:B0-----:R-:W-:-:S07]  /*16e80*/  IMAD.MOV.U32 R13, RZ, RZ, R8 ;  /* 0x000000ffff0d7224 */ /* 0x001fce00078e0008 */
[----:B------:R-:W-:Y:S05]  /*16e90*/  WARPSYNC.COLLECTIVE R15, `(.L_x_2136) ;  /* 0x000000000f087348 */ /* 0x000fea0003c00000 */
[----:B------:R0:W1:Y:S02]  /*16ea0*/  SHFL.IDX P6, R14, R13, R12, R11 ;  /* 0x0000000c0d0e7389 */ /* 0x00006400000c000b */
[----:B01----:R-:W-:Y:S01]  /*16eb0*/  ENDCOLLECTIVE ;  /* 0x000000000000791b */ /* 0x003fe20003800000 */
.L_x_2136:
[----:B------:R-:W-:Y:S05]  /*16ec0*/  BSYNC B0 ;  /* 0x0000000000007941 */ /* 0x000fea0003800000 */
.L_x_2135:
[----:B------:R-:W-:Y:S05]  /*16ed0*/  BRA `(.L_x_2137) ;  /* 0xffffffc4002c7947 */ /* 0x000fea000383ffff */
.L_x_2068:
[----:B------:R-:W-:Y:S01]  /*16ee0*/  BSSY B0, `(.L_x_2138) ;  /* 0x0000006000007945 */ /* 0x000fe20003800000 */
[----:B------:R-:W-:-:S07]  /*16ef0*/  IMAD.MOV.U32 R15, RZ, RZ, -0x1 ;  /* 0xffffffffff0f7424 */ /* 0x000fce00078e00ff */
[----:B------:R-:W-:Y:S05]  /*16f00*/  WARPSYNC.COLLECTIVE R15, `(.L_x_2139) ;  /* 0x000000000f0c7348 */ /* 0x000fea0003c00000 */
[----:B------:R-:W-:Y:S02]  /*16f10*/  ELECT P6, UR62, PT ;  /* 0x00000000003e782f */ /* 0x000fe400038c0000 */
[----:B------:R-:W-:Y:S01]  /*16f20*/  MOV R14, UR62 ;  /* 0x0000003e000e7c02 */ /* 0x000fe20008000f00 */
[----:B------:R-:W-:Y:S10]  /*16f30*/  ENDCOLLECTIVE ;  /* 0x000000000000791b */ /* 0x000ff40003800000 */
.L_x_2139:
[----:B------:R-:W-:Y:S05]  /*16f40*/  BSYNC B0 ;  /* 0x0000000000007941 */ /* 0x000fea0003800000 */
.L_x_2138:
[----:B------:R-:W-:Y:S05]  /*16f50*/  BRA `(.L_x_2140) ;  /* 0xffffffc4001c7947 */ /* 0x000fea000383ffff */
.L_x_2071:
[----:B0-----:R0:W1:Y:S02]  /*16f60*/  SYNCS.PHASECHK.TRANS64.TRYWAIT P0, [R8+URZ+0x36840], R9 ;  /* 0x03684009080075a7 */ /* 0x001064000800017f */
[----:B-1----:R-:W-:Y:S05]  /*16f70*/  @!P0 NANOSLEEP.SYNCS 0x989680 ;  /* 0x009896800000895d */ /* 0x002fea0003900000 */
[----:B------:R-:W1:Y:S02]  /*16f80*/  @!P0 SYNCS.PHASECHK.TRANS64 P0, [R8+URZ+0x36840], R9 ;  /* 0x03684009080085a7 */ /* 0x000e64000800007f */
[----:B-1----:R-:W-:Y:S05]  /*16f90*/  @!P0 BRA `(.L_x_2071) ;  /* 0xfffffffc00f08947 */ /* 0x002fea000383ffff */
[----:B------:R-:W-:Y:S05]  /*16fa0*/  BRA `(.L_x_2141) ;  /* 0xffffffc400887947 */ /* 0x000fea000383ffff */
.L_x_2074:
        /* <DEDUP_REMOVED lines=8> */
.L_x_2082:
[----:B0-----:R0:W1:Y:S02]  /*17030*/  SYNCS.PHASECHK.TRANS64.TRYWAIT P0, [R2+URZ+0x36840], R3 ;  /* 0x03684003020075a7 */ /* 0x001064000800017f */
[----:B-1----:R-:W-:Y:S05]  /*17040*/  @!P0 NANOSLEEP.SYNCS 0x989680 ;  /* 0x009896800000895d */ /* 0x002fea0003900000 */
[----:B------:R-:W1:Y:S02]  /*17050*/  @!P0 SYNCS.PHASECHK.TRANS64 P0, [R2+URZ+0x36840], R3 ;  /* 0x03684003020085a7 */ /* 0x000e64000800007f */
[----:B-1----:R-:W-:Y:S05]  /*17060*/  @!P0 BRA `(.L_x_2082) ;  /* 0xfffffffc00f08947 */ /* 0x002fea000383ffff */
[----:B------:R-:W-:Y:S05]  /*17070*/  BRA `(.L_x_2143) ;  /* 0xffffffcc008c7947 */ /* 0x000fea000383ffff */
.L_x_2084:
[----:B0-----:R0:W1:Y:S02]  /*17080*/  SYNCS.PHASECHK.TRANS64.TRYWAIT P0, [R3+URZ+0x60], R2 ;  /* 0x00006002030075a7 */ /* 0x001064000800017f */
[----:B-1----:R-:W-:Y:S05]  /*17090*/  @!P0 NANOSLEEP.SYNCS 0x989680 ;  /* 0x009896800000895d */ /* 0x002fea0003900000 */
[----:B------:R-:W1:Y:S02]  /*170a0*/  @!P0 SYNCS.PHASECHK.TRANS64 P0, [R3+URZ+0x60], R2 ;  /* 0x00006002030085a7 */ /* 0x000e64000800007f */
[----:B-1----:R-:W-:Y:S05]  /*170b0*/  @!P0 BRA `(.L_x_2084) ;  /* 0xfffffffc00f08947 */ /* 0x002fea000383ffff */
[----:B------:R-:W-:Y:S05]  /*170c0*/  BRA `(.L_x_2144) ;  /* 0xffffffd000387947 */ /* 0x000fea000383ffff */
.L_x_2089:
[----:B-1----:R1:W2:Y:S02]  /*170d0*/  SYNCS.PHASECHK.TRANS64.TRYWAIT P0, [R2+URZ+0x36840], R3 ;  /* 0x03684003020075a7 */ /* 0x0022a4000800017f */
[----:B--2---:R-:W-:Y:S05]  /*170e0*/  @!P0 NANOSLEEP.SYNCS 0x989680 ;  /* 0x009896800000895d */ /* 0x004fea0003900000 */
[----:B------:R-:W2:Y:S02]  /*170f0*/  @!P0 SYNCS.PHASECHK.TRANS64 P0, [R2+URZ+0x36840], R3 ;  /* 0x03684003020085a7 */ /* 0x000ea4000800007f */
[----:B--2---:R-:W-:Y:S05]  /*17100*/  @!P0 BRA `(.L_x_2089) ;  /* 0xfffffffc00f08947 */ /* 0x004fea000383ffff */
[----:B------:R-:W-:Y:S05]  /*17110*/  BRA `(.L_x_2145) ;  /* 0xffffffd400ac7947 */ /* 0x000fea000383ffff */
.L_x_2091:
[----:B0-----:R0:W1:Y:S02]  /*17120*/  SYNCS.PHASECHK.TRANS64.TRYWAIT P1, [R3+URZ+0x60], R2 ;  /* 0x00006002030075a7 */ /* 0x001064000802017f */
[----:B-1----:R-:W-:Y:S05]  /*17130*/  @!P1 NANOSLEEP.SYNCS 0x989680 ;  /* 0x009896800000995d */ /* 0x002fea0003900000 */
[----:B------:R-:W1:Y:S02]  /*17140*/  @!P1 SYNCS.PHASECHK.TRANS64 P1, [R3+URZ+0x60], R2 ;  /* 0x00006002030095a7 */ /* 0x000e64000802007f */
[----:B-1----:R-:W-:Y:S05]  /*17150*/  @!P1 BRA `(.L_x_2091) ;  /* 0xfffffffc00f09947 */ /* 0x002fea000383ffff */
[----:B------:R-:W-:Y:S05]  /*17160*/  BRA `(.L_x_2146) ;  /* 0xffffffd800587947 */ /* 0x000fea000383ffff */
.L_x_2096:
[----:B--2---:R2:W3:Y:S02]  /*17170*/  SYNCS.PHASECHK.TRANS64.TRYWAIT P0, [R2+URZ+0x36840], R3 ;  /* 0x03684003020075a7 */ /* 0x0044e4000800017f */
[----:B---3--:R-:W-:Y:S05]  /*17180*/  @!P0 NANOSLEEP.SYNCS 0x989680 ;  /* 0x009896800000895d */ /* 0x008fea0003900000 */
[----:B------:R-:W3:Y:S02]  /*17190*/  @!P0 SYNCS.PHASECHK.TRANS64 P0, [R2+URZ+0x36840], R3 ;  /* 0x03684003020085a7 */ /* 0x000ee4000800007f */
[----:B---3--:R-:W-:Y:S05]  /*171a0*/  @!P0 BRA `(.L_x_2096) ;  /* 0xfffffffc00f08947 */ /* 0x008fea000383ffff */
[----:B------:R-:W-:Y:S05]  /*171b0*/  BRA `(.L_x_2147) ;  /* 0xffffffdc00907947 */ /* 0x000fea000383ffff */
.L_x_2098:
[----:B0-----:R0:W1:Y:S02]  /*171c0*/  SYNCS.PHASECHK.TRANS64.TRYWAIT P1, [R2+URZ+0x60], R9 ;  /* 0x00006009020075a7 */ /* 0x001064000802017f */
[----:B-1----:R-:W-:Y:S05]  /*171d0*/  @!P1 NANOSLEEP.SYNCS 0x989680 ;  /* 0x009896800000995d */ /* 0x002fea0003900000 */
[----:B------:R-:W1:Y:S02]  /*171e0*/  @!P1 SYNCS.PHASECHK.TRANS64 P1, [R2+URZ+0x60], R9 ;  /* 0x00006009020095a7 */ /* 0x000e64000802007f */
[----:B-1----:R-:W-:Y:S05]  /*171f0*/  @!P1 BRA `(.L_x_2098) ;  /* 0xfffffffc00f09947 */ /* 0x002fea000383ffff */
[----:B------:R-:W-:Y:S05]  /*17200*/  BRA `(.L_x_2148) ;  /* 0xffffffe000407947 */ /* 0x000fea000383ffff */
.L_x_2105:
[----:B-1----:R1:W2:Y:S02]  /*17210*/  SYNCS.PHASECHK.TRANS64.TRYWAIT P0, [R3+URZ+0x36860], R2 ;  /* 0x03686002030075a7 */ /* 0x0022a4000800017f */
[----:B--2---:R-:W-:Y:S05]  /*17220*/  @!P0 NANOSLEEP.SYNCS 0x989680 ;  /* 0x009896800000895d */ /* 0x004fea0003900000 */
[----:B------:R-:W2:Y:S02]  /*17230*/  @!P0 SYNCS.PHASECHK.TRANS64 P0, [R3+URZ+0x36860], R2 ;  /* 0x03686002030085a7 */ /* 0x000ea4000800007f */
[----:B--2---:R-:W-:Y:S05]  /*17240*/  @!P0 BRA `(.L_x_2105) ;  /* 0xfffffffc00f08947 */ /* 0x004fea000383ffff */
[----:B------:R-:W-:Y:S05]  /*17250*/  BRA `(.L_x_2149) ;  /* 0xffffffe400607947 */ /* 0x000fea000383ffff */
.L_x_2107:
[----:B------:R-:W-:Y:S01]  /*17260*/  BSSY B0, `(.L_x_2150) ;  /* 0x0000008000007945 */ /* 0x000fe20003800000 */
[----:B0-----:R-:W-:Y:S02]  /*17270*/  IMAD.MOV.U32 R13, RZ, RZ, R16 ;  /* 0x000000ffff0d7224 */ /* 0x001fe400078e0010 */
[----:B------:R-:W-:Y:S02]  /*17280*/  IMAD.MOV.U32 R12, RZ, RZ, RZ ;  /* 0x000000ffff0c7224 */ /* 0x000fe400078e00ff */
[----:B------:R-:W-:Y:S02]  /*17290*/  IMAD.MOV.U32 R11, RZ, RZ, 0x1f ;  /* 0x0000001fff0b7424 */ /* 0x000fe400078e00ff */
[----:B------:R-:W-:-:S07]  /*172a0*/  IMAD.MOV.U32 R15, RZ, RZ, -0x1 ;  /* 0xffffffffff0f7424 */ /* 0x000fce00078e00ff */
[----:B-1----:R-:W-:Y:S05]  /*172b0*/  WARPSYNC.COLLECTIVE R15, `(.L_x_2151) ;  /* 0x000000000f087348 */ /* 0x002fea0003c00000 */
[----:B------:R0:W2:Y:S02]  /*172c0*/  SHFL.IDX P6, R14, R13, R12, R11 ;  /* 0x0000000c0d0e7389 */ /* 0x0000a400000c000b */
[----:B012---:R-:W-:Y:S01]  /*172d0*/  ENDCOLLECTIVE ;  /* 0x000000000000791b */ /* 0x007fe20003800000 */
.L_x_2151:
[----:B------:R-:W-:Y:S05]  /*172e0*/  BSYNC B0 ;  /* 0x0000000000007941 */ /* 0x000fea0003800000 */
.L_x_2150:
        /* <DEDUP_REMOVED lines=8> */
.L_x_2152:
[----:B------:R-:W-:Y:S01]  /*17370*/  IMAD.MOV.U32 R16, RZ, RZ, R14 ;  /* 0x000000ffff107224 */ /* 0x000fe200078e000e */
[----:B------:R-:W-:Y:S06]  /*17380*/  BRA `(.L_x_2153) ;  /* 0xffffffe800007947 */ /* 0x000fec000383ffff */
.L_x_2110:
[----:B------:R-:W-:Y:S01]  /*17390*/  BSSY B0, `(.L_x_2154) ;  /* 0x0000008000007945 */ /* 0x000fe20003800000 */
[----:B0----5:R-:W-:Y:S02]  /*173a0*/  IMAD.MOV.U32 R13, RZ, RZ, R17 ;  /* 0x000000ffff0d7224 */ /* 0x021fe400078e0011 */
[----:B------:R-:W-:Y:S02]  /*173b0*/  IMAD.MOV.U32 R12, RZ, RZ, 0x1 ;  /* 0x00000001ff0c7424 */ /* 0x000fe400078e00ff */
[----:B------:R-:W-:Y:S02]  /*173c0*/  IMAD.MOV.U32 R11, RZ, RZ, RZ ;  /* 0x000000ffff0b7224 */ /* 0x000fe400078e00ff */
[----:B------:R-:W-:-:S07]  /*173d0*/  IMAD.MOV.U32 R15, RZ, RZ, -0x1 ;  /* 0xffffffffff0f7424 */ /* 0x000fce00078e00ff */
[----:B-1234-:R-:W-:Y:S05]  /*173e0*/  WARPSYNC.COLLECTIVE R15, `(.L_x_2155) ;  /* 0x000000000f087348 */ /* 0x01efea0003c00000 */
[----:B------:R0:W0:Y:S02]  /*173f0*/  SHFL.UP P6, R14, R13, R12, R11 ;  /* 0x0400000c0d0e7389 */ /* 0x00002400000c000b */
[----:B01234-:R-:W-:Y:S01]  /*17400*/  ENDCOLLECTIVE ;  /* 0x000000000000791b */ /* 0x01ffe20003800000 */
.L_x_2155:
[----:B------:R-:W-:Y:S05]  /*17410*/  BSYNC B0 ;  /* 0x0000000000007941 */ /* 0x000fea0003800000 */
.L_x_2154:
[----:B------:R-:W-:Y:S01]  /*17420*/  ISETP.NE.AND P0, PT, R6, RZ, PT ;  /* 0x000000ff0600720c */ /* 0x000fe20003f05270 */
[----:B------:R-:W-:Y:S01]  /*17430*/  IMAD.MOV.U32 R11, RZ, RZ, RZ ;  /* 0x000000ffff0b7224 */ /* 0x000fe200078e00ff */
[----:B------:R-:W-:Y:S01]  /*17440*/  MOV R12, 0x2 ;  /* 0x00000002000c7802 */ /* 0x000fe20000000f00 */
[----:B------:R-:W-:Y:S01]  /*17450*/  IMAD.MOV.U32 R15, RZ, RZ, -0x1 ;  /* 0xffffffffff0f7424 */ /* 0x000fe200078e00ff */
[----:B------:R-:W-:Y:S02]  /*17460*/  SEL R14, R14, RZ, P0 ;  /* 0x000000ff0e0e7207 */ /* 0x000fe40000000000 */
[----:B------:R-:W-:-:S03]  /*17470*/  ISETP.GE.U32.AND P0, PT, R6, 0x2, PT ;  /* 0x000000020600780c */ /* 0x000fc60003f06070 */
[----:B------:R-:W-:-:S10]  /*17480*/  IMAD.IADD R13, R17, 0x1, R14 ;  /* 0x00000001110d7824 */ /* 0x000fd400078e020e */
[----:B------:R-:W-:Y:S05]  /*17490*/  WARPSYNC.COLLECTIVE R15, `(.L_x_2156) ;  /* 0x000000000f087348 */ /* 0x000fea0003c00000 */
[----:B------:R0:W1:Y:S02]  /*174a0*/  SHFL.UP P6, R14, R13, R12, R11 ;  /* 0x0400000c0d0e7389 */ /* 0x00006400000c000b */
[----:B01----:R-:W-:Y:S01]  /*174b0*/  ENDCOLLECTIVE ;  /* 0x000000000000791b */ /* 0x003fe20003800000 */
.L_x_2156:
        /* <DEDUP_REMOVED lines=8> */
.L_x_2157:
        /* <DEDUP_REMOVED lines=8> */
.L_x_2158:
        /* <DEDUP_REMOVED lines=8> */
.L_x_2159:
        /* <DEDUP_REMOVED lines=8> */
.L_x_2160:
[----:B------:R-:W-:Y:S05]  /*176c0*/  BRA `(.L_x_2161) ;  /* 0xffffffe400c87947 */ /* 0x000fea000383ffff */
.L_x_2115:
[----:B------:R-:W-:Y:S01]  /*176d0*/  BSSY B0, `(.L_x_2162) ;  /* 0x0000008000007945 */ /* 0x000fe20003800000 */
[----:B-----5:R-:W-:Y:S01]  /*176e0*/  IMAD.MOV.U32 R13, RZ, RZ, R17 ;  /* 0x000000ffff0d7224 */ /* 0x020fe200078e0011 */
[----:B------:R-:W-:Y:S01]  /*176f0*/  MOV R11, RZ ;  /* 0x000000ff000b7202 */ /* 0x000fe20000000f00 */
[----:B------:R-:W-:Y:S02]  /*17700*/  IMAD.MOV.U32 R12, RZ, RZ, 0x1 ;  /* 0x00000001ff0c7424 */ /* 0x000fe400078e00ff */
[----:B------:R-:W-:-:S07]  /*17710*/  IMAD.MOV.U32 R15, RZ, RZ, -0x1 ;  /* 0xffffffffff0f7424 */ /* 0x000fce00078e00ff */
[----:B0-----:R-:W-:Y:S05]  /*17720*/  WARPSYNC.COLLECTIVE R15, `(.L_x_2163) ;  /* 0x000000000f087348 */ /* 0x001fea0003c00000 */
[----:B------:R1:W2:Y:S02]  /*17730*/  SHFL.UP P6, R14, R13, R12, R11 ;  /* 0x0400000c0d0e7389 */ /* 0x0002a400000c000b */
[----:B012---:R-:W-:Y:S01]  /*17740*/  ENDCOLLECTIVE ;  /* 0x000000000000791b */ /* 0x007fe20003800000 */
.L_x_2163:
[----:B------:R-:W-:Y:S05]  /*17750*/  BSYNC B0 ;  /* 0x0000000000007941 */ /* 0x000fea0003800000 */
.L_x_2162:
        /* <DEDUP_REMOVED lines=10> */
.L_x_2164:
        /* <DEDUP_REMOVED lines=8> */
.L_x_2165:
        /* <DEDUP_REMOVED lines=8> */
.L_x_2166:
        /* <DEDUP_REMOVED lines=8> */
.L_x_2167:
        /* <DEDUP_REMOVED lines=8> */
.L_x_2168:
[----:B------:R-:W-:Y:S05]  /*17a00*/  BRA `(.L_x_2169) ;  /* 0xffffffe400b07947 */ /* 0x000fea000383ffff */
.L_x_2117:
[----:B------:R-:W-:Y:S01]  /*17a10*/  BSSY B0, `(.L_x_2170) ;  /* 0x0000006000007945 */ /* 0x000fe20003800000 */
[----:B------:R-:W-:Y:S01]  /*17a20*/  PLOP3.LUT P6, PT, P6, PT, PT, 0x8, 0x0 ;  /* 0x000000000000781c */ /* 0x000fe200037ce170 */
[----:B------:R-:W-:-:S12]  /*17a30*/  IMAD.MOV.U32 R15, RZ, RZ, -0x1 ;  /* 0xffffffffff0f7424 */ /* 0x000fd800078e00ff */
[----:B0-----:R-:W-:Y:S05]  /*17a40*/  WARPSYNC.COLLECTIVE R15, `(.L_x_2171) ;  /* 0x000000000f087348 */ /* 0x001fea0003c00000 */
[----:B------:R-:W-:Y:S01]  /*17a50*/  VOTE.ANY R14, PT, P6 ;  /* 0x00000000000e7806 */ /* 0x000fe200030e0100 */
[----:B0-----:R-:W-:Y:S06]  /*17a60*/  ENDCOLLECTIVE ;  /* 0x000000000000791b */ /* 0x001fec0003800000 */
.L_x_2171:
[----:B------:R-:W-:Y:S05]  /*17a70*/  BSYNC B0 ;  /* 0x0000000000007941 */ /* 0x000fea0003800000 */
.L_x_2170:
        /* <DEDUP_REMOVED lines=9> */
.L_x_2172:
[----:B------:R-:W-:Y:S01]  /*17b10*/  IMAD.MOV.U32 R17, RZ, RZ, R14 ;  /* 0x000000ffff117224 */ /* 0x000fe200078e000e */
[----:B------:R-:W-:Y:S06]  /*17b20*/  BRA `(.L_x_2173) ;  /* 0xffffffe400a07947 */ /* 0x000fec000383ffff */
.L_x_2119:
[----:B------:R-:W-:Y:S01]  /*17b30*/  BSSY B0, `(.L_x_2174) ;  /* 0x0000007000007945 */ /* 0x000fe20003800000 */
[----:B------:R-:W-:Y:S02]  /*17b40*/  IMAD.MOV.U32 R13, RZ, RZ, R2 ;  /* 0x000000ffff0d7224 */ /* 0x000fe400078e0002 */
[----:B------:R-:W-:Y:S02]  /*17b50*/  IMAD.MOV.U32 R11, RZ, RZ, 0x1f ;  /* 0x0000001fff0b7424 */ /* 0x000fe400078e00ff */
[----:B------:R-:W-:-:S07]  /*17b60*/  IMAD.MOV.U32 R15, RZ, RZ, -0x1 ;  /* 0xffffffffff0f7424 */ /* 0x000fce00078e00ff */
[----:B012---:R-:W-:Y:S05]  /*17b70*/  WARPSYNC.COLLECTIVE R15, `(.L_x_2175) ;  /* 0x000000000f087348 */ /* 0x007fea0003c00000 */
[----:B------:R3:W4:Y:S02]  /*17b80*/  SHFL.IDX P6, R14, R13, R12, R11 ;  /* 0x0000000c0d0e7389 */ /* 0x00072400000c000b */
[----:B01234-:R-:W-:Y:S01]  /*17b90*/  ENDCOLLECTIVE ;  /* 0x000000000000791b */ /* 0x01ffe20003800000 */
.L_x_2175:
[----:B------:R-:W-:Y:S05]  /*17ba0*/  BSYNC B0 ;  /* 0x0000000000007941 */ /* 0x000fea0003800000 */
.L_x_2174:
[----:B------:R-:W-:Y:S01]  /*17bb0*/  IMAD.MOV.U32 R7, RZ, RZ, R14 ;  /* 0x000000ffff077224 */ /* 0x000fe200078e000e */
[----:B------:R-:W-:Y:S06]  /*17bc0*/  BRA `(.L_x_2118) ;  /* 0xffffffe400947947 */ /* 0x000fec000383ffff */
.L_x_2123:
[----:B-1----:R1:W2:Y:S02]  /*17bd0*/  SYNCS.PHASECHK.TRANS64.TRYWAIT P0, [R0+URZ+0x36820], R3 ;  /* 0x03682003000075a7 */ /* 0x0022a4000800017f */
[----:B--2---:R-:W-:Y:S05]  /*17be0*/  @!P0 NANOSLEEP.SYNCS 0x989680 ;  /* 0x009896800000895d */ /* 0x004fea0003900000 */
[----:B------:R-:W2:Y:S02]  /*17bf0*/  @!P0 SYNCS.PHASECHK.TRANS64 P0, [R0+URZ+0x36820], R3 ;  /* 0x03682003000085a7 */ /* 0x000ea4000800007f */
[----:B--2---:R-:W-:Y:S05]  /*17c00*/  @!P0 BRA `(.L_x_2123) ;  /* 0xfffffffc00f08947 */ /* 0x004fea000383ffff */
[----:B------:R-:W-:Y:S05]  /*17c10*/  BRA `(.L_x_2176) ;  /* 0xffffffec000c7947 */ /* 0x000fea000383ffff */
.L_x_2124:
[----:B------:R-:W2:Y:S01]  /*17c20*/  S2R R2, SR_TID.X ;  /* 0x0000000000027919 */ /* 0x000ea20000002100 */
[----:B------:R-:W-:Y:S01]  /*17c30*/  BSSY B0, `(.L_x_2177) ;  /* 0x000000a000007945 */ /* 0x000fe20003800000 */
[----:B------:R-:W-:Y:S02]  /*17c40*/  IMAD.MOV.U32 R12, RZ, RZ, RZ ;  /* 0x000000ffff0c7224 */ /* 0x000fe400078e00ff */
[----:B------:R-:W-:Y:S02]  /*17c50*/  IMAD.MOV.U32 R11, RZ, RZ, 0x1f ;  /* 0x0000001fff0b7424 */ /* 0x000fe400078e00ff */
[----:B------:R-:W-:Y:S01]  /*17c60*/  IMAD.MOV.U32 R15, RZ, RZ, -0x1 ;  /* 0xffffffffff0f7424 */ /* 0x000fe200078e00ff */
[----:B--2---:R-:W-:-:S04]  /*17c70*/  SHF.R.U32.HI R2, RZ, 0x5, R2 ;  /* 0x00000005ff027819 */ /* 0x004fc80000011602 */
[----:B------:R-:W-:-:S05]  /*17c80*/  LOP3.LUT R2, R2, 0x3, RZ, 0xc0, !PT ;  /* 0x0000000302027812 */ /* 0x000fca00078ec0ff */
[----:B0-----:R-:W-:-:S07]  /*17c90*/  IMAD.MOV.U32 R13, RZ, RZ, R2 ;  /* 0x000000ffff0d7224 */ /* 0x001fce00078e0002 */
[----:B-1----:R-:W-:Y:S05]  /*17ca0*/  WARPSYNC.COLLECTIVE R15, `(.L_x_2178) ;  /* 0x000000000f087348 */ /* 0x002fea0003c00000 */
[----:B------:R0:W2:Y:S02]  /*17cb0*/  SHFL.IDX P6, R14, R13, R12, R11 ;  /* 0x0000000c0d0e7389 */ /* 0x0000a400000c000b */
[----:B012---:R-:W-:Y:S01]  /*17cc0*/  ENDCOLLECTIVE ;  /* 0x000000000000791b */ /* 0x007fe20003800000 */
.L_x_2178:
[----:B------:R-:W-:Y:S05]  /*17cd0*/  BSYNC B0 ;  /* 0x0000000000007941 */ /* 0x000fea0003800000 */
.L_x_2177:
[----:B------:R-:W-:Y:S05]  /*17ce0*/  BRA `(.L_x_2179) ;  /* 0xffffffe800f47947 */ /* 0x000fea000383ffff */
.L_x_2127:
[----:B------:R-:W-:Y:S01]  /*17cf0*/  BSSY B1, `(.L_x_2180) ;  /* 0x0000006000017945 */ /* 0x000fe20003800000 */
[----:B------:R-:W-:-:S07]  /*17d00*/  IMAD.MOV.U32 R15, RZ, RZ, -0x1 ;  /* 0xffffffffff0f7424 */ /* 0x000fce00078e00ff */
[----:B012---:R-:W-:Y:S05]  /*17d10*/  WARPSYNC.COLLECTIVE R15, `(.L_x_2181) ;  /* 0x000000000f0c7348 */ /* 0x007fea0003c00000 */
[----:B------:R-:W-:Y:S02]  /*17d20*/  ELECT P6, UR62, PT ;  /* 0x00000000003e782f */ /* 0x000fe400038c0000 */
[----:B------:R-:W-:Y:S01]  /*17d30*/  MOV R14, UR62 ;  /* 0x0000003e000e7c02 */ /* 0x000fe20008000f00 */
[----:B012---:R-:W-:Y:S10]  /*17d40*/  ENDCOLLECTIVE ;  /* 0x000000000000791b */ /* 0x007ff40003800000 */
.L_x_2181:
[----:B------:R-:W-:Y:S05]  /*17d50*/  BSYNC B1 ;  /* 0x0000000000017941 */ /* 0x000fea0003800000 */
.L_x_2180:
[----:B------:R-:W-:Y:S05]  /*17d60*/  BRA `(.L_x_2182) ;  /* 0xffffffe800ec7947 */ /* 0x000fea000383ffff */
.L_x_2129:
[----:B-1----:R1:W2:Y:S02]  /*17d70*/  SYNCS.PHASECHK.TRANS64.TRYWAIT P0, [R6+URZ], R5 ;  /* 0x00000005060075a7 */ /* 0x0022a4000800017f */
[----:B--2---:R-:W-:Y:S05]  /*17d80*/  @!P0 NANOSLEEP.SYNCS 0x989680 ;  /* 0x009896800000895d */ /* 0x004fea0003900000 */
[----:B------:R-:W2:Y:S02]  /*17d90*/  @!P0 SYNCS.PHASECHK.TRANS64 P0, [R6+URZ], R5 ;  /* 0x00000005060085a7 */ /* 0x000ea4000800007f */
[----:B--2---:R-:W-:Y:S05]  /*17da0*/  @!P0 BRA `(.L_x_2129) ;  /* 0xfffffffc00f08947 */ /* 0x004fea000383ffff */
[----:B------:R-:W-:Y:S05]  /*17db0*/  BRA `(.L_x_2183) ;  /* 0xffffffec00307947 */ /* 0x000fea000383ffff */
.L_x_2130:
[----:B--2---:R2:W3:Y:S02]  /*17dc0*/  SYNCS.PHASECHK.TRANS64.TRYWAIT P0, [R7+URZ], R2 ;  /* 0x00000002070075a7 */ /* 0x0044e4000800017f */
[----:B---3--:R-:W-:Y:S05]  /*17dd0*/  @!P0 NANOSLEEP.SYNCS 0x989680 ;  /* 0x009896800000895d */ /* 0x008fea0003900000 */
[----:B------:R-:W3:Y:S02]  /*17de0*/  @!P0 SYNCS.PHASECHK.TRANS64 P0, [R7+URZ], R2 ;  /* 0x00000002070085a7 */ /* 0x000ee4000800007f */
[----:B---3--:R-:W-:Y:S05]  /*17df0*/  @!P0 BRA `(.L_x_2130) ;  /* 0xfffffffc00f08947 */ /* 0x008fea000383ffff */
[----:B------:R-:W-:Y:S05]  /*17e00*/  BRA `(.L_x_2184) ;  /* 0xffffffec00247947 */ /* 0x000fea000383ffff */
.L_x_2132:
[----:B---3--:R3:W4:Y:S02]  /*17e10*/  SYNCS.PHASECHK.TRANS64.TRYWAIT P0, [R4+URZ], R5 ;  /* 0x00000005040075a7 */ /* 0x008724000800017f */
[----:B----4-:R-:W-:Y:S05]  /*17e20*/  @!P0 NANOSLEEP.SYNCS 0x989680 ;  /* 0x009896800000895d */ /* 0x010fea0003900000 */
[----:B------:R-:W4:Y:S02]  /*17e30*/  @!P0 SYNCS.PHASECHK.TRANS64 P0, [R4+URZ], R5 ;  /* 0x00000005040085a7 */ /* 0x000f24000800007f */
[----:B----4-:R-:W-:Y:S05]  /*17e40*/  @!P0 BRA `(.L_x_2132) ;  /* 0xfffffffc00f08947 */ /* 0x010fea000383ffff */
[----:B------:R-:W-:Y:S05]  /*17e50*/  BRA `(.L_x_2185) ;  /* 0xffffffec002c7947 */ /* 0x000fea000383ffff */
.L_x_2186:
        /* <DEDUP_REMOVED lines=10> */
.L_x_2663:


//--------------------- .text._ZN7cutlass13device_kernelIN5flash11enable_sm90INS1_16FlashAttnFwdSm90INS1_25CollectiveMainloopFwdSm90ILi2EN4cute5tupleIJNS5_1CILi1EEES8_S8_EEENS6_IJNS7_ILi128EEENS7_ILi112EEENS7_ILi192EEEEEELi192ENS_6half_tEfNS_4arch4Sm90ELb1ELb0ELb0ELb1ELb0ELb1ELb0ELb1ELb1ELb0ELb0ELb0EEENS1_21CollectiveEpilogueFwdINS6_IJSA_SC_SB_EEES9_SE_SG_Li256ELb1ELb0ELb0ELb0EEENS1_36VarlenDynamicPersistentTileSchedulerILi128ELi112ELi256ELi32ELb0ELb0ELb1ELb1ELb1ELb1EEEEEEEEEvNT_6ParamsE --------------------------
	.section	.text._ZN7cutlass13device_kernelIN5flash11enable_sm90INS1_16FlashAttnFwdSm90INS1_25CollectiveMainloopFwdSm90ILi2EN4cute5tupleIJNS5_1CILi1EEES8_S8_EEENS6_IJNS7_ILi128EEENS7_ILi112EEENS7_ILi192EEEEEELi192ENS_6half_tEfNS_4arch4Sm90ELb1ELb0ELb0ELb1ELb0ELb1ELb0ELb1ELb1ELb0ELb0ELb0EEENS1_21CollectiveEpilogueFwdINS6_IJSA_SC_SB_EEES9_SE_SG_Li256ELb1ELb0ELb0ELb0EEENS1_36VarlenDynamicPersistentTileSchedulerILi128ELi112ELi256ELi32ELb0ELb0ELb1ELb1ELb1ELb1EEEEEEEEEvNT_6ParamsE,"ax",@progbits
	.align	128
.text._ZN7cutlass13device_kernelIN5flash11enable_sm90INS1_16FlashAttnFwdSm90INS1_25CollectiveMainloopFwdSm90ILi2EN4cute5tupleIJNS5_1CILi1EEES8_S8_EEENS6_IJNS7_ILi128EEENS7_ILi112EEENS7_ILi192EEEEEELi192ENS_6half_tEfNS_4arch4Sm90ELb1ELb0ELb0ELb1ELb0ELb1ELb0ELb1ELb1ELb0ELb0ELb0EEENS1_21CollectiveEpilogueFwdINS6_IJSA_SC_SB_EEES9_SE_SG_Li256ELb1ELb0ELb0ELb0EEENS1_36VarlenDynamicPersistentTileSchedulerILi128ELi112ELi256ELi32ELb0ELb0ELb1ELb1ELb1ELb1EEEEEEEEEvNT_6ParamsE:
        .type           _ZN7cutlass13device_kernelIN5flash11enable_sm90INS1_16FlashAttnFwdSm90INS1_25CollectiveMainloopFwdSm90ILi2EN4cute5tupleIJNS5_1CILi1EEES8_S8_EEENS6_IJNS7_ILi128EEENS7_ILi112EEENS7_ILi192EEEEEELi192ENS_6half_tEfNS_4arch4Sm90ELb1ELb0ELb0ELb1ELb0ELb1ELb0ELb1ELb1ELb0ELb0ELb0EEENS1_21CollectiveEpilogueFwdINS6_IJSA_SC_SB_EEES9_SE_SG_Li256ELb1ELb0ELb0ELb0EEENS1_36VarlenDynamicPersistentTileSchedulerILi128ELi112ELi256ELi32ELb0ELb0ELb1ELb1ELb1ELb1EEEEEEEEEvNT_6ParamsE,@function
        .size           _ZN7cutlass13device_kernelIN5flash11enable_sm90INS1_16FlashAttnFwdSm90INS1_25CollectiveMainloopFwdSm90ILi2EN4cute5tupleIJNS5_1CILi1EEES8_S8_EEENS6_IJNS7_ILi128EEENS7_ILi112EEENS7_ILi192EEEEEELi192ENS_6half_tEfNS_4arch4Sm90ELb1ELb0ELb0ELb1ELb0ELb1ELb0ELb1ELb1ELb0ELb0ELb0EEENS1_21CollectiveEpilogueFwdINS6_IJSA_SC_SB_EEES9_SE_SG_Li256ELb1ELb0ELb0ELb0EEENS1_36VarlenDynamicPersistentTileSchedulerILi128ELi112ELi256ELi32ELb0ELb0ELb1ELb1ELb1ELb1EEEEEEEEEvNT_6ParamsE,(.L_x_2664 - _ZN7cutlass13device_kernelIN5flash11enable_sm90INS1_16FlashAttnFwdSm90INS1_25CollectiveMainloopFwdSm90ILi2EN4cute5tupleIJNS5_1CILi1EEES8_S8_EEENS6_IJNS7_ILi128EEENS7_ILi112EEENS7_ILi192EEEEEELi192ENS_6half_tEfNS_4arch4Sm90ELb1ELb0ELb0ELb1ELb0ELb1ELb0ELb1ELb1ELb0ELb0ELb0EEENS1_21CollectiveEpilogueFwdINS6_IJSA_SC_SB_EEES9_SE_SG_Li256ELb1ELb0ELb0ELb0EEENS1_36VarlenDynamicPersistentTileSchedulerILi128ELi112ELi256ELi32ELb0ELb0ELb1ELb1ELb1ELb1EEEEEEEEEvNT_6ParamsE)
        .other          _ZN7cutlass13device_kernelIN5flash11enable_sm90INS1_16FlashAttnFwdSm90INS1_25CollectiveMainloopFwdSm90ILi2EN4cute5tupleIJNS5_1CILi1EEES8_S8_EEENS6_IJNS7_ILi128EEENS7_ILi112EEENS7_ILi192EEEEEELi192ENS_6half_tEfNS_4arch4Sm90ELb1ELb0ELb0ELb1ELb0ELb1ELb0ELb1ELb1ELb0ELb0ELb0EEENS1_21CollectiveEpilogueFwdINS6_IJSA_SC_SB_EEES9_SE_SG_Li256ELb1ELb0ELb0ELb0EEENS1_36VarlenDynamicPersistentTileSchedulerILi128ELi112ELi256ELi32ELb0ELb0ELb1ELb1ELb1ELb1EEEEEEEEEvNT_6ParamsE,@"STO_CUDA_ENTRY STV_DEFAULT"
_ZN7cutlass13device_kernelIN5flash11enable_sm90INS1_16FlashAttnFwdSm90INS1_25CollectiveMainloopFwdSm90ILi2EN4cute5tupleIJNS5_1CILi1EEES8_S8_EEENS6_IJNS7_ILi128EEENS7_ILi112EEENS7_ILi192EEEEEELi192ENS_6half_tEfNS_4arch4Sm90ELb1ELb0ELb0ELb1ELb0ELb1ELb0ELb1ELb1ELb0ELb0ELb0EEENS1_21CollectiveEpilogueFwdINS6_IJSA_SC_SB_EEES9_SE_SG_Li256ELb1ELb0ELb0ELb0EEENS1_36VarlenDynamicPersistentTileSchedulerILi128ELi112ELi256ELi32ELb0ELb0ELb1ELb1ELb1ELb1EEEEEEEEEvNT_6ParamsE:
        /* <DEDUP_REMOVED lines=27> */
.L_x_2188:
[----:B------:R-:W-:Y:S05]  /*01b0*/  BSYNC B0 ;  /* 0x0000000000007941 */ /* 0x000fea0003800000 */
.L_x_2187:
        /* <DEDUP_REMOVED lines=41> */
.L_x_2189:
        /* <DEDUP_REMOVED lines=22> */
.L_x_2190:
        /* <DEDUP_REMOVED lines=18> */
.L_x_2191:
        /* <DEDUP_REMOVED lines=22> */
.L_x_2192:
        /* <DEDUP_REMOVED lines=22> */
.L_x_2193:
        /* <DEDUP_REMOVED lines=10> */
.L_x_2196:
        /* <DEDUP_REMOVED lines=9> */
[----:B------:R-:W-:Y:S01]  /*0ac0*/  IMAD.U32 R18, RZ, RZ, UR4 ;  /* 0x00000004ff127e24 */ /* 0x000fe2000f8e00ff */
[----:B------:R-:W-:-:S04]  /*0ad0*/  ULDC UR4, c[0x0][0xc14] ;  /* 0x0003050000047ab9 */ /* 0x000fc80000000800 */
[----:B------:R-:W1:Y:S01]  /*0ae0*/  LDS.128 R212, [R18+0x368d0] ;  /* 0x0368d00012d47984 */ /* 0x000e620000000c00 */
[----:B------:R-:W-:Y:S06]  /*0af0*/  BAR.ARV 0x4, 0x120 ;  /* 0x0104800000007b1d */ /* 0x000fec0000002000 */
[----:B-1----:R-:W-:-:S13]  /*0b00*/  ISETP.GE.AND P0, PT, R215, UR4, PT ;  /* 0x00000004d7007c0c */ /* 0x002fda000bf06270 */
[----:B------:R-:W-:Y:S05]  /*0b10*/  @P0 BRA `(.L_x_2197) ;  /* 0x0000029c00940947 */ /* 0x000fea0003800000 */
[----:B------:R-:W2:Y:S01]  /*0b20*/  LDL R0, [R1+0x74] ;  /* 0x0000740001007983 */ /* 0x000ea20000100800 */
[----:B------:R-:W-:Y:S01]  /*0b30*/  IADD3 R234, R4, -0x80, RZ ;  /* 0xffffff8004ea7810 */ /* 0x000fe20007ffe0ff */
[----:B------:R-:W-:Y:S01]  /*0b40*/  IMAD.MOV.U32 R230, RZ, RZ, RZ ;  /* 0x000000ffffe67224 */ /* 0x000fe200078e00ff */
[----:B------:R-:W-:Y:S02]  /*0b50*/  R2UR UR4, R18 ;  /* 0x00000000120472ca */ /* 0x000fe400000e0000 */
[----:B------:R-:W-:Y:S02]  /*0b60*/  CS2R R208, SRZ ;  /* 0x0000000000d07805 */ /* 0x000fe4000001ff00 */
[----:B------:R-:W-:Y:S01]  /*0b70*/  SHF.R.S32.HI R3, RZ, 0x1f, R234 ;  /* 0x0000001fff037819 */ /* 0x000fe200000114ea */
[----:B------:R-:W-:Y:S01]  /*0b80*/  IMAD.MOV.U32 R205, RZ, RZ, RZ ;  /* 0x000000ffffcd7224 */ /* 0x000fe200078e00ff */
[----:B------:R-:W-:Y:S02]  /*0b90*/  MOV R19, RZ ;  /* 0x000000ff00137202 */ /* 0x000fe40000000f00 */
[----:B0-----:R-:W-:-:S02]  /*0ba0*/  LEA.HI R2, R3, R234, RZ, 0x4 ;  /* 0x000000ea03027211 */ /* 0x001fc400078f20ff */
[----:B------:R-:W-:Y:S02]  /*0bb0*/  LEA.HI R222, R3, R234, RZ, 0x3 ;  /* 0x000000ea03de7211 */ /* 0x000fe400078f18ff */
[----:B------:R-:W-:Y:S01]  /*0bc0*/  SHF.R.S32.HI R5, RZ, 0x4, R2 ;  /* 0x00000004ff057819 */ /* 0x000fe20000011402 */
[----:B------:R-:W-:-:S03]  /*0bd0*/  UIADD3 UR4, UR4, 0x15400, URZ ;  /* 0x0001540004047890 */ /* 0x000fc6000fffe03f */
[----:B------:R-:W-:Y:S02]  /*0be0*/  LEA.HI R4, R2, R5, RZ, 0x1 ;  /* 0x0000000502047211 */ /* 0x000fe400078f08ff */
[----:B--2---:R-:W-:Y:S02]  /*0bf0*/  R2UR UR5, R0 ;  /* 0x00000000000572ca */ /* 0x004fe400000e0000 */
[----:B------:R-:W-:-:S04]  /*0c00*/  LEA.HI R0, R3, R234, RZ, 0x7 ;  /* 0x000000ea03007211 */ /* 0x000fc800078f38ff */
[----:B------:R-:W-:Y:S02]  /*0c10*/  LOP3.LUT R237, R0, 0xffffff80, RZ, 0xc0, !PT ;  /* 0xffffff8000ed7812 */ /* 0x000fe400078ec0ff */
[----:B------:R-:W-:-:S03]  /*0c20*/  SHF.R.S32.HI R14, RZ, 0x7, R0 ;  /* 0x00000007ff0e7819 */ /* 0x000fc60000011400 */
[----:B------:R-:W-:Y:S01]  /*0c30*/  IMAD.IADD R237, R234, 0x1, -R237 ;  /* 0x00000001eaed7824 */ /* 0x000fe200078e0aed */
[----:B------:R-:W-:Y:S01]  /*0c40*/  LEA.HI R0, R0, R14, RZ, 0x1 ;  /* 0x0000000e00007211 */ /* 0x000fe200078f08ff */
[----:B------:R-:W-:Y:S01]  /*0c50*/  ULOP3.LUT UR5, UR5, 0x1, URZ, 0xfc, !UPT ;  /* 0x0000000105057892 */ /* 0x000fe2000f8efc3f */
[----:B------:R-:W-:Y:S02]  /*0c60*/  STL [R1+0x6c], R14 ;  /* 0x00006c0e01007387 */ /* 0x000fe40000100800 */
[----:B------:R-:W-:Y:S02]  /*0c70*/  SHF.R.S32.HI R8, RZ, 0x1f, R237 ;  /* 0x0000001fff087819 */ /* 0x000fe400000114ed */
[----:B------:R-:W-:Y:S02]  /*0c80*/  LOP3.LUT R0, R0, 0x3fffffe, RZ, 0xc0, !PT ;  /* 0x03fffffe00007812 */ /* 0x000fe400078ec0ff */
[CC--:B------:R-:W-:Y:S02]  /*0c90*/  LEA.HI R7, R8.reuse, R237.reuse, RZ, 0x2 ;  /* 0x000000ed08077211 */ /* 0x0c0fe400078f10ff */
[----:B------:R-:W-:Y:S01]  /*0ca0*/  LEA.HI R8, R8, R237, RZ, 0x5 ;  /* 0x000000ed08087211 */ /* 0x000fe200078f28ff */
[----:B------:R-:W-:Y:S01]  /*0cb0*/  IMAD.IADD R0, R14, 0x1, -R0 ;  /* 0x000000010e007824 */ /* 0x000fe200078e0a00 */
[----:B------:R-:W-:-:S02]  /*0cc0*/  SHF.R.S32.HI R9, RZ, 0x2, R7 ;  /* 0x00000002ff097819 */ /* 0x000fc40000011407 */
[----:B------:R-:W-:Y:S02]  /*0cd0*/  SHF.R.S32.HI R6, RZ, 0x1f, R7 ;  /* 0x0000001fff067819 */ /* 0x000fe40000011407 */
[----:B------:R-:W-:Y:S02]  /*0ce0*/  SHF.R.S32.HI R8, RZ, 0x5, R8 ;  /* 0x00000005ff087819 */ /* 0x000fe40000011408 */
[----:B------:R-:W-:Y:S02]  /*0cf0*/  LEA.HI R10, R6, R9, RZ, 0x3 ;  /* 0x00000009060a7211 */ /* 0x000fe400078f18ff */
[----:B------:R-:W-:Y:S02]  /*0d00*/  LOP3.LUT R6, R4, 0x1ffffffe, RZ, 0xc0, !PT ;  /* 0x1ffffffe04067812 */ /* 0x000fe400078ec0ff */
[----:B------:R-:W-:Y:S02]  /*0d10*/  LOP3.LUT R10, R10, 0xfffffff8, RZ, 0xc0, !PT ;  /* 0xfffffff80a0a7812 */ /* 0x000fe400078ec0ff */
[-C--:B------:R-:W-:Y:S01]  /*0d20*/  LEA.HI R4, R3, R234.reuse, RZ, 0x5 ;  /* 0x000000ea03047211 */ /* 0x080fe200078f28ff */
[----:B------:R-:W-:Y:S01]  /*0d30*/  IMAD.IADD R6, R5, 0x1, -R6 ;  /* 0x0000000105067824 */ /* 0x000fe200078e0a06 */
[----:B------:R-:W-:Y:S01]  /*0d40*/  LOP3.LUT R5, R222, 0x1ffffff8, RZ, 0xc0, !PT ;  /* 0x1ffffff8de057812 */ /* 0x000fe200078ec0ff */
[----:B------:R-:W-:Y:S01]  /*0d50*/  IMAD.IADD R9, R9, 0x1, -R10 ;  /* 0x0000000109097824 */ /* 0x000fe200078e0a0a */
[----:B------:R-:W-:-:S02]  /*0d60*/  LEA.HI R10, R3, R234, RZ, 0x2 ;  /* 0x000000ea030a7211 */ /* 0x000fc400078f10ff */
[----:B------:R-:W-:Y:S01]  /*0d70*/  LOP3.LUT R3, R2, 0x3fffff0, RZ, 0xc0, !PT ;  /* 0x03fffff002037812 */ /* 0x000fe200078ec0ff */
[----:B------:R-:W-:Y:S01]  /*0d80*/  IMAD.IADD R5, R234, 0x1, -R5 ;  /* 0x00000001ea057824 */ /* 0x000fe200078e0a05 */
[----:B------:R-:W-:Y:S01]  /*0d90*/  LOP3.LUT R11, R10, 0xfffffffc, RZ, 0xc0, !PT ;  /* 0xfffffffc0a0b7812 */ /* 0x000fe200078ec0ff */
[----:B------:R-:W-:Y:S01]  /*0da0*/  IMAD R9, R8, 0x10, R9 ;  /* 0x0000001008097824 */ /* 0x000fe200078e0209 */
[C---:B------:R-:W-:Y:S02]  /*0db0*/  IADD3 R3, R234.reuse, -R3, RZ ;  /* 0x80000003ea037210 */ /* 0x040fe40007ffe0ff */
[--C-:B------:R-:W-:Y:S01]  /*0dc0*/  SHF.R.S32.HI R204, RZ, 0x2, R10.reuse ;  /* 0x00000002ffcc7819 */ /* 0x100fe2000001140a */
[----:B------:R-:W-:Y:S01]  /*0dd0*/  IMAD.IADD R234, R234, 0x1, -R11 ;  /* 0x00000001eaea7824 */ /* 0x000fe200078e0a0b */
[----:B------:R-:W-:Y:S01]  /*0de0*/  SHF.R.S32.HI R13, RZ, 0x1f, R10 ;  /* 0x0000001fff0d7819 */ /* 0x000fe2000001140a */
[----:B------:R-:W-:Y:S01]  /*0df0*/  IMAD R225, R0, 0x40, R9 ;  /* 0x0000004000e17824 */ /* 0x000fe200078e0209 */
[----:B------:R-:W-:Y:S01]  /*0e00*/  SHF.R.S32.HI R4, RZ, 0x5, R4 ;  /* 0x00000005ff047819 */ /* 0x000fe20000011404 */
[----:B------:R-:W-:Y:S01]  /*0e10*/  VIADD R231, R204, 0x40 ;  /* 0x00000040cce77836 */ /* 0x000fe20000000000 */
[----:B------:R-:W-:Y:S01]  /*0e20*/  LEA.HI R13, R13, R204, RZ, 0x3 ;  /* 0x000000cc0d0d7211 */ /* 0x000fe200078f18ff */
[----:B------:R-:W-:Y:S01]  /*0e30*/  IMAD.U32 R0, RZ, RZ, UR5 ;  /* 0x00000005ff007e24 */ /* 0x000fe2000f8e00ff */
[----:B------:R-:W-:Y:S01]  /*0e40*/  SHF.L.U32 R22, R234, 0x3, RZ ;  /* 0x00000003ea167819 */ /* 0x000fe200000006ff */
[----:B------:R-:W-:Y:S01]  /*0e50*/  IMAD R3, R4, 0x10, R3 ;  /* 0x0000001004037824 */ /* 0x000fe200078e0203 */
[----:B------:R-:W-:Y:S01]  /*0e60*/  LOP3.LUT R13, R13, 0xfffffff8, RZ, 0xc0, !PT ;  /* 0xfffffff80d0d7812 */ /* 0x000fe200078ec0ff */
[----:B------:R-:W-:Y:S01]  /*0e70*/  IMAD.SHL.U32 R210, R231, 0x40, RZ ;  /* 0x00000040e7d27824 */ /* 0x000fe200078e00ff */
[----:B------:R-:W-:Y:S01]  /*0e80*/  SHF.R.S32.HI R2, RZ, 0x1f, R231 ;  /* 0x0000001fff027819 */ /* 0x000fe200000114e7 */
[----:B------:R-:W-:Y:S01]  /*0e90*/  VIADD R206, R22, 0x20 ;  /* 0x0000002016ce7836 */ /* 0x000fe20000000000 */
[----:B------:R-:W-:Y:S01]  /*0ea0*/  LEA R10, R3, R6, 0x3 ;  /* 0x00000006030a7211 */ /* 0x000fe200078e18ff */
[----:B------:R-:W-:Y:S01]  /*0eb0*/  IMAD.IADD R221, R204, 0x1, -R13 ;  /* 0x00000001ccdd7824 */ /* 0x000fe200078e0a0d */
[----:B------:R-:W-:Y:S01]  /*0ec0*/  LEA.HI R2, R2, R231, RZ, 0x3 ;  /* 0x000000e702027211 */ /* 0x000fe200078f18ff */
[----:B------:R-:W-:Y:S01]  /*0ed0*/  IMAD.SHL.U32 R217, R4, 0x200, RZ ;  /* 0x0000020004d97824 */ /* 0x000fe200078e00ff */
[----:B------:R-:W-:Y:S01]  /*0ee0*/  SHF.R.S32.HI R3, RZ, 0x1f, R206 ;  /* 0x0000001fff037819 */ /* 0x000fe200000114ce */
[----:B------:R-:W-:Y:S01]  /*0ef0*/  IMAD.SHL.U32 R211, R221, 0x40, RZ ;  /* 0x00000040ddd37824 */ /* 0x000fe200078e00ff */
[----:B------:R-:W-:Y:S01]  /*0f00*/  IADD3 R207, R22, 0x40, RZ ;  /* 0x0000004016cf7810 */ /* 0x000fe20007ffe0ff */
[----:B------:R-:W-:Y:S01]  /*0f10*/  IMAD.SHL.U32 R2, R2, 0x40, RZ ;  /* 0x0000004002027824 */ /* 0x000fe200078e00ff */
[-C--:B------:R-:W-:Y:S01]  /*0f20*/  LEA.HI R4, R3, R206.reuse, RZ, 0x6 ;  /* 0x000000ce03047211 */ /* 0x080fe200078f30ff */
[----:B------:R0:W-:Y:S01]  /*0f30*/  STL [R1+0x4c], R0 ;  /* 0x00004c0001007387 */ /* 0x0001e20000100800 */
[----:B------:R-:W-:Y:S01]  /*0f40*/  LOP3.LUT R211, R211, 0x1c0, RZ, 0xc0, !PT ;  /* 0x000001c0d3d37812 */ /* 0x000fe200078ec0ff */
[----:B------:R-:W-:Y:S01]  /*0f50*/  IMAD.SHL.U32 R16, R234, 0x4, RZ ;  /* 0x00000004ea107824 */ /* 0x000fe200078e00ff */
[----:B------:R-:W-:Y:S01]  /*0f60*/  LEA.HI R3, R3, R206, RZ, 0x3 ;  /* 0x000000ce03037211 */ /* 0x000fe200078f18ff */
[----:B------:R-:W-:Y:S01]  /*0f70*/  IMAD.SHL.U32 R4, R4, 0x80, RZ ;  /* 0x0000008004047824 */ /* 0x000fe200078e00ff */
[----:B------:R-:W-:-:S02]  /*0f80*/  LOP3.LUT R210, R210, 0x1c0, RZ, 0xc0, !PT ;  /* 0x000001c0d2d27812 */ /* 0x000fc400078ec0ff */
[----:B------:R-:W-:Y:S02]  /*0f90*/  SHF.R.S32.HI R6, RZ, 0x1f, R207 ;  /* 0x0000001fff067819 */ /* 0x000fe400000114cf */
[----:B------:R-:W-:Y:S01]  /*0fa0*/  SHF.R.U32.HI R216, RZ, 0x3, R211 ;  /* 0x00000003ffd87819 */ /* 0x000fe200000116d3 */
[----:B0-----:R-:W-:Y:S01]  /*0fb0*/  IMAD.U32 R0, RZ, RZ, UR4 ;  /* 0x00000004ff007e24 */ /* 0x001fe2000f8e00ff */
[--C-:B------:R-:W-:Y:S02]  /*0fc0*/  LOP3.LUT R11, R211, 0x38, R3.reuse, 0xf8, !PT ;  /* 0x00000038d30b7812 */ /* 0x100fe400078ef803 */
[----:B------:R-:W-:Y:S02]  /*0fd0*/  SHF.R.U32.HI R12, RZ, 0x3, R210 ;  /* 0x00000003ff0c7819 */ /* 0x000fe400000116d2 */
[----:B------:R-:W-:Y:S01]  /*0fe0*/  LOP3.LUT R8, R210, 0x38, R3, 0xf8, !PT ;  /* 0x00000038d2087812 */ /* 0x000fe200078ef803 */
[----:B------:R0:W-:Y:S01]  /*0ff0*/  STL [R1+0x68], R0 ;  /* 0x0000680001007387 */ /* 0x0001e20000100800 */
[----:B------:R-:W-:-:S02]  /*1000*/  LOP3.LUT R218, R2, 0xfffffe00, RZ, 0xc0, !PT ;  /* 0xfffffe0002da7812 */ /* 0x000fc400078ec0ff */
[----:B------:R-:W-:Y:S02]  /*1010*/  LOP3.LUT R4, R4, 0xffffe000, RZ, 0xc0, !PT ;  /* 0xffffe00004047812 */ /* 0x000fe400078ec0ff */
[----:B------:R-:W-:Y:S02]  /*1020*/  LOP3.LUT R11, R11, R216, RZ, 0x3c, !PT ;  /* 0x000000d80b0b7212 */ /* 0x000fe400078e3cff */
[-C--:B------:R-:W-:Y:S02]  /*1030*/  LEA.HI R2, R6, R207.reuse, RZ, 0x3 ;  /* 0x000000cf06027211 */ /* 0x080fe400078f18ff */
[----:B------:R-:W-:Y:S01]  /*1040*/  LOP3.LUT R13, R8, R12, RZ, 0x3c, !PT ;  /* 0x0000000c080d7212 */ /* 0x000fe200078e3cff */
[----:B0-----:R-:W-:Y:S01]  /*1050*/  IMAD.SHL.U32 R0, R10, 0x8, RZ ;  /* 0x000000080a007824 */ /* 0x001fe200078e00ff */
[----:B------:R-:W-:Y:S02]  /*1060*/  LEA.HI R6, R6, R207, RZ, 0x6 ;  /* 0x000000cf06067211 */ /* 0x000fe400078f30ff */
[----:B------:R-:W-:-:S02]  /*1070*/  LOP3.LUT R224, R7, 0x7ffffffc, RZ, 0xc0, !PT ;  /* 0x7ffffffc07e07812 */ /* 0x000fc400078ec0ff */
[----:B------:R-:W-:Y:S01]  /*1080*/  LOP3.LUT R7, R210, 0x38, R22, 0xf8, !PT ;  /* 0x00000038d2077812 */ /* 0x000fe200078ef816 */
[----:B------:R0:W-:Y:S01]  /*1090*/  STL [R1+0x70], R0 ;  /* 0x0000700001007387 */ /* 0x0001e20000100800 */
[-C--:B------:R-:W-:Y:S01]  /*10a0*/  IADD3 R11, R11, R4.reuse, R217 ;  /* 0x000000040b0b7210 */ /* 0x080fe20007ffe0d9 */
[----:B------:R-:W-:Y:S01]  /*10b0*/  IMAD.IADD R224, R237, 0x1, -R224 ;  /* 0x00000001ede07824 */ /* 0x000fe200078e0ae0 */
[----:B------:R-:W-:Y:S02]  /*10c0*/  IADD3 R4, R13, R4, R218 ;  /* 0x000000040d047210 */ /* 0x000fe40007ffe0da */
[----:B------:R-:W-:Y:S02]  /*10d0*/  SHF.L.U32 R6, R6, 0x7, RZ ;  /* 0x0000000706067819 */ /* 0x000fe400000006ff */
[--C-:B------:R-:W-:Y:S02]  /*10e0*/  LOP3.LUT R8, R210, 0x38, R2.reuse, 0xf8, !PT ;  /* 0x00000038d2087812 */ /* 0x100fe400078ef802 */
[----:B------:R-:W-:-:S02]  /*10f0*/  LOP3.LUT R13, R211, 0x38, R2, 0xf8, !PT ;  /* 0x00000038d30d7812 */ /* 0x000fc400078ef802 */
[----:B------:R-:W-:Y:S02]  /*1100*/  LOP3.LUT R7, R218, R7, R12, 0xf6, !PT ;  /* 0x00000007da077212 */ /* 0x000fe400078ef60c */
[----:B------:R-:W-:Y:S02]  /*1110*/  SHF.R.S32.HI R236, RZ, 0x3, R3 ;  /* 0x00000003ffec7819 */ /* 0x000fe40000011403 */
[----:B------:R-:W-:Y:S02]  /*1120*/  LOP3.LUT R6, R6, 0xffffe000, RZ, 0xc0, !PT ;  /* 0xffffe00006067812 */ /* 0x000fe400078ec0ff */
[----:B------:R-:W-:Y:S02]  /*1130*/  LOP3.LUT R15, R8, R12, RZ, 0x3c, !PT ;  /* 0x0000000c080f7212 */ /* 0x000fe400078e3cff */
[----:B------:R-:W-:Y:S02]  /*1140*/  SHF.R.S32.HI R3, RZ, 0x3, R2 ;  /* 0x00000003ff037819 */ /* 0x000fe40000011402 */
[----:B------:R-:W-:-:S02]  /*1150*/  LOP3.LUT R13, R13, R216, RZ, 0x3c, !PT ;  /* 0x000000d80d0d7212 */ /* 0x000fc400078e3cff */
[----:B------:R-:W-:Y:S01]  /*1160*/  LEA R2, R7, UR4, 0x1 ;  /* 0x0000000407027c11 */ /* 0x000fe2000f8e08ff */
[----:B------:R1:W-:Y:S01]  /*1170*/  STL [R1+0x5c], R3 ;  /* 0x00005c0301007387 */ /* 0x0003e20000100800 */
[----:B0-----:R-:W-:Y:S02]  /*1180*/  LEA R0, R11, UR4, 0x1 ;  /* 0x000000040b007c11 */ /* 0x001fe4000f8e08ff */
[-C--:B------:R-:W-:Y:S01]  /*1190*/  IADD3 R15, R15, R6.reuse, R218 ;  /* 0x000000060f0f7210 */ /* 0x080fe20007ffe0da */
[----:B------:R0:W-:Y:S01]  /*11a0*/  STL [R1+0x60], R2 ;  /* 0x0000600201007387 */ /* 0x0001e20000100800 */
[----:B------:R-:W-:Y:S02]  /*11b0*/  IADD3 R13, R13, R6, R217 ;  /* 0x000000060d0d7210 */ /* 0x000fe40007ffe0d9 */
[----:B------:R-:W-:Y:S01]  /*11c0*/  SHF.R.S32.HI R222, RZ, 0x3, R222 ;  /* 0x00000003ffde7819 */ /* 0x000fe200000114de */
[----:B------:R2:W-:Y:S01]  /*11d0*/  STL [R1+0x64], R0 ;  /* 0x0000640001007387 */ /* 0x0005e20000100800 */
[----:B------:R-:W-:-:S02]  /*11e0*/  SHF.R.S32.HI R232, RZ, 0x1f, R204 ;  /* 0x0000001fffe87819 */ /* 0x000fc400000114cc */
[----:B-1----:R-:W-:Y:S02]  /*11f0*/  LEA R3, R4, UR4, 0x1 ;  /* 0x0000000404037c11 */ /* 0x002fe4000f8e08ff */
[----:B------:R-:W-:Y:S02]  /*1200*/  SHF.L.U32 R219, R5, 0x3, RZ ;  /* 0x0000000305db7819 */ /* 0x000fe400000006ff */
[----:B0-----:R-:W-:Y:S01]  /*1210*/  LEA R2, R13, UR4, 0x1 ;  /* 0x000000040d027c11 */ /* 0x001fe2000f8e08ff */
[----:B------:R0:W-:Y:S01]  /*1220*/  STL [R1+0x54], R3 ;  /* 0x0000540301007387 */ /* 0x0001e20000100800 */
[----:B--2---:R-:W-:-:S05]  /*1230*/  LEA R0, R15, UR4, 0x1 ;  /* 0x000000040f007c11 */ /* 0x004fca000f8e08ff */
[----:B------:R0:W-:Y:S04]  /*1240*/  STL [R1+0x50], R0 ;  /* 0x0000500001007387 */ /* 0x0001e80000100800 */
[----:B------:R0:W-:Y:S02]  /*1250*/  STL [R1+0x58], R2 ;  /* 0x0000580201007387 */ /* 0x0001e40000100800 */
.L_x_2433:
[----:B0-----:R-:W0:Y:S01]  /*1260*/  LDC.64 R2, c[0x0][0xc60] ;  /* 0x00031800ff027b82 */ /* 0x001e220000000a00 */
[----:B------:R-:W-:Y:S01]  /*1270*/  ULDC.64 UR4, c[0x0][0xa28] ;  /* 0x00028a0000047ab9 */ /* 0x000fe20000000a00 */
[----:B------:R-:W-:Y:S01]  /*1280*/  ULDC.64 UR8, c[0x0][0xa18] ;  /* 0x0002860000087ab9 */ /* 0x000fe20000000a00 */
[----:B------:R-:W-:Y:S01]  /*1290*/  ULDC.64 UR6, c[0x0][0xa08] ;  /* 0x0002820000067ab9 */ /* 0x000fe20000000a00 */
[----:B0-----:R-:W-:-:S05]  /*12a0*/  IMAD.WIDE R2, R215, 0x4, R2 ;  /* 0x00000004d7027825 */ /* 0x001fca00078e0202 */
        /* <DEDUP_REMOVED lines=17> */
[----:B---34-:R-:W-:Y:S01]  /*13c0*/  @P1 IADD3 R4, P2, R227, UR8, RZ ;  /* 0x00000008e3041c10 */ /* 0x018fe2000ff5e0ff */
[----:B------:R-:W-:Y:S01]  /*13d0*/  IMAD.U32 R215, RZ, RZ, UR4 ;  /* 0x00000004ffd77e24 */ /* 0x000fe2000f8e00ff */
[C---:B------:R-:W-:Y:S01]  /*13e0*/  IADD3.X R7, R228.reuse, UR7, RZ, P4, !PT ;  /* 0x00000007e4077c10 */ /* 0x040fe2000a7fe4ff */
[----:B------:R-:W-:Y:S01]  /*13f0*/  ULDC.64 UR4, c[0x0][0x3f8] ;  /* 0x0000fe0000047ab9 */ /* 0x000fe20000000a00 */
[----:B------:R-:W-:-:S03]  /*1400*/  @P1 IADD3.X R5, R228, UR9, RZ, P2, !PT ;  /* 0x00000009e4051c10 */ /* 0x000fc600097fe4ff */
[----:B------:R0:W5:Y:S01]  /*1410*/  @P0 LDG.E R26, desc[UR60][R6.64] ;  /* 0x0000003c061a0981 */ /* 0x000162000c1e1900 */
[----:B------:R-:W-:Y:S01]  /*1420*/  UISETP.NE.U32.AND UP0, UPT, UR4, URZ, UPT ;  /* 0x0000003f0400728c */ /* 0x000fe2000bf05070 */
[----:B------:R-:W-:Y:S02]  /*1430*/  ULDC.64 UR8, c[0x0][0xa20] ;  /* 0x0002880000087ab9 */ /* 0x000fe40000000a00 */
[----:B------:R0:W5:Y:S01]  /*1440*/  @P1 LDG.E R215, desc[UR60][R4.64] ;  /* 0x0000003c04d71981 */ /* 0x000162000c1e1900 */
[----:B------:R-:W-:Y:S01]  /*1450*/  UISETP.NE.AND.EX UP0, UPT, UR5, URZ, UPT, UP0 ;  /* 0x0000003f0500728c */ /* 0x000fe2000bf05300 */
[----:B------:R-:W-:Y:S01]  /*1460*/  ULDC UR4, c[0x0][0x404] ;  /* 0x0001010000047ab9 */ /* 0x000fe20000000800 */
[----:B------:R-:W-:Y:S02]  /*1470*/  ISETP.NE.U32.AND P2, PT, RZ, UR8, PT ;  /* 0x00000008ff007c0c */ /* 0x000fe4000bf45070 */
[----:B------:R-:W-:Y:S01]  /*1480*/  USEL UR4, UR4, 0x1, UP0 ;  /* 0x0000000104047887 */ /* 0x000fe20008000000 */
[----:B------:R-:W-:Y:S01]  /*1490*/  ULDC UR5, c[0x0][0x2e0] ;  /* 0x0000b80000057ab9 */ /* 0x000fe20000000800 */
[----:B------:R-:W-:-:S02]  /*14a0*/  ISETP.NE.AND.EX P2, PT, RZ, UR9, PT, P2 ;  /* 0x00000009ff007c0c */ /* 0x000fc4000bf45320 */
[----:B------:R-:W-:-:S03]  /*14b0*/  UIMAD UR4, UR4, UR5, URZ ;  /* 0x00000005040472a4 */ /* 0x000fc6000f8e023f */
[----:B------:R-:W-:Y:S01]  /*14c0*/  ULDC UR5, c[0x0][0x338] ;  /* 0x0000ce0000057ab9 */ /* 0x000fe20000000800 */
[----:B------:R-:W-:Y:S01]  /*14d0*/  MOV R233, R213 ;  /* 0x000000d500e97202 */ /* 0x000fe20000000f00 */
[----:B------:R-:W-:Y:S02]  /*14e0*/  IMAD.MOV.U32 R226, RZ, RZ, R214 ;  /* 0x000000ffffe27224 */ /* 0x000fe400078e00d6 */
[----:B------:R-:W-:Y:S01]  /*14f0*/  IMAD.MOV.U32 R25, RZ, RZ, R229 ;  /* 0x000000ffff197224 */ /* 0x000fe200078e00e5 */
[----:B0-----:R-:W-:Y:S06]  /*1500*/  @P1 BRA `(.L_x_2198) ;  /* 0x0000000000241947 */ /* 0x001fec0003800000 */
        /* <DEDUP_REMOVED lines=9> */
.L_x_2198:
[----:B------:R-:W-:Y:S01]  /*15a0*/  MOV R2, UR5 ;  /* 0x0000000500027c02 */ /* 0x000fe20008000f00 */
[----:B------:R-:W-:Y:S01]  /*15b0*/  IMAD.U32 R27, RZ, RZ, UR4 ;  /* 0x00000004ff1b7e24 */ /* 0x000fe2000f8e00ff */
[----:B------:R-:W-:Y:S06]  /*15c0*/  @!P2 BRA `(.L_x_2199) ;  /* 0x000000000010a947 */ /* 0x000fec0003800000 */
[----:B------:R-:W-:-:S04]  /*15d0*/  IADD3 R4, P0, R227, UR8, RZ ;  /* 0x00000008e3047c10 */ /* 0x000fc8000ff1e0ff */
[----:B------:R-:W-:-:S05]  /*15e0*/  IADD3.X R5, R228, UR9, RZ, P0, !PT ;  /* 0x00000009e4057c10 */ /* 0x000fca00087fe4ff */
[----:B------:R0:W5:Y:S01]  /*15f0*/  LDG.E R27, desc[UR60][R4.64] ;  /* 0x0000003c041b7981 */ /* 0x000162000c1e1900 */
[----:B------:R-:W-:Y:S05]  /*1600*/  BRA `(.L_x_2200) ;  /* 0x0000000000107947 */ /* 0x000fea0003800000 */
.L_x_2199:
[----:B------:R-:W-:Y:S05]  /*1610*/  @!P0 BRA `(.L_x_2200) ;  /* 0x00000000000c8947 */ /* 0x000fea0003800000 */
[----:B------:R-:W2:Y:S04]  /*1620*/  LDG.E R4, desc[UR60][R6.64] ;  /* 0x0000003c06047981 */ /* 0x000ea8000c1e1900 */
[----:B------:R-:W2:Y:S02]  /*1630*/  LDG.E R27, desc[UR60][R6.64+0x4] ;  /* 0x0000043c061b7981 */ /* 0x000ea4000c1e1900 */
[----:B--2---:R-:W-:-:S07]  /*1640*/  IMAD.IADD R27, R27, 0x1, -R4 ;  /* 0x000000011b1b7824 */ /* 0x004fce00078e0a04 */
.L_x_2200:
        /* <DEDUP_REMOVED lines=14> */
[----:B------:R-:W-:Y:S02]  /*1730*/  IADD3 R11, R27, -R0, RZ ;  /* 0x800000001b0b7210 */ /* 0x000fe40007ffe0ff */
[----:B0-----:R-:W-:Y:S02]  /*1740*/  MOV R4, RZ ;  /* 0x000000ff00047202 */ /* 0x001fe40000000f00 */
[----:B------:R-:W-:Y:S01]  /*1750*/  PLOP3.LUT P2, PT, PT, PT, PT, 0x80, 0x0 ;  /* 0x000000000000781c */ /* 0x000fe20003f4f070 */
[----:B------:R-:W-:-:S05]  /*1760*/  IMAD.MOV R0, RZ, RZ, -R11 ;  /* 0x000000ffff007224 */ /* 0x000fca00078e0a0b */
[----:B------:R-:W-:-:S04]  /*1770*/  VIMNMX R0, RZ, R0, !PT ;  /* 0x00000000ff007248 */ /* 0x000fc80007fe0100 */
[----:B------:R-:W-:-:S05]  /*1780*/  SHF.R.U32.HI R124, RZ, 0x4, R0 ;  /* 0x00000004ff7c7819 */ /* 0x000fca0000011600 */
[----:B------:R-:W-:-:S04]  /*1790*/  IMAD.WIDE.U32 R124, R124, 0x24924925, RZ ;  /* 0x249249257c7c7825 */ /* 0x000fc800078e00ff */
[----:B------:R-:W-:Y:S02]  /*17a0*/  IMAD.MOV.U32 R24, RZ, RZ, R125 ;  /* 0x000000ffff187224 */ /* 0x000fe400078e007d */
[----:B--2---:R-:W-:Y:S01]  /*17b0*/  @P0 IMAD.IADD R2, R8, 0x1, -R3 ;  /* 0x0000000108020824 */ /* 0x004fe200078e0a03 */
[----:B------:R-:W-:-:S03]  /*17c0*/  LEA R8, R213, 0xef, 0x7 ;  /* 0x000000efd5087811 */ /* 0x000fc600078e38ff */
[----:B------:R-:W-:-:S04]  /*17d0*/  IMAD.IADD R220, R11, 0x1, R2 ;  /* 0x000000010bdc7824 */ /* 0x000fc800078e0202 */
        /* <DEDUP_REMOVED lines=9> */
[----:B------:R-:W-:-:S05]  /*1870*/  VIMNMX R148, R3, R148, PT ;  /* 0x0000009403947248 */ /* 0x000fca0003fe0100 */
[----:B------:R-:W-:-:S05]  /*1880*/  IMAD R3, R148, 0x70, -R11 ;  /* 0x0000007094037824 */ /* 0x000fca00078e0a0b */
[----:B------:R-:W-:-:S04]  /*1890*/  VIMNMX R3, R3, R2, PT ;  /* 0x0000000203037248 */ /* 0x000fc80003fe0100 */
[----:B------:R-:W-:-:S13]  /*18a0*/  ISETP.GT.AND P0, PT, R3, R0, PT ;  /* 0x000000000300720c */ /* 0x000fda0003f04270 */
[----:B------:R-:W-:Y:S01]  /*18b0*/  @P0 MOV R4, RZ ;  /* 0x000000ff00040202 */ /* 0x000fe20000000f00 */
[----:B------:R-:W-:-:S04]  /*18c0*/  @P0 VIADD R5, R3, 0x6f ;  /* 0x0000006f03050836 */ /* 0x000fc80000000000 */
[----:B------:R-:W-:-:S05]  /*18d0*/  @P0 IMAD.HI R4, R5, -0x6db6db6d, R4 ;  /* 0x9249249305040827 */ /* 0x000fca00078e0204 */
[----:B------:R-:W-:-:S04]  /*18e0*/  @P0 SHF.R.U32.HI R3, RZ, 0x1f, R4 ;  /* 0x0000001fff030819 */ /* 0x000fc80000011604 */
[----:B------:R-:W-:-:S04]  /*18f0*/  @P0 LEA.HI.SX32 R24, R4, R3, 0x1a ;  /* 0x0000000304180211 */ /* 0x000fc800078fd2ff */
[----:B------:R-:W-:-:S13]  /*1900*/  ISETP.GT.AND P0, PT, R24, R125, PT ;  /* 0x0000007d1800720c */ /* 0x000fda0003f04270 */
[----:B-1----:R-:W-:Y:S05]  /*1910*/  @!P0 BRA `(.L_x_2201) ;  /* 0x0000008c00388947 */ /* 0x002fea0003800000 */
        /* <DEDUP_REMOVED lines=20> */
.L_x_2203:
[----:B------:R-:W-:Y:S05]  /*1a60*/  BSYNC B6 ;  /* 0x0000000000067941 */ /* 0x000fea0003800000 */
.L_x_2202:
        /* <DEDUP_REMOVED lines=19> */
[----:B-1---5:R-:W-:Y:S05]  /*1ba0*/  CALL.ABS.NOINC R14 ;  /* 0x000000000e007343 */ /* 0x022fea0003c00000 */
.L_x_2205:
[----:B------:R-:W-:Y:S05]  /*1bb0*/  BSYNC B6 ;  /* 0x0000000000067941 */ /* 0x000fea0003800000 */
.L_x_2204:
[----:B------:R-:W-:Y:S01]  /*1bc0*/  ULDC.64 UR4, c[0x0][0x9f8] ;  /* 0x00027e0000047ab9 */ /* 0x000fe20000000a00 */
[----:B------:R-:W2:Y:S01]  /*1bd0*/  LDL.LU R20, [R1] ;  /* 0x0000000001147983 */ /* 0x000ea20000300800 */
[----:B------:R-:W-:Y:S01]  /*1be0*/  ISETP.NE.U32.AND P0, PT, RZ, UR4, PT ;  /* 0x00000004ff007c0c */ /* 0x000fe2000bf05070 */
[----:B------:R-:W0:Y:S01]  /*1bf0*/  LDC R0, c[0x0][0x428] ;  /* 0x00010a00ff007b82 */ /* 0x000e220000000800 */
[----:B------:R-:W-:-:S07]  /*1c00*/  ULDC UR6, c[0x0][0x2e4] ;  /* 0x0000b90000067ab9 */ /* 0x000fce0000000800 */
[----:B------:R-:W1:Y:S01]  /*1c10*/  LDC.64 R112, c[0x0][0x2f0] ;  /* 0x0000bc00ff707b82 */ /* 0x000e620000000a00 */
[----:B------:R-:W-:Y:S01]  /*1c20*/  ISETP.NE.AND.EX P0, PT, RZ, UR5, PT, P0 ;  /* 0x00000005ff007c0c */ /* 0x000fe2000bf05300 */
[----:B------:R-:W-:Y:S01]  /*1c30*/  IMAD.IADD R121, R26, 0x1, R27 ;  /* 0x000000011a797824 */ /* 0x000fe200078e021b */
[----:B------:R-:W-:Y:S01]  /*1c40*/  SHF.R.S32.HI R23, RZ, 0x1f, R22 ;  /* 0x0000001fff177819 */ /* 0x000fe20000011416 */
[----:B------:R-:W-:-:S04]  /*1c50*/  ULDC.64 UR8, c[0x0][0xa08] ;  /* 0x0002820000087ab9 */ /* 0x000fc80000000a00 */
[----:B------:R-:W3:Y:S06]  /*1c60*/  LDC.64 R106, c[0x0][0x3e8] ;  /* 0x0000fa00ff6a7b82 */ /* 0x000eec0000000a00 */
[----:B------:R-:W-:Y:S02]  /*1c70*/  @P0 IADD3 R4, P1, R227, UR4, RZ ;  /* 0x00000004e3040c10 */ /* 0x000fe4000ff3e0ff */
[----:B------:R-:W4:Y:S02]  /*1c80*/  LDC.64 R100, c[0x0][0x3d8] ;  /* 0x0000f600ff647b82 */ /* 0x000f240000000a00 */
[----:B------:R-:W-:Y:S01]  /*1c90*/  @P0 IADD3.X R5, R228, UR5, RZ, P1, !PT ;  /* 0x00000005e4050c10 */ /* 0x000fe20008ffe4ff */
[----:B------:R-:W-:-:S04]  /*1ca0*/  ULDC.64 UR4, c[0x0][0x320] ;  /* 0x0000c80000047ab9 */ /* 0x000fc80000000a00 */
[----:B------:R3:W2:Y:S01]  /*1cb0*/  @P0 LDG.E R25, desc[UR60][R4.64] ;  /* 0x0000003c04190981 */ /* 0x0006a2000c1e1900 */
[----:B0-----:R-:W-:Y:S01]  /*1cc0*/  ISETP.NE.AND P0, PT, R0, 0x1, PT ;  /* 0x000000010000780c */ /* 0x001fe20003f05270 */
[----:B------:R-:W-:Y:S01]  /*1cd0*/  VIADD R0, R22, 0x60 ;  /* 0x0000006016007836 */ /* 0x000fe20000000000 */
[----:B------:R-:W-:Y:S01]  /*1ce0*/  ISETP.GE.AND P2, PT, R206, UR6, PT ;  /* 0x00000006ce007c0c */ /* 0x000fe2000bf46270 */
[----:B------:R-:W0:Y:S01]  /*1cf0*/  LDC R35, c[0x0][0x3d4] ;  /* 0x0000f500ff237b82 */ /* 0x000e220000000800 */
[----:B------:R-:W-:Y:S01]  /*1d00*/  ISETP.GE.AND P1, PT, R22, UR6, PT ;  /* 0x0000000616007c0c */ /* 0x000fe2000bf26270 */
[----:B------:R-:W0:Y:S01]  /*1d10*/  S2R R149, SR_TID.X ;  /* 0x0000000000957919 */ /* 0x000e220000002100 */
[----:B------:R-:W-:Y:S02]  /*1d20*/  SEL R6, RZ, 0xffffffff, P2 ;  /* 0xffffffffff067807 */ /* 0x000fe40001000000 */
[----:B------:R-:W-:Y:S01]  /*1d30*/  SEL R3, RZ, 0x1, P1 ;  /* 0x00000001ff037807 */ /* 0x000fe20000800000 */
[----:B---3--:R-:W-:Y:S01]  /*1d40*/  IMAD.WIDE.U32 R108, R204, R106, R22 ;  /* 0x0000006acc6c7225 */ /* 0x008fe200078e0016 */
[----:B------:R-:W-:-:S02]  /*1d50*/  ISETP.GE.AND P1, PT, R207, UR6, PT ;  /* 0x00000006cf007c0c */ /* 0x000fc4000bf26270 */
[----:B------:R-:W-:Y:S01]  /*1d60*/  ISETP.GE.AND P2, PT, R0, UR6, PT ;  /* 0x0000000600007c0c */ /* 0x000fe2000bf46270 */
[----:B------:R-:W3:Y:S01]  /*1d70*/  @P0 LDC R7, c[0x0][0x42c] ;  /* 0x00010b00ff070b82 */ /* 0x000ee20000000800 */
[----:B------:R-:W-:Y:S01]  /*1d80*/  IMAD.SHL.U32 R4, R6, 0x2, RZ ;  /* 0x0000000206047824 */ /* 0x000fe200078e00ff */
[----:B------:R-:W-:Y:S01]  /*1d90*/  SEL R5, RZ, 0x4, P1 ;  /* 0x00000004ff057807 */ /* 0x000fe20000800000 */
[----:B----4-:R-:W-:Y:S01]  /*1da0*/  IMAD.WIDE.U32 R102, R204, R100, R22 ;  /* 0x00000064cc667225 */ /* 0x010fe200078e0016 */
[----:B------:R-:W-:Y:S02]  /*1db0*/  SEL R6, RZ, 0x8, P2 ;  /* 0x00000008ff067807 */ /* 0x000fe40001000000 */
[----:B------:R-:W-:Y:S01]  /*1dc0*/  LOP3.LUT R4, R4, 0x2, R3, 0xe2, !PT ;  /* 0x0000000204047812 */ /* 0x000fe200078ee203 */
[----:B------:R-:W-:Y:S01]  /*1dd0*/  IMAD R27, R107, 0x70, RZ ;  /* 0x000000706b1b7824 */ /* 0x000fe200078e02ff */
[----:B------:R-:W4:Y:S01]  /*1de0*/  @P0 LDC R9, c[0x0][0x430] ;  /* 0x00010c00ff090b82 */ /* 0x000f220000000800 */
[----:B------:R-:W-:Y:S01]  /*1df0*/  IADD3 R3, R22, 0x80, RZ ;  /* 0x0000008016037810 */ /* 0x000fe20007ffe0ff */
[----:B------:R-:W-:Y:S01]  /*1e00*/  IMAD R133, R101, 0x70, RZ ;  /* 0x0000007065857824 */ /* 0x000fe200078e02ff */
[----:B------:R-:W-:-:S02]  /*1e10*/  LOP3.LUT R5, R6, R4, R5, 0xfe, !PT ;  /* 0x0000000406057212 */ /* 0x000fc400078efe05 */
[----:B------:R-:W-:Y:S02]  /*1e20*/  ISETP.GE.AND P1, PT, R3, UR6, PT ;  /* 0x0000000603007c0c */ /* 0x000fe4000bf26270 */
[----:B------:R-:W-:Y:S02]  /*1e30*/  SHF.R.S32.HI R15, RZ, 0x1f, R121 ;  /* 0x0000001fff0f7819 */ /* 0x000fe40000011479 */
[----:B------:R-:W-:Y:S02]  /*1e40*/  SEL R6, RZ, 0x10, P1 ;  /* 0x00000010ff067807 */ /* 0x000fe40000800000 */
[----:B------:R-:W-:Y:S02]  /*1e50*/  SHF.R.S32.HI R17, RZ, 0x1f, R16 ;  /* 0x0000001fff117819 */ /* 0x000fe40000011410 */
[----:B------:R-:W-:Y:S01]  /*1e60*/  LOP3.LUT R29, R5, R6, RZ, 0xfc, !PT ;  /* 0x00000006051d7212 */ /* 0x000fe200078efcff */
[----:B-1----:R-:W-:Y:S01]  /*1e70*/  IMAD R6, R15, R112, RZ ;  /* 0x000000700f067224 */ /* 0x002fe200078e02ff */
[----:B0-----:R-:W-:Y:S01]  /*1e80*/  ISETP.GE.AND P3, PT, R207, R35, PT ;  /* 0x00000023cf00720c */ /* 0x001fe20003f66270 */
[----:B---3--:R-:W-:Y:S01]  /*1e90*/  @P0 IMAD.HI.U32 R4, R214, R7, RZ ;  /* 0x00000007d6040227 */ /* 0x008fe200078e00ff */
[----:B------:R-:W-:-:S02]  /*1ea0*/  ISETP.GE.AND P1, PT, R206, R35, PT ;  /* 0x00000023ce00720c */ /* 0x000fc40003f26270 */
[----:B------:R-:W-:Y:S01]  /*1eb0*/  LOP3.LUT P2, RZ, R221, 0x4, RZ, 0xc0, !PT ;  /* 0x00000004ddff7812 */ /* 0x000fe2000784c0ff */
[----:B------:R-:W-:Y:S01]  /*1ec0*/  IMAD.WIDE.U32 R110, R204, R106, R16 ;  /* 0x0000006acc6e7225 */ /* 0x000fe200078e0010 */
[----:B------:R-:W-:Y:S02]  /*1ed0*/  SHF.R.U32.HI R30, RZ, 0x3, R210 ;  /* 0x00000003ff1e7819 */ /* 0x000fe400000116d2 */
[----:B------:R-:W-:Y:S01]  /*1ee0*/  SHF.L.U64.HI R135, R112, 0x6, R113 ;  /* 0x0000000670877819 */ /* 0x000fe20000010271 */
[----:B------:R-:W-:Y:S01]  /*1ef0*/  IMAD.WIDE.U32 R104, R204, R100, R16 ;  /* 0x00000064cc687225 */ /* 0x000fe200078e0010 */
[----:B----4-:R-:W-:Y:S02]  /*1f00*/  @P0 SHF.R.U32.HI R214, RZ, R9, R4 ;  /* 0x00000009ffd60219 */ /* 0x010fe40000011604 */
[----:B------:R-:W-:Y:S01]  /*1f10*/  ISETP.NE.U32.AND P0, PT, RZ, UR8, PT ;  /* 0x00000008ff007c0c */ /* 0x000fe2000bf05070 */
[----:B------:R-:W-:Y:S01]  /*1f20*/  IMAD.WIDE.U32 R4, R121, R112, RZ ;  /* 0x0000007079047225 */ /* 0x000fe200078e00ff */
[----:B------:R-:W-:-:S02]  /*1f30*/  SHF.R.S32.HI R8, RZ, 0x1f, R214 ;  /* 0x0000001fff087819 */ /* 0x000fc400000114d6 */
[----:B------:R-:W-:Y:S01]  /*1f40*/  ISETP.NE.AND.EX P0, PT, RZ, UR9, PT, P0 ;  /* 0x00000009ff007c0c */ /* 0x000fe2000bf05300 */
[----:B------:R-:W-:Y:S01]  /*1f50*/  IMAD R9, R121, R113, R6 ;  /* 0x0000007179097224 */ /* 0x000fe200078e0206 */
[----:B------:R-:W-:Y:S01]  /*1f60*/  SHF.L.U32 R136, R112, 0x6, RZ ;  /* 0x0000000670887819 */ /* 0x000fe200000006ff */
[----:B------:R-:W-:Y:S01]  /*1f70*/  IMAD R11, R8, UR4, RZ ;  /* 0x00000004080b7c24 */ /* 0x000fe2000f8e02ff */
[----:B------:R-:W-:Y:S01]  /*1f80*/  SHF.L.U32 R124, R35, 0x1, RZ ;  /* 0x00000001237c7819 */ /* 0x000fe200000006ff */
[C---:B------:R-:W-:Y:S01]  /*1f90*/  IMAD.WIDE.U32 R6, R214.reuse, UR4, R22 ;  /* 0x00000004d6067c25 */ /* 0x040fe2000f8e0016 */
[----:B------:R-:W-:Y:S02]  /*1fa0*/  SHF.R.S32.HI R146, RZ, 0x1f, R231 ;  /* 0x0000001fff927819 */ /* 0x000fe400000114e7 */
[----:B------:R-:W-:Y:S01]  /*1fb0*/  LEA.HI R149, R149, 0x8, RZ, 0x19 ;  /* 0x0000000895957811 */ /* 0x000fe200078fc8ff */
[----:B------:R-:W-:Y:S01]  /*1fc0*/  IMAD R11, R214, UR5, R11 ;  /* 0x00000005d60b7c24 */ /* 0x000fe2000f8e020b */
[----:B------:R-:W-:Y:S01]  /*1fd0*/  ULDC.64 UR4, c[0x0][0x2f8] ;  /* 0x0000be0000047ab9 */ /* 0x000fe20000000a00 */
[----:B------:R-:W-:Y:S01]  /*1fe0*/  IMAD.IADD R5, R5, 0x1, R9 ;  /* 0x0000000105057824 */ /* 0x000fe200078e0209 */
[----:B------:R-:W-:Y:S01]  /*1ff0*/  MOV R114, R6 ;  /* 0x0000000600727202 */ /* 0x000fe20000000f00 */
[----:B------:R-:W-:-:S02]  /*2000*/  IMAD R9, R8, UR4, RZ ;  /* 0x0000000408097c24 */ /* 0x000fc4000f8e02ff */
[----:B------:R-:W-:Y:S02]  /*2010*/  IMAD.IADD R115, R7, 0x1, R11 ;  /* 0x0000000107737824 */ /* 0x000fe400078e020b */
[C---:B------:R-:W-:Y:S02]  /*2020*/  IMAD R9, R214.reuse, UR5, R9 ;  /* 0x00000005d6097c24 */ /* 0x040fe4000f8e0209 */
[----:B------:R-:W-:Y:S01]  /*2030*/  IMAD.WIDE.U32 R4, R214, UR4, R4 ;  /* 0x00000004d6047c25 */ /* 0x000fe2000f8e0004 */
[----:B------:R-:W-:-:S03]  /*2040*/  ULDC.64 UR4, c[0x0][0x300] ;  /* 0x0000c00000047ab9 */ /* 0x000fc60000000a00 */
[----:B------:R-:W-:Y:S02]  /*2050*/  IMAD.IADD R5, R5, 0x1, R9 ;  /* 0x0000000105057824 */ /* 0x000fe400078e0209 */
[----:B------:R-:W-:-:S04]  /*2060*/  IMAD R6, R232, R106, RZ ;  /* 0x0000006ae8067224 */ /* 0x000fc800078e02ff */
[----:B------:R-:W-:-:S04]  /*2070*/  IMAD R11, R204, R107, R6 ;  /* 0x0000006bcc0b7224 */ /* 0x000fc800078e0206 */
[----:B------:R-:W-:Y:S01]  /*2080*/  IMAD.IADD R111, R111, 0x1, R11 ;  /* 0x000000016f6f7824 */ /* 0x000fe200078e020b */
[----:B------:R-:W-:Y:S01]  /*2090*/  IADD3 R109, R11, R109, RZ ;  /* 0x0000006d0b6d7210 */ /* 0x000fe20007ffe0ff */
[----:B-----5:R-:W-:-:S04]  /*20a0*/  IMAD.WIDE.U32 R110, R144, R106, R110 ;  /* 0x0000006a906e7225 */ /* 0x020fc800078e006e */
[----:B------:R-:W-:Y:S01]  /*20b0*/  IMAD.WIDE.U32 R108, R144, R106, R108 ;  /* 0x0000006a906c7225 */ /* 0x000fe200078e006c */
[----:B--2---:R-:W-:-:S04]  /*20c0*/  LOP3.LUT R20, R20, 0xfffffffe, RZ, 0xc0, !PT ;  /* 0xfffffffe14147812 */ /* 0x004fc800078ec0ff */
[----:B------:R-:W-:-:S04]  /*20d0*/  @P3 LOP3.LUT R20, R20, 0x1, RZ, 0xfc, !PT ;  /* 0x0000000114143812 */ /* 0x000fc800078efcff */
[----:B------:R-:W-:-:S04]  /*20e0*/  LOP3.LUT R20, R20, 0xfffffffb, RZ, 0xc0, !PT ;  /* 0xfffffffb14147812 */ /* 0x000fc800078ec0ff */
[----:B------:R-:W-:-:S05]  /*20f0*/  @P2 LOP3.LUT R20, R20, 0x4, RZ, 0xfc, !PT ;  /* 0x0000000414142812 */ /* 0x000fca00078efcff */
[----:B------:R0:W-:Y:S01]  /*2100*/  STL [R1], R20 ;  /* 0x0000001401007387 */ /* 0x0001e20000100800 */
[----:B------:R-:W-:Y:S02]  /*2110*/  SHF.R.S32.HI R7, RZ, 0x1f, R25 ;  /* 0x0000001fff077819 */ /* 0x000fe40000011419 */
[----:B------:R-:W-:Y:S01]  /*2120*/  SEL R9, R25, RZ, !P0 ;  /* 0x000000ff19097207 */ /* 0x000fe20004000000 */
[----:B------:R-:W-:Y:S01]  /*2130*/  IMAD R25, R113, 0x70, RZ ;  /* 0x0000007071197824 */ /* 0x000fe200078e02ff */
        /* <DEDUP_REMOVED lines=8> */
[----:B------:R-:W-:Y:S02]  /*21c0*/  IMAD R21, R204, R113, R4 ;  /* 0x00000071cc157224 */ /* 0x000fe400078e0204 */
[----:B------:R-:W-:Y:S02]  /*21d0*/  IMAD.IADD R4, R117, 0x1, R13 ;  /* 0x0000000175047824 */ /* 0x000fe400078e020d */
[----:B------:R-:W-:Y:S02]  /*21e0*/  IMAD R8, R8, UR4, RZ ;  /* 0x0000000408087c24 */ /* 0x000fe4000f8e02ff */
[----:B------:R-:W-:Y:S01]  /*21f0*/  IMAD.WIDE.U32 R114, R9, UR4, R114 ;  /* 0x0000000409727c25 */ /* 0x000fe2000f8e0072 */
[----:B------:R-:W-:-:S02]  /*2200*/  IADD3.X R6, R4, R7, R21, P0, !PT ;  /* 0x0000000704067210 */ /* 0x000fc400007fe415 */
[----:B------:R-:W-:Y:S01]  /*2210*/  ISETP.GE.AND P0, PT, R22, R35, PT ;  /* 0x000000231600720c */ /* 0x000fe20003f06270 */
[----:B------:R-:W-:Y:S02]  /*2220*/  IMAD R7, R232, R100, RZ ;  /* 0x00000064e8077224 */ /* 0x000fe400078e02ff */
[----:B------:R-:W-:Y:S01]  /*2230*/  IMAD R39, R9, UR5, R8 ;  /* 0x0000000509277c24 */ /* 0x000fe2000f8e0208 */
[C---:B------:R-:W-:Y:S01]  /*2240*/  SEL R8, R35.reuse, RZ, P3 ;  /* 0x000000ff23087207 */ /* 0x040fe20001800000 */
[----:B------:R-:W-:Y:S01]  /*2250*/  IMAD R11, R204, R101, R7 ;  /* 0x00000065cc0b7224 */ /* 0x000fe200078e0207 */
[C---:B------:R-:W-:Y:S01]  /*2260*/  SEL R7, R35.reuse, RZ, P0 ;  /* 0x000000ff23077207 */ /* 0x040fe20000000000 */
[----:B------:R-:W-:Y:S01]  /*2270*/  IMAD.WIDE.U32 R112, R112, 0x70, RZ ;  /* 0x0000007070707825 */ /* 0x000fe200078e00ff */
[----:B------:R-:W-:Y:S02]  /*2280*/  SEL R9, R35, RZ, P1 ;  /* 0x000000ff23097207 */ /* 0x000fe40000800000 */
[----:B------:R-:W-:Y:S01]  /*2290*/  IADD3 R120, P3, R204, R121, RZ ;  /* 0x00000079cc787210 */ /* 0x000fe20007f7e0ff */
[----:B------:R-:W-:Y:S01]  /*22a0*/  IMAD.IADD R7, R22, 0x1, R7 ;  /* 0x0000000116077824 */ /* 0x000fe200078e0207 */
[----:B------:R-:W-:Y:S01]  /*22b0*/  IADD3 R9, R206, R9, RZ ;  /* 0x00000009ce097210 */ /* 0x000fe20007ffe0ff */
[----:B------:R-:W-:-:S02]  /*22c0*/  IMAD.IADD R12, R207, 0x1, R8 ;  /* 0x00000001cf0c7824 */ /* 0x000fc400078e0208 */
[----:B------:R-:W-:Y:S01]  /*22d0*/  IMAD.IADD R105, R105, 0x1, R11 ;  /* 0x0000000169697824 */ /* 0x000fe200078e020b */
[----:B------:R-:W-:Y:S01]  /*22e0*/  SHF.R.S32.HI R8, RZ, 0x1f, R7 ;  /* 0x0000001fff087819 */ /* 0x000fe20000011407 */
[----:B------:R-:W-:Y:S01]  /*22f0*/  IMAD.IADD R103, R11, 0x1, R103 ;  /* 0x000000010b677824 */ /* 0x000fe200078e0267 */
[----:B------:R-:W-:Y:S01]  /*2300*/  SHF.R.S32.HI R10, RZ, 0x1f, R9 ;  /* 0x0000001fff0a7819 */ /* 0x000fe20000011409 */
[-C--:B------:R-:W-:Y:S01]  /*2310*/  IMAD.WIDE.U32 R104, R144, R100.reuse, R104 ;  /* 0x0000006490687225 */ /* 0x080fe200078e0068 */
[CC--:B------:R-:W-:Y:S02]  /*2320*/  LEA.HI R21, R8.reuse, R7.reuse, RZ, 0x3 ;  /* 0x0000000708157211 */ /* 0x0c0fe400078f18ff */
[----:B------:R-:W-:Y:S01]  /*2330*/  LEA.HI R7, R8, R7, RZ, 0x6 ;  /* 0x0000000708077211 */ /* 0x000fe200078f30ff */
[----:B------:R-:W-:Y:S01]  /*2340*/  IMAD.IADD R132, R113, 0x1, R25 ;  /* 0x0000000171847824 */ /* 0x000fe200078e0219 */
[----:B------:R-:W-:Y:S01]  /*2350*/  SHF.R.S32.HI R13, RZ, 0x1f, R12 ;  /* 0x0000001fff0d7819 */ /* 0x000fe2000001140c */
[----:B------:R-:W-:Y:S01]  /*2360*/  IMAD.WIDE.U32 R102, R144, R100, R102 ;  /* 0x0000006490667225 */ /* 0x000fe200078e0066 */
[----:B------:R-:W-:-:S02]  /*2370*/  SHF.R.S32.HI R8, RZ, 0x6, R7 ;  /* 0x00000006ff087819 */ /* 0x000fc40000011407 */
[----:B------:R-:W-:Y:S01]  /*2380*/  LEA.HI R11, R10, R9, RZ, 0x6 ;  /* 0x000000090a0b7211 */ /* 0x000fe200078f30ff */
[----:B------:R-:W-:Y:S01]  /*2390*/  IMAD.X R121, R232, 0x1, R15, P3 ;  /* 0x00000001e8797824 */ /* 0x000fe200018e060f */
[-C--:B------:R-:W-:Y:S01]  /*23a0*/  LEA.HI R28, R13, R12.reuse, RZ, 0x3 ;  /* 0x0000000c0d1c7211 */ /* 0x080fe200078f18ff */
[C---:B------:R-:W-:Y:S01]  /*23b0*/  IMAD R143, R8.reuse, 0x1c00, R217 ;  /* 0x00001c00088f7824 */ /* 0x040fe200078e02d9 */
[----:B------:R-:W-:Y:S01]  /*23c0*/  LOP3.LUT R7, R211, 0x38, R21, 0xf8, !PT ;  /* 0x00000038d3077812 */ /* 0x000fe200078ef815 */
[----:B------:R-:W-:Y:S01]  /*23d0*/  IMAD R141, R8, 0x1c00, R218 ;  /* 0x00001c00088d7824 */ /* 0x000fe200078e02da */
[----:B------:R-:W-:Y:S01]  /*23e0*/  LEA.HI R12, R13, R12, RZ, 0x6 ;  /* 0x0000000c0d0c7211 */ /* 0x000fe200078f30ff */
[----:B------:R-:W-:Y:S01]  /*23f0*/  IMAD.IADD R38, R115, 0x1, R39 ;  /* 0x0000000173267824 */ /* 0x000fe200078e0227 */
[----:B------:R-:W-:Y:S02]  /*2400*/  SHF.R.S32.HI R11, RZ, 0x6, R11 ;  /* 0x00000006ff0b7819 */ /* 0x000fe4000001140b */
[----:B------:R-:W-:-:S02]  /*2410*/  LOP3.LUT R8, R7, R216, RZ, 0x3c, !PT ;  /* 0x000000d807087212 */ /* 0x000fc400078e3cff */
[----:B------:R-:W-:Y:S01]  /*2420*/  SHF.R.S32.HI R12, RZ, 0x6, R12 ;  /* 0x00000006ff0c7819 */ /* 0x000fe2000001140c */
[--C-:B------:R-:W-:Y:S01]  /*2430*/  IMAD R142, R11, 0x1c00, R217.reuse ;  /* 0x00001c000b8e7824 */ /* 0x100fe200078e02d9 */
[----:B------:R-:W-:Y:S01]  /*2440*/  LOP3.LUT R7, R211, 0x38, R28, 0xf8, !PT ;  /* 0x00000038d3077812 */ /* 0x000fe200078ef81c */
[----:B------:R-:W-:Y:S01]  /*2450*/  IMAD R139, R11, 0x1c00, R218 ;  /* 0x00001c000b8b7824 */ /* 0x000fe200078e02da */
[----:B------:R-:W-:Y:S01]  /*2460*/  SHF.R.S32.HI R11, RZ, 0x1f, R144 ;  /* 0x0000001fff0b7819 */ /* 0x000fe20000011490 */
[----:B------:R-:W-:Y:S01]  /*2470*/  IMAD R140, R12, 0x1c00, R217 ;  /* 0x00001c000c8c7824 */ /* 0x000fe200078e02d9 */
[----:B------:R-:W-:Y:S01]  /*2480*/  LOP3.LUT R7, R7, R216, RZ, 0x3c, !PT ;  /* 0x000000d807077212 */ /* 0x000fe200078e3cff */
[----:B------:R-:W-:Y:S01]  /*2490*/  IMAD.IADD R143, R143, 0x1, R8 ;  /* 0x000000018f8f7824 */ /* 0x000fe200078e0208 */
[----:B------:R-:W-:Y:S01]  /*24a0*/  LEA.HI R26, R10, R9, RZ, 0x3 ;  /* 0x000000090a1a7211 */ /* 0x000fe200078f18ff */
[----:B------:R-:W-:Y:S01]  /*24b0*/  IMAD R138, R12, 0x1c00, R218 ;  /* 0x00001c000c8a7824 */ /* 0x000fe200078e02da */
[----:B------:R-:W-:Y:S01]  /*24c0*/  LOP3.LUT R10, R210, 0x38, R21, 0xf8, !PT ;  /* 0x00000038d20a7812 */ /* 0x000fe200078ef815 */
[----:B------:R-:W-:Y:S01]  /*24d0*/  IMAD.IADD R140, R140, 0x1, R7 ;  /* 0x000000018c8c7824 */ /* 0x000fe200078e0207 */
[--C-:B------:R-:W-:Y:S01]  /*24e0*/  LOP3.LUT R9, R211, 0x38, R26.reuse, 0xf8, !PT ;  /* 0x00000038d3097812 */ /* 0x100fe200078ef81a */
[C---:B------:R-:W-:Y:S01]  /*24f0*/  IMAD R7, R11.reuse, R106, RZ ;  /* 0x0000006a0b077224 */ /* 0x040fe200078e02ff */
[----:B------:R-:W-:Y:S01]  /*2500*/  LOP3.LUT R8, R210, 0x38, R26, 0xf8, !PT ;  /* 0x00000038d2087812 */ /* 0x000fe200078ef81a */
[----:B------:R-:W-:Y:S01]  /*2510*/  IMAD R11, R11, R100, RZ ;  /* 0x000000640b0b7224 */ /* 0x000fe200078e02ff */
[----:B------:R-:W-:Y:S01]  /*2520*/  LOP3.LUT R9, R9, R216, RZ, 0x3c, !PT ;  /* 0x000000d809097212 */ /* 0x000fe200078e3cff */
[----:B------:R-:W-:Y:S01]  /*2530*/  IMAD R33, R144, R107, R7 ;  /* 0x0000006b90217224 */ /* 0x000fe200078e0207 */
[----:B------:R-:W-:Y:S01]  /*2540*/  LOP3.LUT R8, R8, R30, RZ, 0x3c, !PT ;  /* 0x0000001e08087212 */ /* 0x000fe200078e3cff */
[----:B------:R-:W-:Y:S01]  /*2550*/  IMAD R31, R144, R101, R11 ;  /* 0x00000065901f7224 */ /* 0x000fe200078e020b */
[----:B------:R-:W-:Y:S01]  /*2560*/  IADD3 R142, R142, R9, RZ ;  /* 0x000000098e8e7210 */ /* 0x000fe20007ffe0ff */
[----:B------:R-:W-:Y:S01]  /*2570*/  VIADD R11, R22, 0xa0 ;  /* 0x000000a0160b7836 */ /* 0x000fe20000000000 */
[----:B------:R-:W-:Y:S01]  /*2580*/  LOP3.LUT R9, R210, 0x38, R28, 0xf8, !PT ;  /* 0x00000038d2097812 */ /* 0x000fe200078ef81c */
[----:B------:R-:W-:Y:S01]  /*2590*/  IMAD.IADD R139, R139, 0x1, R8 ;  /* 0x000000018b8b7824 */ /* 0x000fe200078e0208 */
[C---:B------:R-:W-:Y:S01]  /*25a0*/  SHF.L.U64.HI R7, R106.reuse, 0x6, R107 ;  /* 0x000000066a077819 */ /* 0x040fe2000001026b */
[C---:B------:R-:W-:Y:S01]  /*25b0*/  IMAD.SHL.U32 R8, R106.reuse, 0x40, RZ ;  /* 0x000000406a087824 */ /* 0x040fe200078e00ff */
[----:B------:R-:W-:Y:S01]  /*25c0*/  ISETP.GE.AND P2, PT, R11, UR6, PT ;  /* 0x000000060b007c0c */ /* 0x000fe2000bf46270 */
[----:B------:R-:W-:Y:S01]  /*25d0*/  IMAD.WIDE.U32 R106, R106, 0x70, RZ ;  /* 0x000000706a6a7825 */ /* 0x000fe200078e00ff */
[----:B------:R-:W-:-:S02]  /*25e0*/  LOP3.LUT R13, R211, 0x18, R22, 0xf8, !PT ;  /* 0x00000018d30d7812 */ /* 0x000fc400078ef816 */
[-C--:B------:R-:W-:Y:S01]  /*25f0*/  LOP3.LUT R10, R10, R30.reuse, RZ, 0x3c, !PT ;  /* 0x0000001e0a0a7212 */ /* 0x080fe200078e3cff */
[----:B------:R-:W-:Y:S01]  /*2600*/  IMAD.IADD R15, R31, 0x1, R103 ;  /* 0x000000011f0f7824 */ /* 0x000fe200078e0267 */
[----:B------:R-:W-:Y:S02]  /*2610*/  LOP3.LUT R9, R9, R30, RZ, 0x3c, !PT ;  /* 0x0000001e09097212 */ /* 0x000fe400078e3cff */
[----:B------:R-:W-:Y:S01]  /*2620*/  SEL R30, RZ, 0x20, P2 ;  /* 0x00000020ff1e7807 */ /* 0x000fe20001000000 */
[----:B------:R-:W-:Y:S01]  /*2630*/  IMAD.IADD R141, R141, 0x1, R10 ;  /* 0x000000018d8d7824 */ /* 0x000fe200078e020a */
[----:B------:R-:W-:Y:S01]  /*2640*/  LOP3.LUT R12, R13, R216, RZ, 0x3c, !PT ;  /* 0x000000d80d0c7212 */ /* 0x000fe200078e3cff */
[----:B------:R-:W-:Y:S01]  /*2650*/  IMAD.IADD R138, R138, 0x1, R9 ;  /* 0x000000018a8a7824 */ /* 0x000fe200078e0209 */
[----:B------:R-:W-:Y:S01]  /*2660*/  IADD3 R134, R107, R27, RZ ;  /* 0x0000001b6b867210 */ /* 0x000fe20007ffe0ff */
[C---:B------:R-:W-:Y:S01]  /*2670*/  IMAD.SHL.U32 R10, R100.reuse, 0x40, RZ ;  /* 0x00000040640a7824 */ /* 0x040fe200078e00ff */
[C---:B------:R-:W-:Y:S01]  /*2680*/  SHF.L.U64.HI R9, R100.reuse, 0x6, R101 ;  /* 0x0000000664097819 */ /* 0x040fe20000010265 */
[----:B------:R-:W-:Y:S01]  /*2690*/  IMAD.WIDE.U32 R100, R100, 0x70, RZ ;  /* 0x0000007064647825 */ /* 0x000fe200078e00ff */
[----:B0-----:R-:W-:-:S02]  /*26a0*/  SHF.R.S32.HI R20, RZ, 0x3, R21 ;  /* 0x00000003ff147819 */ /* 0x001fc40000011415 */
[----:B------:R-:W-:Y:S01]  /*26b0*/  SHF.R.S32.HI R25, RZ, 0x3, R26 ;  /* 0x00000003ff197819 */ /* 0x000fe2000001141a */
[----:B------:R-:W-:Y:S01]  /*26c0*/  IMAD.IADD R137, R217, 0x1, R12 ;  /* 0x00000001d9897824 */ /* 0x000fe200078e020c */
[----:B------:R-:W-:Y:S01]  /*26d0*/  SHF.R.S32.HI R27, RZ, 0x3, R28 ;  /* 0x00000003ff1b7819 */ /* 0x000fe2000001141c */
[----:B------:R-:W-:Y:S01]  /*26e0*/  IMAD.IADD R12, R111, 0x1, R33 ;  /* 0x000000016f0c7824 */ /* 0x000fe200078e0221 */
[----:B------:R-:W-:Y:S01]  /*26f0*/  LOP3.LUT R37, R29, R30, RZ, 0xfc, !PT ;  /* 0x0000001e1d257212 */ /* 0x000fe200078efcff */
[----:B------:R-:W-:Y:S01]  /*2700*/  IMAD.IADD R13, R33, 0x1, R109 ;  /* 0x00000001210d7824 */ /* 0x000fe200078e026d */
[----:B------:R-:W-:Y:S01]  /*2710*/  LOP3.LUT R21, R21, 0xfffffff8, RZ, 0xc0, !PT ;  /* 0xfffffff815157812 */ /* 0x000fe200078ec0ff */
[----:B------:R-:W-:Y:S01]  /*2720*/  IMAD.IADD R133, R101, 0x1, R133 ;  /* 0x0000000165857824 */ /* 0x000fe200078e0285 */
[----:B------:R-:W-:Y:S02]  /*2730*/  LOP3.LUT R26, R26, 0xfffffff8, RZ, 0xc0, !PT ;  /* 0xfffffff81a1a7812 */ /* 0x000fe400078ec0ff */
[----:B------:R-:W-:-:S02]  /*2740*/  LOP3.LUT R28, R28, 0xfffffff8, RZ, 0xc0, !PT ;  /* 0xfffffff81c1c7812 */ /* 0x000fc400078ec0ff */
[----:B------:R-:W-:Y:S02]  /*2750*/  IADD3 R14, R105, R31, RZ ;  /* 0x0000001f690e7210 */ /* 0x000fe40007ffe0ff */
[C---:B------:R-:W-:Y:S02]  /*2760*/  LOP3.LUT R33, R37.reuse, 0x2, RZ, 0xc0, !PT ;  /* 0x0000000225217812 */ /* 0x040fe400078ec0ff */
[C---:B------:R-:W-:Y:S02]  /*2770*/  LOP3.LUT R34, R37.reuse, 0x4, RZ, 0xc0, !PT ;  /* 0x0000000425227812 */ /* 0x040fe400078ec0ff */
[C---:B------:R-:W-:Y:S02]  /*2780*/  LOP3.LUT R35, R37.reuse, 0x8, RZ, 0xc0, !PT ;  /* 0x0000000825237812 */ /* 0x040fe400078ec0ff */
[----:B------:R-:W-:Y:S02]  /*2790*/  LOP3.LUT R36, R37, 0x10, RZ, 0xc0, !PT ;  /* 0x0000001025247812 */ /* 0x000fe400078ec0ff */
[----:B------:R-:W-:-:S02]  /*27a0*/  LOP3.LUT R29, R29, 0x1, RZ, 0xc0, !PT ;  /* 0x000000011d1d7812 */ /* 0x000fc400078ec0ff */
[----:B------:R-:W-:Y:S02]  /*27b0*/  SHF.R.S32.HI R30, RZ, 0x1f, R21 ;  /* 0x0000001fff1e7819 */ /* 0x000fe40000011415 */
[----:B------:R-:W-:Y:S02]  /*27c0*/  SHF.R.S32.HI R31, RZ, 0x1f, R26 ;  /* 0x0000001fff1f7819 */ /* 0x000fe4000001141a */
[----:B------:R-:W-:Y:S02]  /*27d0*/  SHF.R.S32.HI R32, RZ, 0x1f, R28 ;  /* 0x0000001fff207819 */ /* 0x000fe4000001141c */
[----:B------:R-:W-:-:S07]  /*27e0*/  LOP3.LUT R37, R37, 0x20, RZ, 0xc0, !PT ;  /* 0x0000002025257812 */ /* 0x000fce00078ec0ff */
.L_x_2305:
[----:B------:R-:W2:Y:S01]  /*27f0*/  LDL.LU R43, [R1] ;  /* 0x00000000012b7983 */ /* 0x000ea20000300800 */
[----:B-----5:R-:W-:Y:S01]  /*2800*/  VIADD R49, R24, 0xffffffff ;  /* 0xffffffff18317836 */ /* 0x020fe20000000000 */
[----:B------:R-:W0:Y:S01]  /*2810*/  LDC.64 R122, c[0x0][0x2d8] ;  /* 0x0000b600ff7a7b82 */ /* 0x000e220000000a00 */
[----:B------:R-:W-:Y:S01]  /*2820*/  LOP3.LUT P5, RZ, R221, 0x4, RZ, 0xc0, !PT ;  /* 0x00000004ddff7812 */ /* 0x000fe200078ac0ff */
[----:B------:R-:W-:Y:S05]  /*2830*/  YIELD ;  /* 0x0000000000007946 */ /* 0x000fea0003800000 */
[----:B------:R-:W-:Y:S01]  /*2840*/  SHF.R.S32.HI R48, RZ, 0x1f, R49 ;  /* 0x0000001fff307819 */ /* 0x000fe20000011431 */
[-C--:B------:R-:W-:Y:S01]  /*2850*/  IMAD R39, R132, R49.reuse, RZ ;  /* 0x0000003184277224 */ /* 0x080fe200078e02ff */
[----:B------:R-:W1:Y:S01]  /*2860*/  LDC R119, c[0x0][0x3d4] ;  /* 0x0000f500ff777b82 */ /* 0x000e620000000800 */
[----:B------:R-:W-:Y:S01]  /*2870*/  IMAD.WIDE.U32 R128, R112, R49, RZ ;  /* 0x0000003170807225 */ /* 0x000fe200078e00ff */
[----:B------:R-:W-:Y:S03]  /*2880*/  BSSY B0, `(.L_x_2206) ;  /* 0x0000757000007945 */ /* 0x000fe60003800000 */
[----:B------:R-:W-:Y:S01]  /*2890*/  IMAD R39, R48, R112, R39 ;  /* 0x0000007030277224 */ /* 0x000fe200078e0227 */
[----:B------:R-:W-:-:S02]  /*28a0*/  IADD3 R24, P2, P3, R5, R128, R136 ;  /* 0x0000008005187210 */ /* 0x000fc40007b5e088 */
[----:B------:R-:W-:Y:S02]  /*28b0*/  IADD3 R41, P4, R5, R128, RZ ;  /* 0x0000008005297210 */ /* 0x000fe40007f9e0ff */
[----:B------:R-:W-:Y:S01]  /*28c0*/  IADD3 R92, R129, R39, RZ ;  /* 0x00000027815c7210 */ /* 0x000fe20007ffe0ff */
[----:B------:R-:W-:-:S03]  /*28d0*/  IMAD R39, R19, 0x5400, R137 ;  /* 0x0000540013277824 */ /* 0x000fc600078e0289 */
[----:B------:R-:W-:Y:S01]  /*28e0*/  IADD3.X R40, R6, R92, R135, P2, P3 ;  /* 0x0000005c06287210 */ /* 0x000fe200017e6487 */
[----:B------:R-:W-:Y:S01]  /*28f0*/  IMAD.X R42, R92, 0x1, R6, P4 ;  /* 0x000000015c2a7824 */ /* 0x000fe200020e0606 */
[----:B------:R-:W-:Y:S02]  /*2900*/  ISETP.GT.AND P3, PT, R49, R125, PT ;  /* 0x0000007d3100720c */ /* 0x000fe40003f64270 */
[CC--:B0-----:R-:W-:Y:S02]  /*2910*/  LEA R44, P2, R24.reuse, R122.reuse, 0x1 ;  /* 0x0000007a182c7211 */ /* 0x0c1fe400078408ff */
[----:B------:R-:W-:Y:S02]  /*2920*/  LEA R46, P4, R41, R122, 0x1 ;  /* 0x0000007a292e7211 */ /* 0x000fe400078808ff */
[----:B------:R-:W-:Y:S01]  /*2930*/  LEA.HI.X R45, R24, R123, R40, 0x1, P2 ;  /* 0x0000007b182d7211 */ /* 0x000fe200010f0c28 */
[----:B------:R-:W-:Y:S01]  /*2940*/  IMAD.MOV.U32 R24, RZ, RZ, R49 ;  /* 0x000000ffff187224 */ /* 0x000fe200078e0031 */
[----:B-1----:R-:W-:-:S02]  /*2950*/  ISETP.GE.AND P2, PT, R119, 0x1, PT ;  /* 0x000000017700780c */ /* 0x002fc40003f46270 */
[----:B------:R-:W-:Y:S01]  /*2960*/  LEA.HI.X R47, R41, R123, R42, 0x1, P4 ;  /* 0x0000007b292f7211 */ /* 0x000fe200020f0c2a */
[C---:B------:R-:W-:Y:S02]  /*2970*/  VIADD R41, R39.reuse, 0x20 ;  /* 0x0000002027297836 */ /* 0x040fe40000000000 */
[C---:B------:R-:W-:Y:S01]  /*2980*/  @P5 VIADD R41, R39.reuse, 0xffffffe0 ;  /* 0xffffffe027295836 */ /* 0x040fe20000000000 */
[----:B------:R-:W-:-:S03]  /*2990*/  LEA R39, R39, R118, 0x1 ;  /* 0x0000007627277211 */ /* 0x000fc600078e08ff */
[----:B------:R-:W-:Y:S01]  /*29a0*/  IMAD R96, R41, 0x2, R118 ;  /* 0x0000000229607824 */ /* 0x000fe200078e0276 */
[----:B--2---:R-:W-:-:S04]  /*29b0*/  LOP3.LUT R43, R43, 0xfffffffd, RZ, 0xc0, !PT ;  /* 0xfffffffd2b2b7812 */ /* 0x004fc800078ec0ff */
[----:B------:R-:W-:-:S05]  /*29c0*/  @P3 LOP3.LUT R43, R43, 0x2, RZ, 0xfc, !PT ;  /* 0x000000022b2b3812 */ /* 0x000fca00078efcff */
[----:B------:R0:W-:Y:S01]  /*29d0*/  STL [R1], R43 ;  /* 0x0000002b01007387 */ /* 0x0001e20000100800 */
[----:B------:R-:W-:Y:S05]  /*29e0*/  @!P2 BRA `(.L_x_2207) ;  /* 0x000000700020a947 */ /* 0x000fea0003800000 */
[----:B------:R-:W-:Y:S01]  /*29f0*/  ULDC.U8 UR4, c[0x0][0x3f0] ;  /* 0x0000fc0000047ab9 */ /* 0x000fe20000000000 */
[-C--:B0-----:R-:W-:Y:S01]  /*2a00*/  IMAD R43, R134, R49.reuse, RZ ;  /* 0x00000031862b7224 */ /* 0x081fe200078e02ff */
        /* <DEDUP_REMOVED lines=72> */
.L_x_2210:
[----:B------:R-:W-:Y:S05]  /*2e90*/  BSYNC B1 ;  /* 0x0000000000017941 */ /* 0x000fea0003800000 */
.L_x_2209:
        /* <DEDUP_REMOVED lines=12> */
[----:B-----5:R-:W-:Y:S01]  /*2f60*/  MOV R128, R72 ;  /* 0x0000004800807202 */ /* 0x020fe20000000f00 */
[----:B------:R-:W-:Y:S01]  /*2f70*/  IMAD.MOV.U32 R129, RZ, RZ, R73 ;  /* 0x000000ffff817224 */ /* 0x000fe200078e0049 */
        /* <DEDUP_REMOVED lines=47> */
.L_x_2212:
[----:B------:R-:W-:Y:S05]  /*3270*/  BSYNC B1 ;  /* 0x0000000000017941 */ /* 0x000fea0003800000 */
.L_x_2211:
[----:B01----:R-:W2:Y:S01]  /*3280*/  LDL R40, [R1+0x4c] ;  /* 0x00004c0001287983 */ /* 0x003ea20000100800 */
[----:B------:R-:W-:Y:S01]  /*3290*/  MOV R41, R77 ;  /* 0x0000004d00297202 */ /* 0x000fe20000000f00 */
[----:B------:R-:W-:Y:S01]  /*32a0*/  IMAD.MOV.U32 R42, RZ, RZ, R84 ;  /* 0x000000ffff2a7224 */ /* 0x000fe200078e0054 */
[----:B------:R-:W-:Y:S02]  /*32b0*/  MOV R43, R85 ;  /* 0x00000055002b7202 */ /* 0x000fe40000000f00 */
[----:B------:R-:W-:Y:S01]  /*32c0*/  PRMT R160, R41, 0x7610, R160 ;  /* 0x0000761029a07816 */ /* 0x000fe200000000a0 */
[----:B------:R-:W-:Y:S01]  /*32d0*/  IMAD.MOV.U32 R41, RZ, RZ, R81 ;  /* 0x000000ffff297224 */ /* 0x000fe200078e0051 */
[----:B------:R-:W-:Y:S01]  /*32e0*/  PRMT R163, R42, 0x5410, R43 ;  /* 0x000054102aa37816 */ /* 0x000fe2000000002b */
[----:B------:R-:W-:Y:S01]  /*32f0*/  IMAD.MOV.U32 R42, RZ, RZ, R122 ;  /* 0x000000ffff2a7224 */ /* 0x000fe200078e007a */
[----:B------:R-:W-:Y:S02]  /*3300*/  MOV R43, R123 ;  /* 0x0000007b002b7202 */ /* 0x000fe40000000f00 */
[----:B------:R-:W-:-:S02]  /*3310*/  PRMT R152, R128, 0x5410, R129 ;  /* 0x0000541080987816 */ /* 0x000fc40000000081 */
[----:B------:R-:W-:Y:S01]  /*3320*/  PRMT R157, R42, 0x7610, R157 ;  /* 0x000076102a9d7816 */ /* 0x000fe2000000009d */
[----:B------:R-:W-:Y:S01]  /*3330*/  IMAD.MOV.U32 R42, RZ, RZ, R78 ;  /* 0x000000ffff2a7224 */ /* 0x000fe200078e004e */
[----:B------:R-:W-:Y:S02]  /*3340*/  PRMT R159, R43, 0x7610, R159 ;  /* 0x000076102b9f7816 */ /* 0x000fe4000000009f */
[----:B------:R-:W-:-:S04]  /*3350*/  MOV R43, R79 ;  /* 0x0000004f002b7202 */ /* 0x000fc80000000f00 */
[----:B------:R-:W-:Y:S02]  /*3360*/  PRMT R160, R160, 0x5410, R43 ;  /* 0x00005410a0a07816 */ /* 0x000fe4000000002b */
[----:B------:R-:W-:Y:S02]  /*3370*/  MOV R43, R87 ;  /* 0x00000057002b7202 */ /* 0x000fe40000000f00 */
[----:B--2---:R-:W-:Y:S01]  /*3380*/  R2UR UR4, R40 ;  /* 0x00000000280472ca */ /* 0x004fe200000e0000 */
[----:B------:R-:W-:-:S05]  /*3390*/  IMAD.MOV.U32 R40, RZ, RZ, R76 ;  /* 0x000000ffff287224 */ /* 0x000fca00078e004c */
[----:B------:R-:W-:Y:S01]  /*33a0*/  PRMT R161, R161, 0x5410, R40 ;  /* 0x00005410a1a17816 */ /* 0x000fe20000000028 */
[----:B------:R-:W-:-:S03]  /*33b0*/  IMAD.MOV.U32 R40, RZ, RZ, R80 ;  /* 0x000000ffff287224 */ /* 0x000fc600078e0050 */
        /* <DEDUP_REMOVED lines=8> */
[----:B------:R-:W-:Y:S02]  /*3440*/  MOV R43, R127 ;  /* 0x0000007f002b7202 */ /* 0x000fe40000000f00 */
[----:B------:R-:W-:Y:S01]  /*3450*/  PRMT R164, R40, 0x5410, R41 ;  /* 0x0000541028a47816 */ /* 0x000fe20000000029 */
[----:B------:R-:W-:Y:S01]  /*3460*/  IMAD.MOV.U32 R40, RZ, RZ, R74 ;  /* 0x000000ffff287224 */ /* 0x000fe200078e004a */
[----:B------:R-:W-:Y:S01]  /*3470*/  PRMT R157, R157, 0x5410, R42 ;  /* 0x000054109d9d7816 */ /* 0x000fe2000000002a */
[----:B------:R-:W-:Y:S01]  /*3480*/  IMAD.MOV.U32 R41, RZ, RZ, R75 ;  /* 0x000000ffff297224 */ /* 0x000fe200078e004b */
[----:B------:R-:W-:Y:S01]  /*3490*/  PRMT R159, R159, 0x5410, R43 ;  /* 0x000054109f9f7816 */ /* 0x000fe2000000002b */
[----:B-----5:R-:W-:Y:S01]  /*34a0*/  IMAD.MOV.U32 R42, RZ, RZ, R52 ;  /* 0x000000ffff2a7224 */ /* 0x020fe200078e0034 */
[----:B------:R-:W-:-:S02]  /*34b0*/  MOV R43, R53 ;  /* 0x00000035002b7202 */ /* 0x000fc40000000f00 */
[----:B------:R-:W-:Y:S01]  /*34c0*/  PRMT R153, R40, 0x5410, R41 ;  /* 0x0000541028997816 */ /* 0x000fe20000000029 */
[----:B------:R-:W-:Y:S01]  /*34d0*/  IMAD.MOV.U32 R40, RZ, RZ, R82 ;  /* 0x000000ffff287224 */ /* 0x000fe200078e0052 */
[----:B------:R-:W-:Y:S01]  /*34e0*/  PRMT R90, R42, 0x5410, R43 ;  /* 0x000054102a5a7816 */ /* 0x000fe2000000002b */
[----:B------:R-:W-:Y:S01]  /*34f0*/  IMAD.MOV.U32 R41, RZ, RZ, R83 ;  /* 0x000000ffff297224 */ /* 0x000fe200078e0053 */
[----:B------:R-:W-:Y:S01]  /*3500*/  MOV R43, R61 ;  /* 0x0000003d002b7202 */ /* 0x000fe20000000f00 */
[----:B------:R-:W-:Y:S01]  /*3510*/  IMAD.MOV.U32 R42, RZ, RZ, R60 ;  /* 0x000000ffff2a7224 */ /* 0x000fe200078e003c */
[----:B------:R-:W-:Y:S02]  /*3520*/  PLOP3.LUT P2, PT, PT, PT, UP0, 0x80, 0x0 ;  /* 0x000000000000781c */ /* 0x000fe40003f4f008 */
        /* <DEDUP_REMOVED lines=16> */
[----:B------:R-:W-:-:S02]  /*3630*/  IMAD.MOV.U32 R43, RZ, RZ, R58 ;  /* 0x000000ffff2b7224 */ /* 0x000fc400078e003a */
[----:B------:R-:W-:Y:S01]  /*3640*/  IMAD.MOV.U32 R42, RZ, RZ, R59 ;  /* 0x000000ffff2a7224 */ /* 0x000fe200078e003b */
[----:B------:R-:W-:Y:S01]  /*3650*/  PRMT R128, R40, 0x5410, R41 ;  /* 0x0000541028807816 */ /* 0x000fe20000000029 */
[----:B------:R-:W-:Y:S02]  /*3660*/  IMAD.MOV.U32 R40, RZ, RZ, R64 ;  /* 0x000000ffff287224 */ /* 0x000fe400078e0040 */
[----:B------:R-:W-:Y:S01]  /*3670*/  IMAD.MOV.U32 R41, RZ, RZ, R65 ;  /* 0x000000ffff297224 */ /* 0x000fe200078e0041 */
[----:B------:R-:W-:Y:S01]  /*3680*/  PRMT R129, R43, 0x5410, R42 ;  /* 0x000054102b817816 */ /* 0x000fe2000000002a */
[----:B------:R-:W-:Y:S02]  /*3690*/  IMAD.MOV.U32 R43, RZ, RZ, R66 ;  /* 0x000000ffff2b7224 */ /* 0x000fe400078e0042 */
[----:B------:R-:W-:Y:S01]  /*36a0*/  IMAD.MOV.U32 R42, RZ, RZ, R67 ;  /* 0x000000ffff2a7224 */ /* 0x000fe200078e0043 */
[----:B------:R-:W-:Y:S01]  /*36b0*/  PRMT R145, R40, 0x5410, R41 ;  /* 0x0000541028917816 */ /* 0x000fe20000000029 */
[----:B------:R-:W-:Y:S01]  /*36c0*/  IMAD.MOV.U32 R41, RZ, RZ, R54 ;  /* 0x000000ffff297224 */ /* 0x000fe200078e0036 */
[----:B------:R-:W-:-:S02]  /*36d0*/  MOV R40, R55 ;  /* 0x0000003700287202 */ /* 0x000fc40000000f00 */
[----:B------:R-:W-:Y:S02]  /*36e0*/  PRMT R147, R43, 0x5410, R42 ;  /* 0x000054102b937816 */ /* 0x000fe4000000002a */
[----:B------:R-:W-:Y:S01]  /*36f0*/  PRMT R91, R41, 0x5410, R40 ;  /* 0x00005410295b7816 */ /* 0x000fe20000000028 */
[----:B------:R-:W-:Y:S01]  /*3700*/  IMAD.MOV.U32 R41, RZ, RZ, R62 ;  /* 0x000000ffff297224 */ /* 0x000fe200078e003e */
[----:B------:R-:W-:-:S04]  /*3710*/  MOV R40, R63 ;  /* 0x0000003f00287202 */ /* 0x000fc80000000f00 */
[----:B------:R-:W-:Y:S01]  /*3720*/  PRMT R131, R41, 0x5410, R40 ;  /* 0x0000541029837816 */ /* 0x000fe20000000028 */
[----:B------:R-:W-:Y:S01]  /*3730*/  IMAD.MOV.U32 R41, RZ, RZ, R70 ;  /* 0x000000ffff297224 */ /* 0x000fe200078e0046 */
[----:B------:R-:W-:-:S04]  /*3740*/  MOV R40, R71 ;  /* 0x0000004700287202 */ /* 0x000fc80000000f00 */
[----:B------:R-:W-:Y:S01]  /*3750*/  PRMT R151, R41, 0x5410, R40 ;  /* 0x0000541029977816 */ /* 0x000fe20000000028 */
[----:B------:R-:W-:Y:S06]  /*3760*/  @!P2 BRA `(.L_x_2213) ;  /* 0x000000000004a947 */ /* 0x000fec0003800000 */
[----:B------:R-:W-:Y:S01]  /*3770*/  BPT.TRAP 0x1 ;  /* 0x000000040000795c */ /* 0x000fe20000300000 */
.L_x_2213:
[----:B------:R-:W-:Y:S01]  /*3780*/  IMAD R98, R19, 0x8, R18 ;  /* 0x0000000813627824 */ /* 0x000fe200078e0212 */
[----:B------:R-:W-:Y:S01]  /*3790*/  SHF.L.U32 R99, R209, 0x1f, RZ ;  /* 0x0000001fd1637819 */ /* 0x000fe200000006ff */
[----:B------:R-:W-:Y:S03]  /*37a0*/  BSSY B1, `(.L_x_2214) ;  /* 0x0000003000017945 */ /* 0x000fe60003800000 */
[----:B------:R-:W0:Y:S02]  /*37b0*/  SYNCS.PHASECHK.TRANS64.TRYWAIT P5, [R98+URZ+0x36890], R99 ;  /* 0x03689063620075a7 */ /* 0x000e2400080a017f */
[----:B0-----:R-:W-:Y:S05]  /*37c0*/  @!P5 BRA `(.L_x_2215) ;  /* 0x000002700070d947 */ /* 0x001fea0003800000 */
.L_x_2538:
[----:B------:R-:W-:Y:S05]  /*37d0*/  BSYNC B1 ;  /* 0x0000000000017941 */ /* 0x000fea0003800000 */
.L_x_2214:
        /* <DEDUP_REMOVED lines=50> */
.L_x_2221:
[----:B------:R-:W-:Y:S05]  /*3b00*/  BSYNC B3 ;  /* 0x0000000000037941 */ /* 0x000fea0003800000 */
.L_x_2220:
[----:B--2---:R1:W-:Y:S02]  /*3b10*/  STG.E.128 desc[UR60][R46.64], R40 ;  /* 0x000000282e007986 */ /* 0x0043e4000c101d3c */
.L_x_2219:
[----:B------:R-:W-:Y:S05]  /*3b20*/  BSYNC B2 ;  /* 0x0000000000027941 */ /* 0x000fea0003800000 */
.L_x_2218:
        /* <DEDUP_REMOVED lines=9> */
[--C-:B--2---:R-:W-:Y:S01]  /*3bc0*/  HADD2.F32 R126, -RZ, R43.reuse.H0_H0 ;  /* 0x2000002bff7e7230 */ /* 0x104fe20000004100 */
[----:B------:R-:W-:Y:S01]  /*3bd0*/  SHF.R.U32.HI R92, RZ, 0x10, R93 ;  /* 0x00000010ff5c7819 */ /* 0x000fe2000001165d */
[----:B------:R-:W-:Y:S01]  /*3be0*/  HADD2.F32 R155, -RZ, R164.H1_H1 ;  /* 0x300000a4ff9b7230 */ /* 0x000fe20000004100 */
[--C-:B------:R-:W-:Y:S01]  /*3bf0*/  SHF.R.U32.HI R123, RZ, 0x10, R95.reuse ;  /* 0x00000010ff7b7819 */ /* 0x100fe2000001165f */
[----:B------:R-:W-:Y:S01]  /*3c00*/  HADD2.F32 R122, -RZ, R122.H0_H0 ;  /* 0x2000007aff7a7230 */ /* 0x000fe20000004100 */
[----:B------:R-:W-:Y:S01]  /*3c10*/  SHF.R.U64 R93, R94, 0x10, R95 ;  /* 0x000000105e5d7819 */ /* 0x000fe2000000125f */
[----:B------:R-:W-:Y:S02]  /*3c20*/  HADD2.F32 R94, -RZ, R43.H1_H1 ;  /* 0x3000002bff5e7230 */ /* 0x000fe40000004100 */
[----:B------:R-:W-:Y:S02]  /*3c30*/  HADD2.F32 R123, -RZ, R123.H0_H0 ;  /* 0x2000007bff7b7230 */ /* 0x000fe40000004100 */
[----:B------:R-:W-:-:S02]  /*3c40*/  HADD2.F32 R154, -RZ, R93.H0_H0 ;  /* 0x2000005dff9a7230 */ /* 0x000fc40000004100 */
[--C-:B------:R-:W-:Y:S02]  /*3c50*/  HADD2.F32 R93, -RZ, R41.reuse.H1_H1 ;  /* 0x30000029ff5d7230 */ /* 0x100fe40000004100 */
[-C--:B------:R-:W-:Y:S01]  /*3c60*/  FMUL.FTZ R43, R94, R123.reuse ;  /* 0x0000007b5e2b7220 */ /* 0x080fe20000410000 */
[----:B------:R-:W-:Y:S02]  /*3c70*/  HADD2.F32 R41, -RZ, R41.H0_H0 ;  /* 0x20000029ff297230 */ /* 0x000fe40000004100 */
[C---:B------:R-:W-:Y:S01]  /*3c80*/  FMUL.FTZ R123, R126.reuse, R123 ;  /* 0x0000007b7e7b7220 */ /* 0x040fe20000410000 */
[----:B------:R-:W-:Y:S02]  /*3c90*/  HADD2.F32 R95, -RZ, R92.H0_H0 ;  /* 0x2000005cff5f7230 */ /* 0x000fe40000004100 */
[-C--:B------:R-:W-:Y:S01]  /*3ca0*/  FMUL.FTZ R92, R93, R154.reuse ;  /* 0x0000009a5d5c7220 */ /* 0x080fe20000410000 */
[C---:B------:R-:W-:Y:S02]  /*3cb0*/  FMUL.FTZ R154, R41.reuse, R154 ;  /* 0x0000009a299a7220 */ /* 0x040fe40000410000 */
[-C--:B------:R-:W-:Y:S01]  /*3cc0*/  FFMA.FTZ R43, R126, R95.reuse, -R43 ;  /* 0x0000005f7e2b7223 */ /* 0x080fe2000001082b */
[----:B------:R-:W-:Y:S01]  /*3cd0*/  FFMA.FTZ R94, R94, R95, R123 ;  /* 0x0000005f5e5e7223 */ /* 0x000fe2000001007b */
[----:B------:R-:W-:Y:S01]  /*3ce0*/  FFMA.FTZ R41, R41, R122, -R92 ;  /* 0x0000007a29297223 */ /* 0x000fe2000001085c */
[----:B------:R-:W-:-:S02]  /*3cf0*/  HADD2.F32 R95, -RZ, R167.H0_H0 ;  /* 0x200000a7ff5f7230 */ /* 0x000fc40000004100 */
[----:B------:R-:W-:Y:S01]  /*3d00*/  FFMA.FTZ R92, R93, R122, R154 ;  /* 0x0000007a5d5c7223 */ /* 0x000fe2000001009a */
[--C-:B------:R-:W-:Y:S01]  /*3d10*/  HADD2.F32 R123, -RZ, R40.reuse.H1_H1 ;  /* 0x30000028ff7b7230 */ /* 0x100fe20000004100 */
[----:B------:R-:W-:Y:S01]  /*3d20*/  F2FP.F16.F32.PACK_AB R43, R94, R43 ;  /* 0x0000002b5e2b723e */ /* 0x000fe200000000ff */
        /* <DEDUP_REMOVED lines=9> */
[----:B------:R-:W-:Y:S02]  /*3dc0*/  FMUL.FTZ R93, R42, R93 ;  /* 0x0000005d2a5d7220 */ /* 0x000fe40000410000 */
[-C--:B------:R-:W-:Y:S01]  /*3dd0*/  FFMA.FTZ R127, R126, R122.reuse, -R127 ;  /* 0x0000007a7e7f7223 */ /* 0x080fe2000001087f */
[----:B------:R-:W-:Y:S01]  /*3de0*/  FFMA.FTZ R154, R123, R122, R154 ;  /* 0x0000007a7b9a7223 */ /* 0x000fe2000001009a */
[-C--:B------:R-:W-:Y:S01]  /*3df0*/  FFMA.FTZ R95, R42, R155.reuse, -R95 ;  /* 0x0000009b2a5f7223 */ /* 0x080fe2000001085f */
[----:B------:R-:W-:-:S03]  /*3e00*/  FFMA.FTZ R40, R40, R155, R93 ;  /* 0x0000009b28287223 */ /* 0x000fc6000001005d */
[----:B------:R-:W-:Y:S02]  /*3e10*/  F2FP.F16.F32.PACK_AB R154, R154, R127 ;  /* 0x0000007f9a9a723e */ /* 0x000fe400000000ff */
[----:B------:R-:W-:Y:S02]  /*3e20*/  F2FP.F16.F32.PACK_AB R42, R40, R95 ;  /* 0x0000005f282a723e */ /* 0x000fe400000000ff */
[----:B------:R-:W-:-:S07]  /*3e30*/  MOV R40, R154 ;  /* 0x0000009a00287202 */ /* 0x000fce0000000f00 */
.L_x_2225:
[----:B------:R-:W-:Y:S05]  /*3e40*/  BSYNC B3 ;  /* 0x0000000000037941 */ /* 0x000fea0003800000 */
.L_x_2224:
[----:B--2---:R2:W-:Y:S02]  /*3e50*/  STG.E.128 desc[UR60][R46.64+0x40], R40 ;  /* 0x000040282e007986 */ /* 0x0045e4000c101d3c */
.L_x_2223:
[----:B------:R-:W-:Y:S05]  /*3e60*/  BSYNC B2 ;  /* 0x0000000000027941 */ /* 0x000fea0003800000 */
.L_x_2222:
        /* <DEDUP_REMOVED lines=9> */
[----:B--2---:R-:W-:Y:S01]  /*3f00*/  HADD2.F32 R92, -RZ, R43.H1_H1 ;  /* 0x3000002bff5c7230 */ /* 0x004fe20000004100 */
[----:B------:R-:W-:Y:S01]  /*3f10*/  SHF.R.U32.HI R87, RZ, 0x10, R87 ;  /* 0x00000010ff577819 */ /* 0x000fe20000011657 */
[----:B------:R-:W-:Y:S01]  /*3f20*/  HADD2.F32 R93, -RZ, R41.H1_H1 ;  /* 0x30000029ff5d7230 */ /* 0x000fe20000004100 */
[--C-:B------:R-:W-:Y:S01]  /*3f30*/  SHF.R.U64 R84, R84, 0x10, R85.reuse ;  /* 0x0000001054547819 */ /* 0x100fe20000001255 */
[----:B------:R-:W-:Y:S01]  /*3f40*/  HADD2.F32 R86, -RZ, R86.H0_H0 ;  /* 0x20000056ff567230 */ /* 0x000fe20000004100 */
[----:B------:R-:W-:Y:S01]  /*3f50*/  SHF.R.U32.HI R85, RZ, 0x10, R85 ;  /* 0x00000010ff557819 */ /* 0x000fe20000011655 */
[----:B------:R-:W-:Y:S02]  /*3f60*/  HADD2.F32 R87, -RZ, R87.H0_H0 ;  /* 0x20000057ff577230 */ /* 0x000fe40000004100 */
[----:B------:R-:W-:Y:S02]  /*3f70*/  HADD2.F32 R94, -RZ, R43.H0_H0 ;  /* 0x2000002bff5e7230 */ /* 0x000fe40000004100 */
[----:B------:R-:W-:Y:S01]  /*3f80*/  FMUL.FTZ R122, R93, R86 ;  /* 0x000000565d7a7220 */ /* 0x000fe20000410000 */
[----:B------:R-:W-:-:S02]  /*3f90*/  HADD2.F32 R41, -RZ, R41.H0_H0 ;  /* 0x20000029ff297230 */ /* 0x000fc40000004100 */
[-C--:B------:R-:W-:Y:S01]  /*3fa0*/  FMUL.FTZ R43, R92, R87.reuse ;  /* 0x000000575c2b7220 */ /* 0x080fe20000410000 */
[----:B------:R-:W-:Y:S02]  /*3fb0*/  HADD2.F32 R85, -RZ, R85.H0_H0 ;  /* 0x20000055ff557230 */ /* 0x000fe40000004100 */
[C---:B------:R-:W-:Y:S01]  /*3fc0*/  FMUL.FTZ R87, R94.reuse, R87 ;  /* 0x000000575e577220 */ /* 0x040fe20000410000 */
[----:B------:R-:W-:Y:S02]  /*3fd0*/  HADD2.F32 R84, -RZ, R84.H0_H0 ;  /* 0x20000054ff547230 */ /* 0x000fe40000004100 */
[C---:B------:R-:W-:Y:S01]  /*3fe0*/  FMUL.FTZ R86, R41.reuse, R86 ;  /* 0x0000005629567220 */ /* 0x040fe20000410000 */
[----:B------:R-:W-:Y:S02]  /*3ff0*/  HADD2.F32 R95, -RZ, R42.H0_H0 ;  /* 0x2000002aff5f7230 */ /* 0x000fe40000004100 */
[-C--:B------:R-:W-:Y:S01]  /*4000*/  FFMA.FTZ R43, R94, R85.reuse, -R43 ;  /* 0x000000555e2b7223 */ /* 0x080fe2000001082b */
[----:B------:R-:W-:Y:S01]  /*4010*/  FFMA.FTZ R92, R92, R85, R87 ;  /* 0x000000555c5c7223 */ /* 0x000fe20000010057 */
[-C--:B------:R-:W-:Y:S01]  /*4020*/  FFMA.FTZ R122, R41, R84.reuse, -R122 ;  /* 0x00000054297a7223 */ /* 0x080fe2000001087a */
[----:B------:R-:W-:Y:S01]  /*4030*/  FFMA.FTZ R93, R93, R84, R86 ;  /* 0x000000545d5d7223 */ /* 0x000fe20000010056 */
[----:B------:R-:W-:-:S02]  /*4040*/  HADD2.F32 R85, -RZ, R40.H1_H1 ;  /* 0x30000028ff557230 */ /* 0x000fc40000004100 */
[----:B------:R-:W-:Y:S01]  /*4050*/  HADD2.F32 R84, -RZ, R166.H0_H0 ;  /* 0x200000a6ff547230 */ /* 0x000fe20000004100 */
[----:B------:R-:W-:Y:S01]  /*4060*/  F2FP.F16.F32.PACK_AB R43, R92, R43 ;  /* 0x0000002b5c2b723e */ /* 0x000fe200000000ff */
[----:B------:R-:W-:Y:S02]  /*4070*/  HADD2.F32 R40, -RZ, R40.H0_H0 ;  /* 0x20000028ff287230 */ /* 0x000fe40000004100 */
[----:B------:R-:W-:Y:S02]  /*4080*/  HADD2.F32 R166, -RZ, R166.H1_H1 ;  /* 0x300000a6ffa67230 */ /* 0x000fe40000004100 */
[-C--:B------:R-:W-:Y:S01]  /*4090*/  FMUL.FTZ R123, R85, R84.reuse ;  /* 0x00000054557b7220 */ /* 0x080fe20000410000 */
[----:B------:R-:W-:Y:S02]  /*40a0*/  HADD2.F32 R87, -RZ, R42.H1_H1 ;  /* 0x3000002aff577230 */ /* 0x000fe40000004100 */
[----:B------:R-:W-:Y:S01]  /*40b0*/  FMUL.FTZ R86, R40, R84 ;  /* 0x0000005428567220 */ /* 0x000fe20000410000 */
[----:B------:R-:W-:-:S02]  /*40c0*/  HADD2.F32 R41, -RZ, R163.H0_H0 ;  /* 0x200000a3ff297230 */ /* 0x000fc40000004100 */
[----:B------:R-:W-:Y:S02]  /*40d0*/  HADD2.F32 R42, -RZ, R163.H1_H1 ;  /* 0x300000a3ff2a7230 */ /* 0x000fe40000004100 */
[-C--:B------:R-:W-:Y:S01]  /*40e0*/  FMUL.FTZ R84, R87, R166.reuse ;  /* 0x000000a657547220 */ /* 0x080fe20000410000 */
        /* <DEDUP_REMOVED lines=8> */
.L_x_2229:
[----:B------:R-:W-:Y:S05]  /*4170*/  BSYNC B3 ;  /* 0x0000000000037941 */ /* 0x000fea0003800000 */
.L_x_2228:
[----:B--2---:R3:W-:Y:S02]  /*4180*/  STG.E.128 desc[UR60][R46.64+0x80], R40 ;  /* 0x000080282e007986 */ /* 0x0047e4000c101d3c */
.L_x_2227:
[----:B------:R-:W-:Y:S05]  /*4190*/  BSYNC B2 ;  /* 0x0000000000027941 */ /* 0x000fea0003800000 */
.L_x_2226:
        /* <DEDUP_REMOVED lines=8> */
[----:B------:R-:W-:Y:S01]  /*4220*/  SHF.R.U64 R84, R80, 0x10, R81 ;  /* 0x0000001050547819 */ /* 0x000fe20000001251 */
[----:B--2---:R-:W-:Y:S01]  /*4230*/  HADD2.F32 R86, -RZ, R41.H1_H1 ;  /* 0x30000029ff567230 */ /* 0x004fe20000004100 */
[----:B------:R-:W-:Y:S02]  /*4240*/  SHF.R.U64 R85, R82, 0x10, R83 ;  /* 0x0000001052557819 */ /* 0x000fe40000001253 */
[----:B------:R-:W-:Y:S01]  /*4250*/  SHF.R.U32.HI R80, RZ, 0x10, R81 ;  /* 0x00000010ff507819 */ /* 0x000fe20000011651 */
[----:B------:R-:W-:Y:S01]  /*4260*/  IMAD.MOV.U32 R81, RZ, RZ, R43 ;  /* 0x000000ffff517224 */ /* 0x000fe200078e002b */
[----:B------:R-:W-:Y:S01]  /*4270*/  SHF.R.U32.HI R87, RZ, 0x10, R83 ;  /* 0x00000010ff577819 */ /* 0x000fe20000011653 */
[----:B------:R-:W-:Y:S02]  /*4280*/  HADD2.F32 R43, -RZ, R84.H0_H0 ;  /* 0x20000054ff2b7230 */ /* 0x000fe40000004100 */
[----:B------:R-:W-:Y:S02]  /*4290*/  HADD2.F32 R85, -RZ, R85.H0_H0 ;  /* 0x20000055ff557230 */ /* 0x000fe40000004100 */
[----:B------:R-:W-:-:S02]  /*42a0*/  HADD2.F32 R84, -RZ, R41.H0_H0 ;  /* 0x20000029ff547230 */ /* 0x000fc40000004100 */
[----:B------:R-:W-:Y:S02]  /*42b0*/  HADD2.F32 R87, -RZ, R87.H0_H0 ;  /* 0x20000057ff577230 */ /* 0x000fe40000004100 */
[-C--:B------:R-:W-:Y:S01]  /*42c0*/  FMUL.FTZ R41, R86, R85.reuse ;  /* 0x0000005556297220 */ /* 0x080fe20000410000 */
[--C-:B------:R-:W-:Y:S02]  /*42d0*/  HADD2.F32 R82, -RZ, R81.reuse.H1_H1 ;  /* 0x30000051ff527230 */ /* 0x100fe40000004100 */
[C---:B------:R-:W-:Y:S01]  /*42e0*/  FMUL.FTZ R85, R84.reuse, R85 ;  /* 0x0000005554557220 */ /* 0x040fe20000410000 */
[----:B------:R-:W-:Y:S02]  /*42f0*/  HADD2.F32 R81, -RZ, R81.H0_H0 ;  /* 0x20000051ff517230 */ /* 0x000fe40000004100 */
[----:B------:R-:W-:Y:S01]  /*4300*/  FFMA.FTZ R41, R84, R43, -R41 ;  /* 0x0000002b54297223 */ /* 0x000fe20000010829 */
[----:B------:R-:W-:Y:S02]  /*4310*/  HADD2.F32 R83, -RZ, R80.H0_H0 ;  /* 0x20000050ff537230 */ /* 0x000fe40000004100 */
[----:B------:R-:W-:Y:S01]  /*4320*/  FMUL.FTZ R92, R82, R87 ;  /* 0x00000057525c7220 */ /* 0x000fe20000410000 */
[----:B------:R-:W-:Y:S01]  /*4330*/  FFMA.FTZ R80, R86, R43, R85 ;  /* 0x0000002b56507223 */ /* 0x000fe20000010055 */
[----:B------:R-:W-:Y:S01]  /*4340*/  FMUL.FTZ R87, R81, R87 ;  /* 0x0000005751577220 */ /* 0x000fe20000410000 */
[----:B------:R-:W-:-:S02]  /*4350*/  HADD2.F32 R85, -RZ, R165.H0_H0 ;  /* 0x200000a5ff557230 */ /* 0x000fc40000004100 */
[-C--:B------:R-:W-:Y:S01]  /*4360*/  FFMA.FTZ R43, R81, R83.reuse, -R92 ;  /* 0x00000053512b7223 */ /* 0x080fe2000001085c */
[--C-:B------:R-:W-:Y:S02]  /*4370*/  HADD2.F32 R81, -RZ, R40.reuse.H1_H1 ;  /* 0x30000028ff517230 */ /* 0x100fe40000004100 */
[----:B------:R-:W-:Y:S01]  /*4380*/  FFMA.FTZ R82, R82, R83, R87 ;  /* 0x0000005352527223 */ /* 0x000fe20000010057 */
[----:B------:R-:W-:Y:S01]  /*4390*/  HADD2.F32 R40, -RZ, R40.H0_H0 ;  /* 0x20000028ff287230 */ /* 0x000fe20000004100 */
[----:B------:R-:W-:Y:S01]  /*43a0*/  F2FP.F16.F32.PACK_AB R41, R80, R41 ;  /* 0x000000295029723e */ /* 0x000fe200000000ff */
[--C-:B------:R-:W-:Y:S02]  /*43b0*/  HADD2.F32 R83, -RZ, R42.reuse.H1_H1 ;  /* 0x3000002aff537230 */ /* 0x100fe40000004100 */
[-C--:B------:R-:W-:Y:S01]  /*43c0*/  FMUL.FTZ R87, R81, R85.reuse ;  /* 0x0000005551577220 */ /* 0x080fe20000410000 */
[----:B------:R-:W-:Y:S02]  /*43d0*/  HADD2.F32 R165, -RZ, R165.H1_H1 ;  /* 0x300000a5ffa57230 */ /* 0x000fe40000004100 */
        /* <DEDUP_REMOVED lines=13> */
.L_x_2233:
[----:B------:R-:W-:Y:S05]  /*44b0*/  BSYNC B3 ;  /* 0x0000000000037941 */ /* 0x000fea0003800000 */
.L_x_2232:
[----:B--2---:R4:W-:Y:S02]  /*44c0*/  STG.E.128 desc[UR60][R46.64+0xc0], R40 ;  /* 0x0000c0282e007986 */ /* 0x0049e4000c101d3c */
.L_x_2231:
[----:B------:R-:W-:Y:S05]  /*44d0*/  BSYNC B2 ;  /* 0x0000000000027941 */ /* 0x000fea0003800000 */
.L_x_2230:
        /* <DEDUP_REMOVED lines=30> */
[----:B------:R-:W-:-:S02]  /*46c0*/  HADD2.F32 R78, -RZ, R161.H1_H1 ;  /* 0x300000a1ff4e7230 */ /* 0x000fc40000004100 */
[----:B------:R-:W-:Y:S01]  /*46d0*/  HADD2.F32 R43, -RZ, R76.H1_H1 ;  /* 0x3000004cff2b7230 */ /* 0x000fe20000004100 */
[----:B------:R-:W-:Y:S01]  /*46e0*/  F2FP.F16.F32.PACK_AB R41, R41, R40 ;  /* 0x000000282929723e */ /* 0x000fe200000000ff */
[----:B------:R-:W-:Y:S02]  /*46f0*/  HADD2.F32 R77, -RZ, R42.H1_H1 ;  /* 0x3000002aff4d7230 */ /* 0x000fe40000004100 */
[----:B------:R-:W-:Y:S02]  /*4700*/  HADD2.F32 R161, -RZ, R161.H0_H0 ;  /* 0x200000a1ffa17230 */ /* 0x000fe40000004100 */
[----:B------:R-:W-:Y:S02]  /*4710*/  HADD2.F32 R79, -RZ, R160.H1_H1 ;  /* 0x300000a0ff4f7230 */ /* 0x000fe40000004100 */
[----:B------:R-:W-:Y:S02]  /*4720*/  HADD2.F32 R76, -RZ, R76.H0_H0 ;  /* 0x2000004cff4c7230 */ /* 0x000fe40000004100 */
[----:B------:R-:W-:Y:S01]  /*4730*/  FMUL.FTZ R81, R43, R161 ;  /* 0x000000a12b517220 */ /* 0x000fe20000410000 */
[----:B------:R-:W-:-:S02]  /*4740*/  HADD2.F32 R42, -RZ, R42.H0_H0 ;  /* 0x2000002aff2a7230 */ /* 0x000fc40000004100 */
[----:B------:R-:W-:Y:S01]  /*4750*/  FMUL.FTZ R83, R77, R79 ;  /* 0x0000004f4d537220 */ /* 0x000fe20000410000 */
[----:B------:R-:W-:Y:S02]  /*4760*/  HADD2.F32 R160, -RZ, R160.H0_H0 ;  /* 0x200000a0ffa07230 */ /* 0x000fe40000004100 */
[C---:B------:R-:W-:Y:S01]  /*4770*/  FMUL.FTZ R80, R76.reuse, R161 ;  /* 0x000000a14c507220 */ /* 0x040fe20000410000 */
[-C--:B------:R-:W-:Y:S01]  /*4780*/  FFMA.FTZ R81, R76, R78.reuse, -R81 ;  /* 0x0000004e4c517223 */ /* 0x080fe20000010851 */
[C---:B------:R-:W-:Y:S02]  /*4790*/  FMUL.FTZ R82, R42.reuse, R79 ;  /* 0x0000004f2a527220 */ /* 0x040fe40000410000 */
[----:B------:R-:W-:Y:S01]  /*47a0*/  FFMA.FTZ R80, R43, R78, R80 ;  /* 0x0000004e2b507223 */ /* 0x000fe20000010050 */
[-C--:B------:R-:W-:Y:S01]  /*47b0*/  FFMA.FTZ R83, R42, R160.reuse, -R83 ;  /* 0x000000a02a537223 */ /* 0x080fe20000010853 */
[----:B------:R-:W-:Y:S01]  /*47c0*/  FFMA.FTZ R82, R77, R160, R82 ;  /* 0x000000a04d527223 */ /* 0x000fe20000010052 */
[----:B------:R-:W-:-:S02]  /*47d0*/  F2FP.F16.F32.PACK_AB R43, R85, R86 ;  /* 0x00000056552b723e */ /* 0x000fc400000000ff */
[----:B------:R-:W-:Y:S02]  /*47e0*/  F2FP.F16.F32.PACK_AB R40, R80, R81 ;  /* 0x000000515028723e */ /* 0x000fe400000000ff */
[----:B------:R-:W-:-:S07]  /*47f0*/  F2FP.F16.F32.PACK_AB R42, R82, R83 ;  /* 0x00000053522a723e */ /* 0x000fce00000000ff */
.L_x_2237:
[----:B------:R-:W-:Y:S05]  /*4800*/  BSYNC B3 ;  /* 0x0000000000037941 */ /* 0x000fea0003800000 */
.L_x_2236:
[----:B--2---:R1:W-:Y:S02]  /*4810*/  STG.E.128 desc[UR60][R46.64+0x100], R40 ;  /* 0x000100282e007986 */ /* 0x0043e4000c101d3c */
.L_x_2235:
[----:B------:R-:W-:Y:S05]  /*4820*/  BSYNC B2 ;  /* 0x0000000000027941 */ /* 0x000fea0003800000 */
.L_x_2234:
        /* <DEDUP_REMOVED lines=15> */
[----:B------:R-:W-:-:S02]  /*4920*/  HADD2.F32 R42, -RZ, R41.H1_H1 ;  /* 0x30000029ff2a7230 */ /* 0x000fc40000004100 */
[----:B------:R-:W-:Y:S02]  /*4930*/  HADD2.F32 R41, -RZ, R41.H0_H0 ;  /* 0x20000029ff297230 */ /* 0x000fe40000004100 */
[----:B------:R-:W-:Y:S02]  /*4940*/  HADD2.F32 R78, -RZ, R78.H0_H0 ;  /* 0x2000004eff4e7230 */ /* 0x000fe40000004100 */
[-C--:B------:R-:W-:Y:S01]  /*4950*/  FMUL.FTZ R80, R42, R75.reuse ;  /* 0x0000004b2a507220 */ /* 0x080fe20000410000 */
[--C-:B------:R-:W-:Y:S02]  /*4960*/  HADD2.F32 R73, -RZ, R43.reuse.H1_H1 ;  /* 0x3000002bff497230 */ /* 0x100fe40000004100 */
[C---:B------:R-:W-:Y:S01]  /*4970*/  FMUL.FTZ R75, R41.reuse, R75 ;  /* 0x0000004b294b7220 */ /* 0x040fe20000410000 */
[----:B------:R-:W-:Y:S02]  /*4980*/  HADD2.F32 R43, -RZ, R43.H0_H0 ;  /* 0x2000002bff2b7230 */ /* 0x000fe40000004100 */
[----:B------:R-:W-:Y:S01]  /*4990*/  FFMA.FTZ R80, R41, R74, -R80 ;  /* 0x0000004a29507223 */ /* 0x000fe20000010850 */
[----:B------:R-:W-:-:S02]  /*49a0*/  HADD2.F32 R41, -RZ, R40.H1_H1 ;  /* 0x30000028ff297230 */ /* 0x000fc40000004100 */
[----:B------:R-:W-:Y:S01]  /*49b0*/  FFMA.FTZ R77, R42, R74, R75 ;  /* 0x0000004a2a4d7223 */ /* 0x000fe2000001004b */
[-C--:B------:R-:W-:Y:S01]  /*49c0*/  FMUL.FTZ R82, R73, R78.reuse ;  /* 0x0000004e49527220 */ /* 0x080fe20000410000 */
[--C-:B------:R-:W-:Y:S02]  /*49d0*/  HADD2.F32 R74, -RZ, R153.reuse.H0_H0 ;  /* 0x20000099ff4a7230 */ /* 0x100fe40000004100 */
[C---:B------:R-:W-:Y:S01]  /*49e0*/  FMUL.FTZ R78, R43.reuse, R78 ;  /* 0x0000004e2b4e7220 */ /* 0x040fe20000410000 */
[----:B------:R-:W-:Y:S02]  /*49f0*/  HADD2.F32 R153, -RZ, R153.H1_H1 ;  /* 0x30000099ff997230 */ /* 0x000fe40000004100 */
[-C--:B------:R-:W-:Y:S01]  /*4a00*/  FFMA.FTZ R82, R43, R76.reuse, -R82 ;  /* 0x0000004c2b527223 */ /* 0x080fe20000010852 */
[----:B------:R-:W-:Y:S02]  /*4a10*/  HADD2.F32 R42, -RZ, R72.H1_H1 ;  /* 0x30000048ff2a7230 */ /* 0x000fe40000004100 */
[----:B------:R-:W-:Y:S01]  /*4a20*/  FFMA.FTZ R81, R73, R76, R78 ;  /* 0x0000004c49517223 */ /* 0x000fe2000001004e */
        /* <DEDUP_REMOVED lines=16> */
.L_x_2239:
[----:B------:R-:W-:Y:S05]  /*4b30*/  BSYNC B2 ;  /* 0x0000000000027941 */ /* 0x000fea0003800000 */
.L_x_2238:
[----:B--2---:R1:W-:Y:S02]  /*4b40*/  STG.E.128 desc[UR60][R46.64+0x140], R40 ;  /* 0x000140282e007986 */ /* 0x0043e4000c101d3c */
.L_x_2217:
[----:B------:R-:W-:Y:S05]  /*4b50*/  BSYNC B1 ;  /* 0x0000000000017941 */ /* 0x000fea0003800000 */
.L_x_2216:
        /* <DEDUP_REMOVED lines=49> */
.L_x_2244:
[----:B------:R-:W-:Y:S05]  /*4e70*/  BSYNC B2 ;  /* 0x0000000000027941 */ /* 0x000fea0003800000 */
.L_x_2243:
[----:B--2---:R1:W-:Y:S02]  /*4e80*/  STG.E.128 desc[UR60][R44.64], R40 ;  /* 0x000000282c007986 */ /* 0x0043e4000c101d3c */
.L_x_2242:
[----:B------:R-:W-:Y:S05]  /*4e90*/  BSYNC B1 ;  /* 0x0000000000017941 */ /* 0x000fea0003800000 */
.L_x_2241:
        /* <DEDUP_REMOVED lines=49> */
.L_x_2248:
[----:B------:R-:W-:Y:S05]  /*51b0*/  BSYNC B2 ;  /* 0x0000000000027941 */ /* 0x000fea0003800000 */
.L_x_2247:
[----:B--2---:R1:W-:Y:S02]  /*51c0*/  STG.E.128 desc[UR60][R44.64+0x40], R40 ;  /* 0x000040282c007986 */ /* 0x0043e4000c101d3c */
.L_x_2246:
[----:B------:R-:W-:Y:S05]  /*51d0*/  BSYNC B1 ;  /* 0x0000000000017941 */ /* 0x000fea0003800000 */
.L_x_2245:
        /* <DEDUP_REMOVED lines=49> */
.L_x_2252:
[----:B------:R-:W-:Y:S05]  /*54f0*/  BSYNC B2 ;  /* 0x0000000000027941 */ /* 0x000fea0003800000 */
.L_x_2251:
[----:B--2---:R1:W-:Y:S02]  /*5500*/  STG.E.128 desc[UR60][R44.64+0x80], R40 ;  /* 0x000080282c007986 */ /* 0x0043e4000c101d3c */
.L_x_2250:
[----:B------:R-:W-:Y:S05]  /*5510*/  BSYNC B1 ;  /* 0x0000000000017941 */ /* 0x000fea0003800000 */
.L_x_2249:
        /* <DEDUP_REMOVED lines=49> */
.L_x_2256:
[----:B------:R-:W-:Y:S05]  /*5830*/  BSYNC B2 ;  /* 0x0000000000027941 */ /* 0x000fea0003800000 */
.L_x_2255:
[----:B--2---:R1:W-:Y:S02]  /*5840*/  STG.E.128 desc[UR60][R44.64+0xc0], R40 ;  /* 0x0000c0282c007986 */ /* 0x0043e4000c101d3c */
.L_x_2254:
[----:B------:R-:W-:Y:S05]  /*5850*/  BSYNC B1 ;  /* 0x0000000000017941 */ /* 0x000fea0003800000 */
.L_x_2253:
        /* <DEDUP_REMOVED lines=49> */
.L_x_2260:
[----:B------:R-:W-:Y:S05]  /*5b70*/  BSYNC B2 ;  /* 0x0000000000027941 */ /* 0x000fea0003800000 */
.L_x_2259:
[----:B--2---:R1:W-:Y:S02]  /*5b80*/  STG.E.128 desc[UR60][R44.64+0x100], R40 ;  /* 0x000100282c007986 */ /* 0x0043e4000c101d3c */
.L_x_2258:
[----:B------:R-:W-:Y:S05]  /*5b90*/  BSYNC B1 ;  /* 0x0000000000017941 */ /* 0x000fea0003800000 */
.L_x_2257:
        /* <DEDUP_REMOVED lines=48> */
.L_x_2262:
[----:B------:R-:W-:Y:S05]  /*5ea0*/  BSYNC B1 ;  /* 0x0000000000017941 */ /* 0x000fea0003800000 */
.L_x_2261:
[----:B--2---:R1:W-:Y:S01]  /*5eb0*/  STG.E.128 desc[UR60][R44.64+0x140], R40 ;  /* 0x000140282c007986 */ /* 0x0043e2000c101d3c */
[----:B------:R-:W-:Y:S05]  /*5ec0*/  BRA `(.L_x_2240) ;  /* 0x0000003c00c87947 */ /* 0x000fea0003800000 */
.L_x_2208:
        /* <DEDUP_REMOVED lines=47> */
.L_x_2264:
[----:B------:R-:W-:Y:S05]  /*61c0*/  BSYNC B1 ;  /* 0x0000000000017941 */ /* 0x000fea0003800000 */
.L_x_2263:
        /* <DEDUP_REMOVED lines=47> */
.L_x_2266:
[----:B------:R-:W-:Y:S05]  /*64c0*/  BSYNC B1 ;  /* 0x0000000000017941 */ /* 0x000fea0003800000 */
.L_x_2265:
[----:B0-----:R-:W2:Y:S01]  /*64d0*/  LDL R88, [R1+0x4c] ;  /* 0x00004c0001587983 */ /* 0x001ea20000100800 */
[----:B------:R-:W-:Y:S01]  /*64e0*/  IMAD.MOV.U32 R89, RZ, RZ, R41 ;  /* 0x000000ffff597224 */ /* 0x000fe200078e0029 */
[----:B------:R-:W-:Y:S01]  /*64f0*/  MOV R90, R44 ;  /* 0x0000002c005a7202 */ /* 0x000fe20000000f00 */
[----:B------:R-:W-:Y:S01]  /*6500*/  IMAD.MOV.U32 R91, RZ, RZ, R45 ;  /* 0x000000ffff5b7224 */ /* 0x000fe200078e002d */
[----:B------:R-:W-:Y:S02]  /*6510*/  PRMT R172, R93, 0x5410, R94 ;  /* 0x000054105dac7816 */ /* 0x000fe4000000005e */
[----:B------:R-:W-:Y:S02]  /*6520*/  PRMT R177, R90, 0x7610, R177 ;  /* 0x000076105ab17816 */ /* 0x000fe400000000b1 */
[----:B------:R-:W-:Y:S02]  /*6530*/  MOV R90, R48 ;  /* 0x00000030005a7202 */ /* 0x000fe40000000f00 */
[----:B--2---:R-:W-:-:S02]  /*6540*/  R2UR UR4, R88 ;  /* 0x00000000580472ca */ /* 0x004fc400000e0000 */
[----:B------:R-:W-:-:S04]  /*6550*/  MOV R88, R40 ;  /* 0x0000002800587202 */ /* 0x000fc80000000f00 */
[----:B------:R-:W-:Y:S01]  /*6560*/  PRMT R173, R88, 0x5410, R89 ;  /* 0x0000541058ad7816 */ /* 0x000fe20000000059 */
[----:B------:R-:W-:Y:S02]  /*6570*/  IMAD.MOV.U32 R88, RZ, RZ, R46 ;  /* 0x000000ffff587224 */ /* 0x000fe400078e002e */
        /* <DEDUP_REMOVED lines=18> */
[----:B------:R-:W-:Y:S01]  /*66a0*/  MOV R90, R56 ;  /* 0x00000038005a7202 */ /* 0x000fe20000000f00 */
[----:B------:R-:W-:Y:S01]  /*66b0*/  IMAD.MOV.U32 R91, RZ, RZ, R57 ;  /* 0x000000ffff5b7224 */ /* 0x000fe200078e0039 */
        /* <DEDUP_REMOVED lines=50> */
.L_x_2267:
[----:B------:R-:W-:Y:S01]  /*69e0*/  IMAD R98, R19, 0x8, R18 ;  /* 0x0000000813627824 */ /* 0x000fe200078e0212 */
[----:B------:R-:W-:Y:S01]  /*69f0*/  SHF.L.U32 R99, R209, 0x1f, RZ ;  /* 0x0000001fd1637819 */ /* 0x000fe200000006ff */
[----:B------:R-:W0:Y:S01]  /*6a00*/  LDC R145, c[0x0][0x2e4] ;  /* 0x0000b900ff917b82 */ /* 0x000e220000000800 */
[----:B------:R-:W-:Y:S02]  /*6a10*/  BSSY B1, `(.L_x_2268) ;  /* 0x0000004000017945 */ /* 0x000fe40003800000 */
[----:B------:R-:W1:Y:S05]  /*6a20*/  SYNCS.PHASECHK.TRANS64.TRYWAIT P5, [R98+URZ+0x36890], R99 ;  /* 0x03689063620075a7 */ /* 0x000e6a00080a017f */
[----:B------:R-:W2:Y:S01]  /*6a30*/  LDC.64 R126, c[0x0][0x2f0] ;  /* 0x0000bc00ff7e7b82 */ /* 0x000ea20000000a00 */
[----:B-1----:R-:W-:Y:S05]  /*6a40*/  @!P5 BRA `(.L_x_2269) ;  /* 0x0000023c00e4d947 */ /* 0x002fea0003800000 */
.L_x_2539:
[----:B------:R-:W-:Y:S05]  /*6a50*/  BSYNC B1 ;  /* 0x0000000000017941 */ /* 0x000fea0003800000 */
.L_x_2268:
[----:B------:R-:W-:Y:S01]  /*6a60*/  BSSY B1, `(.L_x_2270) ;  /* 0x0000182000017945 */ /* 0x000fe20003800000 */
[----:B0-----:R-:W-:Y:S01]  /*6a70*/  IMAD.IADD R147, R145, 0x1, -R124 ;  /* 0x0000000191937824 */ /* 0x001fe200078e0a7c */
[----:B------:R-:W-:Y:S02]  /*6a80*/  MOV R129, R92 ;  /* 0x0000005c00817202 */ /* 0x000fe40000000f00 */
        /* <DEDUP_REMOVED lines=110> */
[----:B------:R-:W-:Y:S01]  /*7170*/  FFMA.FTZ R50, R91, R88, -R50 ;  /* 0x000000585b327223 */ /* 0x000fe20000010832 */
[----:B------:R-:W-:Y:S01]  /*7180*/  FFMA.FTZ R49, R92, R164, -R49 ;  /* 0x000000a45c317223 */ /* 0x000fe20000010831 */
[----:B------:R-:W-:Y:S01]  /*7190*/  FFMA.FTZ R166, R163, R88, R166 ;  /* 0x00000058a3a67223 */ /* 0x000fe200000100a6 */
[----:B------:R-:W-:Y:S01]  /*71a0*/  FFMA.FTZ R51, R95, R164, R51 ;  /* 0x000000a45f337223 */ /* 0x000fe20000010033 */
[----:B------:R-:W-:Y:S01]  /*71b0*/  MOV R89, R90 ;  /* 0x0000005a00597202 */ /* 0x000fe20000000f00 */
[----:B------:R-:W-:Y:S01]  /*71c0*/  IMAD.MOV.U32 R88, RZ, RZ, R48 ;  /* 0x000000ffff587224 */ /* 0x000fe200078e0030 */
[----:B------:R-:W-:Y:S01]  /*71d0*/  F2FP.F16.F32.PACK_AB R49, R49, R50 ;  /* 0x000000323131723e */ /* 0x000fe200000000ff */
[----:B------:R-:W-:Y:S01]  /*71e0*/  IMAD.MOV.U32 R92, RZ, RZ, R167 ;  /* 0x000000ffff5c7224 */ /* 0x000fe200078e00a7 */
[----:B------:R-:W-:Y:S01]  /*71f0*/  F2FP.F16.F32.PACK_AB R51, R51, R166 ;  /* 0x000000a63333723e */ /* 0x000fe200000000ff */
[----:B------:R-:W-:-:S02]  /*7200*/  IMAD.MOV.U32 R91, RZ, RZ, R63 ;  /* 0x000000ffff5b7224 */ /* 0x000fc400078e003f */
[----:B------:R-:W-:Y:S01]  /*7210*/  IMAD.MOV.U32 R90, RZ, RZ, R49 ;  /* 0x000000ffff5a7224 */ /* 0x000fe200078e0031 */
[----:B------:R-:W-:Y:S01]  /*7220*/  MOV R94, R51 ;  /* 0x00000033005e7202 */ /* 0x000fe20000000f00 */
[----:B------:R-:W-:-:S07]  /*7230*/  IMAD.MOV.U32 R95, RZ, RZ, R62 ;  /* 0x000000ffff5f7224 */ /* 0x000fce00078e003e */
.L_x_2275:
[----:B------:R-:W-:Y:S05]  /*7240*/  BSYNC B3 ;  /* 0x0000000000037941 */ /* 0x000fea0003800000 */
.L_x_2274:
        /* <DEDUP_REMOVED lines=10> */
.L_x_2273:
[----:B------:R-:W-:Y:S05]  /*72f0*/  BSYNC B2 ;  /* 0x0000000000027941 */ /* 0x000fea0003800000 */
.L_x_2272:
        /* <DEDUP_REMOVED lines=20> */
[----:B------:R-:W-:Y:S01]  /*7440*/  IMAD R49, R19, 0x5400, R48 ;  /* 0x0000540013317824 */ /* 0x000fe200078e0230 */
[----:B------:R-:W-:-:S03]  /*7450*/  LEA R48, R51, R18, 0x1 ;  /* 0x0000001233307211 */ /* 0x000fc600078e08ff */
[----:B------:R-:W-:-:S03]  /*7460*/  IMAD R60, R49, 0x2, R18 ;  /* 0x00000002313c7824 */ /* 0x000fc600078e0212 */
[----:B------:R-:W0:Y:S04]  /*7470*/  LDS.128 R48, [R48+0x21400] ;  /* 0x0214000030307984 */ /* 0x000e280000000c00 */
[----:B------:R-:W2:Y:S01]  /*7480*/  LDS.128 R60, [R60+0x21400] ;  /* 0x021400003c3c7984 */ /* 0x000ea20000000c00 */
[----:B------:R-:W-:Y:S05]  /*7490*/  @P4 BRA `(.L_x_2279) ;  /* 0x0000000400684947 */ /* 0x000fea0003800000 */
[--C-:B------:R-:W-:Y:S01]  /*74a0*/  SHF.R.U64 R44, R44, 0x10, R45.reuse ;  /* 0x000000102c2c7819 */ /* 0x100fe2000000122d */
[----:B------:R-:W-:Y:S01]  /*74b0*/  HADD2.F32 R92, -RZ, R178.H1_H1 ;  /* 0x300000b2ff5c7230 */ /* 0x000fe20000004100 */
[----:B------:R-:W-:Y:S02]  /*74c0*/  SHF.R.U32.HI R91, RZ, 0x10, R45 ;  /* 0x00000010ff5b7819 */ /* 0x000fe4000001162d */
[--C-:B------:R-:W-:Y:S02]  /*74d0*/  SHF.R.U64 R45, R56, 0x10, R57.reuse ;  /* 0x00000010382d7819 */ /* 0x100fe40000001239 */
[----:B------:R-:W-:Y:S01]  /*74e0*/  SHF.R.U32.HI R56, RZ, 0x10, R57 ;  /* 0x00000010ff387819 */ /* 0x000fe20000011639 */
[----:B------:R-:W-:Y:S01]  /*74f0*/  HADD2.F32 R95, -RZ, R91.H0_H0 ;  /* 0x2000005bff5f7230 */ /* 0x000fe20000004100 */
[--C-:B------:R-:W-:Y:S01]  /*7500*/  SHF.R.U64 R57, R58, 0x10, R59.reuse ;  /* 0x000000103a397819 */ /* 0x100fe2000000123b */
[----:B------:R-:W-:Y:S01]  /*7510*/  HADD2.F32 R45, -RZ, R45.H0_H0 ;  /* 0x2000002dff2d7230 */ /* 0x000fe20000004100 */
[----:B------:R-:W-:Y:S01]  /*7520*/  SHF.R.U32.HI R58, RZ, 0x10, R59 ;  /* 0x00000010ff3a7819 */ /* 0x000fe2000001163b */
[----:B--2---:R-:W-:Y:S01]  /*7530*/  IMAD.MOV.U32 R59, RZ, RZ, R61 ;  /* 0x000000ffff3b7224 */ /* 0x004fe200078e003d */
[----:B------:R-:W-:Y:S01]  /*7540*/  SHF.R.U64 R46, R46, 0x10, R47 ;  /* 0x000000102e2e7819 */ /* 0x000fe2000000122f */
[----:B------:R-:W-:Y:S01]  /*7550*/  IMAD.MOV.U32 R61, RZ, RZ, R63 ;  /* 0x000000ffff3d7224 */ /* 0x000fe200078e003f */
[----:B------:R-:W-:Y:S01]  /*7560*/  MOV R63, R62 ;  /* 0x0000003e003f7202 */ /* 0x000fe20000000f00 */
[----:B------:R-:W-:Y:S01]  /*7570*/  HADD2.F32 R62, -RZ, R180.H0_H0 ;  /* 0x200000b4ff3e7230 */ /* 0x000fe20000004100 */
[----:B------:R-:W-:Y:S01]  /*7580*/  SHF.R.U32.HI R47, RZ, 0x10, R47 ;  /* 0x00000010ff2f7819 */ /* 0x000fe2000001162f */
[----:B------:R-:W-:-:S02]  /*7590*/  HADD2.F32 R93, -RZ, R59.H0_H0 ;  /* 0x2000003bff5d7230 */ /* 0x000fc40000004100 */
[----:B------:R-:W-:Y:S02]  /*75a0*/  HADD2.F32 R94, -RZ, R59.H1_H1 ;  /* 0x3000003bff5e7230 */ /* 0x000fe40000004100 */
[--C-:B0-----:R-:W-:Y:S02]  /*75b0*/  HADD2.F32 R59, -RZ, R49.reuse.H0_H0 ;  /* 0x20000031ff3b7230 */ /* 0x101fe40000004100 */
[-C--:B------:R-:W-:Y:S01]  /*75c0*/  FMUL.FTZ R91, R93, R62.reuse ;  /* 0x0000003e5d5b7220 */ /* 0x080fe20000410000 */
[----:B------:R-:W-:Y:S02]  /*75d0*/  HADD2.F32 R56, -RZ, R56.H0_H0 ;  /* 0x20000038ff387230 */ /* 0x000fe40000004100 */
[----:B------:R-:W-:Y:S02]  /*75e0*/  HADD2.F32 R49, -RZ, R49.H1_H1 ;  /* 0x30000031ff317230 */ /* 0x000fe40000004100 */
[C---:B------:R-:W-:Y:S01]  /*75f0*/  FMUL.FTZ R159, R59.reuse, R62 ;  /* 0x0000003e3b9f7220 */ /* 0x040fe20000410000 */
[----:B------:R-:W-:Y:S01]  /*7600*/  FFMA.FTZ R91, R59, R92, -R91 ;  /* 0x0000005c3b5b7223 */ /* 0x000fe2000001085b */
[----:B------:R-:W-:Y:S01]  /*7610*/  FMUL.FTZ R62, R94, R56 ;  /* 0x000000385e3e7220 */ /* 0x000fe20000410000 */
[----:B------:R-:W-:-:S02]  /*7620*/  HADD2.F32 R58, -RZ, R58.H0_H0 ;  /* 0x2000003aff3a7230 */ /* 0x000fc40000004100 */
[----:B------:R-:W-:Y:S01]  /*7630*/  FFMA.FTZ R159, R93, R92, R159 ;  /* 0x0000005c5d9f7223 */ /* 0x000fe2000001009f */
[C---:B------:R-:W-:Y:S01]  /*7640*/  FMUL.FTZ R56, R49.reuse, R56 ;  /* 0x0000003831387220 */ /* 0x040fe20000410000 */
[-C--:B------:R-:W-:Y:S01]  /*7650*/  FFMA.FTZ R62, R49, R95.reuse, -R62 ;  /* 0x0000005f313e7223 */ /* 0x080fe2000001083e */
[--C-:B------:R-:W-:Y:S02]  /*7660*/  HADD2.F32 R92, -RZ, R61.reuse.H0_H0 ;  /* 0x2000003dff5c7230 */ /* 0x100fe40000004100 */
[----:B------:R-:W-:Y:S02]  /*7670*/  HADD2.F32 R93, -RZ, R61.H1_H1 ;  /* 0x3000003dff5d7230 */ /* 0x000fe40000004100 */
[----:B------:R-:W-:Y:S01]  /*7680*/  FFMA.FTZ R56, R94, R95, R56 ;  /* 0x0000005f5e387223 */ /* 0x000fe20000010038 */
[----:B------:R-:W-:Y:S01]  /*7690*/  HADD2.F32 R49, -RZ, R179.H1_H1 ;  /* 0x300000b3ff317230 */ /* 0x000fe20000004100 */
[----:B------:R-:W-:Y:S01]  /*76a0*/  F2FP.F16.F32.PACK_AB R62, R62, R91 ;  /* 0x0000005b3e3e723e */ /* 0x000fe200000000ff */
[----:B------:R-:W-:-:S02]  /*76b0*/  HADD2.F32 R61, -RZ, R51.H0_H0 ;  /* 0x20000033ff3d7230 */ /* 0x000fc40000004100 */
[----:B------:R-:W-:Y:S02]  /*76c0*/  HADD2.F32 R94, -RZ, R47.H0_H0 ;  /* 0x2000002fff5e7230 */ /* 0x000fe40000004100 */
[CC--:B------:R-:W-:Y:S01]  /*76d0*/  FMUL.FTZ R47, R92.reuse, R49.reuse ;  /* 0x000000315c2f7220 */ /* 0x0c0fe20000410000 */
[----:B------:R-:W-:Y:S02]  /*76e0*/  HADD2.F32 R59, -RZ, R178.H0_H0 ;  /* 0x200000b2ff3b7230 */ /* 0x000fe40000004100 */
        /* <DEDUP_REMOVED lines=21> */
[----:B------:R-:W-:Y:S01]  /*7840*/  FMUL.FTZ R45, R48, R45 ;  /* 0x0000002d302d7220 */ /* 0x000fe20000410000 */
[----:B------:R-:W-:Y:S01]  /*7850*/  F2FP.F16.F32.PACK_AB R58, R58, R95 ;  /* 0x0000005f3a3a723e */ /* 0x000fe200000000ff */
[----:B------:R-:W-:Y:S02]  /*7860*/  IMAD.MOV.U32 R49, RZ, RZ, R62 ;  /* 0x000000ffff317224 */ /* 0x000fe400078e003e */
[-C--:B------:R-:W-:Y:S01]  /*7870*/  FFMA.FTZ R44, R61, R59.reuse, -R44 ;  /* 0x0000003b3d2c7223 */ /* 0x080fe2000001082c */
[----:B------:R-:W-:Y:S01]  /*7880*/  FFMA.FTZ R94, R92, R59, R94 ;  /* 0x0000003b5c5e7223 */ /* 0x000fe2000001005e */
[-C--:B------:R-:W-:Y:S01]  /*7890*/  FFMA.FTZ R60, R60, R93.reuse, R45 ;  /* 0x0000005d3c3c7223 */ /* 0x080fe2000001002d */
[----:B------:R-:W-:Y:S02]  /*78a0*/  HADD2.F32 R45, -RZ, R176.H0_H0 ;  /* 0x200000b0ff2d7230 */ /* 0x000fe40000004100 */
[----:B------:R-:W-:Y:S01]  /*78b0*/  FFMA.FTZ R51, R48, R93, -R51 ;  /* 0x0000005d30337223 */ /* 0x000fe20000010833 */
[----:B------:R-:W-:-:S02]  /*78c0*/  HADD2.F32 R61, -RZ, R63.H0_H0 ;  /* 0x2000003fff3d7230 */ /* 0x000fc40000004100 */
[--C-:B------:R-:W-:Y:S01]  /*78d0*/  HADD2.F32 R59, -RZ, R50.reuse.H0_H0 ;  /* 0x20000032ff3b7230 */ /* 0x100fe20000004100 */
[----:B------:R-:W-:Y:S01]  /*78e0*/  F2FP.F16.F32.PACK_AB R60, R60, R94 ;  /* 0x0000005e3c3c723e */ /* 0x000fe200000000ff */
[----:B------:R-:W-:Y:S01]  /*78f0*/  HADD2.F32 R63, -RZ, R63.H1_H1 ;  /* 0x3000003fff3f7230 */ /* 0x000fe20000004100 */
[----:B------:R-:W-:Y:S01]  /*7900*/  F2FP.F16.F32.PACK_AB R44, R51, R44 ;  /* 0x0000002c332c723e */ /* 0x000fe200000000ff */
[----:B------:R-:W-:Y:S02]  /*7910*/  HADD2.F32 R50, -RZ, R50.H1_H1 ;  /* 0x30000032ff327230 */ /* 0x000fe40000004100 */
[-C--:B------:R-:W-:Y:S01]  /*7920*/  FMUL.FTZ R93, R59, R45.reuse ;  /* 0x0000002d3b5d7220 */ /* 0x080fe20000410000 */
[----:B------:R-:W-:Y:S02]  /*7930*/  HADD2.F32 R92, -RZ, R46.H0_H0 ;  /* 0x2000002eff5c7230 */ /* 0x000fe40000004100 */
[----:B------:R-:W-:Y:S01]  /*7940*/  FMUL.FTZ R46, R61, R45 ;  /* 0x0000002d3d2e7220 */ /* 0x000fe20000410000 */
[----:B------:R-:W-:-:S02]  /*7950*/  HADD2.F32 R48, -RZ, R176.H1_H1 ;  /* 0x300000b0ff307230 */ /* 0x000fc40000004100 */
[-C--:B------:R-:W-:Y:S01]  /*7960*/  FMUL.FTZ R45, R63, R57.reuse ;  /* 0x000000393f2d7220 */ /* 0x080fe20000410000 */
[C---:B------:R-:W-:Y:S01]  /*7970*/  FMUL.FTZ R57, R50.reuse, R57 ;  /* 0x0000003932397220 */ /* 0x040fe20000410000 */
[----:B------:R-:W-:Y:S02]  /*7980*/  IMAD.MOV.U32 R51, RZ, RZ, R47 ;  /* 0x000000ffff337224 */ /* 0x000fe400078e002f */
[----:B------:R-:W-:Y:S01]  /*7990*/  FFMA.FTZ R93, R61, R48, R93 ;  /* 0x000000303d5d7223 */ /* 0x000fe2000001005d */
[----:B------:R-:W-:Y:S01]  /*79a0*/  FFMA.FTZ R57, R63, R92, R57 ;  /* 0x0000005c3f397223 */ /* 0x000fe20000010039 */
[----:B------:R-:W-:Y:S01]  /*79b0*/  FFMA.FTZ R46, R59, R48, -R46 ;  /* 0x000000303b2e7223 */ /* 0x000fe2000001082e */
[----:B------:R-:W-:Y:S01]  /*79c0*/  FFMA.FTZ R45, R50, R92, -R45 ;  /* 0x0000005c322d7223 */ /* 0x000fe2000001082d */
[----:B------:R-:W-:Y:S02]  /*79d0*/  IMAD.MOV.U32 R48, RZ, RZ, R44 ;  /* 0x000000ffff307224 */ /* 0x000fe400078e002c */
[----:B------:R-:W-:Y:S01]  /*79e0*/  F2FP.F16.F32.PACK_AB R57, R57, R93 ;  /* 0x0000005d3939723e */ /* 0x000fe200000000ff */
[----:B------:R-:W-:Y:S01]  /*79f0*/  IMAD.MOV.U32 R61, RZ, RZ, R56 ;  /* 0x000000ffff3d7224 */ /* 0x000fe200078e0038 */
[----:B------:R-:W-:Y:S01]  /*7a00*/  F2FP.F16.F32.PACK_AB R45, R45, R46 ;  /* 0x0000002e2d2d723e */ /* 0x000fe200000000ff */
[----:B------:R-:W-:-:S02]  /*7a10*/  IMAD.MOV.U32 R63, RZ, RZ, R58 ;  /* 0x000000ffff3f7224 */ /* 0x000fc400078e003a */
[----:B------:R-:W-:Y:S01]  /*7a20*/  IMAD.MOV.U32 R62, RZ, RZ, R57 ;  /* 0x000000ffff3e7224 */ /* 0x000fe200078e0039 */
[----:B------:R-:W-:-:S07]  /*7a30*/  MOV R50, R45 ;  /* 0x0000002d00327202 */ /* 0x000fce0000000f00 */
.L_x_2279:
[----:B------:R-:W-:Y:S05]  /*7a40*/  BSYNC B3 ;  /* 0x0000000000037941 */ /* 0x000fea0003800000 */
.L_x_2278:
        /* <DEDUP_REMOVED lines=10> */
.L_x_2277:
[----:B------:R-:W-:Y:S05]  /*7af0*/  BSYNC B2 ;  /* 0x0000000000027941 */ /* 0x000fea0003800000 */
.L_x_2276:
[----:B------:R-:W-:-:S13]  /*7b00*/  ISETP.NE.AND P4, PT, R34, RZ, PT ;  /* 0x000000ff2200720c */ /* 0x000fda0003f85270 */
[----:B------:R-:W-:Y:S05]  /*7b10*/  @!P4 BRA `(.L_x_2271) ;  /* 0x0000000400d8c947 */ /* 0x000fea0003800000 */
[----:B---3--:R-:W2:Y:S01]  /*7b20*/  LDL R44, [R1] ;  /* 0x00000000012c7983 */ /* 0x008ea20000100800 */
[----:B------:R-:W-:Y:S01]  /*7b30*/  IADD3 R56, P4, P5, R116, R130, R28 ;  /* 0x0000008274387210 */ /* 0x000fe20007d9e01c */
[----:B------:R-:W-:Y:S03]  /*7b40*/  BSSY B2, `(.L_x_2280) ;  /* 0x0000069000027945 */ /* 0x000fe60003800000 */
[----:B------:R-:W-:Y:S02]  /*7b50*/  IADD3.X R57, R4, R150, R32, P4, P5 ;  /* 0x0000009604397210 */ /* 0x000fe400027ea420 */
[----:B------:R-:W-:Y:S02]  /*7b60*/  ISETP.GE.AND P4, PT, R207, R119, PT ;  /* 0x00000077cf00720c */ /* 0x000fe40003f86270 */
[----:B--2---:R-:W-:-:S04]  /*7b70*/  LOP3.LUT P6, RZ, R44, 0x1, RZ, 0xc0, !PT ;  /* 0x000000012cff7812 */ /* 0x004fc800078cc0ff */
[----:B------:R-:W-:-:S04]  /*7b80*/  SEL R44, R124, R147, !P6 ;  /* 0x000000937c2c7207 */ /* 0x000fc80007000000 */
[----:B------:R-:W-:-:S04]  /*7b90*/  SHF.R.S32.HI R45, RZ, 0x1f, R44 ;  /* 0x0000001fff2d7819 */ /* 0x000fc8000001142c */
[----:B------:R-:W-:-:S04]  /*7ba0*/  LEA.HI R44, R45, R44, RZ, 0x4 ;  /* 0x0000002c2d2c7211 */ /* 0x000fc800078f20ff */
[----:B------:R-:W-:-:S04]  /*7bb0*/  LEA.HI.SX32 R44, R44, R27, 0x1c ;  /* 0x0000001b2c2c7211 */ /* 0x000fc800078fe2ff */
[----:B------:R-:W-:Y:S02]  /*7bc0*/  SHF.R.S32.HI R45, RZ, 0x1f, R44 ;  /* 0x0000001fff2d7819 */ /* 0x000fe4000001142c */
[----:B------:R-:W-:Y:S02]  /*7bd0*/  SHF.L.U32 R58, R44, 0x3, RZ ;  /* 0x000000032c3a7819 */ /* 0x000fe400000006ff */
        /* <DEDUP_REMOVED lines=14> */
[----:B--2---:R-:W-:Y:S01]  /*7cc0*/  HADD2.F32 R62, -RZ, R49.H1_H1 ;  /* 0x30000031ff3e7230 */ /* 0x004fe20000004100 */
[----:B------:R-:W-:Y:S01]  /*7cd0*/  SHF.R.U32.HI R59, RZ, 0x10, R41 ;  /* 0x00000010ff3b7819 */ /* 0x000fe20000011629 */
[----:B------:R-:W-:Y:S01]  /*7ce0*/  HADD2.F32 R60, -RZ, R175.H1_H1 ;  /* 0x300000afff3c7230 */ /* 0x000fe20000004100 */
[--C-:B------:R-:W-:Y:S01]  /*7cf0*/  SHF.R.U64 R41, R52, 0x10, R53.reuse ;  /* 0x0000001034297819 */ /* 0x100fe20000001235 */
[----:B------:R-:W-:Y:S01]  /*7d00*/  HADD2.F32 R61, -RZ, R49.H0_H0 ;  /* 0x20000031ff3d7230 */ /* 0x000fe20000004100 */
[----:B------:R-:W-:Y:S01]  /*7d10*/  SHF.R.U32.HI R52, RZ, 0x10, R53 ;  /* 0x00000010ff347819 */ /* 0x000fe20000011635 */
[----:B0-----:R-:W-:Y:S01]  /*7d20*/  HADD2.F32 R49, -RZ, R45.H0_H0 ;  /* 0x2000002dff317230 */ /* 0x001fe20000004100 */
[--C-:B------:R-:W-:Y:S01]  /*7d30*/  SHF.R.U64 R53, R54, 0x10, R55.reuse ;  /* 0x0000001036357819 */ /* 0x100fe20000001237 */
[----:B------:R-:W-:Y:S01]  /*7d40*/  HADD2.F32 R59, -RZ, R59.H0_H0 ;  /* 0x2000003bff3b7230 */ /* 0x000fe20000004100 */
[----:B------:R-:W-:Y:S01]  /*7d50*/  SHF.R.U32.HI R54, RZ, 0x10, R55 ;  /* 0x00000010ff367819 */ /* 0x000fe20000011637 */
[----:B------:R-:W-:-:S02]  /*7d60*/  HADD2.F32 R63, -RZ, R52.H0_H0 ;  /* 0x20000034ff3f7230 */ /* 0x000fc40000004100 */
[-C--:B------:R-:W-:Y:S01]  /*7d70*/  FMUL.FTZ R88, R61, R60.reuse ;  /* 0x0000003c3d587220 */ /* 0x080fe20000410000 */
[----:B------:R-:W-:Y:S02]  /*7d80*/  HADD2.F32 R52, -RZ, R45.H1_H1 ;  /* 0x3000002dff347230 */ /* 0x000fe40000004100 */
[----:B------:R-:W-:Y:S01]  /*7d90*/  FMUL.FTZ R60, R49, R60 ;  /* 0x0000003c313c7220 */ /* 0x000fe20000410000 */
[----:B------:R-:W-:Y:S02]  /*7da0*/  HADD2.F32 R55, -RZ, R173.H1_H1 ;  /* 0x300000adff377230 */ /* 0x000fe40000004100 */
[-C--:B------:R-:W-:Y:S01]  /*7db0*/  FMUL.FTZ R45, R62, R63.reuse ;  /* 0x0000003f3e2d7220 */ /* 0x080fe20000410000 */
[--C-:B------:R-:W-:Y:S01]  /*7dc0*/  SHF.R.U64 R42, R42, 0x10, R43.reuse ;  /* 0x000000102a2a7819 */ /* 0x100fe2000000122b */
[C---:B------:R-:W-:Y:S01]  /*7dd0*/  FMUL.FTZ R63, R52.reuse, R63 ;  /* 0x0000003f343f7220 */ /* 0x040fe20000410000 */
[----:B------:R-:W-:Y:S01]  /*7de0*/  SHF.R.U32.HI R43, RZ, 0x10, R43 ;  /* 0x00000010ff2b7819 */ /* 0x000fe2000001162b */
[----:B------:R-:W-:Y:S01]  /*7df0*/  FFMA.FTZ R45, R52, R59, -R45 ;  /* 0x0000003b342d7223 */ /* 0x000fe2000001082d */
[----:B------:R-:W-:-:S02]  /*7e00*/  HADD2.F32 R52, -RZ, R51.H0_H0 ;  /* 0x20000033ff347230 */ /* 0x000fc40000004100 */
[----:B------:R-:W-:Y:S01]  /*7e10*/  FFMA.FTZ R63, R62, R59, R63 ;  /* 0x0000003b3e3f7223 */ /* 0x000fe2000001003f */
[----:B------:R-:W-:Y:S02]  /*7e20*/  HADD2.F32 R59, -RZ, R174.H1_H1 ;  /* 0x300000aeff3b7230 */ /* 0x000fe40000004100 */
[-C--:B------:R-:W-:Y:S01]  /*7e30*/  FFMA.FTZ R88, R49, R55.reuse, -R88 ;  /* 0x0000003731587223 */ /* 0x080fe20000010858 */
[----:B------:R-:W-:Y:S02]  /*7e40*/  HADD2.F32 R62, -RZ, R47.H0_H0 ;  /* 0x2000002fff3e7230 */ /* 0x000fe40000004100 */
[----:B------:R-:W-:Y:S01]  /*7e50*/  FFMA.FTZ R60, R61, R55, R60 ;  /* 0x000000373d3c7223 */ /* 0x000fe2000001003c */
[----:B------:R-:W-:Y:S02]  /*7e60*/  HADD2.F32 R51, -RZ, R51.H1_H1 ;  /* 0x30000033ff337230 */ /* 0x000fe40000004100 */
[----:B------:R-:W-:Y:S01]  /*7e70*/  HADD2.F32 R90, -RZ, R54.H0_H0 ;  /* 0x20000036ff5a7230 */ /* 0x000fe20000004100 */
[----:B------:R-:W-:Y:S01]  /*7e80*/  F2FP.F16.F32.PACK_AB R45, R45, R88 ;  /* 0x000000582d2d723e */ /* 0x000fe200000000ff */
[----:B------:R-:W-:-:S02]  /*7e90*/  HADD2.F32 R55, -RZ, R47.H1_H1 ;  /* 0x3000002fff377230 */ /* 0x000fc40000004100 */
[-C--:B------:R-:W-:Y:S01]  /*7ea0*/  FMUL.FTZ R47, R62, R59.reuse ;  /* 0x0000003b3e2f7220 */ /* 0x080fe20000410000 */
[----:B------:R-:W-:Y:S02]  /*7eb0*/  HADD2.F32 R49, -RZ, R172.H1_H1 ;  /* 0x300000acff317230 */ /* 0x000fe40000004100 */
[-C--:B------:R-:W-:Y:S01]  /*7ec0*/  FMUL.FTZ R92, R51, R90.reuse ;  /* 0x0000005a335c7220 */ /* 0x080fe20000410000 */
[----:B------:R-:W-:Y:S02]  /*7ed0*/  HADD2.F32 R54, -RZ, R43.H0_H0 ;  /* 0x2000002bff367230 */ /* 0x000fe40000004100 */
[C---:B------:R-:W-:Y:S01]  /*7ee0*/  FMUL.FTZ R90, R55.reuse, R90 ;  /* 0x0000005a375a7220 */ /* 0x040fe20000410000 */
[C---:B------:R-:W-:Y:S01]  /*7ef0*/  FMUL.FTZ R43, R52.reuse, R59 ;  /* 0x0000003b342b7220 */ /* 0x040fe20000410000 */
[----:B------:R-:W-:Y:S01]  /*7f00*/  FFMA.FTZ R47, R52, R49, R47 ;  /* 0x00000031342f7223 */ /* 0x000fe2000001002f */
[----:B------:R-:W-:Y:S02]  /*7f10*/  HADD2.F32 R41, -RZ, R41.H0_H0 ;  /* 0x20000029ff297230 */ /* 0x000fe40000004100 */
[-C--:B------:R-:W-:Y:S01]  /*7f20*/  FFMA.FTZ R52, R55, R54.reuse, -R92 ;  /* 0x0000003637347223 */ /* 0x080fe2000001085c */
[----:B------:R-:W-:Y:S01]  /*7f30*/  FFMA.FTZ R54, R51, R54, R90 ;  /* 0x0000003633367223 */ /* 0x000fe2000001005a */
[----:B------:R-:W-:-:S02]  /*7f40*/  HADD2.F32 R90, -RZ, R44.H0_H0 ;  /* 0x2000002cff5a7230 */ /* 0x000fc40000004100 */
[----:B------:R-:W-:Y:S01]  /*7f50*/  FFMA.FTZ R43, R62, R49, -R43 ;  /* 0x000000313e2b7223 */ /* 0x000fe2000001082b */
[----:B------:R-:W-:Y:S01]  /*7f60*/  HADD2.F32 R44, -RZ, R44.H1_H1 ;  /* 0x3000002cff2c7230 */ /* 0x000fe20000004100 */
[----:B------:R-:W-:Y:S01]  /*7f70*/  F2FP.F16.F32.PACK_AB R60, R63, R60 ;  /* 0x0000003c3f3c723e */ /* 0x000fe200000000ff */
[----:B------:R-:W-:Y:S02]  /*7f80*/  HADD2.F32 R175, -RZ, R175.H0_H0 ;  /* 0x200000afffaf7230 */ /* 0x000fe40000004100 */
[--C-:B------:R-:W-:Y:S02]  /*7f90*/  HADD2.F32 R62, -RZ, R48.reuse.H0_H0 ;  /* 0x20000030ff3e7230 */ /* 0x100fe40000004100 */
[----:B------:R-:W-:Y:S01]  /*7fa0*/  FMUL.FTZ R59, R44, R41 ;  /* 0x000000292c3b7220 */ /* 0x000fe20000410000 */
[----:B------:R-:W-:Y:S01]  /*7fb0*/  HADD2.F32 R48, -RZ, R48.H1_H1 ;  /* 0x30000030ff307230 */ /* 0x000fe20000004100 */
[----:B------:R-:W-:Y:S01]  /*7fc0*/  F2FP.F16.F32.PACK_AB R43, R52, R43 ;  /* 0x0000002b342b723e */ /* 0x000fe200000000ff */
[----:B------:R-:W-:-:S02]  /*7fd0*/  HADD2.F32 R51, -RZ, R40.H0_H0 ;  /* 0x20000028ff337230 */ /* 0x000fc40000004100 */
[----:B------:R-:W-:Y:S01]  /*7fe0*/  FMUL.FTZ R49, R62, R175 ;  /* 0x000000af3e317220 */ /* 0x000fe20000410000 */
[----:B------:R-:W-:Y:S02]  /*7ff0*/  HADD2.F32 R173, -RZ, R173.H0_H0 ;  /* 0x200000adffad7230 */ /* 0x000fe40000004100 */
[C---:B------:R-:W-:Y:S01]  /*8000*/  FMUL.FTZ R55, R48.reuse, R41 ;  /* 0x0000002930377220 */ /* 0x040fe20000410000 */
[----:B------:R-:W-:Y:S02]  /*8010*/  HADD2.F32 R174, -RZ, R174.H0_H0 ;  /* 0x200000aeffae7230 */ /* 0x000fe40000004100 */
[----:B------:R-:W-:Y:S01]  /*8020*/  FFMA.FTZ R48, R48, R51, R59 ;  /* 0x0000003330307223 */ /* 0x000fe2000001003b */
[----:B------:R-:W-:Y:S02]  /*8030*/  HADD2.F32 R59, -RZ, R53.H0_H0 ;  /* 0x20000035ff3b7230 */ /* 0x000fe40000004100 */
[----:B------:R-:W-:Y:S01]  /*8040*/  FFMA.FTZ R40, R90, R173, -R49 ;  /* 0x000000ad5a287223 */ /* 0x000fe20000010831 */
[----:B------:R-:W-:Y:S01]  /*8050*/  FFMA.FTZ R49, R44, R51, -R55 ;  /* 0x000000332c317223 */ /* 0x000fe20000010837 */
[----:B------:R-:W-:-:S02]  /*8060*/  HADD2.F32 R53, -RZ, R50.H0_H0 ;  /* 0x20000032ff357230 */ /* 0x000fc40000004100 */
[----:B------:R-:W-:Y:S01]  /*8070*/  FMUL.FTZ R175, R90, R175 ;  /* 0x000000af5aaf7220 */ /* 0x000fe20000410000 */
[----:B------:R-:W-:Y:S02]  /*8080*/  HADD2.F32 R51, -RZ, R46.H0_H0 ;  /* 0x2000002eff337230 */ /* 0x000fe40000004100 */
[----:B------:R-:W-:Y:S02]  /*8090*/  HADD2.F32 R50, -RZ, R50.H1_H1 ;  /* 0x30000032ff327230 */ /* 0x000fe40000004100 */
[----:B------:R-:W-:Y:S01]  /*80a0*/  FFMA.FTZ R41, R62, R173, R175 ;  /* 0x000000ad3e297223 */ /* 0x000fe200000100af */
[----:B------:R-:W-:Y:S01]  /*80b0*/  HADD2.F32 R46, -RZ, R46.H1_H1 ;  /* 0x3000002eff2e7230 */ /* 0x000fe20000004100 */
[----:B------:R-:W-:Y:S01]  /*80c0*/  F2FP.F16.F32.PACK_AB R44, R49, R40 ;  /* 0x00000028312c723e */ /* 0x000fe200000000ff */
[----:B------:R-:W-:Y:S02]  /*80d0*/  HADD2.F32 R55, -RZ, R42.H0_H0 ;  /* 0x2000002aff377230 */ /* 0x000fe40000004100 */
[----:B------:R-:W-:Y:S01]  /*80e0*/  FMUL.FTZ R42, R53, R174 ;  /* 0x000000ae352a7220 */ /* 0x000fe20000410000 */
[----:B------:R-:W-:-:S02]  /*80f0*/  HADD2.F32 R172, -RZ, R172.H0_H0 ;  /* 0x200000acffac7230 */ /* 0x000fc40000004100 */
[-C--:B------:R-:W-:Y:S01]  /*8100*/  FMUL.FTZ R61, R50, R59.reuse ;  /* 0x0000003b323d7220 */ /* 0x080fe20000410000 */
[C---:B------:R-:W-:Y:S01]  /*8110*/  FMUL.FTZ R174, R51.reuse, R174 ;  /* 0x000000ae33ae7220 */ /* 0x040fe20000410000 */
        /* <DEDUP_REMOVED lines=8> */
[----:B------:R-:W-:-:S02]  /*81a0*/  MOV R49, R60 ;  /* 0x0000003c00317202 */ /* 0x000fc40000000f00 */
[----:B------:R-:W-:Y:S02]  /*81b0*/  F2FP.F16.F32.PACK_AB R46, R61, R42 ;  /* 0x0000002a3d2e723e */ /* 0x000fe400000000ff */
[----:B------:R-:W-:-:S07]  /*81c0*/  F2FP.F16.F32.PACK_AB R50, R59, R174 ;  /* 0x000000ae3b32723e */ /* 0x000fce00000000ff */
.L_x_2281:
[----:B------:R-:W-:Y:S05]  /*81d0*/  BSYNC B2 ;  /* 0x0000000000027941 */ /* 0x000fea0003800000 */
.L_x_2280:
        /* <DEDUP_REMOVED lines=10> */
.L_x_2271:
[----:B------:R-:W-:Y:S05]  /*8280*/  BSYNC B1 ;  /* 0x0000000000017941 */ /* 0x000fea0003800000 */
.L_x_2270:
        /* <DEDUP_REMOVED lines=13> */
[----:B------:R-:W-:Y:S02]  /*8360*/  LEA.HI R41, R41, R40, RZ, 0x4 ;  /* 0x0000002829297211 */ /* 0x000fe400078f20ff */
[----:B---3--:R-:W-:-:S02]  /*8370*/  SHF.R.U32.HI R46, RZ, 0x3, R210 ;  /* 0x00000003ff2e7819 */ /* 0x008fc400000116d2 */
[----:B------:R-:W-:-:S05]  /*8380*/  LEA.HI.SX32 R44, R41, R20, 0x1c ;  /* 0x00000014292c7211 */ /* 0x000fca00078fe2ff */
        /* <DEDUP_REMOVED lines=27> */
[----:B0-----:R-:W-:Y:S01]  /*8540*/  MOV R45, R43 ;  /* 0x0000002b002d7202 */ /* 0x001fe20000000f00 */
        /* <DEDUP_REMOVED lines=80> */
.L_x_2285:
[----:B------:R-:W-:Y:S05]  /*8a50*/  BSYNC B2 ;  /* 0x0000000000027941 */ /* 0x000fea0003800000 */
.L_x_2284:
[----:B0-----:R4:W-:Y:S04]  /*8a60*/  STG.E.128 desc[UR60][R48.64], R40 ;  /* 0x0000002830007986 */ /* 0x0019e8000c101d3c */
[----:B--2---:R4:W-:Y:S02]  /*8a70*/  @!P3 STG.E.128 desc[UR60][R50.64], R44 ;  /* 0x0000002c3200b986 */ /* 0x0049e4000c101d3c */
.L_x_2283:
[----:B------:R-:W-:Y:S05]  /*8a80*/  BSYNC B1 ;  /* 0x0000000000017941 */ /* 0x000fea0003800000 */
.L_x_2282:
        /* <DEDUP_REMOVED lines=116> */
[----:B------:R-:W-:Y:S01]  /*91d0*/  MOV R41, R43 ;  /* 0x0000002b00297202 */ /* 0x000fe20000000f00 */
[----:B------:R-:W-:Y:S01]  /*91e0*/  IMAD.MOV.U32 R43, RZ, RZ, R69 ;  /* 0x000000ffff2b7224 */ /* 0x000fe200078e0045 */
[----:B------:R-:W-:Y:S02]  /*91f0*/  F2FP.F16.F32.PACK_AB R47, R71, R68 ;  /* 0x00000044472f723e */ /* 0x000fe400000000ff */
[----:B------:R-:W-:Y:S02]  /*9200*/  F2FP.F16.F32.PACK_AB R44, R61, R158 ;  /* 0x0000009e3d2c723e */ /* 0x000fe400000000ff */
[----:B------:R-:W-:Y:S02]  /*9210*/  F2FP.F16.F32.PACK_AB R42, R63, R52 ;  /* 0x000000343f2a723e */ /* 0x000fe400000000ff */
[----:B------:R-:W-:-:S07]  /*9220*/  F2FP.F16.F32.PACK_AB R46, R57, R58 ;  /* 0x0000003a392e723e */ /* 0x000fce00000000ff */
.L_x_2289:
[----:B------:R-:W-:Y:S05]  /*9230*/  BSYNC B2 ;  /* 0x0000000000027941 */ /* 0x000fea0003800000 */
.L_x_2288:
[----:B0-----:R0:W-:Y:S04]  /*9240*/  STG.E.128 desc[UR60][R48.64], R40 ;  /* 0x0000002830007986 */ /* 0x0011e8000c101d3c */
[----:B--2---:R0:W-:Y:S02]  /*9250*/  @!P3 STG.E.128 desc[UR60][R50.64], R44 ;  /* 0x0000002c3200b986 */ /* 0x0041e4000c101d3c */
.L_x_2287:
[----:B------:R-:W-:Y:S05]  /*9260*/  BSYNC B1 ;  /* 0x0000000000017941 */ /* 0x000fea0003800000 */
.L_x_2286:
[----:B------:R-:W-:-:S13]  /*9270*/  ISETP.NE.AND P3, PT, R34, RZ, PT ;  /* 0x000000ff2200720c */ /* 0x000fda0003f65270 */
[----:B------:R-:W-:Y:S05]  /*9280*/  @!P3 BRA `(.L_x_2240) ;  /* 0x0000000800d8b947 */ /* 0x000fea0003800000 */
[----:B0---4-:R-:W2:Y:S01]  /*9290*/  LDL R40, [R1] ;  /* 0x0000000001287983 */ /* 0x011ea20000100800 */
[----:B------:R-:W-:Y:S01]  /*92a0*/  SHF.R.U32.HI R43, RZ, 0x3, R210 ;  /* 0x00000003ff2b7819 */ /* 0x000fe200000116d2 */
[----:B------:R-:W-:Y:S01]  /*92b0*/  BSSY B1, `(.L_x_2290) ;  /* 0x0000071000017945 */ /* 0x000fe20003800000 */
[----:B------:R-:W-:-:S04]  /*92c0*/  IADD3 R42, P3, P4, R116, R128, R28 ;  /* 0x00000080742a7210 */ /* 0x000fc80007c7e01c */
[----:B---3--:R-:W-:Y:S02]  /*92d0*/  IADD3.X R45, R4, R53, R32, P3, P4 ;  /* 0x00000035042d7210 */ /* 0x008fe40001fe8420 */
[----:B------:R-:W-:-:S04]  /*92e0*/  LEA R48, P3, R42, R122, 0x1 ;  /* 0x0000007a2a307211 */ /* 0x000fc800078608ff */
[----:B------:R-:W-:Y:S02]  /*92f0*/  LEA.HI.X R49, R42, R123, R45, 0x1, P3 ;  /* 0x0000007b2a317211 */ /* 0x000fe400018f0c2d */
[----:B------:R-:W-:Y:S02]  /*9300*/  ISETP.GE.AND P3, PT, R207, R119, PT ;  /* 0x00000077cf00720c */ /* 0x000fe40003f66270 */
[----:B--2---:R-:W-:-:S04]  /*9310*/  LOP3.LUT P5, RZ, R40, 0x1, RZ, 0xc0, !PT ;  /* 0x0000000128ff7812 */ /* 0x004fc800078ac0ff */
[----:B------:R-:W-:-:S04]  /*9320*/  SEL R147, R124, R147, !P5 ;  /* 0x000000937c937207 */ /* 0x000fc80006800000 */
[----:B------:R-:W-:-:S04]  /*9330*/  SHF.R.S32.HI R40, RZ, 0x1f, R147 ;  /* 0x0000001fff287819 */ /* 0x000fc80000011493 */
        /* <DEDUP_REMOVED lines=95> */
[----:B------:R-:W-:Y:S02]  /*9930*/  F2FP.F16.F32.PACK_AB R45, R62, R59 ;  /* 0x0000003b3e2d723e */ /* 0x000fe400000000ff */
[----:B------:R-:W-:Y:S02]  /*9940*/  F2FP.F16.F32.PACK_AB R40, R57, R46 ;  /* 0x0000002e3928723e */ /* 0x000fe400000000ff */
[----:B------:R-:W-:Y:S01]  /*9950*/  F2FP.F16.F32.PACK_AB R62, R44, R43 ;  /* 0x0000002b2c3e723e */ /* 0x000fe200000000ff */
[----:B------:R-:W-:Y:S01]  /*9960*/  IMAD.MOV.U32 R44, RZ, RZ, R54 ;  /* 0x000000ffff2c7224 */ /* 0x000fe200078e0036 */
[----:B------:R-:W-:Y:S01]  /*9970*/  F2FP.F16.F32.PACK_AB R46, R55, R42 ;  /* 0x0000002a372e723e */ /* 0x000fe200000000ff */
[----:B------:R-:W-:Y:S01]  /*9980*/  IMAD.MOV.U32 R43, RZ, RZ, R63 ;  /* 0x000000ffff2b7224 */ /* 0x000fe200078e003f */
[----:B------:R-:W-:Y:S01]  /*9990*/  F2FP.F16.F32.PACK_AB R41, R60, R61 ;  /* 0x0000003d3c29723e */ /* 0x000fe200000000ff */
[----:B------:R-:W-:Y:S01]  /*99a0*/  IMAD.MOV.U32 R42, RZ, RZ, R62 ;  /* 0x000000ffff2a7224 */ /* 0x000fe200078e003e */
[----:B------:R-:W-:-:S07]  /*99b0*/  MOV R47, R56 ;  /* 0x00000038002f7202 */ /* 0x000fce0000000f00 */
.L_x_2291:
[----:B------:R-:W-:Y:S05]  /*99c0*/  BSYNC B1 ;  /* 0x0000000000017941 */ /* 0x000fea0003800000 */
.L_x_2290:
        /* <DEDUP_REMOVED lines=10> */
.L_x_2207:
[----:B------:R-:W2:Y:S02]  /*9a70*/  LDL R40, [R1+0x4c] ;  /* 0x00004c0001287983 */ /* 0x000ea40000100800 */
[----:B--2---:R-:W-:-:S13]  /*9a80*/  R2UR UR4, R40 ;  /* 0x00000000280472ca */ /* 0x004fda00000e0000 */
[----:B------:R-:W-:-:S06]  /*9a90*/  UISETP.NE.AND UP0, UPT, UR4, 0x3, UPT ;  /* 0x000000030400788c */ /* 0x000fcc000bf05270 */
[----:B------:R-:W-:-:S13]  /*9aa0*/  PLOP3.LUT P2, PT, PT, PT, UP0, 0x80, 0x0 ;  /* 0x000000000000781c */ /* 0x000fda0003f4f008 */
[----:B------:R-:W-:Y:S05]  /*9ab0*/  @!P2 BRA `(.L_x_2292) ;  /* 0x000000000004a947 */ /* 0x000fea0003800000 */
[----:B------:R-:W-:Y:S01]  /*9ac0*/  BPT.TRAP 0x1 ;  /* 0x000000040000795c */ /* 0x000fe20000300000 */
.L_x_2292:
[----:B------:R-:W-:Y:S01]  /*9ad0*/  IMAD R98, R19, 0x8, R18 ;  /* 0x0000000813627824 */ /* 0x000fe200078e0212 */
[----:B------:R-:W-:Y:S01]  /*9ae0*/  SHF.L.U32 R99, R209, 0x1f, RZ ;  /* 0x0000001fd1637819 */ /* 0x000fe200000006ff */
[----:B------:R-:W-:Y:S01]  /*9af0*/  IMAD R97, R24, -0x70, R2 ;  /* 0xffffff9018617824 */ /* 0x000fe200078e0202 */
[----:B------:R-:W-:Y:S02]  /*9b00*/  BSSY B1, `(.L_x_2293) ;  /* 0x0000004000017945 */ /* 0x000fe40003800000 */
[----:B------:R-:W1:Y:S02]  /*9b10*/  SYNCS.PHASECHK.TRANS64.TRYWAIT P3, [R98+URZ+0x36890], R99 ;  /* 0x03689063620075a7 */ /* 0x000e64000806017f */
[----:B------:R-:W-:Y:S01]  /*9b20*/  VIMNMX R97, R97, 0x70, PT ;  /* 0x0000007061617848 */ /* 0x000fe20003fe0100 */
[----:B-1----:R-:W-:Y:S06]  /*9b30*/  @!P3 BRA `(.L_x_2294) ;  /* 0x0000020c00bcb947 */ /* 0x002fec0003800000 */
.L_x_2540:
[----:B------:R-:W-:Y:S05]  /*9b40*/  BSYNC B1 ;  /* 0x0000000000017941 */ /* 0x000fea0003800000 */
.L_x_2293:
[----:B------:R-:W-:Y:S01]  /*9b50*/  ISETP.GE.AND P3, PT, R204, R97, PT ;  /* 0x00000061cc00720c */ /* 0x000fe20003f66270 */
[----:B------:R-:W-:-:S12]  /*9b60*/  BSSY B1, `(.L_x_2295) ;  /* 0x0000014000017945 */ /* 0x000fd80003800000 */
[----:B------:R-:W-:Y:S05]  /*9b70*/  @P3 BRA `(.L_x_2296) ;  /* 0x0000000000483947 */ /* 0x000fea0003800000 */
[----:B------:R-:W-:-:S13]  /*9b80*/  ISETP.NE.AND P3, PT, R29, RZ, PT ;  /* 0x000000ff1d00720c */ /* 0x000fda0003f65270 */
[----:B0-----:R-:W0:Y:S04]  /*9b90*/  @P3 LDS.128 R40, [R39+0x21000] ;  /* 0x0210000027283984 */ /* 0x001e280000000c00 */
[----:B0-----:R-:W-:Y:S01]  /*9ba0*/  @P3 STG.E.128 desc[UR60][R46.64], R40 ;  /* 0x000000282e003986 */ /* 0x001fe2000c101d3c */
[----:B------:R-:W-:-:S13]  /*9bb0*/  ISETP.NE.AND P3, PT, R33, RZ, PT ;  /* 0x000000ff2100720c */ /* 0x000fda0003f65270 */
[----:B------:R-:W0:Y:S04]  /*9bc0*/  @P3 LDS.128 R40, [R96+0x21000] ;  /* 0x0210000060283984 */ /* 0x000e280000000c00 */
        /* <DEDUP_REMOVED lines=12> */
[----:B0-----:R2:W-:Y:S02]  /*9c90*/  @P3 STG.E.128 desc[UR60][R46.64+0x140], R40 ;  /* 0x000140282e003986 */ /* 0x0015e4000c101d3c */
.L_x_2296:
[----:B------:R-:W-:Y:S05]  /*9ca0*/  BSYNC B1 ;  /* 0x0000000000017941 */ /* 0x000fea0003800000 */
.L_x_2295:
[----:B------:R-:W-:-:S13]  /*9cb0*/  ISETP.GE.AND P3, PT, R231, R97, PT ;  /* 0x00000061e700720c */ /* 0x000fda0003f66270 */
[----:B------:R-:W-:Y:S05]  /*9cc0*/  @P3 BRA `(.L_x_2240) ;  /* 0x0000000000483947 */ /* 0x000fea0003800000 */
[----:B------:R-:W-:-:S13]  /*9cd0*/  ISETP.NE.AND P3, PT, R29, RZ, PT ;  /* 0x000000ff1d00720c */ /* 0x000fda0003f65270 */
[----:B0-2---:R-:W0:Y:S04]  /*9ce0*/  @P3 LDS.128 R40, [R39+0x23000] ;  /* 0x0230000027283984 */ /* 0x005e280000000c00 */
        /* <DEDUP_REMOVED lines=16> */
.L_x_2240:
[----:B------:R-:W-:Y:S05]  /*9df0*/  BSYNC B0 ;  /* 0x0000000000007941 */ /* 0x000fea0003800000 */
.L_x_2206:
        /* <DEDUP_REMOVED lines=17> */
.L_x_2298:
[----:B------:R-:W-:Y:S05]  /*9f10*/  BSYNC B0 ;  /* 0x0000000000007941 */ /* 0x000fea0003800000 */
.L_x_2297:
        /* <DEDUP_REMOVED lines=13> */
.L_x_2541:
[----:B------:R-:W-:Y:S05]  /*9ff0*/  BSYNC B0 ;  /* 0x0000000000007941 */ /* 0x000fea0003800000 */
.L_x_2299:
        /* <DEDUP_REMOVED lines=39> */
.L_x_2302:
[----:B------:R-:W-:Y:S05]  /*a270*/  BSYNC B0 ;  /* 0x0000000000007941 */ /* 0x000fea0003800000 */
.L_x_2301:
[----:B------:R-:W-:Y:S01]  /*a280*/  ISETP.GE.AND P2, PT, R231, R97, PT ;  /* 0x00000061e700720c */ /* 0x000fe20003f46270 */
[----:B------:R-:W-:-:S12]  /*a290*/  BSSY B0, `(.L_x_2303) ;  /* 0x0000023000007945 */ /* 0x000fd80003800000 */
[----:B------:R-:W-:Y:S05]  /*a2a0*/  @P2 BRA `(.L_x_2304) ;  /* 0x0000000000842947 */ /* 0x000fea0003800000 */
[----:B-----5:R-:W-:Y:S01]  /*a2b0*/  R2UR UR7, R51 ;  /* 0x00000000330772ca */ /* 0x020fe200000e0000 */
[----:B-1----:R-:W-:Y:S01]  /*a2c0*/  IMAD.MOV.U32 R40, RZ, RZ, R114 ;  /* 0x000000ffff287224 */ /* 0x002fe200078e0072 */
[----:B------:R-:W-:Y:S02]  /*a2d0*/  R2UR UR4, R50 ;  /* 0x00000000320472ca */ /* 0x000fe400000e0000 */
[----:B------:R-:W-:Y:S02]  /*a2e0*/  IADD3 R43, P2, R44, 0x40, RZ ;  /* 0x000000402c2b7810 */ /* 0x000fe40007f5e0ff */
[----:B------:R-:W-:Y:S02]  /*a2f0*/  R2UR UR6, R49 ;  /* 0x00000000310672ca */ /* 0x000fe400000e0000 */
[----:B------:R-:W-:Y:S01]  /*a300*/  MOV R41, R38 ;  /* 0x0000002600297202 */ /* 0x000fe20000000f00 */
[----:B------:R-:W-:Y:S01]  /*a310*/  IMAD.X R44, RZ, RZ, R45, P2 ;  /* 0x000000ffff2c7224 */ /* 0x000fe200010e062d */
[----:B------:R-:W-:-:S03]  /*a320*/  R2UR UR5, R48 ;  /* 0x00000000300572ca */ /* 0x000fc600000e0000 */
        /* <DEDUP_REMOVED lines=25> */
.L_x_2304:
[----:B------:R-:W-:Y:S05]  /*a4c0*/  BSYNC B0 ;  /* 0x0000000000007941 */ /* 0x000fea0003800000 */
.L_x_2303:
[----:B------:R-:W3:Y:S01]  /*a4d0*/  LDL R39, [R1] ;  /* 0x0000000001277983 */ /* 0x000ee20000100800 */
[----:B0-----:R-:W-:Y:S01]  /*a4e0*/  @!P3 VIADD R98, R98, 0x368c0 ;  /* 0x000368c06262b836 */ /* 0x001fe20000000000 */
[----:B------:R-:W-:Y:S01]  /*a4f0*/  PLOP3.LUT P2, PT, PT, PT, PT, 0x8, 0x0 ;  /* 0x000000000000781c */ /* 0x000fe20003f4e170 */
[----:B------:R-:W-:Y:S01]  /*a500*/  VIADD R19, R19, 0x1 ;  /* 0x0000000113137836 */ /* 0x000fe20000000000 */
[----:B------:R-:W-:Y:S01]  /*a510*/  @!PT LDS RZ, [RZ] ;  /* 0x00000000fffff984 */ /* 0x000fe20000000800 */
[----:B------:R-:W-:Y:S01]  /*a520*/  @!PT LDS RZ, [RZ] ;  /* 0x00000000fffff984 */ /* 0x000fe20000000800 */
[----:B------:R-:W-:Y:S01]  /*a530*/  @!PT LDS RZ, [RZ] ;  /* 0x00000000fffff984 */ /* 0x000fe20000000800 */
[----:B------:R-:W-:Y:S01]  /*a540*/  @!PT LDS RZ, [RZ] ;  /* 0x00000000fffff984 */ /* 0x000fe20000000800 */
[----:B------:R0:W-:Y:S06]  /*a550*/  MEMBAR.ALL.CTA ;  /* 0x0000000000007992 */ /* 0x0001ec0000008000 */
[----:B0-----:R-:W0:Y:S01]  /*a560*/  FENCE.VIEW.ASYNC.S ;  /* 0x00000000000073c6 */ /* 0x001e220000000000 */
[----:B------:R-:W-:Y:S01]  /*a570*/  @!P3 PRMT R98, RZ, 0x654, R98 ;  /* 0x00000654ff62b816 */ /* 0x000fe20000000062 */
[----:B0-----:R0:W-:Y:S06]  /*a580*/  BAR.SYNC.DEFER_BLOCKING R149, 0x80 ;  /* 0x000200950000751d */ /* 0x0011ec0000010000 */
[----:B------:R0:W-:Y:S01]  /*a590*/  @!P3 SYNCS.ARRIVE.TRANS64.RED.A1T0 RZ, [R98+URZ], RZ ;  /* 0x000000ff62ffb9a7 */ /* 0x0001e2000810043f */
[----:B------:R-:W-:-:S04]  /*a5a0*/  ISETP.NE.AND P3, PT, R19, 0x2, PT ;  /* 0x000000021300780c */ /* 0x000fc80003f65270 */
[----:B-12---:R-:W-:Y:S02]  /*a5b0*/  SEL R40, RZ, 0x1, P3 ;  /* 0x00000001ff287807 */ /* 0x006fe40001800000 */
[----:B------:R-:W-:Y:S02]  /*a5c0*/  SEL R19, R19, RZ, P3 ;  /* 0x000000ff13137207 */ /* 0x000fe40001800000 */
[----:B------:R-:W-:Y:S02]  /*a5d0*/  LOP3.LUT R209, R209, R40, RZ, 0x3c, !PT ;  /* 0x00000028d1d17212 */ /* 0x000fe400078e3cff */
[----:B---3--:R-:W-:-:S13]  /*a5e0*/  LOP3.LUT P4, RZ, R39, 0x2, RZ, 0xc0, !PT ;  /* 0x0000000227ff7812 */ /* 0x008fda000788c0ff */
[----:B0-----:R-:W-:Y:S05]  /*a5f0*/  @P4 BRA `(.L_x_2305) ;  /* 0xffffff80007c4947 */ /* 0x001fea000383ffff */
.L_x_2201:
        /* <DEDUP_REMOVED lines=11> */
[----:B------:R-:W-:Y:S02]  /*a6b0*/  CS2R R54, SRZ ;  /* 0x0000000000367805 */ /* 0x000fe4000001ff00 */
        /* <DEDUP_REMOVED lines=14> */
[----:B------:R-:W-:Y:S02]  /*a7a0*/  MOV R79, RZ ;  /* 0x000000ff004f7202 */ /* 0x000fe40000000f00 */
        /* <DEDUP_REMOVED lines=13> */
[----:B-----5:R-:W-:Y:S02]  /*a880*/  CS2R R50, SRZ ;  /* 0x0000000000327805 */ /* 0x020fe4000001ff00 */
        /* <DEDUP_REMOVED lines=16> */
.L_x_2307:
[----:B------:R-:W-:Y:S05]  /*a990*/  BSYNC B0 ;  /* 0x0000000000007941 */ /* 0x000fea0003800000 */
.L_x_2306:
[----:B------:R-:W-:Y:S01]  /*a9a0*/  CS2R R24, SRZ ;  /* 0x0000000000187805 */ /* 0x000fe2000001ff00 */
[----:B------:R-:W-:Y:S06]  /*a9b0*/  @!P1 BRA `(.L_x_2308) ;  /* 0x0000017800609947 */ /* 0x000fec0003800000 */
[----:B------:R-:W2:Y:S04]  /*a9c0*/  LDL R4, [R1+0x6c] ;  /* 0x00006c0001047983 */ /* 0x000ea80000100800 */
[----:B------:R-:W3:Y:S04]  /*a9d0*/  LDL R5, [R1+0x68] ;  /* 0x0000680001057983 */ /* 0x000ee80000100800 */
[----:B--2---:R-:W0:Y:S01]  /*a9e0*/  SHFL.IDX PT, R0, R4, RZ, 0x1f ;  /* 0x00001fff04007589 */ /* 0x004e2200000e0000 */
[----:B---3--:R-:W-:-:S13]  /*a9f0*/  R2UR UR4, R5 ;  /* 0x00000000050472ca */ /* 0x008fda00000e0000 */
[----:B------:R-:W-:Y:S01]  /*aa00*/  ULOP3.LUT UP0, URZ, UR4, 0x9f, URZ, 0xc0, !UPT ;  /* 0x0000009f043f7892 */ /* 0x000fe2000f80c03f */
[----:B0-----:R-:W-:-:S04]  /*aa10*/  LEA.HI R2, R0, R0, RZ, 0x1 ;  /* 0x0000000000027211 */ /* 0x001fc800078f08ff */
[----:B------:R-:W-:Y:S02]  /*aa20*/  LOP3.LUT R3, R2, 0x1e, RZ, 0xc0, !PT ;  /* 0x0000001e02037812 */ /* 0x000fe400078ec0ff */
[----:B------:R-:W-:-:S03]  /*aa30*/  PLOP3.LUT P0, PT, PT, PT, UP0, 0x80, 0x0 ;  /* 0x000000000000781c */ /* 0x000fc60003f0f008 */
[----:B------:R-:W-:-:S05]  /*aa40*/  IMAD.IADD R3, R0, 0x1, -R3 ;  /* 0x0000000100037824 */ /* 0x000fca00078e0a03 */
        /* <DEDUP_REMOVED lines=19> */
[----:B-1----:R-:W-:Y:S05]  /*ab80*/  CALL.ABS.NOINC R14 ;  /* 0x000000000e007343 */ /* 0x002fea0003c00000 */
.L_x_2309:
[----:B------:R-:W-:Y:S02]  /*ab90*/  ULDC UR4, c[0x0][0x3d4] ;  /* 0x0000f50000047ab9 */ /* 0x000fe40000000800 */
[----:B------:R-:W-:-:S13]  /*aba0*/  ISETP.LT.AND P0, PT, RZ, UR4, PT ;  /* 0x00000004ff007c0c */ /* 0x000fda000bf01270 */
[----:B------:R-:W-:Y:S05]  /*abb0*/  @P0 BRA `(.L_x_2310) ;  /* 0x00000000003c0947 */ /* 0x000fea0003800000 */
[----:B------:R-:W-:-:S04]  /*abc0*/  LEA.HI R0, R230, R230, RZ, 0x1 ;  /* 0x000000e6e6007211 */ /* 0x000fc800078f08ff */
[----:B------:R-:W-:-:S04]  /*abd0*/  LOP3.LUT R3, R0, 0xfffffffe, RZ, 0xc0, !PT ;  /* 0xfffffffe00037812 */ /* 0x000fc800078ec0ff */
[----:B------:R-:W-:-:S04]  /*abe0*/  IADD3 R3, R230, -R3, RZ ;  /* 0x80000003e6037210 */ /* 0x000fc80007ffe0ff */
[----:B------:R-:W-:-:S04]  /*abf0*/  SHF.L.U32 R3, R3, 0x1f, RZ ;  /* 0x0000001f03037819 */ /* 0x000fc800000006ff */
[----:B------:R0:W1:Y:S03]  /*ac00*/  SYNCS.PHASECHK.TRANS64.TRYWAIT P0, [R18+URZ+0x36800], R3 ;  /* 0x03680003120075a7 */ /* 0x000066000800017f */
[----:B-1----:R-:W-:Y:S05]  /*ac10*/  @!P0 NANOSLEEP.SYNCS 0x989680 ;  /* 0x009896800000895d */ /* 0x002fea0003900000 */
[----:B------:R-:W1:Y:S01]  /*ac20*/  @!P0 SYNCS.PHASECHK.TRANS64 P0, [R18+URZ+0x36800], R3 ;  /* 0x03680003120085a7 */ /* 0x000e62000800007f */
[----:B------:R-:W-:Y:S04]  /*ac30*/  BSSY B0, `(.L_x_2311) ;  /* 0x0000006000007945 */ /* 0x000fe80003800000 */
[----:B-1----:R-:W-:Y:S05]  /*ac40*/  @P0 BRA `(.L_x_2312) ;  /* 0x0000000000100947 */ /* 0x002fea0003800000 */
.L_x_2313:
[----:B-1----:R1:W2:Y:S02]  /*ac50*/  SYNCS.PHASECHK.TRANS64.TRYWAIT P0, [R18+URZ+0x36800], R3 ;  /* 0x03680003120075a7 */ /* 0x0022a4000800017f */
[----:B--2---:R-:W-:Y:S05]  /*ac60*/  @!P0 NANOSLEEP.SYNCS 0x989680 ;  /* 0x009896800000895d */ /* 0x004fea0003900000 */
[----:B------:R-:W2:Y:S02]  /*ac70*/  @!P0 SYNCS.PHASECHK.TRANS64 P0, [R18+URZ+0x36800], R3 ;  /* 0x03680003120085a7 */ /* 0x000ea4000800007f */
[----:B--2---:R-:W-:Y:S05]  /*ac80*/  @!P0 BRA `(.L_x_2313) ;  /* 0xfffffffc00f08947 */ /* 0x004fea000383ffff */
.L_x_2312:
[----:B------:R-:W-:Y:S05]  /*ac90*/  BSYNC B0 ;  /* 0x0000000000007941 */ /* 0x000fea0003800000 */
.L_x_2311:
[----:B------:R-:W-:Y:S05]  /*aca0*/  BRA `(.L_x_2314) ;  /* 0x0000006c00307947 */ /* 0x000fea0003800000 */
.L_x_2310:
[----:B------:R-:W2:Y:S01]  /*acb0*/  LDL R0, [R1+0x68] ;  /* 0x0000680001007983 */ /* 0x000ea20000100800 */
[----:B------:R-:W0:Y:S01]  /*acc0*/  LDC.64 R74, c[0x0][0x3d8] ;  /* 0x0000f600ff4a7b82 */ /* 0x000e220000000a00 */
[----:B------:R-:W-:Y:S01]  /*acd0*/  SHF.R.S32.HI R3, RZ, 0x1f, R144 ;  /* 0x0000001fff037819 */ /* 0x000fe20000011490 */
[--C-:B------:R-:W-:Y:S01]  /*ace0*/  IMAD.MOV.U32 R4, RZ, RZ, R16.reuse ;  /* 0x000000ffff047224 */ /* 0x100fe200078e0010 */
[----:B------:R-:W-:Y:S02]  /*acf0*/  SHF.R.S32.HI R5, RZ, 0x1f, R16 ;  /* 0x0000001fff057819 */ /* 0x000fe40000011410 */
[----:B------:R-:W-:-:S03]  /*ad00*/  SHF.R.S32.HI R9, RZ, 0x1f, R22 ;  /* 0x0000001fff097819 */ /* 0x000fc60000011416 */
[----:B------:R-:W1:Y:S01]  /*ad10*/  LDC.64 R10, c[0x0][0x3e8] ;  /* 0x0000fa00ff0a7b82 */ /* 0x000e620000000a00 */
[-C--:B0-----:R-:W-:Y:S02]  /*ad20*/  IMAD R8, R232, R74.reuse, RZ ;  /* 0x0000004ae8087224 */ /* 0x081fe400078e02ff */
[----:B------:R-:W-:-:S04]  /*ad30*/  IMAD.WIDE.U32 R72, R144, R74, RZ ;  /* 0x0000004a90487225 */ /* 0x000fc800078e00ff */
[----:B------:R-:W-:-:S04]  /*ad40*/  IMAD.WIDE.U32 R6, R204, R74, R4 ;  /* 0x0000004acc067225 */ /* 0x000fc800078e0004 */
[----:B------:R-:W-:Y:S01]  /*ad50*/  IMAD R82, R204, R75, R8 ;  /* 0x0000004bcc527224 */ /* 0x000fe200078e0208 */
[----:B------:R-:W-:Y:S01]  /*ad60*/  IADD3 R56, P0, R6, R72, RZ ;  /* 0x0000004806387210 */ /* 0x000fe20007f1e0ff */
[----:B------:R-:W-:Y:S02]  /*ad70*/  IMAD.MOV.U32 R8, RZ, RZ, R22 ;  /* 0x000000ffff087224 */ /* 0x000fe400078e0016 */
[----:B-1----:R-:W-:-:S04]  /*ad80*/  IMAD.WIDE.U32 R70, R144, R10, RZ ;  /* 0x0000000a90467225 */ /* 0x002fc800078e00ff */
[----:B------:R-:W-:-:S04]  /*ad90*/  IMAD.WIDE.U32 R4, R204, R10, R4 ;  /* 0x0000000acc047225 */ /* 0x000fc800078e0004 */
[----:B------:R-:W-:Y:S02]  /*ada0*/  IMAD.SHL.U32 R77, R74, 0x40, RZ ;  /* 0x000000404a4d7824 */ /* 0x000fe400078e00ff */
[----:B------:R-:W-:Y:S01]  /*adb0*/  IMAD.SHL.U32 R76, R10, 0x40, RZ ;  /* 0x000000400a4c7824 */ /* 0x000fe200078e00ff */
[----:B--2---:R-:W-:Y:S01]  /*adc0*/  R2UR UR4, R0 ;  /* 0x00000000000472ca */ /* 0x004fe200000e0000 */
[C---:B------:R-:W-:Y:S02]  /*add0*/  IMAD R0, R3.reuse, R74, RZ ;  /* 0x0000004a03007224 */ /* 0x040fe400078e02ff */
[-C--:B------:R-:W-:Y:S02]  /*ade0*/  IMAD R3, R3, R10.reuse, RZ ;  /* 0x0000000a03037224 */ /* 0x080fe400078e02ff */
[----:B------:R-:W-:Y:S01]  /*adf0*/  IMAD R57, R144, R75, R0 ;  /* 0x0000004b90397224 */ /* 0x000fe200078e0200 */
[----:B------:R-:W-:Y:S01]  /*ae00*/  SHF.L.U64.HI R75, R74, 0x6, R75 ;  /* 0x000000064a4b7819 */ /* 0x000fe2000001024b */
[----:B------:R-:W-:-:S02]  /*ae10*/  IMAD R0, R232, R10, RZ ;  /* 0x0000000ae8007224 */ /* 0x000fc400078e02ff */
[----:B------:R-:W-:Y:S02]  /*ae20*/  IMAD.IADD R57, R57, 0x1, R73 ;  /* 0x0000000139397824 */ /* 0x000fe400078e0249 */
[----:B------:R-:W-:Y:S02]  /*ae30*/  IMAD R3, R144, R11, R3 ;  /* 0x0000000b90037224 */ /* 0x000fe400078e0203 */
[----:B------:R-:W-:Y:S01]  /*ae40*/  ULOP3.LUT UP0, URZ, UR4, 0x3ff, URZ, 0xc0, !UPT ;  /* 0x000003ff043f7892 */ /* 0x000fe2000f80c03f */
[----:B------:R-:W-:Y:S01]  /*ae50*/  IADD3.X R78, R57, R7, R82, P0, !PT ;  /* 0x00000007394e7210 */ /* 0x000fe200007fe452 */
[--C-:B------:R-:W-:Y:S01]  /*ae60*/  IMAD.WIDE.U32 R6, R204, R74, R8.reuse ;  /* 0x0000004acc067225 */ /* 0x100fe200078e0008 */
[----:B------:R-:W-:Y:S02]  /*ae70*/  IADD3 R79, R3, R71, RZ ;  /* 0x00000047034f7210 */ /* 0x000fe40007ffe0ff */
[----:B------:R-:W-:Y:S01]  /*ae80*/  IADD3 R81, P0, R4, R70, RZ ;  /* 0x0000004604517210 */ /* 0x000fe20007f1e0ff */
[----:B------:R-:W-:Y:S01]  /*ae90*/  IMAD.WIDE.U32 R8, R204, R10, R8 ;  /* 0x0000000acc087225 */ /* 0x000fe200078e0008 */
[----:B------:R-:W-:-:S02]  /*aea0*/  IADD3 R68, P1, R6, R72, RZ ;  /* 0x0000004806447210 */ /* 0x000fc40007f3e0ff */
[----:B------:R-:W-:Y:S01]  /*aeb0*/  SHF.L.U64.HI R74, R10, 0x6, R11 ;  /* 0x000000060a4a7819 */ /* 0x000fe2000001020b */
[----:B------:R-:W-:Y:S01]  /*aec0*/  IMAD R0, R204, R11, R0 ;  /* 0x0000000bcc007224 */ /* 0x000fe200078e0200 */
[----:B------:R-:W-:Y:S02]  /*aed0*/  IADD3.X R82, R57, R82, R7, P1, !PT ;  /* 0x0000005239527210 */ /* 0x000fe40000ffe407 */
[----:B------:R-:W-:Y:S02]  /*aee0*/  PLOP3.LUT P1, PT, PT, PT, UP0, 0x80, 0x0 ;  /* 0x000000000000781c */ /* 0x000fe40003f2f008 */
[----:B------:R-:W-:Y:S02]  /*aef0*/  IADD3 R69, P2, R8, R70, RZ ;  /* 0x0000004608457210 */ /* 0x000fe40007f5e0ff */
[C---:B------:R-:W-:Y:S02]  /*af00*/  IADD3.X R80, R79.reuse, R5, R0, P0, !PT ;  /* 0x000000054f507210 */ /* 0x040fe400007fe400 */
[----:B------:R-:W-:-:S07]  /*af10*/  IADD3.X R84, R79, R0, R9, P2, !PT ;  /* 0x000000004f547210 */ /* 0x000fce00017fe409 */
        /* <DEDUP_REMOVED lines=17> */
.L_x_2315:
[----:B------:R-:W0:Y:S01]  /*b030*/  LDC.64 R14, c[0x0][0x3d8] ;  /* 0x0000f600ff0e7b82 */ /* 0x000e220000000a00 */
[----:B------:R-:W-:Y:S01]  /*b040*/  SHF.R.S32.HI R3, RZ, 0x1f, R213 ;  /* 0x0000001fff037819 */ /* 0x000fe200000114d5 */
[----:B------:R-:W-:Y:S01]  /*b050*/  ULDC.U8 UR4, c[0x0][0x3f0] ;  /* 0x0000fc0000047ab9 */ /* 0x000fe20000000000 */
[----:B------:R-:W-:Y:S01]  /*b060*/  BSSY B0, `(.L_x_2316) ;  /* 0x0000688000007945 */ /* 0x000fe20003800000 */
[----:B------:R-:W-:-:S04]  /*b070*/  ISETP.NE.AND P0, PT, RZ, UR4, PT ;  /* 0x00000004ff007c0c */ /* 0x000fc8000bf05270 */
[----:B------:R-:W1:Y:S01]  /*b080*/  LDC.64 R12, c[0x0][0x3e8] ;  /* 0x0000fa00ff0c7b82 */ /* 0x000e620000000a00 */
[-C--:B0-----:R-:W-:Y:S02]  /*b090*/  IMAD R0, R3, R14.reuse, RZ ;  /* 0x0000000e03007224 */ /* 0x081fe400078e02ff */
[----:B------:R-:W-:-:S04]  /*b0a0*/  IMAD.WIDE.U32 R4, R213, R14, RZ ;  /* 0x0000000ed5047225 */ /* 0x000fc800078e00ff */
[----:B------:R-:W-:Y:S02]  /*b0b0*/  IMAD.SHL.U32 R85, R4, 0x80, RZ ;  /* 0x0000008004557824 */ /* 0x000fe400078e00ff */
[-C--:B-1----:R-:W-:Y:S02]  /*b0c0*/  IMAD R8, R3, R12.reuse, RZ ;  /* 0x0000000c03087224 */ /* 0x082fe400078e02ff */
[C---:B------:R-:W-:Y:S02]  /*b0d0*/  IMAD R3, R213.reuse, R15, R0 ;  /* 0x0000000fd5037224 */ /* 0x040fe400078e0200 */
[----:B------:R-:W-:-:S03]  /*b0e0*/  IMAD.WIDE.U32 R6, R213, R12, RZ ;  /* 0x0000000cd5067225 */ /* 0x000fc600078e00ff */
[----:B------:R-:W-:Y:S01]  /*b0f0*/  IADD3 R5, R5, R3, RZ ;  /* 0x0000000305057210 */ /* 0x000fe20007ffe0ff */
[C---:B------:R-:W-:Y:S02]  /*b100*/  IMAD R9, R213.reuse, R13, R8 ;  /* 0x0000000dd5097224 */ /* 0x040fe400078e0208 */
[----:B------:R-:W-:Y:S01]  /*b110*/  IMAD R0, R213, -0x80, R215 ;  /* 0xffffff80d5007824 */ /* 0x000fe200078e02d7 */
[----:B------:R-:W-:Y:S01]  /*b120*/  SHF.L.U64.HI R83, R4, 0x7, R5 ;  /* 0x0000000704537819 */ /* 0x000fe20000010205 */
[----:B------:R-:W-:Y:S02]  /*b130*/  IMAD.IADD R3, R7, 0x1, R9 ;  /* 0x0000000107037824 */ /* 0x000fe400078e0209 */
[----:B------:R-:W-:Y:S01]  /*b140*/  IMAD.SHL.U32 R86, R6, 0x80, RZ ;  /* 0x0000008006567824 */ /* 0x000fe200078e00ff */
[----:B------:R-:W-:Y:S02]  /*b150*/  VIMNMX R8, R0, 0x80, PT ;  /* 0x0000008000087848 */ /* 0x000fe40003fe0100 */
        /* <DEDUP_REMOVED lines=21> */
[C---:B------:R-:W-:Y:S01]  /*b2b0*/  VIADD R7, R16.reuse, 0x20 ;  /* 0x0000002010077836 */ /* 0x040fe20000000000 */
[----:B------:R-:W-:Y:S01]  /*b2c0*/  IADD3 R6, R16, 0x10, RZ ;  /* 0x0000001010067810 */ /* 0x000fe20007ffe0ff */
[----:B------:R-:W-:Y:S01]  /*b2d0*/  ULDC UR4, c[0x0][0x3d4] ;  /* 0x0000f50000047ab9 */ /* 0x000fe20000000800 */
[----:B------:R-:W-:Y:S01]  /*b2e0*/  IMAD.X R5, R83, 0x1, R78, P1 ;  /* 0x0000000153057824 */ /* 0x000fe200008e064e */
[----:B------:R-:W-:Y:S01]  /*b2f0*/  LEA R4, P3, R0, UR6, 0x1 ;  /* 0x0000000600047c11 */ /* 0x000fe2000f8608ff */
[C---:B------:R-:W-:Y:S01]  /*b300*/  VIADD R9, R16.reuse, 0x30 ;  /* 0x0000003010097836 */ /* 0x040fe20000000000 */
[----:B------:R-:W-:Y:S01]  /*b310*/  ISETP.GE.AND P1, PT, R7, UR4, PT ;  /* 0x0000000407007c0c */ /* 0x000fe2000bf26270 */
[----:B------:R-:W-:Y:S01]  /*b320*/  VIADD R11, R16, 0x50 ;  /* 0x00000050100b7836 */ /* 0x000fe20000000000 */
[----:B------:R-:W-:Y:S01]  /*b330*/  LEA.HI.X R5, R0, UR7, R5, 0x1, P3 ;  /* 0x0000000700057c11 */ /* 0x000fe200098f0c05 */
[----:B------:R-:W-:Y:S01]  /*b340*/  ULDC.64 UR6, c[0x0][0x3e0] ;  /* 0x0000f80000067ab9 */ /* 0x000fe20000000a00 */
[----:B------:R-:W-:-:S02]  /*b350*/  IADD3 R0, P4, R86, R81, RZ ;  /* 0x0000005156007210 */ /* 0x000fc40007f9e0ff */
[----:B------:R-:W-:Y:S02]  /*b360*/  CS2R R66, SRZ ;  /* 0x0000000000427805 */ /* 0x000fe4000001ff00 */
[----:B------:R-:W-:Y:S02]  /*b370*/  ISETP.GE.AND P2, PT, R6, UR4, PT ;  /* 0x0000000406007c0c */ /* 0x000fe4000bf46270 */
[----:B------:R-:W-:Y:S02]  /*b380*/  CS2R R62, SRZ ;  /* 0x00000000003e7805 */ /* 0x000fe4000001ff00 */
[----:B------:R-:W-:Y:S01]  /*b390*/  LEA R6, P6, R0, UR6, 0x1 ;  /* 0x0000000600067c11 */ /* 0x000fe2000f8c08ff */
[----:B------:R-:W-:Y:S01]  /*b3a0*/  IMAD.X R7, R3, 0x1, R80, P4 ;  /* 0x0000000103077824 */ /* 0x000fe200020e0650 */
[----:B------:R-:W-:Y:S02]  /*b3b0*/  IADD3 R10, R16, 0x40, RZ ;  /* 0x00000040100a7810 */ /* 0x000fe40007ffe0ff */
[----:B------:R-:W-:-:S02]  /*b3c0*/  CS2R R58, SRZ ;  /* 0x00000000003a7805 */ /* 0x000fc4000001ff00 */
[----:B------:R-:W-:Y:S02]  /*b3d0*/  ISETP.GE.AND P3, PT, R16, UR4, PT ;  /* 0x0000000410007c0c */ /* 0x000fe4000bf66270 */
[----:B------:R-:W-:Y:S02]  /*b3e0*/  CS2R R54, SRZ ;  /* 0x0000000000367805 */ /* 0x000fe4000001ff00 */
[----:B------:R-:W-:Y:S02]  /*b3f0*/  LEA.HI.X R7, R0, UR7, R7, 0x1, P6 ;  /* 0x0000000700077c11 */ /* 0x000fe4000b0f0c07 */
        /* <DEDUP_REMOVED lines=23> */
.L_x_2319:
[----:B------:R-:W-:Y:S05]  /*b570*/  BSYNC B1 ;  /* 0x0000000000017941 */ /* 0x000fea0003800000 */
.L_x_2318:
[----:B------:R-:W-:Y:S01]  /*b580*/  ISETP.GE.AND P1, PT, R231, R8, PT ;  /* 0x00000008e700720c */ /* 0x000fe20003f26270 */
[----:B------:R-:W-:Y:S01]  /*b590*/  BSSY B1, `(.L_x_2320) ;  /* 0x000003d000017945 */ /* 0x000fe20003800000 */
[----:B-1----:R-:W-:Y:S02]  /*b5a0*/  LOP3.LUT R5, R211, 0x18, R22, 0xf8, !PT ;  /* 0x00000018d3057812 */ /* 0x002fe400078ef816 */
        /* <DEDUP_REMOVED lines=14> */
[----:B------:R-:W-:Y:S01]  /*b690*/  VIADD R4, R16, 0x10 ;  /* 0x0000001010047836 */ /* 0x000fe20000000000 */
[----:B------:R-:W-:Y:S01]  /*b6a0*/  IADD3 R77, P2, P3, R56, R77, R85 ;  /* 0x0000004d384d7210 */ /* 0x000fe20007b5e055 */
[----:B------:R-:W-:Y:S01]  /*b6b0*/  ULDC UR4, c[0x0][0x3d4] ;  /* 0x0000f50000047ab9 */ /* 0x000fe20000000800 */
[----:B------:R-:W-:Y:S01]  /*b6c0*/  IADD3.X R3, R80, R74, R3, P4, P5 ;  /* 0x0000004a50037210 */ /* 0x000fe200027ea403 */
[----:B------:R-:W-:Y:S01]  /*b6d0*/  ULDC.64 UR6, c[0x0][0x3c8] ;  /* 0x0000f20000067ab9 */ /* 0x000fe20000000a00 */
[----:B------:R-:W-:Y:S01]  /*b6e0*/  IADD3.X R0, R78, R75, R83, P2, P3 ;  /* 0x0000004b4e007210 */ /* 0x000fe200017e6453 */
[----:B------:R-:W-:Y:S01]  /*b6f0*/  ULDC.64 UR8, c[0x0][0x3e0] ;  /* 0x0000f80000087ab9 */ /* 0x000fe20000000a00 */
[C---:B------:R-:W-:Y:S01]  /*b700*/  ISETP.GE.AND P5, PT, R16.reuse, UR4, PT ;  /* 0x0000000410007c0c */ /* 0x040fe2000bfa6270 */
[C---:B------:R-:W-:Y:S01]  /*b710*/  VIADD R7, R16.reuse, 0x30 ;  /* 0x0000003010077836 */ /* 0x040fe20000000000 */
[----:B------:R-:W-:-:S02]  /*b720*/  IADD3 R5, R16, 0x20, RZ ;  /* 0x0000002010057810 */ /* 0x000fc40007ffe0ff */
[----:B------:R-:W-:Y:S02]  /*b730*/  CS2R R40, SRZ ;  /* 0x0000000000287805 */ /* 0x000fe4000001ff00 */
[----:B------:R-:W-:Y:S02]  /*b740*/  ISETP.GE.AND P2, PT, R4, UR4, PT ;  /* 0x0000000404007c0c */ /* 0x000fe4000bf46270 */
[----:B------:R-:W-:Y:S02]  /*b750*/  CS2R R42, SRZ ;  /* 0x00000000002a7805 */ /* 0x000fe4000001ff00 */
[----:B------:R-:W-:Y:S01]  /*b760*/  LEA R4, P3, R77, UR6, 0x1 ;  /* 0x000000064d047c11 */ /* 0x000fe2000f8608ff */
[----:B------:R-:W-:Y:S01]  /*b770*/  VIADD R8, R16, 0x40 ;  /* 0x0000004010087836 */ /* 0x000fe20000000000 */
[----:B------:R-:W-:Y:S02]  /*b780*/  LEA R6, P6, R76, UR8, 0x1 ;  /* 0x000000084c067c11 */ /* 0x000fe4000f8c08ff */
[----:B------:R-:W-:-:S02]  /*b790*/  ISETP.GE.AND P4, PT, R5, UR4, PT ;  /* 0x0000000405007c0c */ /* 0x000fc4000bf86270 */
[----:B------:R-:W-:Y:S01]  /*b7a0*/  LEA.HI.X R5, R77, UR7, R0, 0x1, P3 ;  /* 0x000000074d057c11 */ /* 0x000fe200098f0c00 */
[----:B------:R-:W-:Y:S01]  /*b7b0*/  VIADD R0, R16, 0x50 ;  /* 0x0000005010007836 */ /* 0x000fe20000000000 */
[----:B------:R-:W-:Y:S02]  /*b7c0*/  ISETP.GE.AND P3, PT, R7, UR4, PT ;  /* 0x0000000407007c0c */ /* 0x000fe4000bf66270 */
[----:B------:R-:W-:Y:S01]  /*b7d0*/  LEA.HI.X R7, R76, UR9, R3, 0x1, P6 ;  /* 0x000000094c077c11 */ /* 0x000fe2000b0f0c03 */
        /* <DEDUP_REMOVED lines=24> */
.L_x_2321:
[----:B------:R-:W-:Y:S05]  /*b960*/  BSYNC B1 ;  /* 0x0000000000017941 */ /* 0x000fea0003800000 */
.L_x_2320:
[----:B------:R-:W-:Y:S01]  /*b970*/  LOP3.LUT P2, RZ, R221, 0x4, RZ, 0xc0, !PT ;  /* 0x00000004ddff7812 */ /* 0x000fe2000784c0ff */
[----:B-----5:R-:W-:Y:S01]  /*b980*/  IMAD.MOV.U32 R0, RZ, RZ, R64 ;  /* 0x000000ffff007224 */ /* 0x020fe200078e0040 */
[----:B------:R-:W-:Y:S01]  /*b990*/  IADD3 R3, R217, R10, RZ ;  /* 0x0000000ad9037210 */ /* 0x000fe20007ffe0ff */
[----:B-1----:R-:W-:Y:S01]  /*b9a0*/  IMAD.MOV.U32 R4, RZ, RZ, R68 ;  /* 0x000000ffff047224 */ /* 0x002fe200078e0044 */
[----:B------:R-:W-:Y:S01]  /*b9b0*/  MOV R71, R79 ;  /* 0x0000004f00477202 */ /* 0x000fe20000000f00 */
[----:B------:R-:W-:Y:S01]  /*b9c0*/  IMAD.MOV.U32 R11, RZ, RZ, R67 ;  /* 0x000000ffff0b7224 */ /* 0x000fe200078e0043 */
[----:B------:R-:W-:Y:S01]  /*b9d0*/  PRMT R83, R0, 0x7610, R83 ;  /* 0x0000761000537816 */ /* 0x000fe20000000053 */
[----:B------:R-:W-:Y:S01]  /*b9e0*/  IMAD R56, R3, 0x2, R18 ;  /* 0x0000000203387824 */ /* 0x000fe200078e0212 */
[----:B------:R-:W-:Y:S01]  /*b9f0*/  MOV R3, R65 ;  /* 0x0000004100037202 */ /* 0x000fe20000000f00 */
[----:B------:R-:W-:Y:S01]  /*ba00*/  IMAD.MOV.U32 R0, RZ, RZ, R69 ;  /* 0x000000ffff007224 */ /* 0x000fe200078e0045 */
[----:B------:R-:W-:Y:S01]  /*ba10*/  PRMT R87, R4, 0x7610, R87 ;  /* 0x0000761004577816 */ /* 0x000fe20000000057 */
[----:B------:R-:W-:Y:S01]  /*ba20*/  VIADD R5, R56, 0x15400 ;  /* 0x0001540038057836 */ /* 0x000fe20000000000 */
[----:B------:R-:W-:Y:S01]  /*ba30*/  PRMT R82, R82, 0x5410, R3 ;  /* 0x0000541052527816 */ /* 0x000fe20000000003 */
[----:B------:R-:W-:Y:S01]  /*ba40*/  IMAD.MOV.U32 R4, RZ, RZ, R61 ;  /* 0x000000ffff047224 */ /* 0x000fe200078e003d */
[----:B------:R-:W-:Y:S01]  /*ba50*/  MOV R3, R60 ;  /* 0x0000003c00037202 */ /* 0x000fe20000000f00 */
[----:B------:R-:W-:Y:S01]  /*ba60*/  VIADD R10, R56, 0x15440 ;  /* 0x00015440380a7836 */ /* 0x000fe20000000000 */
[----:B------:R-:W-:Y:S01]  /*ba70*/  ULDC.64 UR4, c[0x0][0x3c8] ;  /* 0x0000f20000047ab9 */ /* 0x000fe20000000a00 */
[----:B------:R-:W-:Y:S01]  /*ba80*/  @P2 VIADD R10, R5, 0xffffffc0 ;  /* 0xffffffc0050a2836 */ /* 0x000fe20000000000 */
[----:B0-----:R-:W-:Y:S01]  /*ba90*/  ISETP.NE.AND P2, PT, R84, 0x1, PT ;  /* 0x000000015400780c */ /* 0x001fe20003f45270 */
[----:B------:R-:W-:Y:S01]  /*baa0*/  IMAD.MOV.U32 R7, RZ, RZ, R57 ;  /* 0x000000ffff077224 */ /* 0x000fe200078e0039 */
[----:B------:R-:W-:Y:S01]  /*bab0*/  PRMT R84, R0, 0x7610, R84 ;  /* 0x0000761000547816 */ /* 0x000fe20000000054 */
        /* <DEDUP_REMOVED lines=9> */
[----:B------:R-:W-:Y:S01]  /*bb50*/  MOV R0, R48 ;  /* 0x0000003000007202 */ /* 0x000fe20000000f00 */
[----:B------:R-:W0:Y:S01]  /*bb60*/  @P2 LDC R5, c[0x0][0x430] ;  /* 0x00010c00ff052b82 */ /* 0x000e220000000800 */
[----:B------:R-:W-:Y:S01]  /*bb70*/  PRMT R81, R11, 0x7610, R81 ;  /* 0x000076100b517816 */ /* 0x000fe20000000051 */
[----:B------:R-:W-:Y:S01]  /*bb80*/  IMAD.MOV.U32 R6, RZ, RZ, R72 ;  /* 0x000000ffff067224 */ /* 0x000fe200078e0048 */
[----:B------:R-:W-:Y:S01]  /*bb90*/  PRMT R75, R0, 0x5410, R4 ;  /* 0x00005410004b7816 */ /* 0x000fe20000000004 */
[----:B------:R-:W-:Y:S01]  /*bba0*/  IMAD.MOV.U32 R78, RZ, RZ, R37 ;  /* 0x000000ffff4e7224 */ /* 0x000fe200078e0025 */
[----:B------:R-:W-:Y:S01]  /*bbb0*/  PRMT R73, R3, 0x7610, R73 ;  /* 0x0000761003497816 */ /* 0x000fe20000000049 */
[----:B------:R-:W-:Y:S01]  /*bbc0*/  IMAD.MOV.U32 R3, RZ, RZ, R45 ;  /* 0x000000ffff037224 */ /* 0x000fe200078e002d */
[----:B------:R-:W-:Y:S01]  /*bbd0*/  MOV R4, R66 ;  /* 0x0000004200047202 */ /* 0x000fe20000000f00 */
[----:B------:R-:W1:Y:S01]  /*bbe0*/  @P2 LDC R0, c[0x0][0x42c] ;  /* 0x00010b00ff002b82 */ /* 0x000e620000000800 */
[----:B------:R-:W-:Y:S01]  /*bbf0*/  MOV R11, R54 ;  /* 0x00000036000b7202 */ /* 0x000fe20000000f00 */
[----:B------:R-:W-:Y:S01]  /*bc00*/  ULDC.64 UR6, c[0x0][0x3e0] ;  /* 0x0000f80000067ab9 */ /* 0x000fe20000000a00 */
        /* <DEDUP_REMOVED lines=9> */
[----:B------:R-:W-:Y:S01]  /*bca0*/  IMAD R3, R213, 0x80, R204 ;  /* 0x00000080d5037824 */ /* 0x000fe200078e02cc */
[----:B------:R-:W-:-:S02]  /*bcb0*/  MOV R11, R46 ;  /* 0x0000002e000b7202 */ /* 0x000fc40000000f00 */
[----:B------:R-:W-:Y:S01]  /*bcc0*/  PRMT R81, R81, 0x5410, R4 ;  /* 0x0000541051517816 */ /* 0x000fe20000000004 */
[----:B------:R-:W-:Y:S01]  /*bcd0*/  IMAD R3, R234, 0x40, R3 ;  /* 0x00000040ea037824 */ /* 0x000fe200078e0203 */
[----:B------:R-:W-:Y:S01]  /*bce0*/  PRMT R74, R11, 0x5410, R57 ;  /* 0x000054100b4a7816 */ /* 0x000fe20000000039 */
[----:B------:R-:W-:Y:S01]  /*bcf0*/  IMAD.MOV.U32 R4, RZ, RZ, R50 ;  /* 0x000000ffff047224 */ /* 0x000fe200078e0032 */
[----:B------:R-:W-:-:S04]  /*bd00*/  MOV R11, R36 ;  /* 0x00000024000b7202 */ /* 0x000fc80000000f00 */
[----:B------:R-:W-:Y:S01]  /*bd10*/  PRMT R76, R4, 0x7610, R76 ;  /* 0x00007610044c7816 */ /* 0x000fe2000000004c */
[----:B-1----:R-:W-:Y:S01]  /*bd20*/  @P2 IMAD.HI.U32 R0, R3, R0, RZ ;  /* 0x0000000003002227 */ /* 0x002fe200078e00ff */
[----:B------:R-:W-:-:S03]  /*bd30*/  PRMT R57, R11, 0x5410, R78 ;  /* 0x000054100b397816 */ /* 0x000fc6000000004e */
[----:B------:R-:W-:Y:S01]  /*bd40*/  IMAD.MOV.U32 R4, RZ, RZ, R51 ;  /* 0x000000ffff047224 */ /* 0x000fe200078e0033 */
[----:B0-----:R-:W-:Y:S01]  /*bd50*/  @P2 SHF.R.U32.HI R3, RZ, R5, R0 ;  /* 0x00000005ff032219 */ /* 0x001fe20000011600 */
[----:B------:R-:W-:Y:S02]  /*bd60*/  IMAD.MOV.U32 R0, RZ, RZ, R42 ;  /* 0x000000ffff007224 */ /* 0x000fe400078e002a */
[----:B------:R-:W-:Y:S01]  /*bd70*/  IMAD.MOV.U32 R11, RZ, RZ, R32 ;  /* 0x000000ffff0b7224 */ /* 0x000fe200078e0020 */
[----:B------:R-:W-:Y:S01]  /*bd80*/  PRMT R76, R76, 0x5410, R4 ;  /* 0x000054104c4c7816 */ /* 0x000fe20000000004 */
[----:B------:R-:W-:Y:S01]  /*bd90*/  IMAD.MOV.U32 R4, RZ, RZ, R43 ;  /* 0x000000ffff047224 */ /* 0x000fe200078e002b */
[----:B------:R-:W-:Y:S01]  /*bda0*/  SHF.R.S32.HI R5, RZ, 0x1f, R3 ;  /* 0x0000001fff057819 */ /* 0x000fe20000011403 */
[----:B------:R-:W-:-:S03]  /*bdb0*/  IMAD.WIDE.U32 R6, R3, R14, R6 ;  /* 0x0000000e03067225 */ /* 0x000fc600078e0006 */
[----:B------:R-:W-:Y:S01]  /*bdc0*/  PRMT R72, R0, 0x5410, R4 ;  /* 0x0000541000487816 */ /* 0x000fe20000000004 */
[C---:B------:R-:W-:Y:S02]  /*bdd0*/  IMAD R0, R5.reuse, R14, RZ ;  /* 0x0000000e05007224 */ /* 0x040fe400078e02ff */
[-C--:B------:R-:W-:Y:S02]  /*bde0*/  IMAD R4, R5, R12.reuse, RZ ;  /* 0x0000000c05047224 */ /* 0x080fe400078e02ff */
[----:B------:R-:W-:-:S04]  /*bdf0*/  IMAD.WIDE.U32 R70, R3, R12, R70 ;  /* 0x0000000c03467225 */ /* 0x000fc800078e0046 */
[C---:B------:R-:W-:Y:S01]  /*be00*/  IMAD R5, R3.reuse, R15, R0 ;  /* 0x0000000f03057224 */ /* 0x040fe200078e0200 */
[----:B------:R-:W-:Y:S01]  /*be10*/  LEA R0, P3, R70, UR6, 0x1 ;  /* 0x0000000646007c11 */ /* 0x000fe2000f8608ff */
[----:B------:R-:W-:Y:S01]  /*be20*/  IMAD R3, R3, R13, R4 ;  /* 0x0000000d03037224 */ /* 0x000fe200078e0204 */
[C---:B------:R-:W-:Y:S01]  /*be30*/  LEA R4, P2, R6.reuse, UR4, 0x1 ;  /* 0x0000000406047c11 */ /* 0x040fe2000f8408ff */
[----:B------:R-:W-:Y:S01]  /*be40*/  IMAD.MOV.U32 R12, RZ, RZ, R33 ;  /* 0x000000ffff0c7224 */ /* 0x000fe200078e0021 */
[----:B------:R-:W-:Y:S01]  /*be50*/  IADD3 R5, R7, R5, RZ ;  /* 0x0000000507057210 */ /* 0x000fe20007ffe0ff */
[----:B------:R-:W-:Y:S01]  /*be60*/  IMAD.IADD R3, R71, 0x1, R3 ;  /* 0x0000000147037824 */ /* 0x000fe200078e0203 */
[----:B------:R-:W-:Y:S02]  /*be70*/  UMOV UR4, 0xffffffff ;  /* 0xffffffff00047882 */ /* 0x000fe40000000000 */
[----:B------:R-:W-:Y:S02]  /*be80*/  LEA.HI.X R5, R6, UR5, R5, 0x1, P2 ;  /* 0x0000000506057c11 */ /* 0x000fe400090f0c05 */
[----:B------:R-:W-:-:S02]  /*be90*/  LEA.HI.X R3, R70, UR7, R3, 0x1, P3 ;  /* 0x0000000746037c11 */ /* 0x000fc400098f0c03 */
[----:B------:R-:W-:Y:S02]  /*bea0*/  PRMT R71, R11, 0x5410, R12 ;  /* 0x000054100b477816 */ /* 0x000fe4000000000c */
[----:B------:R-:W-:Y:S01]  /*beb0*/  LEA.HI R6, R230, R230, RZ, 0x1 ;  /* 0x000000e6e6067211 */ /* 0x000fe200078f08ff */
[----:B------:R-:W-:Y:S06]  /*bec0*/  BRA.DIV UR4, `(.L_x_2322) ;  /* 0x000001ee04007947 */ /* 0x000fec000b800000 */
.L_x_2544:
[----:B------:R-:W-:-:S03]  /*bed0*/  UMOV UR4, 0xffffffff ;  /* 0xffffffff00047882 */ /* 0x000fc60000000000 */
[----:B------:R-:W-:Y:S05]  /*bee0*/  BRA.DIV UR4, `(.L_x_2323) ;  /* 0x000001ee04207947 */ /* 0x000fea000b800000 */
.L_x_2547:
[----:B------:R-:W-:-:S03]  /*bef0*/  UMOV UR4, 0xffffffff ;  /* 0xffffffff00047882 */ /* 0x000fc60000000000 */
[----:B------:R-:W-:Y:S05]  /*bf00*/  BRA.DIV UR4, `(.L_x_2324) ;  /* 0x000001ee04407947 */ /* 0x000fea000b800000 */
.L_x_2550:
[----:B------:R-:W-:-:S03]  /*bf10*/  UMOV UR4, 0xffffffff ;  /* 0xffffffff00047882 */ /* 0x000fc60000000000 */
[----:B------:R-:W-:Y:S05]  /*bf20*/  BRA.DIV UR4, `(.L_x_2325) ;  /* 0x000001ee04607947 */ /* 0x000fea000b800000 */
.L_x_2553:
[----:B------:R-:W-:-:S03]  /*bf30*/  UMOV UR4, 0xffffffff ;  /* 0xffffffff00047882 */ /* 0x000fc60000000000 */
[----:B------:R-:W-:Y:S05]  /*bf40*/  BRA.DIV UR4, `(.L_x_2326) ;  /* 0x000001ee04807947 */ /* 0x000fea000b800000 */
.L_x_2556:
[----:B------:R-:W-:Y:S01]  /*bf50*/  UMOV UR4, 0xffffffff ;  /* 0xffffffff00047882 */ /* 0x000fe20000000000 */
[----:B------:R-:W-:Y:S02]  /*bf60*/  LOP3.LUT R5, R6, 0xfffffffe, RZ, 0xc0, !PT ;  /* 0xfffffffe06057812 */ /* 0x000fe400078ec0ff */
[----:B------:R-:W-:Y:S05]  /*bf70*/  BRA.DIV UR4, `(.L_x_2327) ;  /* 0x000001ee049c7947 */ /* 0x000fea000b800000 */
.L_x_2559:
[----:B------:R-:W-:Y:S01]  /*bf80*/  UMOV UR4, 0xffffffff ;  /* 0xffffffff00047882 */ /* 0x000fe20000000000 */
[----:B------:R-:W-:Y:S02]  /*bf90*/  IMAD.IADD R5, R230, 0x1, -R5 ;  /* 0x00000001e6057824 */ /* 0x000fe400078e0a05 */
[----:B------:R-:W-:Y:S05]  /*bfa0*/  BRA.DIV UR4, `(.L_x_2328) ;  /* 0x000001ee04b87947 */ /* 0x000fea000b800000 */
.L_x_2562:
[----:B------:R-:W-:Y:S01]  /*bfb0*/  UMOV UR4, 0xffffffff ;  /* 0xffffffff00047882 */ /* 0x000fe20000000000 */
[----:B------:R-:W-:Y:S02]  /*bfc0*/  SHF.L.U32 R3, R5, 0x1f, RZ ;  /* 0x0000001f05037819 */ /* 0x000fe400000006ff */
[----:B------:R-:W-:Y:S05]  /*bfd0*/  BRA.DIV UR4, `(.L_x_2329) ;  /* 0x000001ee04d47947 */ /* 0x000fea000b800000 */
.L_x_2565:
[----:B------:R-:W0:Y:S01]  /*bfe0*/  SYNCS.PHASECHK.TRANS64.TRYWAIT P2, [R18+URZ+0x36800], R3 ;  /* 0x03680003120075a7 */ /* 0x000e22000804017f */
[----:B------:R-:W-:Y:S01]  /*bff0*/  IMAD.MOV.U32 R0, RZ, RZ, R28 ;  /* 0x000000ffff007224 */ /* 0x000fe200078e001c */
[----:B------:R-:W-:Y:S01]  /*c000*/  MOV R4, R29 ;  /* 0x0000001d00047202 */ /* 0x000fe20000000f00 */
[----:B------:R-:W-:Y:S01]  /*c010*/  IMAD.MOV.U32 R5, RZ, RZ, R24 ;  /* 0x000000ffff057224 */ /* 0x000fe200078e0018 */
[----:B------:R-:W-:Y:S01]  /*c020*/  BSSY B1, `(.L_x_2330) ;  /* 0x0000019000017945 */ /* 0x000fe20003800000 */
        /* <DEDUP_REMOVED lines=8> */
[----:B------:R-:W-:-:S02]  /*c0b0*/  IMAD.MOV.U32 R6, RZ, RZ, R41 ;  /* 0x000000ffff067224 */ /* 0x000fc400078e0029 */
[----:B------:R-:W-:-:S03]  /*c0c0*/  IMAD.MOV.U32 R4, RZ, RZ, R38 ;  /* 0x000000ffff047224 */ /* 0x000fc600078e0026 */
        /* <DEDUP_REMOVED lines=11> */
[----:B------:R-:W-:Y:S02]  /*c180*/  PRMT R12, R6, 0x5410, R7 ;  /* 0x00005410060c7816 */ /* 0x000fe40000000007 */
[----:B------:R-:W-:Y:S01]  /*c190*/  MOV R5, R9 ;  /* 0x0000000900057202 */ /* 0x000fe20000000f00 */
[----:B0-----:R-:W-:Y:S06]  /*c1a0*/  @!P2 BRA `(.L_x_2331) ;  /* 0x000001ec0088a947 */ /* 0x001fec0003800000 */
.L_x_2566:
[----:B------:R-:W-:Y:S05]  /*c1b0*/  BSYNC B1 ;  /* 0x0000000000017941 */ /* 0x000fea0003800000 */
.L_x_2330:
[----:B------:R-:W-:Y:S01]  /*c1c0*/  BSSY B1, `(.L_x_2332) ;  /* 0x000011b000017945 */ /* 0x000fe20003800000 */
[----:B0-----:R-:W-:-:S03]  /*c1d0*/  PRMT R3, R4, 0x5410, R5 ;  /* 0x0000541004037816 */ /* 0x001fc60000000005 */
[----:B------:R-:W-:Y:S05]  /*c1e0*/  @P0 BRA `(.L_x_2333) ;  /* 0x0000001000600947 */ /* 0x000fea0003800000 */
[----:B------:R-:W0:Y:S01]  /*c1f0*/  LDC R5, c[0x0][0x3d4] ;  /* 0x0000f500ff057b82 */ /* 0x000e220000000800 */
[C---:B------:R-:W-:Y:S01]  /*c200*/  VIADD R6, R16.reuse, 0x20 ;  /* 0x0000002010067836 */ /* 0x040fe20000000000 */
[----:B------:R-:W-:Y:S01]  /*c210*/  BSSY B2, `(.L_x_2334) ;  /* 0x0000036000027945 */ /* 0x000fe20003800000 */
[C---:B------:R-:W-:Y:S02]  /*c220*/  VIADD R4, R16.reuse, 0x10 ;  /* 0x0000001010047836 */ /* 0x040fe40000000000 */
[C---:B------:R-:W-:Y:S01]  /*c230*/  VIADD R86, R16.reuse, 0x30 ;  /* 0x0000003010567836 */ /* 0x040fe20000000000 */
[-C--:B0-----:R-:W-:Y:S02]  /*c240*/  ISETP.GE.AND P0, PT, R16, R5.reuse, PT ;  /* 0x000000051000720c */ /* 0x081fe40003f06270 */
[-C--:B------:R-:W-:Y:S01]  /*c250*/  ISETP.GE.AND P3, PT, R6, R5.reuse, PT ;  /* 0x000000050600720c */ /* 0x080fe20003f66270 */
[----:B------:R-:W-:Y:S01]  /*c260*/  VIADD R6, R16, 0x50 ;  /* 0x0000005010067836 */ /* 0x000fe20000000000 */
[----:B------:R-:W-:-:S02]  /*c270*/  ISETP.GE.AND P2, PT, R4, R5, PT ;  /* 0x000000050400720c */ /* 0x000fc40003f46270 */
[----:B------:R-:W-:Y:S02]  /*c280*/  IADD3 R4, R16, 0x40, RZ ;  /* 0x0000004010047810 */ /* 0x000fe40007ffe0ff */
[-C--:B------:R-:W-:Y:S02]  /*c290*/  ISETP.GE.AND P4, PT, R86, R5.reuse, PT ;  /* 0x000000055600720c */ /* 0x080fe40003f86270 */
[-C--:B------:R-:W-:Y:S02]  /*c2a0*/  ISETP.GE.AND P5, PT, R4, R5.reuse, PT ;  /* 0x000000050400720c */ /* 0x080fe40003fa6270 */
[----:B------:R-:W-:Y:S01]  /*c2b0*/  ISETP.GE.AND P6, PT, R6, R5, PT ;  /* 0x000000050600720c */ /* 0x000fe20003fc6270 */
[----:B------:R-:W-:-:S12]  /*c2c0*/  @P0 BRA `(.L_x_2335) ;  /* 0x0000000000a80947 */ /* 0x000fd80003800000 */
[----:B------:R-:W0:Y:S01]  /*c2d0*/  LDS.128 R4, [R56+0x15400] ;  /* 0x0154000038047984 */ /* 0x000e220000000c00 */
        /* <DEDUP_REMOVED lines=11> */
[C---:B------:R-:W-:Y:S01]  /*c390*/  FMUL.FTZ R89, R69.reuse, R88 ;  /* 0x0000005845597220 */ /* 0x040fe20000410000 */
[----:B------:R-:W-:Y:S01]  /*c3a0*/  FMUL.FTZ R69, R69, R86 ;  /* 0x0000005645457220 */ /* 0x000fe20000410000 */
[----:B------:R-:W-:Y:S02]  /*c3b0*/  HADD2.F32 R4, -RZ, R4.H1_H1 ;  /* 0x30000004ff047230 */ /* 0x000fe40000004100 */
[--C-:B------:R-:W-:Y:S02]  /*c3c0*/  HADD2.F32 R66, -RZ, R6.reuse.H0_H0 ;  /* 0x20000006ff427230 */ /* 0x100fe40000004100 */
[----:B------:R-:W-:Y:S01]  /*c3d0*/  FFMA.FTZ R88, R68, R88, R69 ;  /* 0x0000005844587223 */ /* 0x000fe20000010045 */
[----:B------:R-:W-:-:S02]  /*c3e0*/  HADD2.F32 R67, -RZ, R6.H1_H1 ;  /* 0x30000006ff437230 */ /* 0x000fc40000004100 */
[----:B------:R-:W-:Y:S01]  /*c3f0*/  FFMA.FTZ R89, R68, R86, -R89 ;  /* 0x0000005644597223 */ /* 0x000fe20000010859 */
[--C-:B------:R-:W-:Y:S02]  /*c400*/  HADD2.F32 R69, -RZ, R84.reuse.H0_H0 ;  /* 0x20000054ff457230 */ /* 0x100fe40000004100 */
[C---:B------:R-:W-:Y:S01]  /*c410*/  FMUL.FTZ R90, R4.reuse, R87 ;  /* 0x00000057045a7220 */ /* 0x040fe20000410000 */
[--C-:B------:R-:W-:Y:S02]  /*c420*/  HADD2.F32 R6, -RZ, R5.reuse.H0_H0 ;  /* 0x20000005ff067230 */ /* 0x100fe40000004100 */
[-C--:B------:R-:W-:Y:S01]  /*c430*/  FMUL.FTZ R86, R4, R85.reuse ;  /* 0x0000005504567220 */ /* 0x080fe20000410000 */
[----:B------:R-:W-:Y:S02]  /*c440*/  HADD2.F32 R84, -RZ, R84.H1_H1 ;  /* 0x30000054ff547230 */ /* 0x000fe40000004100 */
        /* <DEDUP_REMOVED lines=18> */
.L_x_2335:
[----:B------:R-:W-:Y:S05]  /*c570*/  BSYNC B2 ;  /* 0x0000000000027941 */ /* 0x000fea0003800000 */
.L_x_2334:
        /* <DEDUP_REMOVED lines=44> */
.L_x_2337:
[----:B------:R-:W-:Y:S05]  /*c840*/  BSYNC B2 ;  /* 0x0000000000027941 */ /* 0x000fea0003800000 */
.L_x_2336:
        /* <DEDUP_REMOVED lines=44> */
.L_x_2339:
[----:B------:R-:W-:Y:S05]  /*cb10*/  BSYNC B2 ;  /* 0x0000000000027941 */ /* 0x000fea0003800000 */
.L_x_2338:
[----:B------:R-:W-:Y:S04]  /*cb20*/  BSSY B2, `(.L_x_2340) ;  /* 0x000002c000027945 */ /* 0x000fe80003800000 */
[----:B------:R-:W-:Y:S05]  /*cb30*/  @P4 BRA `(.L_x_2341) ;  /* 0x0000000000a84947 */ /* 0x000fea0003800000 */
[----:B012---:R-:W0:Y:S01]  /*cb40*/  LDS.128 R4, [R10+0x4000] ;  /* 0x004000000a047984 */ /* 0x007e220000000c00 */
        /* <DEDUP_REMOVED lines=41> */
.L_x_2341:
[----:B------:R-:W-:Y:S05]  /*cde0*/  BSYNC B2 ;  /* 0x0000000000027941 */ /* 0x000fea0003800000 */
.L_x_2340:
[----:B------:R-:W-:Y:S04]  /*cdf0*/  BSSY B2, `(.L_x_2342) ;  /* 0x000002c000027945 */ /* 0x000fe80003800000 */
[----:B------:R-:W-:Y:S05]  /*ce00*/  @P5 BRA `(.L_x_2343) ;  /* 0x0000000000a85947 */ /* 0x000fea0003800000 */
[----:B0123--:R-:W0:Y:S01]  /*ce10*/  LDS.128 R4, [R56+0x1d400] ;  /* 0x01d4000038047984 */ /* 0x00fe220000000c00 */
        /* <DEDUP_REMOVED lines=41> */
.L_x_2343:
[----:B------:R-:W-:Y:S05]  /*d0b0*/  BSYNC B2 ;  /* 0x0000000000027941 */ /* 0x000fea0003800000 */
.L_x_2342:
        /* <DEDUP_REMOVED lines=43> */
.L_x_2333:
[----:B------:R-:W-:Y:S05]  /*d370*/  BSYNC B1 ;  /* 0x0000000000017941 */ /* 0x000fea0003800000 */
.L_x_2332:
        /* <DEDUP_REMOVED lines=57> */
.L_x_2346:
[----:B------:R-:W-:Y:S05]  /*d710*/  BSYNC B1 ;  /* 0x0000000000017941 */ /* 0x000fea0003800000 */
.L_x_2345:
        /* <DEDUP_REMOVED lines=44> */
.L_x_2348:
[----:B------:R-:W-:Y:S05]  /*d9e0*/  BSYNC B1 ;  /* 0x0000000000017941 */ /* 0x000fea0003800000 */
.L_x_2347:
[----:B------:R-:W-:Y:S04]  /*d9f0*/  BSSY B1, `(.L_x_2349) ;  /* 0x000002c000017945 */ /* 0x000fe80003800000 */
[----:B------:R-:W-:Y:S05]  /*da00*/  @P2 BRA `(.L_x_2350) ;  /* 0x0000000000a82947 */ /* 0x000fea0003800000 */
[----:B01----:R-:W0:Y:S01]  /*da10*/  LDS.128 R4, [R56+0x1b400] ;  /* 0x01b4000038047984 */ /* 0x003e220000000c00 */
        /* <DEDUP_REMOVED lines=41> */
.L_x_2350:
[----:B------:R-:W-:Y:S05]  /*dcb0*/  BSYNC B1 ;  /* 0x0000000000017941 */ /* 0x000fea0003800000 */
.L_x_2349:
[----:B------:R-:W-:Y:S04]  /*dcc0*/  BSSY B1, `(.L_x_2351) ;  /* 0x000002c000017945 */ /* 0x000fe80003800000 */
[----:B------:R-:W-:Y:S05]  /*dcd0*/  @P3 BRA `(.L_x_2352) ;  /* 0x0000000000a83947 */ /* 0x000fea0003800000 */
[----:B012---:R-:W0:Y:S01]  /*dce0*/  LDS.128 R4, [R10+0x6000] ;  /* 0x006000000a047984 */ /* 0x007e220000000c00 */
[----:B------:R-:W-:Y:S01]  /*dcf0*/  SHF.R.U32.HI R32, RZ, 0x10, R31 ;  /* 0x00000010ff207819 */ /* 0x000fe2000001161f */
[----:B------:R-:W-:Y:S01]  /*dd00*/  HADD2.F32 R33, -RZ, R13.H0_H0 ;  /* 0x2000000dff217230 */ /* 0x000fe20000004100 */
[----:B------:R-:W-:Y:S02]  /*dd10*/  SHF.R.U32.HI R34, RZ, 0x10, R29 ;  /* 0x00000010ff227819 */ /* 0x000fe4000001161d */
        /* <DEDUP_REMOVED lines=16> */
[----:B------:R-:W-:Y:S02]  /*de20*/  HADD2.F32 R6, -RZ, R5.H0_H0 ;  /* 0x20000005ff067230 */ /* 0x000fe40000004100 */
[C---:B------:R-:W-:Y:S01]  /*de30*/  FMUL.FTZ R30, R4.reuse, R33 ;  /* 0x00000021041e7220 */ /* 0x040fe20000410000 */
[----:B------:R-:W-:Y:S01]  /*de40*/  FMUL.FTZ R32, R4, R31 ;  /* 0x0000001f04207220 */ /* 0x000fe20000410000 */
[----:B------:R-:W-:Y:S02]  /*de50*/  HADD2.F32 R29, -RZ, R13.H1_H1 ;  /* 0x3000000dff1d7230 */ /* 0x000fe40000004100 */
[----:B------:R-:W-:Y:S01]  /*de60*/  FMUL.FTZ R34, R28, R14 ;  /* 0x0000000e1c227220 */ /* 0x000fe20000410000 */
[----:B------:R-:W-:-:S02]  /*de70*/  HADD2.F32 R5, -RZ, R5.H1_H1 ;  /* 0x30000005ff057230 */ /* 0x000fc40000004100 */
[C---:B------:R-:W-:Y:S01]  /*de80*/  FFMA.FTZ R33, R7.reuse, R33, R32 ;  /* 0x0000002107217223 */ /* 0x040fe20000010020 */
[----:B------:R-:W-:Y:S02]  /*de90*/  HADD2.F32 R13, -RZ, R37.H0_H0 ;  /* 0x20000025ff0d7230 */ /* 0x000fe40000004100 */
[----:B------:R-:W-:Y:S01]  /*dea0*/  FFMA.FTZ R30, R7, R31, -R30 ;  /* 0x0000001f071e7223 */ /* 0x000fe2000001081e */
        /* <DEDUP_REMOVED lines=13> */
.L_x_2352:
[----:B------:R-:W-:Y:S05]  /*df80*/  BSYNC B1 ;  /* 0x0000000000017941 */ /* 0x000fea0003800000 */
.L_x_2351:
[----:B------:R-:W-:Y:S04]  /*df90*/  BSSY B1, `(.L_x_2353) ;  /* 0x000002c000017945 */ /* 0x000fe80003800000 */
[----:B------:R-:W-:Y:S05]  /*dfa0*/  @P4 BRA `(.L_x_2354) ;  /* 0x0000000000a84947 */ /* 0x000fea0003800000 */
[----:B0123--:R-:W0:Y:S01]  /*dfb0*/  LDS.128 R4, [R56+0x1f400] ;  /* 0x01f4000038047984 */ /* 0x00fe220000000c00 */
[--C-:B------:R-:W-:Y:S02]  /*dfc0*/  SHF.R.U64 R32, R26, 0x10, R27.reuse ;  /* 0x000000101a207819 */ /* 0x100fe4000000121b */
[----:B------:R-:W-:Y:S01]  /*dfd0*/  SHF.R.U32.HI R26, RZ, 0x10, R27 ;  /* 0x00000010ff1a7819 */ /* 0x000fe2000001161b */
[----:B------:R-:W-:Y:S01]  /*dfe0*/  HADD2.F32 R27, -RZ, R11.H0_H0 ;  /* 0x2000000bff1b7230 */ /* 0x000fe20000004100 */
        /* <DEDUP_REMOVED lines=20> */
[C---:B------:R-:W-:Y:S01]  /*e130*/  FMUL.FTZ R28, R14.reuse, R12 ;  /* 0x0000000c0e1c7220 */ /* 0x040fe20000410000 */
[----:B------:R-:W-:Y:S02]  /*e140*/  HADD2.F32 R5, -RZ, R5.H1_H1 ;  /* 0x30000005ff057230 */ /* 0x000fe40000004100 */
[C---:B------:R-:W-:Y:S01]  /*e150*/  FFMA.FTZ R27, R7.reuse, R27, R26 ;  /* 0x0000001b071b7223 */ /* 0x040fe2000001001a */
[----:B------:R-:W-:Y:S02]  /*e160*/  HADD2.F32 R11, -RZ, R31.H0_H0 ;  /* 0x2000001fff0b7230 */ /* 0x000fe40000004100 */
[----:B------:R-:W-:Y:S01]  /*e170*/  FFMA.FTZ R24, R7, R25, -R24 ;  /* 0x0000001907187223 */ /* 0x000fe20000010818 */
[----:B------:R-:W-:Y:S02]  /*e180*/  HADD2.F32 R4, -RZ, R32.H0_H0 ;  /* 0x20000020ff047230 */ /* 0x000fe40000004100 */
[----:B------:R-:W-:Y:S01]  /*e190*/  FMUL.FTZ R26, R14, R15 ;  /* 0x0000000f0e1a7220 */ /* 0x000fe20000410000 */
[----:B------:R-:W-:-:S02]  /*e1a0*/  FMUL.FTZ R7, R5, R11 ;  /* 0x0000000b05077220 */ /* 0x000fc40000410000 */
        /* <DEDUP_REMOVED lines=8> */
[----:B------:R-:W-:-:S05]  /*e230*/  F2FP.F16.F32.PACK_AB R5, R14, R5 ;  /* 0x000000050e05723e */ /* 0x000fca00000000ff */
[----:B------:R4:W-:Y:S02]  /*e240*/  STS.128 [R56+0x1f400], R4 ;  /* 0x01f4000438007388 */ /* 0x0009e40000000c00 */
.L_x_2354:
[----:B------:R-:W-:Y:S05]  /*e250*/  BSYNC B1 ;  /* 0x0000000000017941 */ /* 0x000fea0003800000 */
.L_x_2353:
[----:B------:R-:W-:Y:S05]  /*e260*/  @P5 BRA `(.L_x_2344) ;  /* 0x00000034009c5947 */ /* 0x000fea0003800000 */
[----:B01234-:R-:W0:Y:S01]  /*e270*/  LDS.128 R4, [R10+0xa000] ;  /* 0x00a000000a047984 */ /* 0x01fe220000000c00 */
        /* <DEDUP_REMOVED lines=27> */
[C---:B------:R-:W-:Y:S01]  /*e430*/  FMUL.FTZ R14, R9.reuse, R3 ;  /* 0x00000003090e7220 */ /* 0x040fe20000410000 */
[----:B------:R-:W-:Y:S02]  /*e440*/  HADD2.F32 R0, -RZ, R26.H0_H0 ;  /* 0x2000001aff007230 */ /* 0x000fe40000004100 */
[-C--:B------:R-:W-:Y:S01]  /*e450*/  FMUL.FTZ R13, R9, R11.reuse ;  /* 0x0000000b090d7220 */ /* 0x080fe20000410000 */
[C---:B------:R-:W-:Y:S01]  /*e460*/  FMUL.FTZ R7, R5.reuse, R4 ;  /* 0x0000000405077220 */ /* 0x040fe20000410000 */
[C---:B------:R-:W-:Y:S01]  /*e470*/  FFMA.FTZ R14, R8.reuse, R11, R14 ;  /* 0x0000000b080e7223 */ /* 0x040fe2000001000e */
[-C--:B------:R-:W-:Y:S01]  /*e480*/  FMUL.FTZ R9, R5, R0.reuse ;  /* 0x0000000005097220 */ /* 0x080fe20000410000 */
[----:B------:R-:W-:Y:S01]  /*e490*/  FFMA.FTZ R13, R8, R3, -R13 ;  /* 0x00000003080d7223 */ /* 0x000fe2000001080d */
[C---:B------:R-:W-:Y:S01]  /*e4a0*/  FFMA.FTZ R5, R6.reuse, R0, -R7 ;  /* 0x0000000006057223 */ /* 0x040fe20000010807 */
[----:B------:R-:W-:Y:S01]  /*e4b0*/  F2FP.F16.F32.PACK_AB R7, R21, R24 ;  /* 0x000000181507723e */ /* 0x000fe200000000ff */
[----:B------:R-:W-:Y:S01]  /*e4c0*/  FFMA.FTZ R0, R6, R4, R9 ;  /* 0x0000000406007223 */ /* 0x000fe20000010009 */
[----:B------:R-:W-:-:S02]  /*e4d0*/  F2FP.F16.F32.PACK_AB R4, R15, R12 ;  /* 0x0000000c0f04723e */ /* 0x000fc400000000ff */
[----:B------:R-:W-:Y:S02]  /*e4e0*/  F2FP.F16.F32.PACK_AB R6, R14, R13 ;  /* 0x0000000d0e06723e */ /* 0x000fe400000000ff */
[----:B------:R-:W-:-:S05]  /*e4f0*/  F2FP.F16.F32.PACK_AB R5, R0, R5 ;  /* 0x000000050005723e */ /* 0x000fca00000000ff */
[----:B------:R0:W-:Y:S01]  /*e500*/  STS.128 [R10+0xa000], R4 ;  /* 0x00a000040a007388 */ /* 0x0001e20000000c00 */
[----:B------:R-:W-:Y:S05]  /*e510*/  BRA `(.L_x_2344) ;  /* 0x0000003000f07947 */ /* 0x000fea0003800000 */
.L_x_2317:
        /* <DEDUP_REMOVED lines=64> */
.L_x_2356:
[----:B------:R-:W-:Y:S05]  /*e920*/  BSYNC B1 ;  /* 0x0000000000017941 */ /* 0x000fea0003800000 */
.L_x_2355:
[----:B------:R-:W-:Y:S01]  /*e930*/  BSSY B1, `(.L_x_2357) ;  /* 0x0000026000017945 */ /* 0x000fe20003800000 */
[----:B-----5:R-:W-:Y:S01]  /*e940*/  IMAD.MOV.U32 R70, RZ, RZ, R4 ;  /* 0x000000ffff467224 */ /* 0x020fe200078e0004 */
[----:B0-----:R-:W-:Y:S01]  /*e950*/  CS2R R66, SRZ ;  /* 0x0000000000427805 */ /* 0x001fe2000001ff00 */
[----:B------:R-:W-:Y:S02]  /*e960*/  IMAD.MOV.U32 R71, RZ, RZ, R5 ;  /* 0x000000ffff477224 */ /* 0x000fe400078e0005 */
[----:B------:R-:W-:Y:S01]  /*e970*/  IMAD.MOV.U32 R72, RZ, RZ, R6 ;  /* 0x000000ffff487224 */ /* 0x000fe200078e0006 */
[----:B------:R-:W-:Y:S06]  /*e980*/  @P1 BRA `(.L_x_2358) ;  /* 0x0000000000801947 */ /* 0x000fec0003800000 */
[----:B------:R-:W-:Y:S01]  /*e990*/  IADD3 R77, P2, P3, R68, R77, R85 ;  /* 0x0000004d444d7210 */ /* 0x000fe20007b5e055 */
[----:B------:R-:W-:Y:S01]  /*e9a0*/  ULDC.64 UR4, c[0x0][0x3c8] ;  /* 0x0000f20000047ab9 */ /* 0x000fe20000000a00 */
[----:B------:R-:W-:Y:S01]  /*e9b0*/  IADD3 R76, P4, P5, R69, R76, R86 ;  /* 0x0000004c454c7210 */ /* 0x000fe20007d9e056 */
[----:B------:R-:W-:Y:S01]  /*e9c0*/  ULDC.64 UR6, c[0x0][0x3e0] ;  /* 0x0000f80000067ab9 */ /* 0x000fe20000000a00 */
[----:B------:R-:W-:Y:S02]  /*e9d0*/  IADD3.X R0, R82, R75, R83, P2, P3 ;  /* 0x0000004b52007210 */ /* 0x000fe400017e6453 */
        /* <DEDUP_REMOVED lines=27> */
.L_x_2358:
[----:B------:R-:W-:Y:S05]  /*eb90*/  BSYNC B1 ;  /* 0x0000000000017941 */ /* 0x000fea0003800000 */
.L_x_2357:
[----:B------:R-:W-:Y:S01]  /*eba0*/  MOV R0, R7 ;  /* 0x0000000700007202 */ /* 0x000fe20000000f00 */
[----:B------:R-:W-:Y:S01]  /*ebb0*/  IMAD.MOV.U32 R3, RZ, RZ, R24 ;  /* 0x000000ffff037224 */ /* 0x000fe200078e0018 */
[----:B------:R-:W-:Y:S01]  /*ebc0*/  ISETP.NE.AND P2, PT, R73, 0x1, PT ;  /* 0x000000014900780c */ /* 0x000fe20003f45270 */
[----:B0-----:R-:W-:Y:S01]  /*ebd0*/  IMAD.MOV.U32 R20, RZ, RZ, R25 ;  /* 0x000000ffff147224 */ /* 0x001fe200078e0019 */
        /* <DEDUP_REMOVED lines=9> */
[----:B-----5:R-:W-:Y:S01]  /*ec70*/  IMAD.MOV.U32 R71, RZ, RZ, R43 ;  /* 0x000000ffff477224 */ /* 0x020fe200078e002b */
[----:B------:R-:W-:Y:S01]  /*ec80*/  PRMT R82, R0, 0x5410, R3 ;  /* 0x0000541000527816 */ /* 0x000fe20000000003 */
[----:B------:R-:W-:Y:S01]  /*ec90*/  IMAD.MOV.U32 R0, RZ, RZ, R28 ;  /* 0x000000ffff007224 */ /* 0x000fe200078e001c */
[----:B------:R-:W0:Y:S01]  /*eca0*/  @P2 LDC R21, c[0x0][0x430] ;  /* 0x00010c00ff152b82 */ /* 0x000e220000000800 */
[----:B------:R-:W-:Y:S01]  /*ecb0*/  IMAD.MOV.U32 R3, RZ, RZ, R30 ;  /* 0x000000ffff037224 */ /* 0x000fe200078e001e */
[----:B------:R-:W-:Y:S01]  /*ecc0*/  PRMT R88, R88, 0x5410, R72 ;  /* 0x0000541058587816 */ /* 0x000fe20000000048 */
[----:B------:R-:W-:Y:S01]  /*ecd0*/  ULDC.64 UR4, c[0x0][0x3c8] ;  /* 0x0000f20000047ab9 */ /* 0x000fe20000000a00 */
[----:B------:R-:W-:Y:S01]  /*ece0*/  PRMT R74, R0, 0x5410, R20 ;  /* 0x00005410004a7816 */ /* 0x000fe20000000014 */
[----:B------:R-:W-:Y:S01]  /*ecf0*/  IMAD.MOV.U32 R20, RZ, RZ, R32 ;  /* 0x000000ffff147224 */ /* 0x000fe200078e0020 */
[----:B------:R-:W-:Y:S01]  /*ed00*/  PRMT R75, R3, 0x7610, R75 ;  /* 0x00007610034b7816 */ /* 0x000fe2000000004b */
[----:B------:R-:W-:Y:S01]  /*ed10*/  ULDC.64 UR6, c[0x0][0x3e0] ;  /* 0x0000f80000067ab9 */ /* 0x000fe20000000a00 */
[----:B------:R-:W1:Y:S01]  /*ed20*/  @P2 LDC R0, c[0x0][0x42c] ;  /* 0x00010b00ff002b82 */ /* 0x000e620000000800 */
[----:B------:R-:W-:-:S02]  /*ed30*/  MOV R3, R31 ;  /* 0x0000001f00037202 */ /* 0x000fc40000000f00 */
[----:B------:R-:W-:Y:S02]  /*ed40*/  PRMT R89, R89, 0x5410, R20 ;  /* 0x0000541059597816 */ /* 0x000fe40000000014 */
[----:B------:R-:W-:Y:S01]  /*ed50*/  PRMT R75, R75, 0x5410, R3 ;  /* 0x000054104b4b7816 */ /* 0x000fe20000000003 */
[----:B------:R-:W-:Y:S01]  /*ed60*/  IMAD.MOV.U32 R3, RZ, RZ, R34 ;  /* 0x000000ffff037224 */ /* 0x000fe200078e0022 */
[----:B------:R-:W-:Y:S01]  /*ed70*/  PRMT R90, R90, 0x5410, R68 ;  /* 0x000054105a5a7816 */ /* 0x000fe20000000044 */
[----:B------:R-:W-:Y:S01]  /*ed80*/  IMAD.MOV.U32 R68, RZ, RZ, R36 ;  /* 0x000000ffff447224 */ /* 0x000fe200078e0024 */
[----:B------:R-:W-:Y:S02]  /*ed90*/  MOV R20, R35 ;  /* 0x0000002300147202 */ /* 0x000fe40000000f00 */
[----:B------:R-:W-:Y:S01]  /*eda0*/  PRMT R88, R3, 0x7610, R88 ;  /* 0x0000761003587816 */ /* 0x000fe20000000058 */
[----:B------:R-:W-:Y:S01]  /*edb0*/  IMAD R3, R213, 0x80, R204 ;  /* 0x00000080d5037824 */ /* 0x000fe200078e02cc */
[----:B------:R-:W-:Y:S01]  /*edc0*/  PRMT R87, R87, 0x5410, R20 ;  /* 0x0000541057577816 */ /* 0x000fe20000000014 */
[----:B------:R-:W-:Y:S01]  /*edd0*/  IMAD.MOV.U32 R20, RZ, RZ, R37 ;  /* 0x000000ffff147224 */ /* 0x000fe200078e0025 */
[----:B------:R-:W-:Y:S01]  /*ede0*/  PRMT R83, R68, 0x7610, R83 ;  /* 0x0000761044537816 */ /* 0x000fe20000000053 */
[----:B------:R-:W-:Y:S01]  /*edf0*/  IMAD.MOV.U32 R68, RZ, RZ, R38 ;  /* 0x000000ffff447224 */ /* 0x000fe200078e0026 */
[----:B------:R-:W-:-:S02]  /*ee00*/  LEA R3, R234, R3, 0x6 ;  /* 0x00000003ea037211 */ /* 0x000fc400078e30ff */
[----:B------:R-:W-:Y:S01]  /*ee10*/  PRMT R83, R83, 0x5410, R20 ;  /* 0x0000541053537816 */ /* 0x000fe20000000014 */
[----:B------:R-:W-:Y:S01]  /*ee20*/  IMAD.MOV.U32 R20, RZ, RZ, R60 ;  /* 0x000000ffff147224 */ /* 0x000fe200078e003c */
[----:B------:R-:W-:Y:S01]  /*ee30*/  PRMT R84, R68, 0x5410, R69 ;  /* 0x0000541044547816 */ /* 0x000fe20000000045 */
[----:B------:R-:W-:Y:S02]  /*ee40*/  IMAD.MOV.U32 R68, RZ, RZ, R62 ;  /* 0x000000ffff447224 */ /* 0x000fe400078e003e */
[----:B-1----:R-:W-:Y:S01]  /*ee50*/  @P2 IMAD.HI.U32 R0, R3, R0, RZ ;  /* 0x0000000003002227 */ /* 0x002fe200078e00ff */
[----:B------:R-:W-:Y:S02]  /*ee60*/  PRMT R76, R20, 0x7610, R76 ;  /* 0x00007610144c7816 */ /* 0x000fe4000000004c */
[----:B------:R-:W-:Y:S01]  /*ee70*/  MOV R20, R61 ;  /* 0x0000003d00147202 */ /* 0x000fe20000000f00 */
[----:B------:R-:W-:Y:S01]  /*ee80*/  IMAD.MOV.U32 R69, RZ, RZ, R63 ;  /* 0x000000ffff457224 */ /* 0x000fe200078e003f */
[----:B0-----:R-:W-:Y:S01]  /*ee90*/  @P2 SHF.R.U32.HI R3, RZ, R21, R0 ;  /* 0x00000015ff032219 */ /* 0x001fe20000011600 */
[----:B------:R-:W-:Y:S01]  /*eea0*/  IMAD.MOV.U32 R0, RZ, RZ, R40 ;  /* 0x000000ffff007224 */ /* 0x000fe200078e0028 */
[----:B------:R-:W-:-:S02]  /*eeb0*/  PRMT R76, R76, 0x5410, R20 ;  /* 0x000054104c4c7816 */ /* 0x000fc40000000014 */
[----:B------:R-:W-:Y:S01]  /*eec0*/  PRMT R78, R68, 0x5410, R69 ;  /* 0x00005410444e7816 */ /* 0x000fe20000000045 */
[----:B------:R-:W-:Y:S01]  /*eed0*/  IMAD.MOV.U32 R68, RZ, RZ, R42 ;  /* 0x000000ffff447224 */ /* 0x000fe200078e002a */
[----:B------:R-:W-:Y:S01]  /*eee0*/  SHF.R.S32.HI R21, RZ, 0x1f, R3 ;  /* 0x0000001fff157819 */ /* 0x000fe20000011403 */
[----:B------:R-:W-:Y:S01]  /*eef0*/  IMAD.WIDE.U32 R10, R3, R14, R10 ;  /* 0x0000000e030a7225 */ /* 0x000fe200078e000a */
[----:B------:R-:W-:Y:S02]  /*ef00*/  MOV R20, R41 ;  /* 0x0000002900147202 */ /* 0x000fe40000000f00 */
[----:B------:R-:W-:Y:S01]  /*ef10*/  PRMT R70, R68, 0x5410, R71 ;  /* 0x0000541044467816 */ /* 0x000fe20000000047 */
[C---:B------:R-:W-:Y:S01]  /*ef20*/  IMAD R68, R21.reuse, R12, RZ ;  /* 0x0000000c15447224 */ /* 0x040fe200078e02ff */
[----:B------:R-:W-:Y:S01]  /*ef30*/  PRMT R69, R0, 0x5410, R20 ;  /* 0x0000541000457816 */ /* 0x000fe20000000014 */
[----:B------:R-:W-:Y:S02]  /*ef40*/  IMAD R0, R21, R14, RZ ;  /* 0x0000000e15007224 */ /* 0x000fe400078e02ff */
[----:B------:R-:W-:Y:S01]  /*ef50*/  IMAD.WIDE.U32 R20, R3, R12, R8 ;  /* 0x0000000c03147225 */ /* 0x000fe200078e0008 */
[----:B------:R-:W-:Y:S01]  /*ef60*/  LEA R8, P2, R10, UR4, 0x1 ;  /* 0x000000040a087c11 */ /* 0x000fe2000f8408ff */
[----:B------:R-:W-:-:S02]  /*ef70*/  UMOV UR4, 0xffffffff ;  /* 0xffffffff00047882 */ /* 0x000fc40000000000 */
[C---:B------:R-:W-:Y:S01]  /*ef80*/  IMAD R9, R3.reuse, R15, R0 ;  /* 0x0000000f03097224 */ /* 0x040fe200078e0200 */
[----:B------:R-:W-:Y:S01]  /*ef90*/  LEA R0, P3, R20, UR6, 0x1 ;  /* 0x0000000614007c11 */ /* 0x000fe2000f8608ff */
[----:B------:R-:W-:Y:S01]  /*efa0*/  IMAD R3, R3, R13, R68 ;  /* 0x0000000d03037224 */ /* 0x000fe200078e0244 */
[----:B------:R-:W-:Y:S01]  /*efb0*/  MOV R13, R45 ;  /* 0x0000002d000d7202 */ /* 0x000fe20000000f00 */
[----:B------:R-:W-:Y:S02]  /*efc0*/  IMAD.IADD R9, R11, 0x1, R9 ;  /* 0x000000010b097824 */ /* 0x000fe400078e0209 */
[----:B------:R-:W-:Y:S02]  /*efd0*/  IMAD.IADD R3, R21, 0x1, R3 ;  /* 0x0000000115037824 */ /* 0x000fe400078e0203 */
[----:B------:R-:W-:Y:S01]  /*efe0*/  IMAD.MOV.U32 R12, RZ, RZ, R44 ;  /* 0x000000ffff0c7224 */ /* 0x000fe200078e002c */
[----:B------:R-:W-:Y:S02]  /*eff0*/  LEA.HI.X R9, R10, UR5, R9, 0x1, P2 ;  /* 0x000000050a097c11 */ /* 0x000fe400090f0c09 */
[----:B------:R-:W-:-:S02]  /*f000*/  LEA.HI.X R3, R20, UR7, R3, 0x1, P3 ;  /* 0x0000000714037c11 */ /* 0x000fc400098f0c03 */
[----:B------:R-:W-:Y:S02]  /*f010*/  PRMT R68, R12, 0x5410, R13 ;  /* 0x000054100c447816 */ /* 0x000fe4000000000d */
[----:B------:R-:W-:Y:S01]  /*f020*/  LEA.HI R10, R230, R230, RZ, 0x1 ;  /* 0x000000e6e60a7211 */ /* 0x000fe200078f08ff */
[----:B------:R-:W-:Y:S06]  /*f030*/  BRA.DIV UR4, `(.L_x_2359) ;  /* 0x000001be04f87947 */ /* 0x000fec000b800000 */
.L_x_2569:
[----:B------:R-:W-:-:S03]  /*f040*/  UMOV UR4, 0xffffffff ;  /* 0xffffffff00047882 */ /* 0x000fc60000000000 */
[----:B------:R-:W-:Y:S05]  /*f050*/  BRA.DIV UR4, `(.L_x_2360) ;  /* 0x000001c204187947 */ /* 0x000fea000b800000 */
.L_x_2572:
[----:B------:R-:W-:-:S03]  /*f060*/  UMOV UR4, 0xffffffff ;  /* 0xffffffff00047882 */ /* 0x000fc60000000000 */
[----:B------:R-:W-:Y:S05]  /*f070*/  BRA.DIV UR4, `(.L_x_2361) ;  /* 0x000001c204387947 */ /* 0x000fea000b800000 */
.L_x_2575:
[----:B------:R-:W-:-:S03]  /*f080*/  UMOV UR4, 0xffffffff ;  /* 0xffffffff00047882 */ /* 0x000fc60000000000 */
[----:B------:R-:W-:Y:S05]  /*f090*/  BRA.DIV UR4, `(.L_x_2362) ;  /* 0x000001c204587947 */ /* 0x000fea000b800000 */
.L_x_2578:
[----:B------:R-:W-:-:S03]  /*f0a0*/  UMOV UR4, 0xffffffff ;  /* 0xffffffff00047882 */ /* 0x000fc60000000000 */
[----:B------:R-:W-:Y:S05]  /*f0b0*/  BRA.DIV UR4, `(.L_x_2363) ;  /* 0x000001c204787947 */ /* 0x000fea000b800000 */
.L_x_2581:
[----:B------:R-:W-:Y:S01]  /*f0c0*/  UMOV UR4, 0xffffffff ;  /* 0xffffffff00047882 */ /* 0x000fe20000000000 */
[----:B------:R-:W-:Y:S02]  /*f0d0*/  LOP3.LUT R9, R10, 0xfffffffe, RZ, 0xc0, !PT ;  /* 0xfffffffe0a097812 */ /* 0x000fe400078ec0ff */
[----:B------:R-:W-:Y:S05]  /*f0e0*/  BRA.DIV UR4, `(.L_x_2364) ;  /* 0x000001c204947947 */ /* 0x000fea000b800000 */
.L_x_2584:
[----:B------:R-:W-:Y:S01]  /*f0f0*/  UMOV UR4, 0xffffffff ;  /* 0xffffffff00047882 */ /* 0x000fe20000000000 */
[----:B------:R-:W-:Y:S02]  /*f100*/  IMAD.IADD R9, R230, 0x1, -R9 ;  /* 0x00000001e6097824 */ /* 0x000fe400078e0a09 */
[----:B------:R-:W-:Y:S05]  /*f110*/  BRA.DIV UR4, `(.L_x_2365) ;  /* 0x000001c204b07947 */ /* 0x000fea000b800000 */
.L_x_2587:
[----:B------:R-:W-:Y:S01]  /*f120*/  UMOV UR4, 0xffffffff ;  /* 0xffffffff00047882 */ /* 0x000fe20000000000 */
[----:B------:R-:W-:Y:S02]  /*f130*/  SHF.L.U32 R9, R9, 0x1f, RZ ;  /* 0x0000001f09097819 */ /* 0x000fe400000006ff */
[----:B------:R-:W-:Y:S05]  /*f140*/  BRA.DIV UR4, `(.L_x_2366) ;  /* 0x000001c204cc7947 */ /* 0x000fea000b800000 */
.L_x_2590:
        /* <DEDUP_REMOVED lines=29> */
.L_x_2591:
[----:B------:R-:W-:Y:S05]  /*f320*/  BSYNC B1 ;  /* 0x0000000000017941 */ /* 0x000fea0003800000 */
.L_x_2367:
        /* <DEDUP_REMOVED lines=17> */
[----:B------:R-:W-:Y:S01]  /*f440*/  LOP3.LUT R9, R211, 0x38, R12, 0xf8, !PT ;  /* 0x00000038d3097812 */ /* 0x000fe200078ef80c */
[----:B------:R-:W-:Y:S01]  /*f450*/  IMAD.IADD R85, R217, 0x1, R8 ;  /* 0x00000001d9557824 */ /* 0x000fe200078e0208 */
[----:B------:R-:W-:-:S02]  /*f460*/  SHF.L.U32 R11, R11, 0xa, RZ ;  /* 0x0000000a0b0b7819 */ /* 0x000fc400000006ff */
[----:B------:R-:W-:Y:S01]  /*f470*/  LOP3.LUT R13, R9, R216, RZ, 0x3c, !PT ;  /* 0x000000d8090d7212 */ /* 0x000fe200078e3cff */
[--C-:B------:R-:W-:Y:S01]  /*f480*/  IMAD R85, R85, 0x2, R18.reuse ;  /* 0x0000000255557824 */ /* 0x100fe200078e0212 */
[----:B------:R-:W-:Y:S02]  /*f490*/  LOP3.LUT R12, R11, 0x7fffe000, RZ, 0xc0, !PT ;  /* 0x7fffe0000b0c7812 */ /* 0x000fe400078ec0ff */
[----:B------:R-:W-:Y:S02]  /*f4a0*/  SHF.R.U64 R32, R32, 0x10, R33 ;  /* 0x0000001020207819 */ /* 0x000fe40000001221 */
[----:B------:R-:W-:Y:S01]  /*f4b0*/  IADD3 R13, R13, R12, R217 ;  /* 0x0000000c0d0d7210 */ /* 0x000fe20007ffe0d9 */
[----:B------:R-:W0:Y:S01]  /*f4c0*/  LDS.128 R8, [R85+0x15400] ;  /* 0x0154000055087984 */ /* 0x000e220000000c00 */
[----:B------:R-:W-:Y:S02]  /*f4d0*/  SHF.R.U32.HI R91, RZ, 0x10, R33 ;  /* 0x00000010ff5b7819 */ /* 0x000fe40000011621 */
[--C-:B------:R-:W-:Y:S01]  /*f4e0*/  SHF.R.U32.HI R93, RZ, 0x10, R5.reuse ;  /* 0x00000010ff5d7819 */ /* 0x100fe20000011605 */
[----:B------:R-:W-:Y:S01]  /*f4f0*/  IMAD R86, R13, 0x2, R18 ;  /* 0x000000020d567824 */ /* 0x000fe200078e0212 */
[----:B------:R-:W-:-:S02]  /*f500*/  SHF.R.U64 R100, R4, 0x10, R5 ;  /* 0x0000001004647819 */ /* 0x000fc40000001205 */
[--C-:B------:R-:W-:Y:S01]  /*f510*/  SHF.R.U64 R102, R34, 0x10, R35.reuse ;  /* 0x0000001022667819 */ /* 0x100fe20000001223 */
[----:B------:R-:W-:Y:S01]  /*f520*/  HADD2.F32 R93, -RZ, R93.H0_H0 ;  /* 0x2000005dff5d7230 */ /* 0x000fe20000004100 */
[----:B------:R-:W1:Y:S01]  /*f530*/  LDS.128 R12, [R86+0x15400] ;  /* 0x01540000560c7984 */ /* 0x000e620000000c00 */
[----:B------:R-:W-:Y:S02]  /*f540*/  SHF.R.U32.HI R101, RZ, 0x10, R35 ;  /* 0x00000010ff657819 */ /* 0x000fe40000011623 */
[--C-:B------:R-:W-:Y:S02]  /*f550*/  SHF.R.U64 R99, R6, 0x10, R7.reuse ;  /* 0x0000001006637819 */ /* 0x100fe40000001207 */
[----:B------:R-:W-:Y:S01]  /*f560*/  SHF.R.U32.HI R97, RZ, 0x10, R7 ;  /* 0x00000010ff617819 */ /* 0x000fe20000011607 */
[--C-:B0-----:R-:W-:Y:S02]  /*f570*/  HADD2.F32 R5, -RZ, R9.reuse.H0_H0 ;  /* 0x20000009ff057230 */ /* 0x101fe40000004100 */
[----:B------:R-:W-:-:S02]  /*f580*/  HADD2.F32 R9, -RZ, R9.H1_H1 ;  /* 0x30000009ff097230 */ /* 0x000fc40000004100 */
[----:B------:R-:W-:Y:S02]  /*f590*/  HADD2.F32 R4, -RZ, R8.H0_H0 ;  /* 0x20000008ff047230 */ /* 0x000fe40000004100 */
[----:B------:R-:W-:Y:S02]  /*f5a0*/  HADD2.F32 R6, -RZ, R10.H0_H0 ;  /* 0x2000000aff067230 */ /* 0x000fe40000004100 */
[----:B------:R-:W-:Y:S02]  /*f5b0*/  HADD2.F32 R7, -RZ, R11.H0_H0 ;  /* 0x2000000bff077230 */ /* 0x000fe40000004100 */
[--C-:B-1----:R-:W-:Y:S02]  /*f5c0*/  HADD2.F32 R33, -RZ, R13.reuse.H0_H0 ;  /* 0x2000000dff217230 */ /* 0x102fe40000004100 */
[----:B------:R-:W-:Y:S02]  /*f5d0*/  HADD2.F32 R34, -RZ, R13.H1_H1 ;  /* 0x3000000dff227230 */ /* 0x000fe40000004100 */
[----:B------:R-:W-:-:S02]  /*f5e0*/  HADD2.F32 R13, -RZ, R12.H0_H0 ;  /* 0x2000000cff0d7230 */ /* 0x000fc40000004100 */
[C---:B------:R-:W-:Y:S01]  /*f5f0*/  FMUL.FTZ R96, R33.reuse, R94 ;  /* 0x0000005e21607220 */ /* 0x040fe20000410000 */
[-C--:B------:R-:W-:Y:S01]  /*f600*/  FMUL.FTZ R98, R33, R92.reuse ;  /* 0x0000005c21627220 */ /* 0x080fe20000410000 */
[----:B------:R-:W-:Y:S02]  /*f610*/  HADD2.F32 R33, -RZ, R91.H0_H0 ;  /* 0x2000005bff217230 */ /* 0x000fe40000004100 */
[C---:B------:R-:W-:Y:S01]  /*f620*/  FFMA.FTZ R96, R5.reuse, R92, -R96 ;  /* 0x0000005c05607223 */ /* 0x040fe20000010860 */
[--C-:B------:R-:W-:Y:S02]  /*f630*/  HADD2.F32 R91, -RZ, R89.reuse.H0_H0 ;  /* 0x20000059ff5b7230 */ /* 0x100fe40000004100 */
[C---:B------:R-:W-:Y:S01]  /*f640*/  FMUL.FTZ R92, R34.reuse, R93 ;  /* 0x0000005d225c7220 */ /* 0x040fe20000410000 */
[----:B------:R-:W-:Y:S02]  /*f650*/  HADD2.F32 R89, -RZ, R89.H1_H1 ;  /* 0x30000059ff597230 */ /* 0x000fe40000004100 */
[----:B------:R-:W-:Y:S01]  /*f660*/  FFMA.FTZ R98, R5, R94, R98 ;  /* 0x0000005e05627223 */ /* 0x000fe20000010062 */
[-C--:B------:R-:W-:Y:S01]  /*f670*/  FMUL.FTZ R94, R34, R33.reuse ;  /* 0x00000021225e7220 */ /* 0x080fe20000410000 */
[----:B------:R-:W-:Y:S01]  /*f680*/  FFMA.FTZ R95, R9, R33, -R92 ;  /* 0x00000021095f7223 */ /* 0x000fe2000001085c */
[C---:B------:R-:W-:Y:S01]  /*f690*/  FMUL.FTZ R33, R13.reuse, R91 ;  /* 0x0000005b0d217220 */ /* 0x040fe20000410000 */
[----:B------:R-:W-:Y:S01]  /*f6a0*/  FMUL.FTZ R34, R13, R89 ;  /* 0x000000590d227220 */ /* 0x000fe20000410000 */
[----:B------:R-:W-:-:S02]  /*f6b0*/  HADD2.F32 R35, -RZ, R14.H0_H0 ;  /* 0x2000000eff237230 */ /* 0x000fc40000004100 */
[----:B------:R-:W-:Y:S01]  /*f6c0*/  FFMA.FTZ R93, R9, R93, R94 ;  /* 0x0000005d095d7223 */ /* 0x000fe2000001005e */
[--C-:B------:R-:W-:Y:S02]  /*f6d0*/  HADD2.F32 R5, -RZ, R88.reuse.H1_H1 ;  /* 0x30000058ff057230 */ /* 0x100fe40000004100 */
[C---:B------:R-:W-:Y:S01]  /*f6e0*/  FFMA.FTZ R33, R4.reuse, R89, -R33 ;  /* 0x0000005904217223 */ /* 0x040fe20000010821 */
[----:B------:R-:W-:Y:S02]  /*f6f0*/  HADD2.F32 R88, -RZ, R88.H0_H0 ;  /* 0x20000058ff587230 */ /* 0x000fe40000004100 */
[----:B------:R-:W-:Y:S01]  /*f700*/  FFMA.FTZ R91, R4, R91, R34 ;  /* 0x0000005b045b7223 */ /* 0x000fe20000010022 */
        /* <DEDUP_REMOVED lines=8> */
[----:B------:R-:W-:Y:S02]  /*f790*/  HADD2.F32 R88, -RZ, R97.H0_H0 ;  /* 0x20000061ff587230 */ /* 0x000fe40000004100 */
[----:B------:R-:W-:Y:S01]  /*f7a0*/  FMUL.FTZ R92, R90, R87 ;  /* 0x000000575a5c7220 */ /* 0x000fe20000410000 */
[----:B------:R-:W-:-:S02]  /*f7b0*/  HADD2.F32 R34, -RZ, R101.H0_H0 ;  /* 0x20000065ff227230 */ /* 0x000fc40000004100 */
[-C--:B------:R-:W-:Y:S01]  /*f7c0*/  FMUL.FTZ R90, R90, R4.reuse ;  /* 0x000000045a5a7220 */ /* 0x080fe20000410000 */
[----:B------:R-:W-:Y:S02]  /*f7d0*/  HADD2.F32 R11, -RZ, R11.H1_H1 ;  /* 0x3000000bff0b7230 */ /* 0x000fe40000004100 */
[----:B------:R-:W-:Y:S01]  /*f7e0*/  FFMA.FTZ R92, R7, R4, -R92 ;  /* 0x00000004075c7223 */ /* 0x000fe2000001085c */
[----:B------:R-:W-:Y:S02]  /*f7f0*/  HADD2.F32 R12, -RZ, R12.H1_H1 ;  /* 0x3000000cff0c7230 */ /* 0x000fe40000004100 */
[----:B------:R-:W-:Y:S01]  /*f800*/  FMUL.FTZ R6, R15, R88 ;  /* 0x000000580f067220 */ /* 0x000fe20000410000 */
[----:B------:R-:W-:Y:S02]  /*f810*/  HADD2.F32 R14, -RZ, R14.H1_H1 ;  /* 0x3000000eff0e7230 */ /* 0x000fe40000004100 */
[----:B------:R-:W-:Y:S01]  /*f820*/  FFMA.FTZ R90, R7, R87, R90 ;  /* 0x00000057075a7223 */ /* 0x000fe2000001005a */
[----:B------:R-:W-:Y:S01]  /*f830*/  FMUL.FTZ R4, R15, R34 ;  /* 0x000000220f047220 */ /* 0x000fe20000410000 */
[----:B------:R-:W-:-:S02]  /*f840*/  HADD2.F32 R9, -RZ, R100.H0_H0 ;  /* 0x20000064ff097230 */ /* 0x000fc40000004100 */
[C---:B------:R-:W-:Y:S01]  /*f850*/  FFMA.FTZ R87, R11.reuse, R34, -R6 ;  /* 0x000000220b577223 */ /* 0x040fe20000010806 */
[----:B------:R-:W-:Y:S02]  /*f860*/  HADD2.F32 R13, -RZ, R99.H0_H0 ;  /* 0x20000063ff0d7230 */ /* 0x000fe40000004100 */
[----:B------:R-:W-:Y:S01]  /*f870*/  FFMA.FTZ R97, R11, R88, R4 ;  /* 0x000000580b617223 */ /* 0x000fe20000010004 */
        /* <DEDUP_REMOVED lines=19> */
[----:B------:R-:W-:Y:S02]  /*f9b0*/  F2FP.F16.F32.PACK_AB R8, R8, R91 ;  /* 0x0000005b0808723e */ /* 0x000fe400000000ff */
[----:B------:R-:W-:-:S05]  /*f9c0*/  F2FP.F16.F32.PACK_AB R10, R10, R89 ;  /* 0x000000590a0a723e */ /* 0x000fca00000000ff */
[----:B------:R1:W-:Y:S02]  /*f9d0*/  STS.128 [R86+0x15400], R8 ;  /* 0x0154000856007388 */ /* 0x0003e40000000c00 */
.L_x_2372:
[----:B------:R-:W-:Y:S05]  /*f9e0*/  BSYNC B2 ;  /* 0x0000000000027941 */ /* 0x000fea0003800000 */
.L_x_2371:
[----:B------:R-:W-:Y:S04]  /*f9f0*/  BSSY B2, `(.L_x_2373) ;  /* 0x0000061000027945 */ /* 0x000fe80003800000 */
[----:B------:R-:W-:Y:S05]  /*fa00*/  @P2 BRA `(.L_x_2374) ;  /* 0x00000004007c2947 */ /* 0x000fea0003800000 */
[----:B------:R-:W2:Y:S01]  /*fa10*/  LDL R92, [R1+0x64] ;  /* 0x00006400015c7983 */ /* 0x000ea20000100800 */
[----:B-1----:R-:W-:Y:S01]  /*fa20*/  LEA.HI R4, R77, R236, RZ, 0x1d ;  /* 0x000000ec4d047211 */ /* 0x002fe200078fe8ff */
[----:B------:R-:W-:Y:S01]  /*fa30*/  HADD2.F32 R34, -RZ, R83.H1_H1 ;  /* 0x30000053ff227230 */ /* 0x000fe20000004100 */
[--C-:B------:R-:W-:Y:S02]  /*fa40*/  SHF.R.U64 R87, R24, 0x10, R25.reuse ;  /* 0x0000001018577819 */ /* 0x100fe40000001219 */
[----:B------:R-:W-:Y:S01]  /*fa50*/  SHF.R.S32.HI R5, RZ, 0x1f, R4 ;  /* 0x0000001fff057819 */ /* 0x000fe20000011404 */
[----:B------:R-:W-:Y:S01]  /*fa60*/  IMAD.SHL.U32 R6, R4, 0x8, RZ ;  /* 0x0000000804067824 */ /* 0x000fe200078e00ff */
[----:B------:R-:W-:Y:S02]  /*fa70*/  SHF.R.U32.HI R33, RZ, 0x10, R25 ;  /* 0x00000010ff217819 */ /* 0x000fe40000011619 */
[----:B------:R-:W-:Y:S02]  /*fa80*/  LEA.HI R4, R5, R4, RZ, 0x3 ;  /* 0x0000000405047211 */ /* 0x000fe400078f18ff */
[----:B------:R-:W-:Y:S01]  /*fa90*/  LOP3.LUT R5, R211, 0x38, R6, 0xf8, !PT ;  /* 0x00000038d3057812 */ /* 0x000fe200078ef806 */
[----:B------:R-:W-:Y:S01]  /*faa0*/  HADD2.F32 R33, -RZ, R33.H0_H0 ;  /* 0x20000021ff217230 */ /* 0x000fe20000004100 */
[----:B------:R-:W-:-:S02]  /*fab0*/  SHF.L.U32 R4, R4, 0xa, RZ ;  /* 0x0000000a04047819 */ /* 0x000fc400000006ff */
[----:B0-----:R-:W-:Y:S02]  /*fac0*/  LOP3.LUT R9, R5, R216, RZ, 0x3c, !PT ;  /* 0x000000d805097212 */ /* 0x001fe400078e3cff */
[----:B------:R-:W-:Y:S02]  /*fad0*/  LOP3.LUT R8, R4, 0x7fffe000, RZ, 0xc0, !PT ;  /* 0x7fffe00004087812 */ /* 0x000fe400078ec0ff */
[----:B------:R-:W-:Y:S01]  /*fae0*/  SHF.R.U64 R90, R38, 0x10, R39 ;  /* 0x00000010265a7819 */ /* 0x000fe20000001227 */
[----:B------:R-:W-:Y:S01]  /*faf0*/  HADD2.F32 R38, -RZ, R81.H1_H1 ;  /* 0x30000051ff267230 */ /* 0x000fe20000004100 */
[----:B------:R-:W-:Y:S02]  /*fb00*/  IADD3 R9, R9, R8, R217 ;  /* 0x0000000809097210 */ /* 0x000fe40007ffe0d9 */
[--C-:B------:R-:W-:Y:S02]  /*fb10*/  SHF.R.U64 R91, R36, 0x10, R37.reuse ;  /* 0x00000010245b7819 */ /* 0x100fe40000001225 */
[----:B------:R-:W-:Y:S01]  /*fb20*/  SHF.R.U32.HI R37, RZ, 0x10, R37 ;  /* 0x00000010ff257819 */ /* 0x000fe20000011625 */
[----:B------:R-:W-:Y:S01]  /*fb30*/  IMAD R12, R9, 0x2, R18 ;  /* 0x00000002090c7824 */ /* 0x000fe200078e0212 */
[----:B------:R-:W-:-:S02]  /*fb40*/  SHF.R.U64 R85, R26, 0x10, R27 ;  /* 0x000000101a557819 */ /* 0x000fc4000000121b */
[----:B------:R-:W-:Y:S02]  /*fb50*/  SHF.R.U32.HI R89, RZ, 0x10, R39 ;  /* 0x00000010ff597819 */ /* 0x000fe40000011627 */
[----:B------:R-:W0:Y:S01]  /*fb60*/  LDS.128 R8, [R12+0x15400] ;  /* 0x015400000c087984 */ /* 0x000e220000000c00 */
[----:B------:R-:W-:Y:S01]  /*fb70*/  SHF.R.U32.HI R39, RZ, 0x10, R27 ;  /* 0x00000010ff277819 */ /* 0x000fe2000001161b */
[--C-:B0-----:R-:W-:Y:S02]  /*fb80*/  HADD2.F32 R25, -RZ, R9.reuse.H0_H0 ;  /* 0x20000009ff197230 */ /* 0x101fe40000004100 */
[----:B------:R-:W-:Y:S02]  /*fb90*/  HADD2.F32 R26, -RZ, R9.H1_H1 ;  /* 0x30000009ff1a7230 */ /* 0x000fe40000004100 */
[----:B------:R-:W-:Y:S02]  /*fba0*/  HADD2.F32 R9, -RZ, R8.H0_H0 ;  /* 0x20000008ff097230 */ /* 0x000fe40000004100 */
[C---:B------:R-:W-:Y:S01]  /*fbb0*/  FMUL.FTZ R36, R25.reuse, R38 ;  /* 0x0000002619247220 */ /* 0x040fe20000410000 */
[----:B------:R-:W-:Y:S01]  /*fbc0*/  FMUL.FTZ R86, R25, R34 ;  /* 0x0000002219567220 */ /* 0x000fe20000410000 */
[----:B------:R-:W-:-:S02]  /*fbd0*/  HADD2.F32 R25, -RZ, R37.H0_H0 ;  /* 0x20000025ff197230 */ /* 0x000fc40000004100 */
[----:B------:R-:W-:Y:S01]  /*fbe0*/  FMUL.FTZ R37, R26, R33 ;  /* 0x000000211a257220 */ /* 0x000fe20000410000 */
[----:B------:R-:W-:Y:S02]  /*fbf0*/  HADD2.F32 R27, -RZ, R10.H0_H0 ;  /* 0x2000000aff1b7230 */ /* 0x000fe40000004100 */
[--C-:B------:R-:W-:Y:S02]  /*fc00*/  HADD2.F32 R32, -RZ, R11.reuse.H0_H0 ;  /* 0x2000000bff207230 */ /* 0x100fe40000004100 */
[----:B------:R-:W-:Y:S02]  /*fc10*/  HADD2.F32 R11, -RZ, R11.H1_H1 ;  /* 0x3000000bff0b7230 */ /* 0x000fe40000004100 */
[----:B------:R-:W-:Y:S02]  /*fc20*/  HADD2.F32 R8, -RZ, R8.H1_H1 ;  /* 0x30000008ff087230 */ /* 0x000fe40000004100 */
[----:B------:R-:W-:Y:S01]  /*fc30*/  HADD2.F32 R10, -RZ, R10.H1_H1 ;  /* 0x3000000aff0a7230 */ /* 0x000fe20000004100 */
[----:B--2---:R-:W0:Y:S02]  /*fc40*/  LDS.128 R4, [R92] ;  /* 0x000000005c047984 */ /* 0x004e240000000c00 */
[----:B0-----:R-:W-:-:S02]  /*fc50*/  HADD2.F32 R13, -RZ, R5.H0_H0 ;  /* 0x20000005ff0d7230 */ /* 0x001fc40000004100 */
[----:B------:R-:W-:Y:S02]  /*fc60*/  HADD2.F32 R14, -RZ, R5.H1_H1 ;  /* 0x30000005ff0e7230 */ /* 0x000fe40000004100 */
[----:B------:R-:W-:Y:S02]  /*fc70*/  HADD2.F32 R5, -RZ, R4.H0_H0 ;  /* 0x20000004ff057230 */ /* 0x000fe40000004100 */
[C---:B------:R-:W-:Y:S01]  /*fc80*/  FFMA.FTZ R35, R13.reuse, R34, -R36 ;  /* 0x000000220d237223 */ /* 0x040fe20000010824 */
[----:B------:R-:W-:Y:S02]  /*fc90*/  HADD2.F32 R36, -RZ, R81.H0_H0 ;  /* 0x20000051ff247230 */ /* 0x000fe40000004100 */
[----:B------:R-:W-:Y:S01]  /*fca0*/  FFMA.FTZ R86, R13, R38, R86 ;  /* 0x000000260d567223 */ /* 0x000fe20000010056 */
[----:B------:R-:W-:Y:S02]  /*fcb0*/  HADD2.F32 R34, -RZ, R83.H0_H0 ;  /* 0x20000053ff227230 */ /* 0x000fe40000004100 */
[----:B------:R-:W-:Y:S01]  /*fcc0*/  FMUL.FTZ R13, R26, R25 ;  /* 0x000000191a0d7220 */ /* 0x000fe20000410000 */
[----:B------:R-:W-:-:S02]  /*fcd0*/  HADD2.F32 R26, -RZ, R82.H0_H0 ;  /* 0x20000052ff1a7230 */ /* 0x000fc40000004100 */
[C---:B------:R-:W-:Y:S01]  /*fce0*/  FMUL.FTZ R38, R9.reuse, R36 ;  /* 0x0000002409267220 */ /* 0x040fe20000410000 */
[C---:B------:R-:W-:Y:S01]  /*fcf0*/  FFMA.FTZ R88, R14.reuse, R25, -R37 ;  /* 0x000000190e587223 */ /* 0x040fe20000010825 */
[-C--:B------:R-:W-:Y:S01]  /*fd00*/  FMUL.FTZ R9, R9, R34.reuse ;  /* 0x0000002209097220 */ /* 0x080fe20000410000 */
[----:B------:R-:W-:Y:S01]  /*fd10*/  FFMA.FTZ R33, R14, R33, R13 ;  /* 0x000000210e217223 */ /* 0x000fe2000001000d */
[----:B------:R-:W-:Y:S02]  /*fd20*/  HADD2.F32 R14, -RZ, R84.H0_H0 ;  /* 0x20000054ff0e7230 */ /* 0x000fe40000004100 */
[C---:B------:R-:W-:Y:S01]  /*fd30*/  FFMA.FTZ R38, R5.reuse, R34, -R38 ;  /* 0x0000002205267223 */ /* 0x040fe20000010826 */
[----:B------:R-:W-:Y:S01]  /*fd40*/  FFMA.FTZ R36, R5, R36, R9 ;  /* 0x0000002405247223 */ /* 0x000fe20000010009 */
[----:B------:R-:W-:Y:S02]  /*fd50*/  HADD2.F32 R15, -RZ, R6.H0_H0 ;  /* 0x20000006ff0f7230 */ /* 0x000fe40000004100 */
[----:B------:R-:W-:Y:S01]  /*fd60*/  FMUL.FTZ R34, R27, R26 ;  /* 0x0000001a1b227220 */ /* 0x000fe20000410000 */
[----:B------:R-:W-:-:S02]  /*fd70*/  HADD2.F32 R9, -RZ, R82.H1_H1 ;  /* 0x30000052ff097230 */ /* 0x000fc40000004100 */
[-C--:B------:R-:W-:Y:S01]  /*fd80*/  FMUL.FTZ R82, R27, R14.reuse ;  /* 0x0000000e1b527220 */ /* 0x080fe20000410000 */
[----:B------:R-:W-:Y:S02]  /*fd90*/  HADD2.F32 R5, -RZ, R84.H1_H1 ;  /* 0x30000054ff057230 */ /* 0x000fe40000004100 */
[----:B------:R-:W-:Y:S01]  /*fda0*/  FFMA.FTZ R27, R15, R14, -R34 ;  /* 0x0000000e0f1b7223 */ /* 0x000fe20000010822 */
[----:B------:R-:W-:Y:S02]  /*fdb0*/  HADD2.F32 R24, -RZ, R7.H0_H0 ;  /* 0x20000007ff187230 */ /* 0x000fe40000004100 */
[C---:B------:R-:W-:Y:S01]  /*fdc0*/  FMUL.FTZ R13, R32.reuse, R9 ;  /* 0x00000009200d7220 */ /* 0x040fe20000410000 */
[----:B------:R-:W-:Y:S02]  /*fdd0*/  HADD2.F32 R34, -RZ, R39.H0_H0 ;  /* 0x20000027ff227230 */ /* 0x000fe40000004100 */
[----:B------:R-:W-:Y:S01]  /*fde0*/  FMUL.FTZ R32, R32, R5 ;  /* 0x0000000520207220 */ /* 0x000fe20000410000 */
[----:B------:R-:W-:-:S02]  /*fdf0*/  HADD2.F32 R14, -RZ, R89.H0_H0 ;  /* 0x20000059ff0e7230 */ /* 0x000fc40000004100 */
[----:B------:R-:W-:Y:S01]  /*fe00*/  FFMA.FTZ R82, R15, R26, R82 ;  /* 0x0000001a0f527223 */ /* 0x000fe20000010052 */
[C---:B------:R-:W-:Y:S01]  /*fe10*/  FFMA.FTZ R26, R24.reuse, R5, -R13 ;  /* 0x00000005181a7223 */ /* 0x040fe2000001080d */
[----:B------:R-:W-:Y:S01]  /*fe20*/  FFMA.FTZ R32, R24, R9, R32 ;  /* 0x0000000918207223 */ /* 0x000fe20000010020 */
[----:B------:R-:W-:Y:S02]  /*fe30*/  HADD2.F32 R7, -RZ, R7.H1_H1 ;  /* 0x30000007ff077230 */ /* 0x000fe40000004100 */
[C---:B------:R-:W-:Y:S01]  /*fe40*/  FMUL.FTZ R84, R11.reuse, R34 ;  /* 0x000000220b547220 */ /* 0x040fe20000410000 */
[-C--:B------:R-:W-:Y:S01]  /*fe50*/  FMUL.FTZ R24, R11, R14.reuse ;  /* 0x0000000e0b187220 */ /* 0x080fe20000410000 */
[----:B------:R-:W-:Y:S02]  /*fe60*/  HADD2.F32 R11, -RZ, R87.H0_H0 ;  /* 0x20000057ff0b7230 */ /* 0x000fe40000004100 */
[----:B------:R-:W-:Y:S02]  /*fe70*/  HADD2.F32 R13, -RZ, R85.H0_H0 ;  /* 0x20000055ff0d7230 */ /* 0x000fe40000004100 */
[----:B------:R-:W-:Y:S01]  /*fe80*/  FFMA.FTZ R39, R7, R14, -R84 ;  /* 0x0000000e07277223 */ /* 0x000fe20000010854 */
[----:B------:R-:W-:-:S02]  /*fe90*/  HADD2.F32 R5, -RZ, R91.H0_H0 ;  /* 0x2000005bff057230 */ /* 0x000fc40000004100 */
[----:B------:R-:W-:Y:S01]  /*fea0*/  FFMA.FTZ R81, R7, R34, R24 ;  /* 0x0000002207517223 */ /* 0x000fe20000010018 */
[----:B------:R-:W-:Y:S02]  /*feb0*/  HADD2.F32 R9, -RZ, R90.H0_H0 ;  /* 0x2000005aff097230 */ /* 0x000fe40000004100 */
[----:B------:R-:W-:Y:S01]  /*fec0*/  FMUL.FTZ R7, R8, R11 ;  /* 0x0000000b08077220 */ /* 0x000fe20000410000 */
[----:B------:R-:W-:Y:S02]  /*fed0*/  HADD2.F32 R4, -RZ, R4.H1_H1 ;  /* 0x30000004ff047230 */ /* 0x000fe40000004100 */
[----:B------:R-:W-:Y:S01]  /*fee0*/  FMUL.FTZ R37, R10, R13 ;  /* 0x0000000d0a257220 */ /* 0x000fe20000410000 */
[----:B------:R-:W-:Y:S02]  /*fef0*/  HADD2.F32 R6, -RZ, R6.H1_H1 ;  /* 0x30000006ff067230 */ /* 0x000fe40000004100 */
[----:B------:R-:W-:Y:S01]  /*ff00*/  FMUL.FTZ R8, R8, R5 ;  /* 0x0000000508087220 */ /* 0x000fe20000410000 */
[----:B------:R-:W-:Y:S01]  /*ff10*/  FMUL.FTZ R14, R10, R9 ;  /* 0x000000090a0e7220 */ /* 0x000fe20000410000 */
[----:B------:R-:W-:Y:S01]  /*ff20*/  FFMA.FTZ R15, R4, R5, -R7 ;  /* 0x00000005040f7223 */ /* 0x000fe20000010807 */
        /* <DEDUP_REMOVED lines=13> */
.L_x_2374:
[----:B------:R-:W-:Y:S05]  /*10000*/  BSYNC B2 ;  /* 0x0000000000027941 */ /* 0x000fea0003800000 */
.L_x_2373:
[----:B------:R-:W-:Y:S05]  /*10010*/  @P3 BRA `(.L_x_2370) ;  /* 0x0000000400803947 */ /* 0x000fea0003800000 */
[----:B-12---:R-:W2:Y:S04]  /*10020*/  LDL R4, [R1+0x5c] ;  /* 0x00005c0001047983 */ /* 0x006ea80000100800 */
[----:B------:R-:W3:Y:S01]  /*10030*/  LDL R81, [R1+0x58] ;  /* 0x0000580001517983 */ /* 0x000ee20000100800 */
[----:B------:R-:W-:Y:S01]  /*10040*/  SHF.R.U64 R37, R30, 0x10, R31 ;  /* 0x000000101e257819 */ /* 0x000fe2000000121f */
[----:B------:R-:W-:Y:S01]  /*10050*/  HADD2.F32 R30, -RZ, R76.H1_H1 ;  /* 0x3000004cff1e7230 */ /* 0x000fe20000004100 */
[--C-:B------:R-:W-:Y:S01]  /*10060*/  SHF.R.U64 R39, R28, 0x10, R29.reuse ;  /* 0x000000101c277819 */ /* 0x100fe2000000121d */
[--C-:B------:R-:W-:Y:S01]  /*10070*/  HADD2.F32 R32, -RZ, R74.reuse.H1_H1 ;  /* 0x3000004aff207230 */ /* 0x100fe20000004100 */
[----:B------:R-:W-:Y:S01]  /*10080*/  SHF.R.U32.HI R29, RZ, 0x10, R29 ;  /* 0x00000010ff1d7819 */ /* 0x000fe2000001161d */
[----:B------:R-:W-:Y:S01]  /*10090*/  HADD2.F32 R74, -RZ, R74.H0_H0 ;  /* 0x2000004aff4a7230 */ /* 0x000fe20000004100 */
[----:B------:R-:W-:Y:S01]  /*100a0*/  SHF.R.U32.HI R33, RZ, 0x10, R31 ;  /* 0x00000010ff217819 */ /* 0x000fe2000001161f */
[----:B------:R-:W-:-:S02]  /*100b0*/  HADD2.F32 R76, -RZ, R76.H0_H0 ;  /* 0x2000004cff4c7230 */ /* 0x000fc40000004100 */
[----:B------:R-:W-:Y:S01]  /*100c0*/  HADD2.F32 R29, -RZ, R29.H0_H0 ;  /* 0x2000001dff1d7230 */ /* 0x000fe20000004100 */
[----:B--2---:R-:W-:-:S04]  /*100d0*/  LEA.HI R77, R77, R4, RZ, 0x1d ;  /* 0x000000044d4d7211 */ /* 0x004fc800078fe8ff */
[----:B------:R-:W-:Y:S01]  /*100e0*/  SHF.R.S32.HI R6, RZ, 0x1f, R77 ;  /* 0x0000001fff067819 */ /* 0x000fe2000001144d */
[----:B------:R-:W-:-:S03]  /*100f0*/  IMAD.SHL.U32 R4, R77, 0x8, RZ ;  /* 0x000000084d047824 */ /* 0x000fc600078e00ff */
[----:B------:R-:W-:Y:S02]  /*10100*/  LEA.HI R6, R6, R77, RZ, 0x3 ;  /* 0x0000004d06067211 */ /* 0x000fe400078f18ff */
[----:B------:R-:W-:Y:S02]  /*10110*/  LOP3.LUT R5, R211, 0x38, R4, 0xf8, !PT ;  /* 0x00000038d3057812 */ /* 0x000fe400078ef804 */
[--C-:B------:R-:W-:Y:S01]  /*10120*/  SHF.R.U64 R77, R60, 0x10, R61.reuse ;  /* 0x000000103c4d7819 */ /* 0x100fe2000000123d */
[----:B------:R-:W-:Y:S01]  /*10130*/  IMAD.SHL.U32 R6, R6, 0x400, RZ ;  /* 0x0000040006067824 */ /* 0x000fe200078e00ff */
[----:B0-----:R-:W-:Y:S02]  /*10140*/  LOP3.LUT R9, R5, R216, RZ, 0x3c, !PT ;  /* 0x000000d805097212 */ /* 0x001fe400078e3cff */
[----:B------:R-:W-:Y:S02]  /*10150*/  SHF.R.U32.HI R61, RZ, 0x10, R61 ;  /* 0x00000010ff3d7819 */ /* 0x000fe4000001163d */
[----:B------:R-:W-:-:S02]  /*10160*/  LOP3.LUT R8, R6, 0x7fffe000, RZ, 0xc0, !PT ;  /* 0x7fffe00006087812 */ /* 0x000fc400078ec0ff */
[----:B---3--:R-:W0:Y:S01]  /*10170*/  LDS.128 R4, [R81] ;  /* 0x0000000051047984 */ /* 0x008e220000000c00 */
[----:B------:R-:W-:Y:S02]  /*10180*/  SHF.R.U64 R60, R62, 0x10, R63 ;  /* 0x000000103e3c7819 */ /* 0x000fe4000000123f */
[----:B------:R-:W-:Y:S02]  /*10190*/  IADD3 R9, R9, R8, R217 ;  /* 0x0000000809097210 */ /* 0x000fe40007ffe0d9 */
[----:B------:R-:W-:Y:S02]  /*101a0*/  SHF.R.U32.HI R62, RZ, 0x10, R63 ;  /* 0x00000010ff3e7819 */ /* 0x000fe4000001163f */
[----:B------:R-:W-:-:S05]  /*101b0*/  LEA R12, R9, R18, 0x1 ;  /* 0x00000012090c7211 */ /* 0x000fca00078e08ff */
[----:B------:R-:W1:Y:S01]  /*101c0*/  LDS.128 R8, [R12+0x15400] ;  /* 0x015400000c087984 */ /* 0x000e620000000c00 */
[--C-:B0-----:R-:W-:Y:S02]  /*101d0*/  HADD2.F32 R13, -RZ, R5.reuse.H0_H0 ;  /* 0x20000005ff0d7230 */ /* 0x101fe40000004100 */
[----:B------:R-:W-:Y:S02]  /*101e0*/  HADD2.F32 R14, -RZ, R5.H1_H1 ;  /* 0x30000005ff0e7230 */ /* 0x000fe40000004100 */
[----:B------:R-:W-:Y:S02]  /*101f0*/  HADD2.F32 R5, -RZ, R4.H0_H0 ;  /* 0x20000004ff057230 */ /* 0x000fe40000004100 */
[----:B------:R-:W-:Y:S02]  /*10200*/  HADD2.F32 R15, -RZ, R6.H0_H0 ;  /* 0x20000006ff0f7230 */ /* 0x000fe40000004100 */
        /* <DEDUP_REMOVED lines=8> */
[C---:B------:R-:W-:Y:S01]  /*10290*/  FMUL.FTZ R31, R26.reuse, R29 ;  /* 0x0000001d1a1f7220 */ /* 0x040fe20000410000 */
[C---:B------:R-:W-:Y:S01]  /*102a0*/  FFMA.FTZ R34, R13.reuse, R30, -R34 ;  /* 0x0000001e0d227223 */ /* 0x040fe20000010822 */
[----:B------:R-:W-:Y:S01]  /*102b0*/  FFMA.FTZ R36, R13, R32, R36 ;  /* 0x000000200d247223 */ /* 0x000fe20000010024 */
[----:B------:R-:W-:Y:S01]  /*102c0*/  FMUL.FTZ R30, R9, R74 ;  /* 0x0000004a091e7220 */ /* 0x000fe20000410000 */
[----:B------:R-:W-:Y:S01]  /*102d0*/  FMUL.FTZ R13, R26, R25 ;  /* 0x000000191a0d7220 */ /* 0x000fe20000410000 */
[----:B------:R-:W-:-:S02]  /*102e0*/  HADD2.F32 R27, -RZ, R10.H0_H0 ;  /* 0x2000000aff1b7230 */ /* 0x000fc40000004100 */
[-C--:B------:R-:W-:Y:S01]  /*102f0*/  FMUL.FTZ R9, R9, R76.reuse ;  /* 0x0000004c09097220 */ /* 0x080fe20000410000 */
[----:B------:R-:W-:Y:S02]  /*10300*/  HADD2.F32 R26, -RZ, R75.H0_H0 ;  /* 0x2000004bff1a7230 */ /* 0x000fe40000004100 */
[C---:B------:R-:W-:Y:S01]  /*10310*/  FFMA.FTZ R31, R14.reuse, R25, -R31 ;  /* 0x000000190e1f7223 */ /* 0x040fe2000001081f */
        /* <DEDUP_REMOVED lines=10> */
[----:B------:R-:W-:Y:S01]  /*103c0*/  FFMA.FTZ R27, R15, R14, -R30 ;  /* 0x0000000e0f1b7223 */ /* 0x000fe2000001081e */
[C---:B------:R-:W-:Y:S01]  /*103d0*/  FMUL.FTZ R9, R28.reuse, R75 ;  /* 0x0000004b1c097220 */ /* 0x040fe20000410000 */
[----:B------:R-:W-:Y:S02]  /*103e0*/  HADD2.F32 R30, -RZ, R33.H0_H0 ;  /* 0x20000021ff1e7230 */ /* 0x000fe40000004100 */
[----:B------:R-:W-:Y:S01]  /*103f0*/  FMUL.FTZ R28, R28, R5 ;  /* 0x000000051c1c7220 */ /* 0x000fe20000410000 */
[----:B------:R-:W-:-:S02]  /*10400*/  HADD2.F32 R14, -RZ, R62.H0_H0 ;  /* 0x2000003eff0e7230 */ /* 0x000fc40000004100 */
[----:B------:R-:W-:Y:S01]  /*10410*/  FFMA.FTZ R32, R15, R26, R32 ;  /* 0x0000001a0f207223 */ /* 0x000fe20000010020 */
[C---:B------:R-:W-:Y:S01]  /*10420*/  FFMA.FTZ R26, R24.reuse, R5, -R9 ;  /* 0x00000005181a7223 */ /* 0x040fe20000010809 */
[----:B------:R-:W-:Y:S01]  /*10430*/  FFMA.FTZ R28, R24, R75, R28 ;  /* 0x0000004b181c7223 */ /* 0x000fe2000001001c */
[C---:B------:R-:W-:Y:S01]  /*10440*/  FMUL.FTZ R38, R11.reuse, R30 ;  /* 0x0000001e0b267220 */ /* 0x040fe20000410000 */
[-C--:B------:R-:W-:Y:S01]  /*10450*/  FMUL.FTZ R24, R11, R14.reuse ;  /* 0x0000000e0b187220 */ /* 0x080fe20000410000 */
[----:B------:R-:W-:Y:S02]  /*10460*/  HADD2.F32 R8, -RZ, R8.H1_H1 ;  /* 0x30000008ff087230 */ /* 0x000fe40000004100 */
[----:B------:R-:W-:Y:S02]  /*10470*/  HADD2.F32 R10, -RZ, R10.H1_H1 ;  /* 0x3000000aff0a7230 */ /* 0x000fe40000004100 */
[----:B------:R-:W-:Y:S01]  /*10480*/  FFMA.FTZ R35, R7, R14, -R38 ;  /* 0x0000000e07237223 */ /* 0x000fe20000010826 */
[----:B------:R-:W-:-:S02]  /*10490*/  HADD2.F32 R11, -RZ, R39.H0_H0 ;  /* 0x20000027ff0b7230 */ /* 0x000fc40000004100 */
[----:B------:R-:W-:Y:S02]  /*104a0*/  HADD2.F32 R13, -RZ, R37.H0_H0 ;  /* 0x20000025ff0d7230 */ /* 0x000fe40000004100 */
[----:B------:R-:W-:Y:S01]  /*104b0*/  FFMA.FTZ R37, R7, R30, R24 ;  /* 0x0000001e07257223 */ /* 0x000fe20000010018 */
        /* <DEDUP_REMOVED lines=22> */
.L_x_2370:
[----:B------:R-:W-:Y:S05]  /*10620*/  BSYNC B1 ;  /* 0x0000000000017941 */ /* 0x000fea0003800000 */
.L_x_2369:
[----:B------:R-:W-:Y:S05]  /*10630*/  @P1 BRA `(.L_x_2344) ;  /* 0x0000001000a81947 */ /* 0x000fea0003800000 */
[----:B------:R-:W4:Y:S01]  /*10640*/  LDC R13, c[0x0][0x3d4] ;  /* 0x0000f500ff0d7b82 */ /* 0x000f220000000800 */
[----:B------:R-:W-:Y:S01]  /*10650*/  BSSY B1, `(.L_x_2375) ;  /* 0x0000065000017945 */ /* 0x000fe20003800000 */
[----:B------:R-:W-:Y:S02]  /*10660*/  SHF.R.U32.HI R61, RZ, 0x3, R210 ;  /* 0x00000003ff3d7819 */ /* 0x000fe400000116d2 */
[-C--:B----4-:R-:W-:Y:S02]  /*10670*/  ISETP.GE.AND P0, PT, R22, R13.reuse, PT ;  /* 0x0000000d1600720c */ /* 0x090fe40003f06270 */
[-C--:B------:R-:W-:Y:S02]  /*10680*/  ISETP.GE.AND P1, PT, R206, R13.reuse, PT ;  /* 0x0000000dce00720c */ /* 0x080fe40003f26270 */
[----:B------:R-:W-:-:S09]  /*10690*/  ISETP.GE.AND P2, PT, R207, R13, PT ;  /* 0x0000000dcf00720c */ /* 0x000fd20003f46270 */
[----:B------:R-:W-:Y:S05]  /*106a0*/  @P0 BRA `(.L_x_2376) ;  /* 0x00000004007c0947 */ /* 0x000fea0003800000 */
[----:B------:R-:W4:Y:S01]  /*106b0*/  LDL R62, [R1+0x60] ;  /* 0x00006000013e7983 */ /* 0x000f220000100800 */
[----:B-123--:R-:W-:Y:S01]  /*106c0*/  LEA.HI R4, R13, R234, RZ, 0x1d ;  /* 0x000000ea0d047211 */ /* 0x00efe200078fe8ff */
[----:B------:R-:W-:Y:S01]  /*106d0*/  HADD2.F32 R31, -RZ, R79.H1_H1 ;  /* 0x3000004fff1f7230 */ /* 0x000fe20000004100 */
[----:B------:R-:W-:Y:S01]  /*106e0*/  SHF.R.U32.HI R32, RZ, 0x10, R41 ;  /* 0x00000010ff207819 */ /* 0x000fe20000011629 */
        /* <DEDUP_REMOVED lines=8> */
[----:B------:R-:W-:Y:S01]  /*10770*/  SHF.R.U32.HI R52, RZ, 0x10, R53 ;  /* 0x00000010ff347819 */ /* 0x000fe20000011635 */
[----:B------:R-:W-:Y:S01]  /*10780*/  IMAD.SHL.U32 R7, R7, 0x400, RZ ;  /* 0x0000040007077824 */ /* 0x000fe200078e00ff */
[----:B0-----:R-:W-:Y:S02]  /*10790*/  LOP3.LUT R9, R4, R61, RZ, 0x3c, !PT ;  /* 0x0000003d04097212 */ /* 0x001fe400078e3cff */
[----:B------:R-:W-:Y:S02]  /*107a0*/  SHF.R.U64 R40, R40, 0x10, R41 ;  /* 0x0000001028287819 */ /* 0x000fe40000001229 */
[----:B------:R-:W-:Y:S02]  /*107b0*/  LOP3.LUT R8, R7, 0x7fffe000, RZ, 0xc0, !PT ;  /* 0x7fffe00007087812 */ /* 0x000fe400078ec0ff */
[----:B------:R-:W-:Y:S02]  /*107c0*/  SHF.R.U64 R41, R54, 0x10, R55 ;  /* 0x0000001036297819 */ /* 0x000fe40000001237 */
[----:B------:R-:W-:-:S02]  /*107d0*/  IADD3 R9, R9, R8, R218 ;  /* 0x0000000809097210 */ /* 0x000fc40007ffe0da */
[----:B------:R-:W-:Y:S02]  /*107e0*/  SHF.R.U64 R39, R42, 0x10, R43 ;  /* 0x000000102a277819 */ /* 0x000fe4000000122b */
[----:B------:R-:W-:Y:S01]  /*107f0*/  SHF.R.U32.HI R54, RZ, 0x10, R55 ;  /* 0x00000010ff367819 */ /* 0x000fe20000011637 */
[----:B------:R-:W-:Y:S01]  /*10800*/  IMAD R12, R9, 0x2, R18 ;  /* 0x00000002090c7824 */ /* 0x000fe200078e0212 */
[----:B------:R-:W-:-:S04]  /*10810*/  SHF.R.U32.HI R42, RZ, 0x10, R43 ;  /* 0x00000010ff2a7819 */ /* 0x000fc8000001162b */
[----:B------:R-:W0:Y:S02]  /*10820*/  LDS.128 R8, [R12+0x15400] ;  /* 0x015400000c087984 */ /* 0x000e240000000c00 */
[--C-:B0-----:R-:W-:Y:S02]  /*10830*/  HADD2.F32 R26, -RZ, R9.reuse.H0_H0 ;  /* 0x20000009ff1a7230 */ /* 0x101fe40000004100 */
[----:B------:R-:W-:Y:S02]  /*10840*/  HADD2.F32 R27, -RZ, R9.H1_H1 ;  /* 0x30000009ff1b7230 */ /* 0x000fe40000004100 */
[----:B------:R-:W-:Y:S02]  /*10850*/  HADD2.F32 R9, -RZ, R8.H0_H0 ;  /* 0x20000008ff097230 */ /* 0x000fe40000004100 */
[C---:B------:R-:W-:Y:S01]  /*10860*/  FMUL.FTZ R35, R26.reuse, R33 ;  /* 0x000000211a237220 */ /* 0x040fe20000410000 */
[----:B------:R-:W-:Y:S01]  /*10870*/  FMUL.FTZ R37, R26, R31 ;  /* 0x0000001f1a257220 */ /* 0x000fe20000410000 */
[----:B------:R-:W-:-:S02]  /*10880*/  HADD2.F32 R26, -RZ, R52.H0_H0 ;  /* 0x20000034ff1a7230 */ /* 0x000fc40000004100 */
[C---:B------:R-:W-:Y:S01]  /*10890*/  FMUL.FTZ R34, R27.reuse, R32 ;  /* 0x000000201b227220 */ /* 0x040fe20000410000 */
[----:B------:R-:W-:Y:S02]  /*108a0*/  HADD2.F32 R28, -RZ, R10.H0_H0 ;  /* 0x2000000aff1c7230 */ /* 0x000fe40000004100 */
[--C-:B------:R-:W-:Y:S02]  /*108b0*/  HADD2.F32 R29, -RZ, R11.reuse.H0_H0 ;  /* 0x2000000bff1d7230 */ /* 0x100fe40000004100 */
[----:B------:R-:W-:Y:S01]  /*108c0*/  FMUL.FTZ R36, R27, R26 ;  /* 0x0000001a1b247220 */ /* 0x000fe20000410000 */
[--C-:B------:R-:W-:Y:S02]  /*108d0*/  HADD2.F32 R27, -RZ, R70.reuse.H0_H0 ;  /* 0x20000046ff1b7230 */ /* 0x100fe40000004100 */
[----:B------:R-:W-:Y:S02]  /*108e0*/  HADD2.F32 R11, -RZ, R11.H1_H1 ;  /* 0x3000000bff0b7230 */ /* 0x000fe40000004100 */
[----:B------:R-:W-:-:S02]  /*108f0*/  HADD2.F32 R70, -RZ, R70.H1_H1 ;  /* 0x30000046ff467230 */ /* 0x000fc40000004100 */
[----:B------:R-:W-:Y:S02]  /*10900*/  HADD2.F32 R8, -RZ, R8.H1_H1 ;  /* 0x30000008ff087230 */ /* 0x000fe40000004100 */
[----:B------:R-:W-:Y:S01]  /*10910*/  HADD2.F32 R10, -RZ, R10.H1_H1 ;  /* 0x3000000aff0a7230 */ /* 0x000fe20000004100 */
[----:B----4-:R-:W0:Y:S02]  /*10920*/  LDS.128 R4, [R62] ;  /* 0x000000003e047984 */ /* 0x010e240000000c00 */
[--C-:B0-----:R-:W-:Y:S02]  /*10930*/  HADD2.F32 R14, -RZ, R5.reuse.H0_H0 ;  /* 0x20000005ff0e7230 */ /* 0x101fe40000004100 */
[----:B------:R-:W-:Y:S02]  /*10940*/  HADD2.F32 R15, -RZ, R5.H1_H1 ;  /* 0x30000005ff0f7230 */ /* 0x000fe40000004100 */
[----:B------:R-:W-:Y:S02]  /*10950*/  HADD2.F32 R5, -RZ, R4.H0_H0 ;  /* 0x20000004ff057230 */ /* 0x000fe40000004100 */
[C---:B------:R-:W-:Y:S01]  /*10960*/  FFMA.FTZ R35, R14.reuse, R31, -R35 ;  /* 0x0000001f0e237223 */ /* 0x040fe20000010823 */
[----:B------:R-:W-:Y:S01]  /*10970*/  FFMA.FTZ R37, R14, R33, R37 ;  /* 0x000000210e257223 */ /* 0x000fe20000010025 */
[----:B------:R-:W-:-:S02]  /*10980*/  HADD2.F32 R14, -RZ, R79.H0_H0 ;  /* 0x2000004fff0e7230 */ /* 0x000fc40000004100 */
[----:B------:R-:W-:Y:S01]  /*10990*/  FFMA.FTZ R34, R15, R26, -R34 ;  /* 0x0000001a0f227223 */ /* 0x000fe20000010822 */
[----:B------:R-:W-:Y:S01]  /*109a0*/  FMUL.FTZ R26, R9, R30 ;  /* 0x0000001e091a7220 */ /* 0x000fe20000410000 */
[----:B------:R-:W-:Y:S02]  /*109b0*/  HADD2.F32 R24, -RZ, R6.H0_H0 ;  /* 0x20000006ff187230 */ /* 0x000fe40000004100 */
[----:B------:R-:W-:Y:S01]  /*109c0*/  FFMA.FTZ R36, R15, R32, R36 ;  /* 0x000000200f247223 */ /* 0x000fe20000010024 */
[-C--:B------:R-:W-:Y:S01]  /*109d0*/  FMUL.FTZ R33, R9, R14.reuse ;  /* 0x0000000e09217220 */ /* 0x080fe20000410000 */
[----:B------:R-:W-:Y:S02]  /*109e0*/  HADD2.F32 R9, -RZ, R80.H0_H0 ;  /* 0x20000050ff097230 */ /* 0x000fe40000004100 */
[C---:B------:R-:W-:Y:S01]  /*109f0*/  FFMA.FTZ R31, R5.reuse, R14, -R26 ;  /* 0x0000000e051f7223 */ /* 0x040fe2000001081a */
[----:B------:R-:W-:Y:S02]  /*10a00*/  HADD2.F32 R26, -RZ, R42.H0_H0 ;  /* 0x2000002aff1a7230 */ /* 0x000fe40000004100 */
[----:B------:R-:W-:Y:S01]  /*10a10*/  FFMA.FTZ R33, R5, R30, R33 ;  /* 0x0000001e05217223 */ /* 0x000fe20000010021 */
[----:B------:R-:W-:Y:S01]  /*10a20*/  FMUL.FTZ R5, R28, R27 ;  /* 0x0000001b1c057220 */ /* 0x000fe20000410000 */
[----:B------:R-:W-:-:S02]  /*10a30*/  HADD2.F32 R14, -RZ, R54.H0_H0 ;  /* 0x20000036ff0e7230 */ /* 0x000fc40000004100 */
[-C--:B------:R-:W-:Y:S01]  /*10a40*/  FMUL.FTZ R15, R28, R9.reuse ;  /* 0x000000091c0f7220 */ /* 0x080fe20000410000 */
[----:B------:R-:W-:Y:S02]  /*10a50*/  HADD2.F32 R80, -RZ, R80.H1_H1 ;  /* 0x30000050ff507230 */ /* 0x000fe40000004100 */
[C---:B------:R-:W-:Y:S01]  /*10a60*/  FFMA.FTZ R28, R24.reuse, R9, -R5 ;  /* 0x00000009181c7223 */ /* 0x040fe20000010805 */
[--C-:B------:R-:W-:Y:S02]  /*10a70*/  HADD2.F32 R25, -RZ, R7.reuse.H0_H0 ;  /* 0x20000007ff197230 */ /* 0x100fe40000004100 */
[----:B------:R-:W-:Y:S01]  /*10a80*/  FMUL.FTZ R30, R29, R70 ;  /* 0x000000461d1e7220 */ /* 0x000fe20000410000 */
[----:B------:R-:W-:Y:S02]  /*10a90*/  HADD2.F32 R7, -RZ, R7.H1_H1 ;  /* 0x30000007ff077230 */ /* 0x000fe40000004100 */
[----:B------:R-:W-:Y:S01]  /*10aa0*/  FFMA.FTZ R24, R24, R27, R15 ;  /* 0x0000001b18187223 */ /* 0x000fe2000001000f */
[C---:B------:R-:W-:Y:S01]  /*10ab0*/  FMUL.FTZ R32, R11.reuse, R26 ;  /* 0x0000001a0b207220 */ /* 0x040fe20000410000 */
[----:B------:R-:W-:Y:S01]  /*10ac0*/  FMUL.FTZ R38, R11, R14 ;  /* 0x0000000e0b267220 */ /* 0x000fe20000410000 */
[----:B------:R-:W-:Y:S01]  /*10ad0*/  FMUL.FTZ R29, R29, R80 ;  /* 0x000000501d1d7220 */ /* 0x000fe20000410000 */
[----:B------:R-:W-:-:S02]  /*10ae0*/  HADD2.F32 R11, -RZ, R40.H0_H0 ;  /* 0x20000028ff0b7230 */ /* 0x000fc40000004100 */
[C---:B------:R-:W-:Y:S01]  /*10af0*/  FFMA.FTZ R30, R25.reuse, R80, -R30 ;  /* 0x00000050191e7223 */ /* 0x040fe2000001081e */
[----:B------:R-:W-:Y:S02]  /*10b00*/  HADD2.F32 R15, -RZ, R39.H0_H0 ;  /* 0x20000027ff0f7230 */ /* 0x000fe40000004100 */
[----:B------:R-:W-:Y:S01]  /*10b10*/  FFMA.FTZ R29, R25, R70, R29 ;  /* 0x00000046191d7223 */ /* 0x000fe2000001001d */
[----:B------:R-:W-:Y:S02]  /*10b20*/  HADD2.F32 R5, -RZ, R60.H0_H0 ;  /* 0x2000003cff057230 */ /* 0x000fe40000004100 */
[C---:B------:R-:W-:Y:S01]  /*10b30*/  FFMA.FTZ R27, R7.reuse, R14, -R32 ;  /* 0x0000000e071b7223 */ /* 0x040fe20000010820 */
[----:B------:R-:W-:Y:S02]  /*10b40*/  HADD2.F32 R9, -RZ, R41.H0_H0 ;  /* 0x20000029ff097230 */ /* 0x000fe40000004100 */
[----:B------:R-:W-:Y:S01]  /*10b50*/  FFMA.FTZ R38, R7, R26, R38 ;  /* 0x0000001a07267223 */ /* 0x000fe20000010026 */
[----:B------:R-:W-:-:S02]  /*10b60*/  HADD2.F32 R4, -RZ, R4.H1_H1 ;  /* 0x30000004ff047230 */ /* 0x000fc40000004100 */
[----:B------:R-:W-:Y:S01]  /*10b70*/  FMUL.FTZ R7, R8, R11 ;  /* 0x0000000b08077220 */ /* 0x000fe20000410000 */
[----:B------:R-:W-:Y:S02]  /*10b80*/  HADD2.F32 R6, -RZ, R6.H1_H1 ;  /* 0x30000006ff067230 */ /* 0x000fe40000004100 */
[----:B------:R-:W-:Y:S01]  /*10b90*/  FMUL.FTZ R25, R10, R15 ;  /* 0x0000000f0a197220 */ /* 0x000fe20000410000 */
[----:B------:R-:W-:Y:S01]  /*10ba0*/  FMUL.FTZ R14, R8, R5 ;  /* 0x00000005080e7220 */ /* 0x000fe20000410000 */
        /* <DEDUP_REMOVED lines=15> */
.L_x_2376:
[----:B------:R-:W-:Y:S05]  /*10ca0*/  BSYNC B1 ;  /* 0x0000000000017941 */ /* 0x000fea0003800000 */
.L_x_2375:
[----:B------:R-:W-:Y:S04]  /*10cb0*/  BSSY B1, `(.L_x_2377) ;  /* 0x0000061000017945 */ /* 0x000fe80003800000 */
[----:B------:R-:W-:Y:S05]  /*10cc0*/  @P1 BRA `(.L_x_2378) ;  /* 0x00000004007c1947 */ /* 0x000fea0003800000 */
[----:B------:R-:W5:Y:S01]  /*10cd0*/  LDL R52, [R1+0x54] ;  /* 0x0000540001347983 */ /* 0x000f620000100800 */
[----:B-1234-:R-:W-:Y:S01]  /*10ce0*/  LEA.HI R4, R13, R236, RZ, 0x1d ;  /* 0x000000ec0d047211 */ /* 0x01efe200078fe8ff */
[----:B------:R-:W-:Y:S01]  /*10cf0*/  HADD2.F32 R31, -RZ, R72.H1_H1 ;  /* 0x30000048ff1f7230 */ /* 0x000fe20000004100 */
        /* <DEDUP_REMOVED lines=13> */
[----:B------:R-:W-:Y:S01]  /*10dd0*/  SHF.R.U64 R42, R58, 0x10, R59 ;  /* 0x000000103a2a7819 */ /* 0x000fe2000000123b */
[----:B------:R-:W-:Y:S01]  /*10de0*/  HADD2.F32 R30, -RZ, R30.H0_H0 ;  /* 0x2000001eff1e7230 */ /* 0x000fe20000004100 */
[----:B------:R-:W-:-:S02]  /*10df0*/  IADD3 R9, R9, R8, R218 ;  /* 0x0000000809097210 */ /* 0x000fc40007ffe0da */
[----:B------:R-:W-:Y:S02]  /*10e00*/  SHF.R.U64 R40, R46, 0x10, R47 ;  /* 0x000000102e287819 */ /* 0x000fe4000000122f */
[----:B------:R-:W-:Y:S01]  /*10e10*/  SHF.R.U32.HI R58, RZ, 0x10, R59 ;  /* 0x00000010ff3a7819 */ /* 0x000fe2000001163b */
[----:B------:R-:W-:Y:S01]  /*10e20*/  IMAD R12, R9, 0x2, R18 ;  /* 0x00000002090c7824 */ /* 0x000fe200078e0212 */
[----:B------:R-:W-:Y:S02]  /*10e30*/  SHF.R.U32.HI R46, RZ, 0x10, R47 ;  /* 0x00000010ff2e7819 */ /* 0x000fe4000001162f */
[----:B------:R-:W-:Y:S02]  /*10e40*/  SHF.R.U64 R41, R44, 0x10, R45 ;  /* 0x000000102c297819 */ /* 0x000fe4000000122d */
[----:B------:R-:W0:Y:S02]  /*10e50*/  LDS.128 R8, [R12+0x15400] ;  /* 0x015400000c087984 */ /* 0x000e240000000c00 */
[----:B0-----:R-:W-:-:S02]  /*10e60*/  HADD2.F32 R26, -RZ, R9.H0_H0 ;  /* 0x20000009ff1a7230 */ /* 0x001fc40000004100 */
[----:B------:R-:W-:Y:S02]  /*10e70*/  HADD2.F32 R27, -RZ, R9.H1_H1 ;  /* 0x30000009ff1b7230 */ /* 0x000fe40000004100 */
[----:B------:R-:W-:Y:S02]  /*10e80*/  HADD2.F32 R9, -RZ, R8.H0_H0 ;  /* 0x20000008ff097230 */ /* 0x000fe40000004100 */
[C---:B------:R-:W-:Y:S01]  /*10e90*/  FMUL.FTZ R35, R26.reuse, R33 ;  /* 0x000000211a237220 */ /* 0x040fe20000410000 */
[----:B------:R-:W-:Y:S01]  /*10ea0*/  FMUL.FTZ R37, R26, R31 ;  /* 0x0000001f1a257220 */ /* 0x000fe20000410000 */
[----:B------:R-:W-:Y:S02]  /*10eb0*/  HADD2.F32 R26, -RZ, R56.H0_H0 ;  /* 0x20000038ff1a7230 */ /* 0x000fe40000004100 */
[----:B------:R-:W-:Y:S01]  /*10ec0*/  FMUL.FTZ R32, R27, R30 ;  /* 0x0000001e1b207220 */ /* 0x000fe20000410000 */
[----:B------:R-:W-:Y:S02]  /*10ed0*/  HADD2.F32 R28, -RZ, R10.H0_H0 ;  /* 0x2000000aff1c7230 */ /* 0x000fe40000004100 */
[----:B------:R-:W-:-:S02]  /*10ee0*/  HADD2.F32 R29, -RZ, R11.H0_H0 ;  /* 0x2000000bff1d7230 */ /* 0x000fc40000004100 */
[----:B------:R-:W-:Y:S01]  /*10ef0*/  FMUL.FTZ R34, R27, R26 ;  /* 0x0000001a1b227220 */ /* 0x000fe20000410000 */
[----:B------:R-:W-:Y:S02]  /*10f00*/  HADD2.F32 R27, -RZ, R71.H0_H0 ;  /* 0x20000047ff1b7230 */ /* 0x000fe40000004100 */
[----:B------:R-:W-:Y:S02]  /*10f10*/  HADD2.F32 R11, -RZ, R11.H1_H1 ;  /* 0x3000000bff0b7230 */ /* 0x000fe40000004100 */
[----:B------:R-:W-:Y:S02]  /*10f20*/  HADD2.F32 R8, -RZ, R8.H1_H1 ;  /* 0x30000008ff087230 */ /* 0x000fe40000004100 */
[----:B------:R-:W-:Y:S01]  /*10f30*/  HADD2.F32 R10, -RZ, R10.H1_H1 ;  /* 0x3000000aff0a7230 */ /* 0x000fe20000004100 */
[----:B-----5:R-:W0:Y:S02]  /*10f40*/  LDS.128 R4, [R52] ;  /* 0x0000000034047984 */ /* 0x020e240000000c00 */
[----:B0-----:R-:W-:-:S02]  /*10f50*/  HADD2.F32 R14, -RZ, R5.H0_H0 ;  /* 0x20000005ff0e7230 */ /* 0x001fc40000004100 */
[----:B------:R-:W-:Y:S02]  /*10f60*/  HADD2.F32 R15, -RZ, R5.H1_H1 ;  /* 0x30000005ff0f7230 */ /* 0x000fe40000004100 */
[----:B------:R-:W-:Y:S02]  /*10f70*/  HADD2.F32 R5, -RZ, R4.H0_H0 ;  /* 0x20000004ff057230 */ /* 0x000fe40000004100 */
[C---:B------:R-:W-:Y:S01]  /*10f80*/  FFMA.FTZ R35, R14.reuse, R31, -R35 ;  /* 0x0000001f0e237223 */ /* 0x040fe20000010823 */
[----:B------:R-:W-:Y:S01]  /*10f90*/  FFMA.FTZ R37, R14, R33, R37 ;  /* 0x000000210e257223 */ /* 0x000fe20000010025 */
[C---:B------:R-:W-:Y:S01]  /*10fa0*/  FMUL.FTZ R14, R9.reuse, R68 ;  /* 0x00000044090e7220 */ /* 0x040fe20000410000 */
[----:B------:R-:W-:Y:S01]  /*10fb0*/  FMUL.FTZ R31, R9, R72 ;  /* 0x00000048091f7220 */ /* 0x000fe20000410000 */
[C---:B------:R-:W-:Y:S01]  /*10fc0*/  FFMA.FTZ R34, R15.reuse, R30, R34 ;  /* 0x0000001e0f227223 */ /* 0x040fe20000010022 */
[----:B------:R-:W-:Y:S02]  /*10fd0*/  HADD2.F32 R9, -RZ, R73.H0_H0 ;  /* 0x20000049ff097230 */ /* 0x000fe40000004100 */
[----:B------:R-:W-:Y:S01]  /*10fe0*/  FFMA.FTZ R32, R15, R26, -R32 ;  /* 0x0000001a0f207223 */ /* 0x000fe20000010820 */
[----:B------:R-:W-:-:S02]  /*10ff0*/  HADD2.F32 R30, -RZ, R71.H1_H1 ;  /* 0x30000047ff1e7230 */ /* 0x000fc40000004100 */
[C---:B------:R-:W-:Y:S01]  /*11000*/  FFMA.FTZ R72, R5.reuse, R72, -R14 ;  /* 0x0000004805487223 */ /* 0x040fe2000001080e */
[----:B------:R-:W-:Y:S01]  /*11010*/  FFMA.FTZ R31, R5, R68, R31 ;  /* 0x00000044051f7223 */ /* 0x000fe2000001001f */
[----:B------:R-:W-:Y:S02]  /*11020*/  HADD2.F32 R24, -RZ, R6.H0_H0 ;  /* 0x20000006ff187230 */ /* 0x000fe40000004100 */
[C---:B------:R-:W-:Y:S01]  /*11030*/  FMUL.FTZ R5, R28.reuse, R27 ;  /* 0x0000001b1c057220 */ /* 0x040fe20000410000 */
[----:B------:R-:W-:Y:S02]  /*11040*/  HADD2.F32 R25, -RZ, R7.H0_H0 ;  /* 0x20000007ff197230 */ /* 0x000fe40000004100 */
        /* <DEDUP_REMOVED lines=8> */
[----:B------:R-:W-:Y:S02]  /*110d0*/  HADD2.F32 R7, -RZ, R7.H1_H1 ;  /* 0x30000007ff077230 */ /* 0x000fe40000004100 */
[----:B------:R-:W-:Y:S01]  /*110e0*/  FFMA.FTZ R24, R24, R27, R15 ;  /* 0x0000001b18187223 */ /* 0x000fe2000001000f */
[C---:B------:R-:W-:Y:S01]  /*110f0*/  FMUL.FTZ R38, R11.reuse, R28 ;  /* 0x0000001c0b267220 */ /* 0x040fe20000410000 */
[----:B------:R-:W-:Y:S01]  /*11100*/  FMUL.FTZ R14, R11, R26 ;  /* 0x0000001a0b0e7220 */ /* 0x000fe20000410000 */
[----:B------:R-:W-:-:S02]  /*11110*/  HADD2.F32 R11, -RZ, R41.H0_H0 ;  /* 0x20000029ff0b7230 */ /* 0x000fc40000004100 */
[----:B------:R-:W-:Y:S01]  /*11120*/  FFMA.FTZ R29, R25, R30, R29 ;  /* 0x0000001e191d7223 */ /* 0x000fe2000001001d */
[----:B------:R-:W-:Y:S02]  /*11130*/  HADD2.F32 R15, -RZ, R40.H0_H0 ;  /* 0x20000028ff0f7230 */ /* 0x000fe40000004100 */
[C---:B------:R-:W-:Y:S01]  /*11140*/  FFMA.FTZ R39, R7.reuse, R26, -R38 ;  /* 0x0000001a07277223 */ /* 0x040fe20000010826 */
[----:B------:R-:W-:Y:S02]  /*11150*/  HADD2.F32 R5, -RZ, R43.H0_H0 ;  /* 0x2000002bff057230 */ /* 0x000fe40000004100 */
[----:B------:R-:W-:Y:S01]  /*11160*/  FFMA.FTZ R28, R7, R28, R14 ;  /* 0x0000001c071c7223 */ /* 0x000fe2000001000e */
[----:B------:R-:W-:Y:S02]  /*11170*/  HADD2.F32 R9, -RZ, R42.H0_H0 ;  /* 0x2000002aff097230 */ /* 0x000fe40000004100 */
[----:B------:R-:W-:Y:S01]  /*11180*/  FMUL.FTZ R7, R8, R11 ;  /* 0x0000000b08077220 */ /* 0x000fe20000410000 */
[----:B------:R-:W-:-:S02]  /*11190*/  HADD2.F32 R4, -RZ, R4.H1_H1 ;  /* 0x30000004ff047230 */ /* 0x000fc40000004100 */
        /* <DEDUP_REMOVED lines=18> */
.L_x_2378:
[----:B------:R-:W-:Y:S05]  /*112c0*/  BSYNC B1 ;  /* 0x0000000000017941 */ /* 0x000fea0003800000 */
.L_x_2377:
[----:B------:R-:W-:Y:S05]  /*112d0*/  @P2 BRA `(.L_x_2344) ;  /* 0x0000000400802947 */ /* 0x000fea0003800000 */
[----:B01234-:R-:W2:Y:S04]  /*112e0*/  LDL R4, [R1+0x5c] ;  /* 0x00005c0001047983 */ /* 0x01fea80000100800 */
[----:B------:R-:W3:Y:S01]  /*112f0*/  LDL R39, [R1+0x50] ;  /* 0x0000500001277983 */ /* 0x000ee20000100800 */
[----:B------:R-:W-:Y:S01]  /*11300*/  HADD2.F32 R32, -RZ, R0.H1_H1 ;  /* 0x30000000ff207230 */ /* 0x000fe20000004100 */
[--C-:B------:R-:W-:Y:S01]  /*11310*/  SHF.R.U64 R38, R64, 0x10, R65.reuse ;  /* 0x0000001040267819 */ /* 0x100fe20000001241 */
[--C-:B------:R-:W-:Y:S01]  /*11320*/  HADD2.F32 R30, -RZ, R20.reuse.H1_H1 ;  /* 0x30000014ff1e7230 */ /* 0x100fe20000004100 */
[----:B------:R-:W-:Y:S01]  /*11330*/  SHF.R.U32.HI R64, RZ, 0x10, R65 ;  /* 0x00000010ff407819 */ /* 0x000fe20000011641 */
[----:B------:R-:W-:Y:S01]  /*11340*/  HADD2.F32 R20, -RZ, R20.H0_H0 ;  /* 0x20000014ff147230 */ /* 0x000fe20000004100 */
[----:B------:R-:W-:-:S02]  /*11350*/  SHF.R.U32.HI R29, RZ, 0x10, R49 ;  /* 0x00000010ff1d7819 */ /* 0x000fc40000011631 */
[----:B------:R-:W-:Y:S02]  /*11360*/  SHF.R.U64 R37, R66, 0x10, R67 ;  /* 0x0000001042257819 */ /* 0x000fe40000001243 */
[----:B------:R-:W-:Y:S01]  /*11370*/  SHF.R.U64 R33, R50, 0x10, R51 ;  /* 0x0000001032217819 */ /* 0x000fe20000001233 */
[----:B------:R-:W-:Y:S01]  /*11380*/  HADD2.F32 R29, -RZ, R29.H0_H0 ;  /* 0x2000001dff1d7230 */ /* 0x000fe20000004100 */
[----:B------:R-:W-:Y:S02]  /*11390*/  SHF.R.U32.HI R66, RZ, 0x10, R67 ;  /* 0x00000010ff427819 */ /* 0x000fe40000011643 */
[----:B------:R-:W-:Y:S02]  /*113a0*/  SHF.R.U32.HI R50, RZ, 0x10, R51 ;  /* 0x00000010ff327819 */ /* 0x000fe40000011633 */
[----:B------:R-:W-:Y:S02]  /*113b0*/  SHF.R.U64 R35, R48, 0x10, R49 ;  /* 0x0000001030237819 */ /* 0x000fe40000001231 */
[----:B--2---:R-:W-:-:S04]  /*113c0*/  LEA.HI R13, R13, R4, RZ, 0x1d ;  /* 0x000000040d0d7211 */ /* 0x004fc800078fe8ff */
[----:B------:R-:W-:Y:S01]  /*113d0*/  SHF.R.S32.HI R4, RZ, 0x1f, R13 ;  /* 0x0000001fff047819 */ /* 0x000fe2000001140d */
[----:B------:R-:W-:-:S03]  /*113e0*/  IMAD.SHL.U32 R5, R13, 0x8, RZ ;  /* 0x000000080d057824 */ /* 0x000fc600078e00ff */
[----:B------:R-:W-:Y:S02]  /*113f0*/  LEA.HI R13, R4, R13, RZ, 0x3 ;  /* 0x0000000d040d7211 */ /* 0x000fe400078f18ff */
[----:B------:R-:W-:Y:S02]  /*11400*/  LOP3.LUT R4, R210, 0x38, R5, 0xf8, !PT ;  /* 0x00000038d2047812 */ /* 0x000fe400078ef805 */
[----:B------:R-:W-:Y:S02]  /*11410*/  SHF.L.U32 R13, R13, 0xa, RZ ;  /* 0x0000000a0d0d7819 */ /* 0x000fe400000006ff */
[----:B------:R-:W-:Y:S02]  /*11420*/  LOP3.LUT R9, R4, R61, RZ, 0x3c, !PT ;  /* 0x0000003d04097212 */ /* 0x000fe400078e3cff */
[----:B------:R-:W-:Y:S01]  /*11430*/  LOP3.LUT R13, R13, 0x7fffe000, RZ, 0xc0, !PT ;  /* 0x7fffe0000d0d7812 */ /* 0x000fe200078ec0ff */
[----:B---3--:R-:W0:Y:S03]  /*11440*/  LDS.128 R4, [R39] ;  /* 0x0000000027047984 */ /* 0x008e260000000c00 */
[----:B------:R-:W-:-:S05]  /*11450*/  IADD3 R9, R9, R13, R218 ;  /* 0x0000000d09097210 */ /* 0x000fca0007ffe0da */
[----:B------:R-:W-:-:S05]  /*11460*/  IMAD R12, R9, 0x2, R18 ;  /* 0x00000002090c7824 */ /* 0x000fca00078e0212 */
        /* <DEDUP_REMOVED lines=16> */
[----:B------:R-:W-:Y:S02]  /*11570*/  HADD2.F32 R30, -RZ, R0.H0_H0 ;  /* 0x20000000ff1e7230 */ /* 0x000fe40000004100 */
[----:B------:R-:W-:Y:S01]  /*11580*/  FFMA.FTZ R36, R13, R32, R36 ;  /* 0x000000200d247223 */ /* 0x000fe20000010024 */
[-C--:B------:R-:W-:Y:S01]  /*11590*/  FMUL.FTZ R13, R26, R25.reuse ;  /* 0x000000191a0d7220 */ /* 0x080fe20000410000 */
[----:B------:R-:W-:Y:S02]  /*115a0*/  HADD2.F32 R27, -RZ, R10.H0_H0 ;  /* 0x2000000aff1b7230 */ /* 0x000fe40000004100 */
[----:B------:R-:W-:Y:S01]  /*115b0*/  FFMA.FTZ R31, R14, R25, -R31 ;  /* 0x000000190e1f7223 */ /* 0x000fe2000001081f */
[----:B------:R-:W-:Y:S01]  /*115c0*/  FMUL.FTZ R0, R9, R30 ;  /* 0x0000001e09007220 */ /* 0x000fe20000410000 */
[----:B------:R-:W-:-:S02]  /*115d0*/  HADD2.F32 R26, -RZ, R3.H0_H0 ;  /* 0x20000003ff1a7230 */ /* 0x000fc40000004100 */
[-C--:B------:R-:W-:Y:S01]  /*115e0*/  FMUL.FTZ R9, R9, R20.reuse ;  /* 0x0000001409097220 */ /* 0x080fe20000410000 */
[----:B------:R-:W-:Y:S02]  /*115f0*/  HADD2.F32 R28, -RZ, R11.H0_H0 ;  /* 0x2000000bff1c7230 */ /* 0x000fe40000004100 */
[----:B------:R-:W-:Y:S01]  /*11600*/  FFMA.FTZ R20, R5, R20, -R0 ;  /* 0x0000001405147223 */ /* 0x000fe20000010800 */
[----:B------:R-:W-:Y:S01]  /*11610*/  FFMA.FTZ R29, R14, R29, R13 ;  /* 0x0000001d0e1d7223 */ /* 0x000fe2000001000d */
        /* <DEDUP_REMOVED lines=21> */
[----:B------:R-:W-:Y:S01]  /*11770*/  FFMA.FTZ R27, R7, R14, R24 ;  /* 0x0000000e071b7223 */ /* 0x000fe20000010018 */
[----:B------:R-:W-:Y:S02]  /*11780*/  HADD2.F32 R11, -RZ, R33.H0_H0 ;  /* 0x20000021ff0b7230 */ /* 0x000fe40000004100 */
        /* <DEDUP_REMOVED lines=21> */
.L_x_2344:
[----:B------:R-:W-:Y:S05]  /*118e0*/  BSYNC B0 ;  /* 0x0000000000007941 */ /* 0x000fea0003800000 */
.L_x_2316:
        /* <DEDUP_REMOVED lines=8> */
.L_x_2314:
[----:B------:R-:W5:Y:S02]  /*11970*/  LDL R0, [R1+0x4c] ;  /* 0x00004c0001007983 */ /* 0x000f640000100800 */
[----:B-----5:R-:W-:-:S13]  /*11980*/  R2UR UR4, R0 ;  /* 0x00000000000472ca */ /* 0x020fda00000e0000 */
[----:B------:R-:W-:-:S05]  /*11990*/  IMAD.U32 R0, RZ, RZ, UR4 ;  /* 0x00000004ff007e24 */ /* 0x000fca000f8e00ff */
[----:B------:R-:W-:-:S13]  /*119a0*/  ISETP.NE.AND P0, PT, R0, 0x3, PT ;  /* 0x000000030000780c */ /* 0x000fda0003f05270 */
[----:B------:R-:W-:Y:S05]  /*119b0*/  @!P0 BRA `(.L_x_2379) ;  /* 0x0000000000048947 */ /* 0x000fea0003800000 */
[----:B------:R-:W-:Y:S01]  /*119c0*/  BPT.TRAP 0x1 ;  /* 0x000000040000795c */ /* 0x000fe20000300000 */
.L_x_2379:
[----:B01234-:R-:W-:Y:S01]  /*119d0*/  IMAD R6, R205, 0x8, R18 ;  /* 0x00000008cd067824 */ /* 0x01ffe200078e0212 */
[----:B------:R-:W-:-:S04]  /*119e0*/  SHF.L.U32 R3, R208, 0x1f, RZ ;  /* 0x0000001fd0037819 */ /* 0x000fc800000006ff */
[----:B------:R0:W1:Y:S01]  /*119f0*/  SYNCS.PHASECHK.TRANS64.TRYWAIT P2, [R6+URZ+0x36830], R3 ;  /* 0x03683003060075a7 */ /* 0x000062000804017f */
[----:B------:R-:W-:Y:S05]  /*11a00*/  @!P0 BRA `(.L_x_2380) ;  /* 0x0000000000048947 */ /* 0x000fea0003800000 */
[----:B------:R-:W-:Y:S01]  /*11a10*/  BPT.TRAP 0x1 ;  /* 0x000000040000795c */ /* 0x000fe20000300000 */
.L_x_2380:
[----:B------:R-:W2:Y:S01]  /*11a20*/  S2R R0, SR_TID.X ;  /* 0x0000000000007919 */ /* 0x000ea20000002100 */
[----:B------:R-:W-:Y:S02]  /*11a30*/  MOV R119, RZ ;  /* 0x000000ff00777202 */ /* 0x000fe40000000f00 */
[----:B--2---:R-:W-:-:S04]  /*11a40*/  LOP3.LUT R0, R0, 0x7f, RZ, 0xc0, !PT ;  /* 0x0000007f00007812 */ /* 0x004fc800078ec0ff */
[----:B------:R-:W-:Y:S01]  /*11a50*/  ISETP.NE.AND P1, PT, R0, RZ, PT ;  /* 0x000000ff0000720c */ /* 0x000fe20003f25270 */
[----:B-1----:R-:W-:-:S12]  /*11a60*/  @P2 BRA `(.L_x_2381) ;  /* 0x0000000000082947 */ /* 0x002fd80003800000 */
[----:B------:R-:W1:Y:S02]  /*11a70*/  SYNCS.PHASECHK.TRANS64.TRYWAIT P2, [R6+URZ+0x36830], R3 ;  /* 0x03683003060075a7 */ /* 0x000e64000804017f */
[----:B-1----:R-:W-:Y:S05]  /*11a80*/  @!P2 BRA `(.L_x_2382) ;  /* 0x0000019800b8a947 */ /* 0x002fea0003800000 */
.L_x_2381:
[----:B------:R-:W-:Y:S05]  /*11a90*/  WARPSYNC.ALL ;  /* 0x0000000000007948 */ /* 0x000fea0003800000 */
[----:B------:R-:W-:Y:S01]  /*11aa0*/  VIADD R0, R18, 0x21400 ;  /* 0x0002140012007836 */ /* 0x000fe20000000000 */
[----:B------:R-:W-:Y:S01]  /*11ab0*/  R2UR UR20, R2 ;  /* 0x00000000021472ca */ /* 0x000fe200000e0000 */
[----:B01----:R-:W-:Y:S01]  /*11ac0*/  IMAD.MOV.U32 R3, RZ, RZ, 0x40000040 ;  /* 0x40000040ff037424 */ /* 0x003fe200078e00ff */
[----:B------:R-:W-:Y:S01]  /*11ad0*/  WARPGROUP.ARRIVE ;  /* 0x00000000000079c5 */ /* 0x000fe20000000000 */
[----:B------:R-:W-:Y:S01]  /*11ae0*/  UMOV UR9, 0x40000040 ;  /* 0x4000004000097882 */ /* 0x000fe20000000000 */
[----:B------:R-:W-:Y:S01]  /*11af0*/  SHF.R.U32.HI R0, RZ, 0x4, R0 ;  /* 0x00000004ff007819 */ /* 0x000fe20000011600 */
[----:B------:R-:W-:Y:S01]  /*11b00*/  UMOV UR17, UR9 ;  /* 0x0000000900117c82 */ /* 0x000fe20008000000 */
[----:B------:R-:W-:Y:S01]  /*11b10*/  R2UR UR11, R3 ;  /* 0x00000000030b72ca */ /* 0x000fe200000e0000 */
[----:B------:R-:W-:Y:S01]  /*11b20*/  UMOV UR5, UR17 ;  /* 0x0000001100057c82 */ /* 0x000fe20008000000 */
[----:B------:R-:W-:Y:S01]  /*11b30*/  LOP3.LUT R0, R0, 0x3fff, RZ, 0xc0, !PT ;  /* 0x00003fff00007812 */ /* 0x000fe200078ec0ff */
[----:B------:R-:W-:Y:S01]  /*11b40*/  IMAD.U32 R11, RZ, RZ, UR9 ;  /* 0x00000009ff0b7e24 */ /* 0x000fe2000f8e00ff */
[----:B------:R-:W-:Y:S01]  /*11b50*/  MOV R5, 0x40000040 ;  /* 0x4000004000057802 */ /* 0x000fe20000000f00 */
[----:B------:R-:W-:Y:S01]  /*11b60*/  IMAD.MOV.U32 R9, RZ, RZ, 0x40000040 ;  /* 0x40000040ff097424 */ /* 0x000fe200078e00ff */
[----:B------:R-:W-:Y:S01]  /*11b70*/  LOP3.LUT R212, R0, 0x10000, RZ, 0xfc, !PT ;  /* 0x0001000000d47812 */ /* 0x000fe200078efcff */
[----:B------:R-:W-:Y:S01]  /*11b80*/  ULOP3.LUT UR20, UR20, 0x10000, URZ, 0xfc, !UPT ;  /* 0x0001000014147892 */ /* 0x000fe2000f8efc3f */
[----:B------:R-:W-:Y:S01]  /*11b90*/  R2UR UR7, R5 ;  /* 0x00000000050772ca */ /* 0x000fe200000e0000 */
[----:B------:R-:W-:Y:S01]  /*11ba0*/  UMOV UR13, UR17 ;  /* 0x00000011000d7c82 */ /* 0x000fe20008000000 */
[----:B------:R-:W-:Y:S01]  /*11bb0*/  MOV R5, 0x40000040 ;  /* 0x4000004000057802 */ /* 0x000fe20000000f00 */
[----:B------:R-:W-:Y:S01]  /*11bc0*/  IMAD R2, R205, 0xa80, R212 ;  /* 0x00000a80cd027824 */ /* 0x000fe200078e02d4 */
[----:B------:R-:W-:Y:S01]  /*11bd0*/  R2UR UR15, R9 ;  /* 0x00000000090f72ca */ /* 0x000fe200000e0000 */
[----:B------:R-:W-:Y:S01]  /*11be0*/  IMAD.MOV.U32 R9, RZ, RZ, 0x40000040 ;  /* 0x40000040ff097424 */ /* 0x000fe200078e00ff */
[----:B------:R-:W-:Y:S01]  /*11bf0*/  UMOV UR8, UR20 ;  /* 0x0000001400087c82 */ /* 0x000fe20008000000 */
[C---:B------:R-:W-:Y:S01]  /*11c00*/  VIADD R4, R2.reuse, 0x80 ;  /* 0x0000008002047836 */ /* 0x040fe20000000000 */
[----:B------:R-:W-:Y:S01]  /*11c10*/  R2UR UR10, R2 ;  /* 0x00000000020a72ca */ /* 0x000fe200000e0000 */
[----:B------:R-:W-:Y:S01]  /*11c20*/  UMOV UR16, UR8 ;  /* 0x0000000800107c82 */ /* 0x000fe20008000000 */
[----:B------:R-:W-:Y:S01]  /*11c30*/  IMAD.U32 R10, RZ, RZ, UR8 ;  /* 0x00000008ff0a7e24 */ /* 0x000fe2000f8e00ff */
[----:B------:R-:W-:Y:S01]  /*11c40*/  UMOV UR4, UR16 ;  /* 0x0000001000047c82 */ /* 0x000fe20008000000 */
[----:B------:R-:W-:Y:S01]  /*11c50*/  R2UR UR6, R4 ;  /* 0x00000000040672ca */ /* 0x000fe200000e0000 */
[C---:B------:R-:W-:Y:S01]  /*11c60*/  VIADD R4, R2.reuse, 0x100 ;  /* 0x0000010002047836 */ /* 0x040fe20000000000 */
[----:B------:R-:W-:Y:S01]  /*11c70*/  UMOV UR12, UR16 ;  /* 0x00000010000c7c82 */ /* 0x000fe20008000000 */
[----:B------:R-:W-:Y:S01]  /*11c80*/  VIADD R8, R2, 0x200 ;  /* 0x0000020002087836 */ /* 0x000fe20000000000 */
[----:B------:R-:W-:Y:S01]  /*11c90*/  R2UR UR19, R9 ;  /* 0x00000000091372ca */ /* 0x000fe200000e0000 */
[----:B------:R-:W-:Y:S01]  /*11ca0*/  UMOV UR25, 0x40000040 ;  /* 0x4000004000197882 */ /* 0x000fe20000000000 */
[----:B------:R-:W-:Y:S01]  /*11cb0*/  IMAD.MOV.U32 R9, RZ, RZ, 0x40000040 ;  /* 0x40000040ff097424 */ /* 0x000fe200078e00ff */
[----:B------:R-:W-:Y:S01]  /*11cc0*/  UMOV UR23, UR25 ;  /* 0x0000001900177c82 */ /* 0x000fe20008000000 */
[----:B------:R-:W-:Y:S01]  /*11cd0*/  R2UR UR14, R8 ;  /* 0x00000000080e72ca */ /* 0x000fe200000e0000 */
[----:B------:R-:W-:Y:S01]  /*11ce0*/  HGMMA.64x16x16.F32 R72, gdesc[UR8], RZ, !UPT, gsb0 ;  /* 0x00200000084879f0 */ /* 0x000fe2000c0008ff */
[----:B------:R-:W-:Y:S01]  /*11cf0*/  UMOV UR8, UR16 ;  /* 0x0000001000087c82 */ /* 0x000fe20008000000 */
[----:B------:R-:W-:Y:S01]  /*11d00*/  UMOV UR9, UR17 ;  /* 0x0000001100097c82 */ /* 0x000fe20008000000 */
[----:B------:R-:W-:Y:S01]  /*11d10*/  VIADD R8, R2, 0x300 ;  /* 0x0000030002087836 */ /* 0x000fe20000000000 */
[----:B------:R0:W-:Y:S01]  /*11d20*/  STL.64 [R1+0x38], R10 ;  /* 0x0000380a01007387 */ /* 0x0001e20000100a00 */
[----:B------:R-:W-:Y:S01]  /*11d30*/  UIADD3 UR52, UR20, 0x406, URZ ;  /* 0x0000040614347890 */ /* 0x000fe2000fffe03f */
[----:B------:R-:W-:Y:S01]  /*11d40*/  IMAD R0, R148, -0x70, R220 ;  /* 0xffffff9094007824 */ /* 0x000fe200078e02dc */
[----:B------:R-:W-:Y:S01]  /*11d50*/  UMOV UR53, 0x40000040 ;  /* 0x4000004000357882 */ /* 0x000fe20000000000 */
[----:B------:R-:W-:Y:S01]  /*11d60*/  R2UR UR18, R8 ;  /* 0x00000000081272ca */ /* 0x000fe200000e0000 */
[C---:B------:R-:W-:Y:S01]  /*11d70*/  VIADD R8, R2.reuse, 0x202 ;  /* 0x0000020202087836 */ /* 0x040fe20000000000 */
[----:B------:R-:W-:Y:S01]  /*11d80*/  UIADD3 UR48, UR20, 0x800, URZ ;  /* 0x0000080014307890 */ /* 0x000fe2000fffe03f */
[----:B------:R-:W-:Y:S01]  /*11d90*/  IMAD.MOV.U32 R13, RZ, RZ, 0x40000040 ;  /* 0x40000040ff0d7424 */ /* 0x000fe200078e00ff */
[----:B------:R-:W-:Y:S01]  /*11da0*/  UMOV UR49, 0x40000040 ;  /* 0x4000004000317882 */ /* 0x000fe20000000000 */
[----:B------:R-:W-:Y:S01]  /*11db0*/  UIADD3 UR44, UR20, 0x802, URZ ;  /* 0x00000802142c7890 */ /* 0x000fe2000fffe03f */
[----:B------:R-:W-:Y:S01]  /*11dc0*/  IADD3 R12, R2, 0x986, RZ ;  /* 0x00000986020c7810 */ /* 0x000fe20007ffe0ff */
[----:B------:R-:W-:Y:S01]  /*11dd0*/  UMOV UR45, 0x40000040 ;  /* 0x40000040002d7882 */ /* 0x000fe20000000000 */
[----:B0-----:R-:W-:Y:S01]  /*11de0*/  IMAD.U32 R11, RZ, RZ, UR25 ;  /* 0x00000019ff0b7e24 */ /* 0x001fe2000f8e00ff */
[----:B------:R-:W-:Y:S01]  /*11df0*/  UIADD3 UR40, UR20, 0x804, URZ ;  /* 0x0000080414287890 */ /* 0x000fe2000fffe03f */
[----:B------:R-:W-:Y:S01]  /*11e00*/  VIADD R3, R0, 0x70 ;  /* 0x0000007000037836 */ /* 0x000fe20000000000 */
[----:B------:R-:W-:Y:S01]  /*11e10*/  UMOV UR41, 0x40000040 ;  /* 0x4000004000297882 */ /* 0x000fe20000000000 */
[----:B------:R-:W-:Y:S01]  /*11e20*/  UIADD3 UR36, UR20, 0x806, URZ ;  /* 0x0000080614247890 */ /* 0x000fe2000fffe03f */
[----:B------:R-:W-:Y:S01]  /*11e30*/  @!P1 VIADD R6, R6, 0x36840 ;  /* 0x0003684006069836 */ /* 0x000fe20000000000 */
[----:B------:R-:W-:Y:S01]  /*11e40*/  UMOV UR37, 0x40000040 ;  /* 0x4000004000257882 */ /* 0x000fe20000000000 */
[----:B------:R-:W-:Y:S01]  /*11e50*/  BSSY B0, `(.L_x_2383) ;  /* 0x0000a50000007945 */ /* 0x000fe20003800000 */
[--C-:B------:R-:W-:Y:S01]  /*11e60*/  IMAD.MOV.U32 R118, RZ, RZ, R119.reuse ;  /* 0x000000ffff767224 */ /* 0x100fe200078e0077 */
[-C--:B------:R-:W-:Y:S01]  /*11e70*/  MOV R115, R119.reuse ;  /* 0x0000007700737202 */ /* 0x080fe20000000f00 */
[--C-:B------:R-:W-:Y:S01]  /*11e80*/  IMAD.MOV.U32 R117, RZ, RZ, R119.reuse ;  /* 0x000000ffff757224 */ /* 0x100fe200078e0077 */
[----:B------:R-:W-:Y:S01]  /*11e90*/  @!P1 PRMT R6, RZ, 0x654, R6 ;  /* 0x00000654ff069816 */ /* 0x000fe20000000006 */
        /* <DEDUP_REMOVED lines=15> */
[--C-:B------:R-:W-:Y:S01]  /*11f90*/  IMAD.MOV.U32 R101, RZ, RZ, R119.reuse ;  /* 0x000000ffff657224 */ /* 0x100fe200078e0077 */
[----:B------:R-:W-:Y:S02]  /*11fa0*/  WARPGROUP.DEPBAR.LE gsb0, 0x0 ;  /* 0x00008000000079c5 */ /* 0x000fe40000010000 */
[----:B------:R-:W-:Y:S01]  /*11fb0*/  WARPGROUP.ARRIVE ;  /* 0x00000000000079c5 */ /* 0x000fe20000000000 */
[--C-:B------:R-:W-:Y:S02]  /*11fc0*/  IMAD.MOV.U32 R100, RZ, RZ, R119.reuse ;  /* 0x000000ffff647224 */ /* 0x100fe400078e0077 */
[--C-:B------:R-:W-:Y:S02]  /*11fd0*/  IMAD.MOV.U32 R98, RZ, RZ, R119.reuse ;  /* 0x000000ffff627224 */ /* 0x100fe400078e0077 */
[----:B------:R-:W-:Y:S01]  /*11fe0*/  IMAD.MOV.U32 R96, RZ, RZ, R119 ;  /* 0x000000ffff607224 */ /* 0x000fe200078e0077 */
[----:B------:R-:W-:Y:S01]  /*11ff0*/  HGMMA.64x16x16.F32 R64, gdesc[UR4], RZ, !UPT, gsb0 ;  /* 0x00200000044079f0 */ /* 0x000fe2000c0008ff */
[----:B------:R-:W-:Y:S01]  /*12000*/  R2UR UR6, R4 ;  /* 0x00000000040672ca */ /* 0x000fe200000e0000 */
[----:B------:R-:W-:Y:S01]  /*12010*/  UMOV UR4, UR16 ;  /* 0x0000001000047c82 */ /* 0x000fe20008000000 */
[----:B------:R-:W-:Y:S01]  /*12020*/  R2UR UR7, R5 ;  /* 0x00000000050772ca */ /* 0x000fe200000e0000 */
[----:B------:R-:W-:Y:S01]  /*12030*/  UMOV UR5, UR17 ;  /* 0x0000001100057c82 */ /* 0x000fe20008000000 */
[----:B------:R-:W-:-:S02]  /*12040*/  VIADD R4, R2, 0x180 ;  /* 0x0000018002047836 */ /* 0x000fc40000000000 */
[----:B------:R-:W-:Y:S02]  /*12050*/  IMAD.MOV.U32 R5, RZ, RZ, 0x40000040 ;  /* 0x40000040ff057424 */ /* 0x000fe400078e00ff */
[--C-:B------:R-:W-:Y:S01]  /*12060*/  IMAD.MOV.U32 R94, RZ, RZ, R119.reuse ;  /* 0x000000ffff5e7224 */ /* 0x100fe200078e0077 */
[----:B------:R-:W-:Y:S01]  /*12070*/  R2UR UR10, R4 ;  /* 0x00000000040a72ca */ /* 0x000fe200000e0000 */
[--C-:B------:R-:W-:Y:S01]  /*12080*/  IMAD.MOV.U32 R92, RZ, RZ, R119.reuse ;  /* 0x000000ffff5c7224 */ /* 0x100fe200078e0077 */
[----:B------:R-:W-:Y:S01]  /*12090*/  R2UR UR11, R5 ;  /* 0x00000000050b72ca */ /* 0x000fe200000e0000 */
[----:B------:R-:W-:Y:S01]  /*120a0*/  IMAD.MOV.U32 R5, RZ, RZ, 0x40000040 ;  /* 0x40000040ff057424 */ /* 0x000fe200078e00ff */
[----:B------:R-:W-:Y:S01]  /*120b0*/  IADD3 R4, R2, 0x280, RZ ;  /* 0x0000028002047810 */ /* 0x000fe20007ffe0ff */
[--C-:B------:R-:W-:Y:S02]  /*120c0*/  IMAD.MOV.U32 R90, RZ, RZ, R119.reuse ;  /* 0x000000ffff5a7224 */ /* 0x100fe400078e0077 */
[----:B------:R-:W-:-:S02]  /*120d0*/  IMAD.MOV.U32 R88, RZ, RZ, R119 ;  /* 0x000000ffff587224 */ /* 0x000fc400078e0077 */
[--C-:B------:R-:W-:Y:S02]  /*120e0*/  IMAD.MOV.U32 R86, RZ, RZ, R119.reuse ;  /* 0x000000ffff567224 */ /* 0x100fe400078e0077 */
[--C-:B------:R-:W-:Y:S02]  /*120f0*/  IMAD.MOV.U32 R84, RZ, RZ, R119.reuse ;  /* 0x000000ffff547224 */ /* 0x100fe400078e0077 */
[--C-:B------:R-:W-:Y:S02]  /*12100*/  IMAD.MOV.U32 R82, RZ, RZ, R119.reuse ;  /* 0x000000ffff527224 */ /* 0x100fe400078e0077 */
[----:B------:R-:W-:Y:S01]  /*12110*/  IMAD.MOV.U32 R80, RZ, RZ, R119 ;  /* 0x000000ffff507224 */ /* 0x000fe200078e0077 */
        /* <DEDUP_REMOVED lines=9> */
[----:B------:R-:W-:Y:S01]  /*121b0*/  R2UR UR26, R4 ;  /* 0x00000000041a72ca */ /* 0x000fe200000e0000 */
[----:B------:R-:W-:Y:S01]  /*121c0*/  VIADD R4, R2, 0x82 ;  /* 0x0000008202047836 */ /* 0x000fe20000000000 */
[----:B------:R-:W-:Y:S02]  /*121d0*/  R2UR UR27, R5 ;  /* 0x00000000051b72ca */ /* 0x000fe400000e0000 */
[----:B------:R-:W-:Y:S01]  /*121e0*/  MOV R5, 0x40000040 ;  /* 0x4000004000057802 */ /* 0x000fe20000000f00 */
[----:B------:R-:W-:Y:S02]  /*121f0*/  WARPGROUP.DEPBAR.LE gsb0, 0x0 ;  /* 0x00008000000079c5 */ /* 0x000fe40000010000 */
[----:B------:R-:W-:-:S06]  /*12200*/  WARPGROUP.ARRIVE ;  /* 0x00000000000079c5 */ /* 0x000fcc0000000000 */
[----:B------:R-:W-:Y:S01]  /*12210*/  HGMMA.64x16x16.F32 R48, gdesc[UR8], RZ, !UPT, gsb0 ;  /* 0x00200000083079f0 */ /* 0x000fe2000c0008ff */
[----:B------:R-:W-:Y:S02]  /*12220*/  UMOV UR9, UR23 ;  /* 0x0000001700097c82 */ /* 0x000fe40008000000 */
[----:B------:R-:W-:Y:S02]  /*12230*/  WARPGROUP.DEPBAR.LE gsb0, 0x0 ;  /* 0x00008000000079c5 */ /* 0x000fe40000010000 */
[----:B------:R-:W-:-:S06]  /*12240*/  WARPGROUP.ARRIVE ;  /* 0x00000000000079c5 */ /* 0x000fcc0000000000 */
[----:B------:R-:W-:Y:S01]  /*12250*/  HGMMA.64x16x16.F32 R40, gdesc[UR12], RZ, !UPT, gsb0 ;  /* 0x002000000c2879f0 */ /* 0x000fe2000c0008ff */
[----:B------:R-:W-:Y:S02]  /*12260*/  UMOV UR13, UR23 ;  /* 0x00000017000d7c82 */ /* 0x000fe40008000000 */
[----:B------:R-:W-:Y:S02]  /*12270*/  WARPGROUP.DEPBAR.LE gsb0, 0x0 ;  /* 0x00008000000079c5 */ /* 0x000fe40000010000 */
[----:B------:R-:W-:-:S06]  /*12280*/  WARPGROUP.ARRIVE ;  /* 0x00000000000079c5 */ /* 0x000fcc0000000000 */
[----:B------:R-:W-:Y:S01]  /*12290*/  HGMMA.64x16x16.F32 R32, gdesc[UR4], RZ, !UPT, gsb0 ;  /* 0x00200000042079f0 */ /* 0x000fe2000c0008ff */
        /* <DEDUP_REMOVED lines=8> */
[----:B------:R-:W-:Y:S01]  /*12320*/  R2UR UR10, R4 ;  /* 0x00000000040a72ca */ /* 0x000fe200000e0000 */
[----:B------:R-:W-:Y:S01]  /*12330*/  UMOV UR4, UR22 ;  /* 0x0000001600047c82 */ /* 0x000fe20008000000 */
[----:B------:R-:W-:Y:S01]  /*12340*/  R2UR UR11, R5 ;  /* 0x00000000050b72ca */ /* 0x000fe200000e0000 */
[----:B------:R-:W-:Y:S01]  /*12350*/  UMOV UR8, UR22 ;  /* 0x0000001600087c82 */ /* 0x000fe20008000000 */
[----:B------:R-:W-:Y:S01]  /*12360*/  VIADD R4, R2, 0x182 ;  /* 0x0000018202047836 */ /* 0x000fe20000000000 */
[----:B------:R-:W-:Y:S01]  /*12370*/  UMOV UR12, UR22 ;  /* 0x00000016000c7c82 */ /* 0x000fe20008000000 */
[----:B------:R-:W-:-:S02]  /*12380*/  IMAD.MOV.U32 R5, RZ, RZ, 0x40000040 ;  /* 0x40000040ff057424 */ /* 0x000fc400078e00ff */
[----:B------:R-:W-:Y:S01]  /*12390*/  IMAD.U32 R10, RZ, RZ, UR24 ;  /* 0x00000018ff0a7e24 */ /* 0x000fe2000f8e00ff */
[----:B------:R-:W-:Y:S02]  /*123a0*/  R2UR UR14, R4 ;  /* 0x00000000040e72ca */ /* 0x000fe400000e0000 */
[----:B------:R-:W-:Y:S01]  /*123b0*/  R2UR UR15, R5 ;  /* 0x00000000050f72ca */ /* 0x000fe200000e0000 */
[----:B------:R-:W-:Y:S01]  /*123c0*/  IMAD.MOV.U32 R5, RZ, RZ, 0x40000040 ;  /* 0x40000040ff057424 */ /* 0x000fe200078e00ff */
[----:B------:R-:W-:Y:S01]  /*123d0*/  IADD3 R4, R2, 0x282, RZ ;  /* 0x0000028202047810 */ /* 0x000fe20007ffe0ff */
        /* <DEDUP_REMOVED lines=40> */
[----:B------:R-:W-:Y:S02]  /*12660*/  UMOV UR13, UR25 ;  /* 0x00000019000d7c82 */ /* 0x000fe40008000000 */
        /* <DEDUP_REMOVED lines=12> */
[----:B------:R-:W-:-:S04]  /*12730*/  UMOV UR4, UR12 ;  /* 0x0000000c00047c82 */ /* 0x000fc80008000000 */
[----:B------:R0:W-:Y:S01]  /*12740*/  STL.64 [R1+0x28], R10 ;  /* 0x0000280a01007387 */ /* 0x0001e20000100a00 */
[----:B------:R-:W-:Y:S02]  /*12750*/  WARPGROUP.DEPBAR.LE gsb0, 0x0 ;  /* 0x00008000000079c5 */ /* 0x000fe40000010000 */
[----:B------:R-:W-:-:S06]  /*12760*/  WARPGROUP.ARRIVE ;  /* 0x00000000000079c5 */ /* 0x000fcc0000000000 */
[----:B------:R-:W-:Y:S01]  /*12770*/  HGMMA.64x16x16.F32 R32, gdesc[UR16], R32, gsb0 ;  /* 0x00200000102079f0 */ /* 0x000fe20008000820 */
[----:B------:R-:W-:Y:S01]  /*12780*/  UMOV UR16, UR12 ;  /* 0x0000000c00107c82 */ /* 0x000fe20008000000 */
        /* <DEDUP_REMOVED lines=9> */
[----:B------:R-:W-:-:S03]  /*12820*/  IMAD.MOV.U32 R5, RZ, RZ, 0x40000040 ;  /* 0x40000040ff057424 */ /* 0x000fc600078e00ff */
[----:B------:R-:W-:Y:S02]  /*12830*/  R2UR UR18, R4 ;  /* 0x00000000041272ca */ /* 0x000fe400000e0000 */
[----:B------:R-:W-:Y:S01]  /*12840*/  R2UR UR19, R5 ;  /* 0x00000000051372ca */ /* 0x000fe200000e0000 */
[----:B------:R-:W-:Y:S01]  /*12850*/  IMAD.MOV.U32 R5, RZ, RZ, 0x40000040 ;  /* 0x40000040ff057424 */ /* 0x000fe200078e00ff */
[----:B------:R-:W-:Y:S01]  /*12860*/  IADD3 R4, R2, 0x284, RZ ;  /* 0x0000028402047810 */ /* 0x000fe20007ffe0ff */
[----:B------:R-:W-:Y:S02]  /*12870*/  WARPGROUP.DEPBAR.LE gsb0, 0x0 ;  /* 0x00008000000079c5 */ /* 0x000fe40000010000 */
[----:B------:R-:W-:-:S06]  /*12880*/  WARPGROUP.ARRIVE ;  /* 0x00000000000079c5 */ /* 0x000fcc0000000000 */
[----:B------:R-:W-:Y:S01]  /*12890*/  HGMMA.64x16x16.F32 R72, gdesc[UR24], R72, gsb0 ;  /* 0x00200000184879f0 */ /* 0x000fe20008000848 */
[----:B------:R-:W-:Y:S02]  /*128a0*/  UMOV UR25, 0x40000040 ;  /* 0x4000004000197882 */ /* 0x000fe40000000000 */
        /* <DEDUP_REMOVED lines=10> */
[----:B------:R-:W-:Y:S01]  /*12950*/  R2UR UR14, R8 ;  /* 0x00000000080e72ca */ /* 0x000fe200000e0000 */
[----:B------:R-:W-:Y:S01]  /*12960*/  VIADD R8, R2, 0x206 ;  /* 0x0000020602087836 */ /* 0x000fe20000000000 */
[----:B------:R-:W-:Y:S01]  /*12970*/  R2UR UR15, R9 ;  /* 0x00000000090f72ca */ /* 0x000fe200000e0000 */
        /* <DEDUP_REMOVED lines=16> */
[----:B------:R-:W-:Y:S03]  /*12a80*/  HGMMA.64x16x16.F32 R48, gdesc[UR16], R48, gsb0 ;  /* 0x00200000103079f0 */ /* 0x000fe60008000830 */
[----:B------:R-:W-:Y:S02]  /*12a90*/  WARPGROUP.DEPBAR.LE gsb0, 0x0 ;  /* 0x00008000000079c5 */ /* 0x000fe40000010000 */
[----:B------:R-:W-:-:S06]  /*12aa0*/  WARPGROUP.ARRIVE ;  /* 0x00000000000079c5 */ /* 0x000fcc0000000000 */
[----:B------:R-:W-:Y:S01]  /*12ab0*/  HGMMA.64x16x16.F32 R40, gdesc[UR4], R40, gsb0 ;  /* 0x00200000042879f0 */ /* 0x000fe20008000828 */
[----:B------:R-:W-:Y:S01]  /*12ac0*/  UIADD3 UR4, UR20, 0x6, URZ ;  /* 0x0000000614047890 */ /* 0x000fe2000fffe03f */
[----:B------:R-:W-:Y:S01]  /*12ad0*/  R2UR UR6, R4 ;  /* 0x00000000040672ca */ /* 0x000fe200000e0000 */
[----:B------:R-:W-:Y:S01]  /*12ae0*/  VIADD R4, R2, 0x106 ;  /* 0x0000010602047836 */ /* 0x000fe20000000000 */
[----:B------:R-:W-:Y:S02]  /*12af0*/  R2UR UR7, R5 ;  /* 0x00000000050772ca */ /* 0x000fe400000e0000 */
[----:B------:R-:W-:Y:S02]  /*12b00*/  MOV R5, 0x40000040 ;  /* 0x4000004000057802 */ /* 0x000fe40000000f00 */
[----:B------:R-:W-:Y:S02]  /*12b10*/  UMOV UR24, UR4 ;  /* 0x0000000400187c82 */ /* 0x000fe40008000000 */
[----:B------:R-:W-:-:S05]  /*12b20*/  IMAD.U32 R10, RZ, RZ, UR24 ;  /* 0x00000018ff0a7e24 */ /* 0x000fca000f8e00ff */
[----:B------:R0:W-:Y:S01]  /*12b30*/  STL.64 [R1+0x20], R10 ;  /* 0x0000200a01007387 */ /* 0x0001e20000100a00 */
[----:B------:R-:W-:Y:S02]  /*12b40*/  WARPGROUP.DEPBAR.LE gsb0, 0x0 ;  /* 0x00008000000079c5 */ /* 0x000fe40000010000 */
[----:B------:R-:W-:-:S06]  /*12b50*/  WARPGROUP.ARRIVE ;  /* 0x00000000000079c5 */ /* 0x000fcc0000000000 */
[----:B------:R-:W-:Y:S01]  /*12b60*/  HGMMA.64x16x16.F32 R32, gdesc[UR8], R32, gsb0 ;  /* 0x00200000082079f0 */ /* 0x000fe20008000820 */
[----:B------:R-:W-:Y:S01]  /*12b70*/  R2UR UR10, R4 ;  /* 0x00000000040a72ca */ /* 0x000fe200000e0000 */
[----:B------:R-:W-:Y:S01]  /*12b80*/  VIADD R4, R2, 0x186 ;  /* 0x0000018602047836 */ /* 0x000fe20000000000 */
[----:B------:R-:W-:Y:S01]  /*12b90*/  R2UR UR11, R5 ;  /* 0x00000000050b72ca */ /* 0x000fe200000e0000 */
        /* <DEDUP_REMOVED lines=8> */
[----:B------:R-:W-:Y:S01]  /*12c20*/  UMOV UR12, UR24 ;  /* 0x00000018000c7c82 */ /* 0x000fe20008000000 */
[----:B------:R-:W-:Y:S01]  /*12c30*/  UMOV UR13, UR25 ;  /* 0x00000019000d7c82 */ /* 0x000fe20008000000 */
[----:B------:R-:W-:Y:S01]  /*12c40*/  UMOV UR4, UR12 ;  /* 0x0000000c00047c82 */ /* 0x000fe20008000000 */
[----:B------:R-:W-:Y:S01]  /*12c50*/  UMOV UR5, UR13 ;  /* 0x0000000d00057c82 */ /* 0x000fe20008000000 */
[----:B------:R-:W-:Y:S01]  /*12c60*/  UMOV UR8, UR12 ;  /* 0x0000000c00087c82 */ /* 0x000fe20008000000 */
[----:B------:R-:W-:Y:S01]  /*12c70*/  UMOV UR9, UR13 ;  /* 0x0000000d00097c82 */ /* 0x000fe20008000000 */
[----:B------:R-:W-:Y:S01]  /*12c80*/  UMOV UR16, UR12 ;  /* 0x0000000c00107c82 */ /* 0x000fe20008000000 */
[----:B------:R-:W-:Y:S01]  /*12c90*/  UMOV UR17, UR13 ;  /* 0x0000000d00117c82 */ /* 0x000fe20008000000 */
        /* <DEDUP_REMOVED lines=178> */
[----:B------:R0:W-:Y:S02]  /*137c0*/  STL.64 [R1+0x8], R10 ;  /* 0x0000080a01007387 */ /* 0x0001e40000100a00 */
[----:B0-----:R-:W-:Y:S01]  /*137d0*/  IMAD R10, R213, 0x80, R225 ;  /* 0x00000080d50a7824 */ /* 0x001fe200078e02e1 */
        /* <DEDUP_REMOVED lines=24> */
[----:B------:R-:W-:Y:S03]  /*13960*/  HGMMA.64x16x16.F32 R72, gdesc[UR24], R72, gsb0 ;  /* 0x00200000184879f0 */ /* 0x000fe60008000848 */
        /* <DEDUP_REMOVED lines=82> */
[----:B------:R-:W-:-:S04]  /*13e90*/  MOV R5, 0x40000040 ;  /* 0x4000004000057802 */ /* 0x000fc80000000f00 */
        /* <DEDUP_REMOVED lines=108> */
[----:B------:R-:W-:-:S03]  /*14560*/  IMAD.MOV.U32 R5, RZ, RZ, 0x40000040 ;  /* 0x40000040ff057424 */ /* 0x000fc600078e00ff */
[----:B------:R-:W-:Y:S01]  /*14570*/  R2UR UR14, R4 ;  /* 0x00000000040e72ca */ /* 0x000fe200000e0000 */
[----:B------:R-:W-:Y:S01]  /*14580*/  VIADD R4, R2, 0x704 ;  /* 0x0000070402047836 */ /* 0x000fe20000000000 */
[----:B------:R-:W-:Y:S02]  /*14590*/  R2UR UR15, R5 ;  /* 0x00000000050f72ca */ /* 0x000fe400000e0000 */
[----:B------:R-:W-:Y:S02]  /*145a0*/  MOV R5, 0x40000040 ;  /* 0x4000004000057802 */ /* 0x000fe40000000f00 */
[----:B------:R-:W-:Y:S01]  /*145b0*/  R2UR UR42, R4 ;  /* 0x00000000042a72ca */ /* 0x000fe200000e0000 */
[----:B------:R-:W-:Y:S01]  /*145c0*/  VIADD R4, R2, 0x784 ;  /* 0x0000078402047836 */ /* 0x000fe20000000000 */
[----:B------:R-:W-:Y:S01]  /*145d0*/  R2UR UR43, R5 ;  /* 0x00000000052b72ca */ /* 0x000fe200000e0000 */
[----:B------:R-:W-:Y:S01]  /*145e0*/  IMAD.MOV.U32 R5, RZ, RZ, 0x40000040 ;  /* 0x40000040ff057424 */ /* 0x000fe200078e00ff */
[----:B------:R-:W-:-:S02]  /*145f0*/  WARPGROUP.DEPBAR.LE gsb0, 0x0 ;  /* 0x00008000000079c5 */ /* 0x000fc40000010000 */
        /* <DEDUP_REMOVED lines=51> */
[----:B------:R-:W-:-:S04]  /*14930*/  IADD3 R4, R2, 0x984, RZ ;  /* 0x0000098402047810 */ /* 0x000fc80007ffe0ff */
[----:B------:R-:W-:Y:S02]  /*14940*/  R2UR UR10, R4 ;  /* 0x00000000040a72ca */ /* 0x000fe400000e0000 */
[----:B------:R-:W-:Y:S01]  /*14950*/  R2UR UR11, R5 ;  /* 0x00000000050b72ca */ /* 0x000fe200000e0000 */
        /* <DEDUP_REMOVED lines=45> */
[----:B------:R-:W-:Y:S01]  /*14c30*/  IADD3 R5, -R215, 0x71, R0 ;  /* 0x00000071d7057810 */ /* 0x000fe20007ffe100 */
[C---:B------:R-:W-:Y:S02]  /*14c40*/  VIADD R4, R2.reuse, 0x906 ;  /* 0x0000090602047836 */ /* 0x040fe40000000000 */
[----:B------:R-:W-:Y:S02]  /*14c50*/  VIADD R2, R2, 0xa06 ;  /* 0x00000a0602027836 */ /* 0x000fe40000000000 */
[----:B------:R-:W-:Y:S01]  /*14c60*/  IMAD R81, R224, -0x2, R5 ;  /* 0xfffffffee0517824 */ /* 0x000fe200078e0205 */
[----:B------:R-:W-:Y:S01]  /*14c70*/  R2UR UR10, R4 ;  /* 0x00000000040a72ca */ /* 0x000fe200000e0000 */
[----:B------:R-:W-:-:S05]  /*14c80*/  IMAD.MOV.U32 R5, RZ, RZ, 0x40000040 ;  /* 0x40000040ff057424 */ /* 0x000fca00078e00ff */
[----:B------:R-:W-:Y:S01]  /*14c90*/  R2UR UR11, R5 ;  /* 0x00000000050b72ca */ /* 0x000fe200000e0000 */
[----:B------:R-:W-:Y:S02]  /*14ca0*/  WARPGROUP.DEPBAR.LE gsb0, 0x0 ;  /* 0x00008000000079c5 */ /* 0x000fe40000010000 */
[----:B------:R-:W-:-:S06]  /*14cb0*/  WARPGROUP.ARRIVE ;  /* 0x00000000000079c5 */ /* 0x000fcc0000000000 */
[----:B------:R-:W-:Y:S01]  /*14cc0*/  HGMMA.64x16x16.F32 R56, gdesc[UR4], R56, gsb0 ;  /* 0x00200000043879f0 */ /* 0x000fe20008000838 */
[----:B------:R-:W-:Y:S01]  /*14cd0*/  R2UR UR6, R8 ;  /* 0x00000000080672ca */ /* 0x000fe200000e0000 */
[----:B------:R-:W-:Y:S01]  /*14ce0*/  UMOV UR4, UR36 ;  /* 0x0000002400047c82 */ /* 0x000fe20008000000 */
[----:B------:R-:W-:Y:S01]  /*14cf0*/  R2UR UR7, R9 ;  /* 0x00000000090772ca */ /* 0x000fe200000e0000 */
[----:B------:R-:W-:Y:S01]  /*14d00*/  UMOV UR5, UR37 ;  /* 0x0000002500057c82 */ /* 0x000fe20008000000 */
[----:B------:R-:W-:Y:S01]  /*14d10*/  IMAD R8, R224, -0x2, R3 ;  /* 0xfffffffee0087824 */ /* 0x000fe200078e0203 */
[----:B------:R-:W-:-:S04]  /*14d20*/  IADD3 R3, R81, 0x8, R10 ;  /* 0x0000000851037810 */ /* 0x000fc80007ffe00a */
[----:B------:R-:W-:Y:S02]  /*14d30*/  VIMNMX R0, R8, R3, PT ;  /* 0x0000000308007248 */ /* 0x000fe40003fe0100 */
[----:B------:R-:W-:Y:S02]  /*14d40*/  MOV R3, 0x40000040 ;  /* 0x4000004000037802 */ /* 0x000fe40000000f00 */
[C---:B------:R-:W-:Y:S02]  /*14d50*/  ISETP.GT.AND P2, PT, R0.reuse, RZ, PT ;  /* 0x000000ff0000720c */ /* 0x040fe40003f44270 */
[C---:B------:R-:W-:Y:S02]  /*14d60*/  ISETP.GT.AND P3, PT, R0.reuse, 0x1, PT ;  /* 0x000000010000780c */ /* 0x040fe40003f64270 */
[----:B------:R-:W-:Y:S02]  /*14d70*/  ISETP.GT.AND P4, PT, R0, 0x8, PT ;  /* 0x000000080000780c */ /* 0x000fe40003f84270 */
[----:B------:R-:W-:Y:S01]  /*14d80*/  FSEL R83, R74, -INF , P2 ;  /* 0xff8000004a537808 */ /* 0x000fe20001000000 */
[----:B------:R-:W-:Y:S01]  /*14d90*/  IMAD.MOV.U32 R74, RZ, RZ, R119 ;  /* 0x000000ffff4a7224 */ /* 0x000fe200078e0077 */
[----:B------:R-:W-:-:S02]  /*14da0*/  FSEL R75, R75, -INF , P3 ;  /* 0xff8000004b4b7808 */ /* 0x000fc40001800000 */
[----:B------:R-:W-:Y:S02]  /*14db0*/  ISETP.GT.AND P2, PT, R0, 0x9, PT ;  /* 0x000000090000780c */ /* 0x000fe40003f44270 */
[----:B------:R-:W-:Y:S01]  /*14dc0*/  FSEL R85, R78, -INF , P4 ;  /* 0xff8000004e557808 */ /* 0x000fe20002000000 */
[----:B------:R-:W-:Y:S01]  /*14dd0*/  IMAD.MOV.U32 R78, RZ, RZ, R119 ;  /* 0x000000ffff4e7224 */ /* 0x000fe200078e0077 */
[----:B------:R-:W-:Y:S02]  /*14de0*/  FMNMX.FTZ R4, R83, R75, !PT ;  /* 0x0000004b53047209 */ /* 0x000fe40007810000 */
[----:B------:R-:W-:Y:S02]  /*14df0*/  ISETP.GT.AND P3, PT, R0, 0x10, PT ;  /* 0x000000100000780c */ /* 0x000fe40003f64270 */
[----:B------:R-:W-:Y:S02]  /*14e00*/  FSEL R79, R79, -INF , P2 ;  /* 0xff8000004f4f7808 */ /* 0x000fe40001000000 */
[----:B------:R-:W-:-:S02]  /*14e10*/  FMNMX.FTZ R4, R85, R4, !PT ;  /* 0x0000000455047209 */ /* 0x000fc40007810000 */
        /* <DEDUP_REMOVED lines=10> */
[----:B------:R-:W-:Y:S02]  /*14ec0*/  WARPGROUP.DEPBAR.LE gsb0, 0x0 ;  /* 0x00008000000079c5 */ /* 0x000fe40000010000 */
[----:B------:R-:W-:Y:S01]  /*14ed0*/  WARPGROUP.ARRIVE ;  /* 0x00000000000079c5 */ /* 0x000fe20000000000 */
[----:B------:R-:W-:Y:S02]  /*14ee0*/  FMNMX.FTZ R4, R89, R4, !PT ;  /* 0x0000000459047209 */ /* 0x000fe40007810000 */
[----:B------:R-:W-:Y:S02]  /*14ef0*/  ISETP.GT.AND P4, PT, R0, 0x20, PT ;  /* 0x000000200000780c */ /* 0x000fe40003f84270 */
[----:B------:R-:W-:Y:S01]  /*14f00*/  FSEL R93, R71, -INF , P2 ;  /* 0xff800000475d7808 */ /* 0x000fe20001000000 */
[----:B------:R-:W-:Y:S01]  /*14f10*/  HGMMA.64x16x16.F32 R48, gdesc[UR4], R48, gsb0 ;  /* 0x00200000043079f0 */ /* 0x000fe20008000830 */
[----:B------:R-:W-:Y:S01]  /*14f20*/  R2UR UR6, R12 ;  /* 0x000000000c0672ca */ /* 0x000fe200000e0000 */
[----:B------:R-:W-:Y:S01]  /*14f30*/  UMOV UR4, UR36 ;  /* 0x0000002400047c82 */ /* 0x000fe20008000000 */
[----:B------:R-:W-:Y:S01]  /*14f40*/  R2UR UR7, R13 ;  /* 0x000000000d0772ca */ /* 0x000fe200000e0000 */
[----:B------:R-:W-:Y:S01]  /*14f50*/  UMOV UR5, UR37 ;  /* 0x0000002500057c82 */ /* 0x000fe20008000000 */
        /* <DEDUP_REMOVED lines=16> */
[----:B------:R-:W-:Y:S01]  /*15060*/  FMNMX.FTZ R4, R63, R4, !PT ;  /* 0x000000043f047209 */ /* 0x000fe20007810000 */
[----:B------:R-:W-:Y:S02]  /*15070*/  WARPGROUP.DEPBAR.LE gsb0, 0x0 ;  /* 0x00008000000079c5 */ /* 0x000fe40000010000 */
[----:B------:R-:W-:Y:S01]  /*15080*/  WARPGROUP.ARRIVE ;  /* 0x00000000000079c5 */ /* 0x000fe20000000000 */
[----:B------:R-:W-:Y:S01]  /*15090*/  FSEL R13, R50, -INF , P3 ;  /* 0xff800000320d7808 */ /* 0x000fe20001800000 */
[----:B------:R-:W-:Y:S01]  /*150a0*/  IMAD.MOV.U32 R50, RZ, RZ, R119 ;  /* 0x000000ffff327224 */ /* 0x000fe200078e0077 */
[----:B------:R-:W-:Y:S02]  /*150b0*/  ISETP.GT.AND P3, PT, R0, 0x38, PT ;  /* 0x000000380000780c */ /* 0x000fe40003f64270 */
[----:B------:R-:W-:Y:S01]  /*150c0*/  FSEL R51, R51, -INF , P2 ;  /* 0xff80000033337808 */ /* 0x000fe20001000000 */
[----:B------:R-:W-:Y:S01]  /*150d0*/  HGMMA.64x16x16.F32 R40, gdesc[UR8], R40, gsb0 ;  /* 0x00200000082879f0 */ /* 0x000fe20008000828 */
[----:B------:R-:W-:-:S02]  /*150e0*/  FMNMX.FTZ R4, R13, R4, !PT ;  /* 0x000000040d047209 */ /* 0x000fc40007810000 */
[C---:B------:R-:W-:Y:S02]  /*150f0*/  ISETP.GT.AND P2, PT, R0.reuse, 0x39, PT ;  /* 0x000000390000780c */ /* 0x040fe40003f44270 */
[----:B------:R-:W-:Y:S02]  /*15100*/  FMNMX.FTZ R4, R51, R4, !PT ;  /* 0x0000000433047209 */ /* 0x000fe40007810000 */
[----:B------:R-:W-:Y:S02]  /*15110*/  FSEL R55, R55, -INF , P2 ;  /* 0xff80000037377808 */ /* 0x000fe40001000000 */
[----:B------:R-:W-:Y:S01]  /*15120*/  ISETP.GT.AND P2, PT, R0, 0x41, PT ;  /* 0x000000410000780c */ /* 0x000fe20003f44270 */
[----:B------:R-:W-:Y:S02]  /*15130*/  WARPGROUP.DEPBAR.LE gsb0, 0x0 ;  /* 0x00008000000079c5 */ /* 0x000fe40000010000 */
[----:B------:R-:W-:Y:S01]  /*15140*/  WARPGROUP.ARRIVE ;  /* 0x00000000000079c5 */ /* 0x000fe20000000000 */
[----:B------:R-:W-:-:S02]  /*15150*/  FSEL R43, R43, -INF , P2 ;  /* 0xff8000002b2b7808 */ /* 0x000fc40001000000 */
[----:B------:R-:W-:-:S03]  /*15160*/  ISETP.GT.AND P2, PT, R0, 0x49, PT ;  /* 0x000000490000780c */ /* 0x000fc60003f44270 */
[----:B------:R-:W-:Y:S01]  /*15170*/  HGMMA.64x16x16.F32 R32, gdesc[UR4], R32, gsb0 ;  /* 0x00200000042079f0 */ /* 0x000fe20008000820 */
[----:B------:R-:W-:Y:S01]  /*15180*/  R2UR UR6, R2 ;  /* 0x00000000020672ca */ /* 0x000fe200000e0000 */
[----:B------:R-:W-:Y:S01]  /*15190*/  UMOV UR4, UR36 ;  /* 0x0000002400047c82 */ /* 0x000fe20008000000 */
[----:B------:R-:W-:Y:S01]  /*151a0*/  R2UR UR7, R3 ;  /* 0x00000000030772ca */ /* 0x000fe200000e0000 */
[----:B------:R-:W-:Y:S01]  /*151b0*/  UMOV UR5, UR37 ;  /* 0x0000002500057c82 */ /* 0x000fe20008000000 */
[----:B------:R-:W-:Y:S01]  /*151c0*/  FSEL R3, R54, -INF , P3 ;  /* 0xff80000036037808 */ /* 0x000fe20001800000 */
[----:B------:R-:W-:Y:S01]  /*151d0*/  IMAD.MOV.U32 R54, RZ, RZ, R119 ;  /* 0x000000ffff367224 */ /* 0x000fe200078e0077 */
[----:B------:R-:W-:Y:S02]  /*151e0*/  ISETP.GT.AND P3, PT, R0, 0x40, PT ;  /* 0x000000400000780c */ /* 0x000fe40003f64270 */
[----:B------:R-:W-:Y:S02]  /*151f0*/  FMNMX.FTZ R4, R3, R4, !PT ;  /* 0x0000000403047209 */ /* 0x000fe40007810000 */
[----:B------:R-:W-:-:S02]  /*15200*/  FSEL R5, R42, -INF , P3 ;  /* 0xff8000002a057808 */ /* 0x000fc40001800000 */
[----:B------:R-:W-:Y:S02]  /*15210*/  FMNMX.FTZ R4, R55, R4, !PT ;  /* 0x0000000437047209 */ /* 0x000fe40007810000 */
[----:B------:R-:W-:Y:S02]  /*15220*/  ISETP.GT.AND P3, PT, R0, 0x48, PT ;  /* 0x000000480000780c */ /* 0x000fe40003f64270 */
[----:B------:R-:W-:Y:S02]  /*15230*/  FMNMX.FTZ R4, R5, R4, !PT ;  /* 0x0000000405047209 */ /* 0x000fe40007810000 */
[----:B------:R-:W-:Y:S02]  /*15240*/  FSEL R7, R46, -INF , P3 ;  /* 0xff8000002e077808 */ /* 0x000fe40001800000 */
[----:B------:R-:W-:Y:S02]  /*15250*/  FMNMX.FTZ R4, R43, R4, !PT ;  /* 0x000000042b047209 */ /* 0x000fe40007810000 */
[----:B------:R-:W-:-:S02]  /*15260*/  ISETP.GT.AND P3, PT, R0, 0x50, PT ;  /* 0x000000500000780c */ /* 0x000fc40003f64270 */
        /* <DEDUP_REMOVED lines=10> */
[----:B------:R-:W-:Y:S01]  /*15310*/  FMNMX.FTZ R4, R9, R4, !PT ;  /* 0x0000000409047209 */ /* 0x000fe20007810000 */
[----:B------:R-:W-:Y:S01]  /*15320*/  ULDC UR4, c[0x0][0x988] ;  /* 0x0002620000047ab9 */ /* 0x000fe20000000800 */
[----:B------:R-:W-:Y:S02]  /*15330*/  ISETP.GT.AND P2, PT, R0, 0x59, PT ;  /* 0x000000590000780c */ /* 0x000fe40003f44270 */
[----:B------:R-:W-:Y:S02]  /*15340*/  FSEL R11, R38, -INF , P3 ;  /* 0xff800000260b7808 */ /* 0x000fe40001800000 */
[----:B------:R-:W-:-:S02]  /*15350*/  FMNMX.FTZ R4, R35, R4, !PT ;  /* 0x0000000423047209 */ /* 0x000fc40007810000 */
[C---:B------:R-:W-:Y:S02]  /*15360*/  ISETP.GT.AND P3, PT, R0.reuse, 0x60, PT ;  /* 0x000000600000780c */ /* 0x040fe40003f64270 */
[----:B------:R-:W-:Y:S02]  /*15370*/  FSEL R39, R39, -INF , P2 ;  /* 0xff80000027277808 */ /* 0x000fe40001000000 */
[----:B------:R-:W-:Y:S02]  /*15380*/  FMNMX.FTZ R4, R11, R4, !PT ;  /* 0x000000040b047209 */ /* 0x000fe40007810000 */
[----:B------:R-:W-:Y:S02]  /*15390*/  ISETP.GT.AND P2, PT, R0, 0x61, PT ;  /* 0x000000610000780c */ /* 0x000fe40003f44270 */
[----:B------:R-:W-:Y:S02]  /*153a0*/  FMNMX.FTZ R4, R39, R4, !PT ;  /* 0x0000000427047209 */ /* 0x000fe40007810000 */
[----:B------:R-:W-:-:S04]  /*153b0*/  VIADDMNMX R34, R10, R81, R8, PT ;  /* 0x000000510a227246 */ /* 0x000fc80003800108 */
[----:B------:R-:W-:Y:S01]  /*153c0*/  ISETP.GT.AND P4, PT, R34, 0x8, PT ;  /* 0x000000082200780c */ /* 0x000fe20003f84270 */
[----:B------:R-:W-:Y:S02]  /*153d0*/  WARPGROUP.DEPBAR.LE gsb0, 0x0 ;  /* 0x00008000000079c5 */ /* 0x000fe40000010000 */
        /* <DEDUP_REMOVED lines=12> */
[----:B------:R-:W-:-:S05]  /*154a0*/  FMNMX.FTZ R2, R31, R4, !PT ;  /* 0x000000041f027209 */ /* 0x000fca0007810000 */
[----:B------:R-:W1:Y:S02]  /*154b0*/  SHFL.BFLY PT, R67, R2, 0x2, 0x1f ;  /* 0x0c401f0002437f89 */ /* 0x000e6400000e0000 */
[----:B-1----:R-:W-:Y:S02]  /*154c0*/  FMNMX.FTZ R67, R2, R67, !PT ;  /* 0x0000004302437209 */ /* 0x002fe40007810000 */
        /* <DEDUP_REMOVED lines=11> */
[----:B-1----:R-:W-:Y:S02]  /*15580*/  FMNMX.FTZ R4, R67, R4, !PT ;  /* 0x0000000443047209 */ /* 0x002fe40007810000 */
[----:B------:R-:W-:Y:S01]  /*15590*/  FSEL R67, R76, -INF , P4 ;  /* 0xff8000004c437808 */ /* 0x000fe20002000000 */
[----:B------:R-:W-:Y:S01]  /*155a0*/  IMAD.MOV.U32 R76, RZ, RZ, R119 ;  /* 0x000000ffff4c7224 */ /* 0x000fe200078e0077 */
[C---:B------:R-:W-:Y:S01]  /*155b0*/  FSETP.NEU.FTZ.AND P2, PT, R4.reuse, -INF , PT ;  /* 0xff8000000400780b */ /* 0x040fe20003f5d000 */
[----:B------:R-:W-:Y:S01]  /*155c0*/  FMUL.FTZ R26, R4, R0 ;  /* 0x00000000041a7220 */ /* 0x000fe20000410000 */
[----:B------:R-:W-:-:S02]  /*155d0*/  FSEL R49, R49, -INF , P3 ;  /* 0xff80000031317808 */ /* 0x000fc40001800000 */
[----:B------:R-:W-:Y:S02]  /*155e0*/  ISETP.GT.AND P3, PT, R34, 0x39, PT ;  /* 0x000000392200780c */ /* 0x000fe40003f64270 */
[----:B------:R-:W-:Y:S02]  /*155f0*/  FSEL R26, R26, RZ, P2 ;  /* 0x000000ff1a1a7208 */ /* 0x000fe40001000000 */
[----:B------:R-:W-:-:S03]  /*15600*/  ISETP.GT.AND P2, PT, R34, RZ, PT ;  /* 0x000000ff2200720c */ /* 0x000fc60003f44270 */
[-CC-:B------:R-:W-:Y:S01]  /*15610*/  FFMA.FTZ R8, R75, R0.reuse, -R26.reuse ;  /* 0x000000004b087223 */ /* 0x180fe2000001081a */
[----:B------:R-:W-:Y:S01]  /*15620*/  FSEL R71, R72, -INF , P2 ;  /* 0xff80000048477808 */ /* 0x000fe20001000000 */
[-CC-:B------:R-:W-:Y:S01]  /*15630*/  FFMA.FTZ R14, R79, R0.reuse, -R26.reuse ;  /* 0x000000004f0e7223 */ /* 0x180fe2000001081a */
[C---:B------:R-:W-:Y:S01]  /*15640*/  ISETP.GT.AND P2, PT, R34.reuse, 0x9, PT ;  /* 0x000000092200780c */ /* 0x040fe20003f44270 */
[--C-:B------:R-:W-:Y:S01]  /*15650*/  FFMA.FTZ R201, R83, R0, -R26.reuse ;  /* 0x0000000053c97223 */ /* 0x100fe2000001081a */
[----:B------:R-:W-:Y:S01]  /*15660*/  FMNMX.FTZ R10, R71, R2, !PT ;  /* 0x00000002470a7209 */ /* 0x000fe20007810000 */
[-CC-:B------:R-:W-:Y:S01]  /*15670*/  FFMA.FTZ R203, R85, R0.reuse, -R26.reuse ;  /* 0x0000000055cb7223 */ /* 0x180fe2000001081a */
[----:B------:R-:W-:Y:S01]  /*15680*/  FSEL R77, R77, -INF , P2 ;  /* 0xff8000004d4d7808 */ /* 0x000fe20001000000 */
[-CC-:B------:R-:W-:Y:S01]  /*15690*/  FFMA.FTZ R197, R87, R0.reuse, -R26.reuse ;  /* 0x0000000057c57223 */ /* 0x180fe2000001081a */
[----:B------:R-:W-:Y:S01]  /*156a0*/  ISETP.GT.AND P2, PT, R34, 0x10, PT ;  /* 0x000000102200780c */ /* 0x000fe20003f44270 */
[--C-:B------:R-:W-:Y:S01]  /*156b0*/  FFMA.FTZ R199, R91, R0, -R26.reuse ;  /* 0x000000005bc77223 */ /* 0x100fe2000001081a */
[----:B------:R-:W-:Y:S01]  /*156c0*/  FMNMX.FTZ R10, R67, R10, !PT ;  /* 0x0000000a430a7209 */ /* 0x000fe20007810000 */
[-CC-:B------:R-:W-:Y:S01]  /*156d0*/  FFMA.FTZ R89, R89, R0.reuse, -R26.reuse ;  /* 0x0000000059597223 */ /* 0x180fe2000001081a */
[----:B------:R-:W-:Y:S01]  /*156e0*/  FSEL R73, R64, -INF , P2 ;  /* 0xff80000040497808 */ /* 0x000fe20001000000 */
[--C-:B------:R-:W-:Y:S01]  /*156f0*/  FFMA.FTZ R195, R59, R0, -R26.reuse ;  /* 0x000000003bc37223 */ /* 0x100fe2000001081a */
[----:B------:R-:W-:Y:S01]  /*15700*/  FMNMX.FTZ R10, R77, R10, !PT ;  /* 0x0000000a4d0a7209 */ /* 0x000fe20007810000 */
        /* <DEDUP_REMOVED lines=20> */
[-CC-:B------:R-:W-:Y:S01]  /*15850*/  FFMA.FTZ R93, R93, R0.reuse, -R26.reuse ;  /* 0x000000005d5d7223 */ /* 0x180fe2000001081a */
[----:B------:R-:W-:Y:S01]  /*15860*/  FSEL R81, R60, -INF , P2 ;  /* 0xff8000003c517808 */ /* 0x000fe20001000000 */
[--C-:B------:R-:W-:Y:S01]  /*15870*/  FFMA.FTZ R193, R95, R0, -R26.reuse ;  /* 0x000000005fc17223 */ /* 0x100fe2000001081a */
[----:B------:R-:W-:Y:S01]  /*15880*/  ISETP.GT.AND P2, PT, R34, 0x30, PT ;  /* 0x000000302200780c */ /* 0x000fe20003f44270 */
[----:B------:R-:W2:Y:S01]  /*15890*/  MUFU.EX2 R8, R8 ;  /* 0x0000000800087308 */ /* 0x000ea20000000800 */
[----:B-1----:R-:W-:Y:S01]  /*158a0*/  FMNMX.FTZ R14, R57, R12, !PT ;  /* 0x0000000c390e7209 */ /* 0x002fe20007810000 */
[-CC-:B------:R-:W-:Y:S01]  /*158b0*/  FFMA.FTZ R179, R21, R0.reuse, -R26.reuse ;  /* 0x0000000015b37223 */ /* 0x180fe2000001081a */
[----:B------:R-:W-:Y:S01]  /*158c0*/  FSEL R83, R48, -INF , P2 ;  /* 0xff80000030537808 */ /* 0x000fe20001000000 */
[--C-:B------:R-:W-:Y:S01]  /*158d0*/  FFMA.FTZ R97, R97, R0, -R26.reuse ;  /* 0x0000000061617223 */ /* 0x100fe2000001081a */
[----:B------:R-:W-:Y:S01]  /*158e0*/  FMNMX.FTZ R14, R81, R14, !PT ;  /* 0x0000000e510e7209 */ /* 0x000fe20007810000 */
[----:B------:R-:W-:Y:S01]  /*158f0*/  FFMA.FTZ R27, R27, R0, -R26 ;  /* 0x000000001b1b7223 */ /* 0x000fe2000001081a */
[----:B------:R-:W-:Y:S01]  /*15900*/  ISETP.GT.AND P2, PT, R34, 0x38, PT ;  /* 0x000000382200780c */ /* 0x000fe20003f44270 */
[----:B------:R1:W-:Y:S01]  /*15910*/  MUFU.EX2 R12, R89 ;  /* 0x00000059000c7308 */ /* 0x0003e20000000800 */
[----:B------:R-:W-:Y:S01]  /*15920*/  FMNMX.FTZ R14, R61, R14, !PT ;  /* 0x0000000e3d0e7209 */ /* 0x000fe20007810000 */
[--C-:B------:R-:W-:Y:S01]  /*15930*/  IMAD.MOV.U32 R72, RZ, RZ, R119.reuse ;  /* 0x000000ffff487224 */ /* 0x100fe200078e0077 */
[----:B------:R-:W-:Y:S01]  /*15940*/  FSEL R85, R52, -INF , P2 ;  /* 0xff80000034557808 */ /* 0x000fe20001000000 */
[--C-:B------:R-:W-:Y:S01]  /*15950*/  IMAD.MOV.U32 R68, RZ, RZ, R119.reuse ;  /* 0x000000ffff447224 */ /* 0x100fe200078e0077 */
[----:B------:R-:W-:Y:S01]  /*15960*/  FMNMX.FTZ R14, R83, R14, !PT ;  /* 0x0000000e530e7209 */ /* 0x000fe20007810000 */
[--C-:B------:R-:W-:Y:S01]  /*15970*/  IMAD.MOV.U32 R64, RZ, RZ, R119.reuse ;  /* 0x000000ffff407224 */ /* 0x100fe200078e0077 */
[----:B------:R-:W-:Y:S01]  /*15980*/  FSEL R87, R53, -INF , P3 ;  /* 0xff80000035577808 */ /* 0x000fe20001800000 */
[----:B------:R-:W3:Y:S01]  /*15990*/  MUFU.EX2 R203, R203 ;  /* 0x000000cb00cb7308 */ /* 0x000ee20000000800 */
[----:B------:R-:W-:Y:S01]  /*159a0*/  FMNMX.FTZ R20, R49, R14, !PT ;  /* 0x0000000e31147209 */ /* 0x000fe20007810000 */
[--C-:B------:R-:W-:Y:S01]  /*159b0*/  IMAD.MOV.U32 R60, RZ, RZ, R119.reuse ;  /* 0x000000ffff3c7224 */ /* 0x100fe200078e0077 */
[C---:B------:R-:W-:Y:S01]  /*159c0*/  ISETP.GT.AND P2, PT, R34.reuse, 0x40, PT ;  /* 0x000000402200780c */ /* 0x040fe20003f44270 */
[--C-:B------:R-:W-:Y:S01]  /*159d0*/  IMAD.MOV.U32 R56, RZ, RZ, R119.reuse ;  /* 0x000000ffff387224 */ /* 0x100fe200078e0077 */
[----:B------:R-:W-:Y:S01]  /*159e0*/  FMNMX.FTZ R20, R85, R20, !PT ;  /* 0x0000001455147209 */ /* 0x000fe20007810000 */
[--C-:B------:R-:W-:Y:S01]  /*159f0*/  IMAD.MOV.U32 R52, RZ, RZ, R119.reuse ;  /* 0x000000ffff347224 */ /* 0x100fe200078e0077 */
[----:B------:R-:W-:Y:S01]  /*15a00*/  ISETP.GT.AND P3, PT, R34, 0x41, PT ;  /* 0x000000412200780c */ /* 0x000fe20003f64270 */
[----:B------:R-:W4:Y:S01]  /*15a10*/  MUFU.EX2 R197, R197 ;  /* 0x000000c500c57308 */ /* 0x000f220000000800 */
[----:B------:R-:W-:Y:S01]  /*15a20*/  FSEL R91, R40, -INF , P2 ;  /* 0xff800000285b7808 */ /* 0x000fe20001000000 */
[----:B------:R-:W-:Y:S01]  /*15a30*/  IMAD.MOV.U32 R48, RZ, RZ, R119 ;  /* 0x000000ffff307224 */ /* 0x000fe200078e0077 */
[----:B------:R-:W-:-:S02]  /*15a40*/  FMNMX.FTZ R20, R87, R20, !PT ;  /* 0x0000001457147209 */ /* 0x000fc40007810000 */
[C---:B------:R-:W-:Y:S02]  /*15a50*/  ISETP.GT.AND P2, PT, R34.reuse, 0x48, PT ;  /* 0x000000482200780c */ /* 0x040fe40003f44270 */
[----:B------:R-:W-:Y:S01]  /*15a60*/  FSEL R53, R41, -INF , P3 ;  /* 0xff80000029357808 */ /* 0x000fe20001800000 */
[----:B------:R-:W5:Y:S01]  /*15a70*/  MUFU.EX2 R199, R199 ;  /* 0x000000c700c77308 */ /* 0x000f620000000800 */
[----:B------:R-:W-:Y:S02]  /*15a80*/  FMNMX.FTZ R20, R91, R20, !PT ;  /* 0x000000145b147209 */ /* 0x000fe40007810000 */
[----:B------:R-:W-:Y:S02]  /*15a90*/  ISETP.GT.AND P3, PT, R34, 0x49, PT ;  /* 0x000000492200780c */ /* 0x000fe40003f64270 */
[----:B-1----:R-:W-:Y:S01]  /*15aa0*/  FSEL R89, R44, -INF , P2 ;  /* 0xff8000002c597808 */ /* 0x002fe20001000000 */
[----:B------:R-:W-:Y:S01]  /*15ab0*/  IMAD.IADD R44, R220, 0x1, -R215 ;  /* 0x00000001dc2c7824 */ /* 0x000fe200078e0ad7 */
[----:B------:R-:W-:Y:S01]  /*15ac0*/  FMNMX.FTZ R30, R53, R20, !PT ;  /* 0x00000014351e7209 */ /* 0x000fe20007810000 */
[----:B------:R1:W0:Y:S01]  /*15ad0*/  MUFU.EX2 R14, R93 ;  /* 0x0000005d000e7308 */ /* 0x0002220000000800 */
[----:B------:R-:W-:-:S02]  /*15ae0*/  FSEL R45, R45, -INF , P3 ;  /* 0xff8000002d2d7808 */ /* 0x000fc40001800000 */
[C---:B------:R-:W-:Y:S02]  /*15af0*/  ISETP.GT.AND P2, PT, R34.reuse, 0x50, PT ;  /* 0x000000502200780c */ /* 0x040fe40003f44270 */
[----:B------:R-:W-:Y:S02]  /*15b00*/  FMNMX.FTZ R30, R89, R30, !PT ;  /* 0x0000001e591e7209 */ /* 0x000fe40007810000 */
[----:B------:R-:W-:Y:S01]  /*15b10*/  ISETP.GT.AND P3, PT, R34, 0x51, PT ;  /* 0x000000512200780c */ /* 0x000fe20003f64270 */
[----:B------:R-:W-:Y:S01]  /*15b20*/  MUFU.EX2 R193, R193 ;  /* 0x000000c100c17308 */ /* 0x000fe20000000800 */
[----:B------:R-:W-:Y:S01]  /*15b30*/  FSEL R41, R32, -INF , P2 ;  /* 0xff80000020297808 */ /* 0x000fe20001000000 */
[----:B-1----:R-:W-:Y:S01]  /*15b40*/  IMAD.MOV.U32 R93, RZ, RZ, R119 ;  /* 0x000000ffff5d7224 */ /* 0x002fe200078e0077 */
[----:B------:R-:W-:Y:S02]  /*15b50*/  FMNMX.FTZ R30, R45, R30, !PT ;  /* 0x0000001e2d1e7209 */ /* 0x000fe40007810000 */
[----:B------:R-:W-:-:S02]  /*15b60*/  ISETP.GT.AND P2, PT, R34, 0x58, PT ;  /* 0x000000582200780c */ /* 0x000fc40003f44270 */
[----:B------:R-:W-:Y:S01]  /*15b70*/  FSEL R33, R33, -INF , P3 ;  /* 0xff80000021217808 */ /* 0x000fe20001800000 */
[----:B------:R1:W-:Y:S01]  /*15b80*/  MUFU.EX2 R20, R97 ;  /* 0x0000006100147308 */ /* 0x0003e20000000800 */
[----:B------:R-:W-:Y:S02]  /*15b90*/  FMNMX.FTZ R30, R41, R30, !PT ;  /* 0x0000001e291e7209 */ /* 0x000fe40007810000 */
[----:B------:R-:W-:Y:S02]  /*15ba0*/  ISETP.GT.AND P3, PT, R34, 0x59, PT ;  /* 0x000000592200780c */ /* 0x000fe40003f64270 */
[----:B------:R-:W-:Y:S01]  /*15bb0*/  FSEL R59, R36, -INF , P2 ;  /* 0xff800000243b7808 */ /* 0x000fe20001000000 */
[----:B------:R-:W-:Y:S01]  /*15bc0*/  FFMA.FTZ R36, R63, R0, -R26 ;  /* 0x000000003f247223 */ /* 0x000fe2000001081a */
[----:B------:R-:W-:Y:S01]  /*15bd0*/  FMNMX.FTZ R32, R33, R30, !PT ;  /* 0x0000001e21207209 */ /* 0x000fe20007810000 */
[----:B------:R-:W-:Y:S01]  /*15be0*/  MUFU.EX2 R195, R195 ;  /* 0x000000c300c37308 */ /* 0x000fe20000000800 */
[----:B------:R-:W-:Y:S01]  /*15bf0*/  FSEL R37, R37, -INF , P3 ;  /* 0xff80000025257808 */ /* 0x000fe20001800000 */
[----:B-1----:R-:W-:Y:S01]  /*15c00*/  IMAD.MOV.U32 R97, RZ, RZ, R119 ;  /* 0x000000ffff617224 */ /* 0x002fe200078e0077 */
[----:B------:R-:W-:-:S02]  /*15c10*/  ISETP.GT.AND P2, PT, R34, 0x60, PT ;  /* 0x000000602200780c */ /* 0x000fc40003f44270 */
[----:B------:R-:W-:Y:S02]  /*15c20*/  FMNMX.FTZ R32, R59, R32, !PT ;  /* 0x000000203b207209 */ /* 0x000fe40007810000 */
[----:B------:R-:W-:Y:S01]  /*15c30*/  ISETP.GT.AND P3, PT, R34, 0x61, PT ;  /* 0x000000612200780c */ /* 0x000fe20003f64270 */
[----:B------:R1:W-:Y:S01]  /*15c40*/  MUFU.EX2 R30, R36 ;  /* 0x00000024001e7308 */ /* 0x0003e20000000800 */
[----:B------:R-:W-:Y:S01]  /*15c50*/  FSEL R63, R24, -INF , P2 ;  /* 0xff800000183f7808 */ /* 0x000fe20001000000 */
[----:B------:R-:W-:Y:S01]  /*15c60*/  FFMA.FTZ R24, R51, R0, -R26 ;  /* 0x0000000033187223 */ /* 0x000fe2000001081a */
[----:B------:R-:W-:Y:S02]  /*15c70*/  FMNMX.FTZ R32, R37, R32, !PT ;  /* 0x0000002025207209 */ /* 0x000fe40007810000 */
[----:B------:R-:W-:Y:S02]  /*15c80*/  ISETP.GT.AND P2, PT, R34, 0x68, PT ;  /* 0x000000682200780c */ /* 0x000fe40003f44270 */
[----:B------:R-:W-:Y:S01]  /*15c90*/  FSEL R25, R25, -INF , P3 ;  /* 0xff80000019197808 */ /* 0x000fe20001800000 */
[----:B------:R-:W-:Y:S01]  /*15ca0*/  MUFU.EX2 R189, R189 ;  /* 0x000000bd00bd7308 */ /* 0x000fe20000000800 */
[----:B------:R-:W-:-:S02]  /*15cb0*/  FMNMX.FTZ R32, R63, R32, !PT ;  /* 0x000000203f207209 */ /* 0x000fc40007810000 */
[----:B------:R-:W-:Y:S01]  /*15cc0*/  ISETP.GT.AND P3, PT, R34, 0x69, PT ;  /* 0x000000692200780c */ /* 0x000fe20003f64270 */
[-CC-:B------:R-:W-:Y:S01]  /*15cd0*/  FFMA.FTZ R34, R47, R0.reuse, -R26.reuse ;  /* 0x000000002f227223 */ /* 0x180fe2000001081a */
[----:B------:R-:W-:Y:S01]  /*15ce0*/  FSEL R13, R28, -INF , P2 ;  /* 0xff8000001c0d7808 */ /* 0x000fe20001000000 */
[----:B------:R-:W-:Y:S01]  /*15cf0*/  FFMA.FTZ R28, R55, R0, -R26 ;  /* 0x00000000371c7223 */ /* 0x000fe2000001081a */
[----:B------:R-:W-:Y:S01]  /*15d00*/  FMNMX.FTZ R32, R25, R32, !PT ;  /* 0x0000002019207209 */ /* 0x000fe20007810000 */
[----:B------:R-:W-:Y:S01]  /*15d10*/  MUFU.EX2 R24, R24 ;  /* 0x0000001800187308 */ /* 0x000fe20000000800 */
[----:B------:R-:W-:Y:S02]  /*15d20*/  FSEL R29, R29, -INF , P3 ;  /* 0xff8000001d1d7808 */ /* 0x000fe40001800000 */
[----:B------:R-:W-:Y:S02]  /*15d30*/  FMNMX.FTZ R32, R13, R32, !PT ;  /* 0x000000200d207209 */ /* 0x000fe40007810000 */
[----:B------:R-:W-:-:S02]  /*15d40*/  MOV R95, R119 ;  /* 0x00000077005f7202 */ /* 0x000fc40000000f00 */
[----:B------:R-:W-:Y:S01]  /*15d50*/  FMNMX.FTZ R3, R29, R32, !PT ;  /* 0x000000201d037209 */ /* 0x000fe20007810000 */
[----:B------:R-:W-:Y:S01]  /*15d60*/  FFMA.FTZ R32, R43, R0, -R26 ;  /* 0x000000002b207223 */ /* 0x000fe2000001081a */
[----:B------:R-:W-:Y:S01]  /*15d70*/  MUFU.EX2 R191, R191 ;  /* 0x000000bf00bf7308 */ /* 0x000fe20000000800 */
[-C--:B------:R-:W-:Y:S02]  /*15d80*/  MOV R55, R119.reuse ;  /* 0x0000007700377202 */ /* 0x080fe40000000f00 */
[----:B-1----:R-:W1:Y:S01]  /*15d90*/  SHFL.BFLY PT, R36, R3, 0x2, 0x1f ;  /* 0x0c401f0003247f89 */ /* 0x002e6200000e0000 */
[-C--:B------:R-:W-:Y:S02]  /*15da0*/  MOV R51, R119.reuse ;  /* 0x0000007700337202 */ /* 0x080fe40000000f00 */
[-C--:B------:R-:W-:Y:S02]  /*15db0*/  MOV R47, R119.reuse ;  /* 0x00000077002f7202 */ /* 0x080fe40000000f00 */
[----:B------:R-:W-:Y:S01]  /*15dc0*/  MUFU.EX2 R28, R28 ;  /* 0x0000001c001c7308 */ /* 0x000fe20000000800 */
[----:B------:R-:W-:-:S07]  /*15dd0*/  MOV R43, R119 ;  /* 0x00000077002b7202 */ /* 0x000fce0000000f00 */
[----:B------:R-:W-:Y:S08]  /*15de0*/  MUFU.EX2 R185, R185 ;  /* 0x000000b900b97308 */ /* 0x000ff00000000800 */
[----:B------:R-:W-:Y:S01]  /*15df0*/  MUFU.EX2 R32, R32 ;  /* 0x0000002000207308 */ /* 0x000fe20000000800 */
[----:B-1----:R-:W-:Y:S01]  /*15e00*/  FMNMX.FTZ R7, R3, R36, !PT ;  /* 0x0000002403077209 */ /* 0x002fe20007810000 */
[-CC-:B------:R-:W-:Y:S01]  /*15e10*/  FFMA.FTZ R36, R35, R0.reuse, -R26.reuse ;  /* 0x0000000023247223 */ /* 0x180fe2000001081a */
[----:B------:R-:W-:-:S03]  /*15e20*/  FFMA.FTZ R26, R31, R0, -R26 ;  /* 0x000000001f1a7223 */ /* 0x000fc6000001081a */
[----:B------:R-:W1:Y:S02]  /*15e30*/  SHFL.BFLY PT, R40, R7, 0x1, 0x1f ;  /* 0x0c201f0007287f89 */ /* 0x000e6400000e0000 */
[----:B------:R-:W-:Y:S08]  /*15e40*/  MUFU.EX2 R187, R187 ;  /* 0x000000bb00bb7308 */ /* 0x000ff00000000800 */
[----:B------:R-:W-:Y:S08]  /*15e50*/  MUFU.EX2 R34, R34 ;  /* 0x0000002200227308 */ /* 0x000ff00000000800 */
[----:B------:R-:W-:Y:S01]  /*15e60*/  MUFU.EX2 R181, R181 ;  /* 0x000000b500b57308 */ /* 0x000fe20000000800 */
[----:B-1----:R-:W-:-:S07]  /*15e70*/  FMNMX.FTZ R5, R7, R40, !PT ;  /* 0x0000002807057209 */ /* 0x002fce0007810000 */
[----:B------:R-:W-:Y:S01]  /*15e80*/  MUFU.EX2 R36, R36 ;  /* 0x0000002400247308 */ /* 0x000fe20000000800 */
[C---:B------:R-:W-:Y:S01]  /*15e90*/  FSETP.NEU.FTZ.AND P2, PT, R5.reuse, -INF , PT ;  /* 0xff8000000500780b */ /* 0x040fe20003f5d000 */
[----:B------:R-:W-:-:S06]  /*15ea0*/  FMUL.FTZ R3, R5, R0 ;  /* 0x0000000005037220 */ /* 0x000fcc0000410000 */
[----:B------:R1:W-:Y:S01]  /*15eb0*/  MUFU.EX2 R40, R27 ;  /* 0x0000001b00287308 */ /* 0x0003e20000000800 */
[----:B------:R-:W-:-:S05]  /*15ec0*/  FSEL R42, R3, RZ, P2 ;  /* 0x000000ff032a7208 */ /* 0x000fca0001000000 */
[-CC-:B------:R-:W-:Y:S01]  /*15ed0*/  FFMA.FTZ R200, R71, R0.reuse, -R42.reuse ;  /* 0x0000000047c87223 */ /* 0x180fe2000001082a */
[-CC-:B------:R-:W-:Y:S01]  /*15ee0*/  FFMA.FTZ R7, R2, R0.reuse, -R42.reuse ;  /* 0x0000000002077223 */ /* 0x180fe2000001082a */
[-C--:B------:R-:W-:Y:S01]  /*15ef0*/  FFMA.FTZ R202, R67, R0.reuse, -R42 ;  /* 0x0000000043ca7223 */ /* 0x080fe2000001082a */
[----:B--2---:R-:W-:Y:S01]  /*15f00*/  FADD.FTZ R2, R201, R8 ;  /* 0x00000008c9027221 */ /* 0x004fe20000010000 */
[-CC-:B------:R-:W-:Y:S01]  /*15f10*/  FFMA.FTZ R9, R77, R0.reuse, -R42.reuse ;  /* 0x000000004d097223 */ /* 0x180fe2000001082a */
[-C--:B------:R-:W-:Y:S01]  /*15f20*/  FFMA.FTZ R196, R73, R0.reuse, -R42 ;  /* 0x0000000049c47223 */ /* 0x080fe2000001082a */
[----:B------:R-:W-:Y:S01]  /*15f30*/  MUFU.EX2 R200, R200 ;  /* 0x000000c800c87308 */ /* 0x000fe20000000800 */
[----:B---3--:R-:W-:Y:S01]  /*15f40*/  FADD.FTZ R3, R203, R2 ;  /* 0x00000002cb037221 */ /* 0x008fe20000010000 */
[-CC-:B------:R-:W-:Y:S01]  /*15f50*/  FFMA.FTZ R11, R65, R0.reuse, -R42.reuse ;  /* 0x00000000410b7223 */ /* 0x180fe2000001082a */
[-CC-:B------:R-:W-:Y:S01]  /*15f60*/  FFMA.FTZ R198, R75, R0.reuse, -R42.reuse ;  /* 0x000000004bc67223 */ /* 0x180fe2000001082a */
[----:B------:R-:W-:Y:S01]  /*15f70*/  FFMA.FTZ R15, R69, R0, -R42 ;  /* 0x00000000450f7223 */ /* 0x000fe2000001082a */
[----:B------:R-:W-:Y:S01]  /*15f80*/  FADD.FTZ R2, R10, R3 ;  /* 0x000000030a027221 */ /* 0x000fe20000010000 */
[----:B------:R-:W-:-:S02]  /*15f90*/  IMAD R3, R213, 0x80, R44 ;  /* 0x00000080d5037824 */ /* 0x000fc400078e022c */
[-C--:B------:R-:W-:Y:S01]  /*15fa0*/  FFMA.FTZ R192, R79, R0.reuse, -R42 ;  /* 0x000000004fc07223 */ /* 0x080fe2000001082a */
[----:B------:R-:W2:Y:S01]  /*15fb0*/  MUFU.EX2 R7, R7 ;  /* 0x0000000700077308 */ /* 0x000ea20000000800 */
[----:B----4-:R-:W-:Y:S01]  /*15fc0*/  FADD.FTZ R35, R197, R2 ;  /* 0x00000002c5237221 */ /* 0x010fe20000010000 */
[-CC-:B------:R-:W-:Y:S01]  /*15fd0*/  FFMA.FTZ R21, R57, R0.reuse, -R42.reuse ;  /* 0x0000000039157223 */ /* 0x180fe2000001082a */
[-CC-:B------:R-:W-:Y:S01]  /*15fe0*/  FFMA.FTZ R194, R81, R0.reuse, -R42.reuse ;  /* 0x0000000051c27223 */ /* 0x180fe2000001082a */
[-CC-:B-1----:R-:W-:Y:S01]  /*15ff0*/  FFMA.FTZ R27, R61, R0.reuse, -R42.reuse ;  /* 0x000000003d1b7223 */ /* 0x182fe2000001082a */
[----:B------:R-:W-:Y:S01]  /*16000*/  FADD.FTZ R2, R12, R35 ;  /* 0x000000230c027221 */ /* 0x000fe20000010000 */
[-CC-:B------:R-:W-:Y:S01]  /*16010*/  FFMA.FTZ R188, R83, R0.reuse, -R42.reuse ;  /* 0x0000000053bc7223 */ /* 0x180fe2000001082a */
[-C--:B------:R-:W-:Y:S01]  /*16020*/  FFMA.FTZ R31, R49, R0.reuse, -R42 ;  /* 0x00000000311f7223 */ /* 0x080fe2000001082a */
[----:B------:R-:W1:Y:S01]  /*16030*/  MUFU.EX2 R202, R202 ;  /* 0x000000ca00ca7308 */ /* 0x000e620000000800 */
[----:B-----5:R-:W-:Y:S01]  /*16040*/  FADD.FTZ R39, R199, R2 ;  /* 0x00000002c7277221 */ /* 0x020fe20000010000 */
[----:B------:R-:W-:Y:S01]  /*16050*/  MOV R2, RZ ;  /* 0x000000ff00027202 */ /* 0x000fe20000000f00 */
[-CC-:B------:R-:W-:Y:S01]  /*16060*/  FFMA.FTZ R190, R85, R0.reuse, -R42.reuse ;  /* 0x0000000055be7223 */ /* 0x180fe2000001082a */
[-CC-:B------:R-:W-:Y:S01]  /*16070*/  FFMA.FTZ R87, R87, R0.reuse, -R42.reuse ;  /* 0x0000000057577223 */ /* 0x180fe2000001082a */
[----:B0-----:R-:W-:Y:S01]  /*16080*/  FADD.FTZ R46, R14, R39 ;  /* 0x000000270e2e7221 */ /* 0x001fe20000010000 */
[-C--:B------:R-:W-:Y:S01]  /*16090*/  FFMA.FTZ R91, R91, R0.reuse, -R42 ;  /* 0x000000005b5b7223 */ /* 0x080fe2000001082a */
[----:B------:R-:W-:Y:S01]  /*160a0*/  IMAD.HI R214, R3, -0x6db6db6d, R2 ;  /* 0x9249249303d67827 */ /* 0x000fe200078e0202 */
[----:B------:R-:W0:Y:S03]  /*160b0*/  MUFU.EX2 R9, R9 ;  /* 0x0000000900097308 */ /* 0x000e260000000800 */
[----:B--2---:R-:W-:Y:S01]  /*160c0*/  FADD.FTZ R35, R200, R7 ;  /* 0x00000007c8237221 */ /* 0x004fe20000010000 */
[-CC-:B------:R-:W-:Y:S01]  /*160d0*/  FFMA.FTZ R53, R53, R0.reuse, -R42.reuse ;  /* 0x0000000035357223 */ /* 0x180fe2000001082a */
[-CC-:B------:R-:W-:Y:S01]  /*160e0*/  FFMA.FTZ R89, R89, R0.reuse, -R42.reuse ;  /* 0x0000000059597223 */ /* 0x180fe2000001082a */
[-CC-:B------:R-:W-:Y:S01]  /*160f0*/  FFMA.FTZ R45, R45, R0.reuse, -R42.reuse ;  /* 0x000000002d2d7223 */ /* 0x180fe2000001082a */
[-CC-:B------:R-:W-:Y:S01]  /*16100*/  FFMA.FTZ R41, R41, R0.reuse, -R42.reuse ;  /* 0x0000000029297223 */ /* 0x180fe2000001082a */
[-CC-:B------:R-:W-:Y:S01]  /*16110*/  FFMA.FTZ R33, R33, R0.reuse, -R42.reuse ;  /* 0x0000000021217223 */ /* 0x180fe2000001082a */
[-C--:B------:R-:W-:Y:S01]  /*16120*/  FFMA.FTZ R59, R59, R0.reuse, -R42 ;  /* 0x000000003b3b7223 */ /* 0x080fe2000001082a */
[----:B------:R-:W2:Y:S01]  /*16130*/  MUFU.EX2 R196, R196 ;  /* 0x000000c400c47308 */ /* 0x000ea20000000800 */
[----:B-1----:R-:W-:Y:S01]  /*16140*/  FADD.FTZ R44, R202, R35 ;  /* 0x00000023ca2c7221 */ /* 0x002fe20000010000 */
[----:B------:R-:W-:Y:S01]  /*16150*/  FADD.FTZ R35, R193, R46 ;  /* 0x0000002ec1237221 */ /* 0x000fe20000010000 */
[-CC-:B------:R-:W-:Y:S01]  /*16160*/  FFMA.FTZ R37, R37, R0.reuse, -R42.reuse ;  /* 0x0000000025257223 */ /* 0x180fe2000001082a */
[-CC-:B------:R-:W-:Y:S01]  /*16170*/  FFMA.FTZ R63, R63, R0.reuse, -R42.reuse ;  /* 0x000000003f3f7223 */ /* 0x180fe2000001082a */
[-CC-:B------:R-:W-:Y:S01]  /*16180*/  FFMA.FTZ R25, R25, R0.reuse, -R42.reuse ;  /* 0x0000000019197223 */ /* 0x180fe2000001082a */
[-C--:B------:R-:W-:Y:S01]  /*16190*/  FFMA.FTZ R13, R13, R0.reuse, -R42 ;  /* 0x000000000d0d7223 */ /* 0x080fe2000001082a */
[----:B------:R-:W-:Y:S01]  /*161a0*/  SHF.R.U32.HI R39, RZ, 0x1f, R214 ;  /* 0x0000001fff277819 */ /* 0x000fe200000116d6 */
[----:B------:R-:W1:Y:S01]  /*161b0*/  MUFU.EX2 R11, R11 ;  /* 0x0000000b000b7308 */ /* 0x000e620000000800 */
[----:B0-----:R-:W-:Y:S01]  /*161c0*/  FADD.FTZ R3, R9, R44 ;  /* 0x0000002c09037221 */ /* 0x001fe20000010000 */
[----:B------:R-:W-:Y:S01]  /*161d0*/  FADD.FTZ R44, R20, R35 ;  /* 0x00000023142c7221 */ /* 0x000fe20000010000 */
[----:B------:R-:W-:Y:S01]  /*161e0*/  LEA.HI.SX32 R214, R214, R39, 0x1a ;  /* 0x00000027d6d67211 */ /* 0x000fe200078fd2ff */
[----:B------:R-:W-:Y:S01]  /*161f0*/  FFMA.FTZ R29, R29, R0, -R42 ;  /* 0x000000001d1d7223 */ /* 0x000fe2000001082a */
[----:B------:R-:W-:Y:S01]  /*16200*/  F2FP.F16.F32.PACK_AB R203, R10, R203 ;  /* 0x000000cb0acb723e */ /* 0x000fe200000000ff */
[----:B------:R-:W-:Y:S01]  /*16210*/  FADD.FTZ R35, R195, R44 ;  /* 0x0000002cc3237221 */ /* 0x000fe20000010000 */
[----:B------:R-:W-:Y:S01]  /*16220*/  VIADD R10, R148, 0xfffffffe ;  /* 0xfffffffe940a7836 */ /* 0x000fe20000000000 */
[----:B------:R-:W0:Y:S01]  /*16230*/  MUFU.EX2 R198, R198 ;  /* 0x000000c600c67308 */ /* 0x000e220000000800 */
[----:B--2---:R-:W-:Y:S01]  /*16240*/  FADD.FTZ R2, R196, R3 ;  /* 0x00000003c4027221 */ /* 0x004fe20000010000 */
[----:B------:R-:W-:Y:S01]  /*16250*/  FADD.FTZ R44, R30, R35 ;  /* 0x000000231e2c7221 */ /* 0x000fe20000010000 */
[----:B------:R-:W-:Y:S01]  /*16260*/  VIMNMX R214, RZ, R214, !PT ;  /* 0x000000d6ffd67248 */ /* 0x000fe20007fe0100 */
[----:B------:R-:W-:Y:S01]  /*16270*/  IMAD.MOV.U32 R85, RZ, RZ, R119 ;  /* 0x000000ffff557224 */ /* 0x000fe200078e0077 */
[----:B------:R-:W-:Y:S01]  /*16280*/  F2FP.F16.F32.PACK_AB R200, R7, R200 ;  /* 0x000000c807c8723e */ /* 0x000fe200000000ff */
[----:B------:R-:W-:Y:S01]  /*16290*/  FADD.FTZ R35, R189, R44 ;  /* 0x0000002cbd237221 */ /* 0x000fe20000010000 */
[----:B------:R-:W-:Y:S01]  /*162a0*/  ISETP.GE.AND P2, PT, R10, R214, PT ;  /* 0x000000d60a00720c */ /* 0x000fe20003f46270 */
[----:B------:R-:W2:Y:S01]  /*162b0*/  MUFU.EX2 R15, R15 ;  /* 0x0000000f000f7308 */ /* 0x000ea20000000800 */
[----:B-1----:R-:W-:Y:S01]  /*162c0*/  FADD.FTZ R3, R11, R2 ;  /* 0x000000020b037221 */ /* 0x002fe20000010000 */
[----:B------:R-:W-:Y:S01]  /*162d0*/  FADD.FTZ R44, R24, R35 ;  /* 0x00000023182c7221 */ /* 0x000fe20000010000 */
[----:B------:R-:W-:Y:S01]  /*162e0*/  F2FP.F16.F32.PACK_AB R195, R30, R195 ;  /* 0x000000c31ec3723e */ /* 0x000fe200000000ff */
[----:B------:R-:W-:Y:S01]  /*162f0*/  IMAD.MOV.U32 R81, RZ, RZ, R119 ;  /* 0x000000ffff517224 */ /* 0x000fe200078e0077 */
[----:B------:R-:W-:Y:S01]  /*16300*/  F2FP.F16.F32.PACK_AB R189, R24, R189 ;  /* 0x000000bd18bd723e */ /* 0x000fe200000000ff */
[----:B------:R-:W-:Y:S01]  /*16310*/  FADD.FTZ R35, R191, R44 ;  /* 0x0000002cbf237221 */ /* 0x000fe20000010000 */
[----:B------:R-:W-:Y:S01]  /*16320*/  F2FP.F16.F32.PACK_AB R191, R28, R191 ;  /* 0x000000bf1cbf723e */ /* 0x000fe200000000ff */
[----:B------:R-:W1:Y:S01]  /*16330*/  MUFU.EX2 R192, R192 ;  /* 0x000000c000c07308 */ /* 0x000e620000000800 */
[----:B0-----:R-:W-:Y:S01]  /*16340*/  FADD.FTZ R2, R198, R3 ;  /* 0x00000003c6027221 */ /* 0x001fe20000010000 */
[----:B------:R-:W-:Y:S01]  /*16350*/  FADD.FTZ R6, R28, R35 ;  /* 0x000000231c067221 */ /* 0x000fe20000010000 */
[----:B------:R-:W-:Y:S01]  /*16360*/  F2FP.F16.F32.PACK_AB R201, R8, R201 ;  /* 0x000000c908c9723e */ /* 0x000fe200000000ff */
[----:B------:R-:W-:Y:S01]  /*16370*/  IMAD.MOV.U32 R77, RZ, RZ, R119 ;  /* 0x000000ffff4d7224 */ /* 0x000fe200078e0077 */
[----:B------:R-:W-:Y:S01]  /*16380*/  F2FP.F16.F32.PACK_AB R197, R12, R197 ;  /* 0x000000c50cc5723e */ /* 0x000fe200000000ff */
[----:B------:R-:W-:Y:S01]  /*16390*/  FADD.FTZ R35, R185, R6 ;  /* 0x00000006b9237221 */ /* 0x000fe20000010000 */
[C---:B------:R-:W-:Y:S01]  /*163a0*/  F2FP.F16.F32.PACK_AB R185, R32.reuse, R185 ;  /* 0x000000b920b9723e */ /* 0x040fe200000000ff */
[----:B------:R-:W0:Y:S01]  /*163b0*/  MUFU.EX2 R21, R21 ;  /* 0x0000001500157308 */ /* 0x000e220000000800 */
[----:B--2---:R-:W-:Y:S01]  /*163c0*/  FADD.FTZ R3, R15, R2 ;  /* 0x000000020f037221 */ /* 0x004fe20000010000 */
[----:B------:R-:W-:Y:S01]  /*163d0*/  FADD.FTZ R6, R32, R35 ;  /* 0x0000002320067221 */ /* 0x000fe20000010000 */
[----:B------:R-:W-:Y:S01]  /*163e0*/  F2FP.F16.F32.PACK_AB R199, R14, R199 ;  /* 0x000000c70ec7723e */ /* 0x000fe200000000ff */
[----:B------:R-:W-:Y:S01]  /*163f0*/  IMAD.MOV.U32 R73, RZ, RZ, R119 ;  /* 0x000000ffff497224 */ /* 0x000fe200078e0077 */
[----:B------:R-:W-:Y:S01]  /*16400*/  F2FP.F16.F32.PACK_AB R193, R20, R193 ;  /* 0x000000c114c1723e */ /* 0x000fe200000000ff */
[----:B------:R-:W-:Y:S01]  /*16410*/  FADD.FTZ R35, R187, R6 ;  /* 0x00000006bb237221 */ /* 0x000fe20000010000 */
[----:B------:R-:W-:Y:S01]  /*16420*/  F2FP.F16.F32.PACK_AB R187, R34, R187 ;  /* 0x000000bb22bb723e */ /* 0x000fe200000000ff */
[----:B------:R-:W2:Y:S01]  /*16430*/  MUFU.EX2 R194, R194 ;  /* 0x000000c200c27308 */ /* 0x000ea20000000800 */
[----:B-1----:R-:W-:Y:S01]  /*16440*/  FADD.FTZ R2, R192, R3 ;  /* 0x00000003c0027221 */ /* 0x002fe20000010000 */
[----:B------:R-:W-:Y:S01]  /*16450*/  FADD.FTZ R6, R34, R35 ;  /* 0x0000002322067221 */ /* 0x000fe20000010000 */
[----:B------:R-:W-:Y:S01]  /*16460*/  F2FP.F16.F32.PACK_AB R202, R9, R202 ;  /* 0x000000ca09ca723e */ /* 0x000fe200000000ff */
[--C-:B------:R-:W-:Y:S01]  /*16470*/  IMAD.MOV.U32 R69, RZ, RZ, R119.reuse ;  /* 0x000000ffff457224 */ /* 0x100fe200078e0077 */
[----:B------:R-:W-:Y:S01]  /*16480*/  F2FP.F16.F32.PACK_AB R196, R11, R196 ;  /* 0x000000c40bc4723e */ /* 0x000fe200000000ff */
[--C-:B------:R-:W-:Y:S01]  /*16490*/  IMAD.MOV.U32 R65, RZ, RZ, R119.reuse ;  /* 0x000000ffff417224 */ /* 0x100fe200078e0077 */
[----:B------:R-:W-:Y:S01]  /*164a0*/  F2FP.F16.F32.PACK_AB R198, R15, R198 ;  /* 0x000000c60fc6723e */ /* 0x000fe200000000ff */
[----:B------:R-:W1:Y:S01]  /*164b0*/  MUFU.EX2 R27, R27 ;  /* 0x0000001b001b7308 */ /* 0x000e620000000800 */
[C---:B0-----:R-:W-:Y:S01]  /*164c0*/  FADD.FTZ R3, R21.reuse, R2 ;  /* 0x0000000215037221 */ /* 0x041fe20000010000 */
[----:B------:R-:W-:Y:S01]  /*164d0*/  F2FP.F16.F32.PACK_AB R192, R21, R192 ;  /* 0x000000c015c0723e */ /* 0x000fe200000000ff */
[--C-:B------:R-:W-:Y:S01]  /*164e0*/  IMAD.MOV.U32 R61, RZ, RZ, R119.reuse ;  /* 0x000000ffff3d7224 */ /* 0x100fe200078e0077 */
[-C--:B------:R-:W-:Y:S01]  /*164f0*/  MOV R83, R119.reuse ;  /* 0x0000007700537202 */ /* 0x080fe20000000f00 */
[--C-:B------:R-:W-:Y:S01]  /*16500*/  IMAD.MOV.U32 R57, RZ, RZ, R119.reuse ;  /* 0x000000ffff397224 */ /* 0x100fe200078e0077 */
[-C--:B------:R-:W-:Y:S01]  /*16510*/  MOV R79, R119.reuse ;  /* 0x00000077004f7202 */ /* 0x080fe20000000f00 */
[----:B------:R-:W-:Y:S01]  /*16520*/  IMAD.MOV.U32 R49, RZ, RZ, R119 ;  /* 0x000000ffff317224 */ /* 0x000fe200078e0077 */
[----:B------:R-:W0:Y:S01]  /*16530*/  MUFU.EX2 R188, R188 ;  /* 0x000000bc00bc7308 */ /* 0x000e220000000800 */
[----:B--2---:R-:W-:Y:S01]  /*16540*/  FADD.FTZ R2, R194, R3 ;  /* 0x00000003c2027221 */ /* 0x004fe20000010000 */
[-C--:B------:R-:W-:Y:S01]  /*16550*/  MOV R75, R119.reuse ;  /* 0x00000077004b7202 */ /* 0x080fe20000000f00 */
[--C-:B------:R-:W-:Y:S01]  /*16560*/  IMAD.MOV.U32 R46, RZ, RZ, R119.reuse ;  /* 0x000000ffff2e7224 */ /* 0x100fe200078e0077 */
[-C--:B------:R-:W-:Y:S01]  /*16570*/  MOV R71, R119.reuse ;  /* 0x0000007700477202 */ /* 0x080fe20000000f00 */
[--C-:B------:R-:W-:Y:S01]  /*16580*/  IMAD.MOV.U32 R44, RZ, RZ, R119.reuse ;  /* 0x000000ffff2c7224 */ /* 0x100fe200078e0077 */
[-C--:B------:R-:W-:Y:S01]  /*16590*/  MOV R67, R119.reuse ;  /* 0x0000007700437202 */ /* 0x080fe20000000f00 */
[--C-:B------:R-:W-:Y:S01]  /*165a0*/  IMAD.MOV.U32 R42, RZ, RZ, R119.reuse ;  /* 0x000000ffff2a7224 */ /* 0x100fe200078e0077 */
[----:B------:R-:W2:Y:S01]  /*165b0*/  MUFU.EX2 R31, R31 ;  /* 0x0000001f001f7308 */ /* 0x000ea20000000800 */
[C---:B-1----:R-:W-:Y:S01]  /*165c0*/  FADD.FTZ R3, R27.reuse, R2 ;  /* 0x000000021b037221 */ /* 0x042fe20000010000 */
[----:B------:R-:W-:Y:S01]  /*165d0*/  F2FP.F16.F32.PACK_AB R194, R27, R194 ;  /* 0x000000c21bc2723e */ /* 0x000fe200000000ff */
[--C-:B------:R-:W-:Y:S01]  /*165e0*/  IMAD.MOV.U32 R34, RZ, RZ, R119.reuse ;  /* 0x000000ffff227224 */ /* 0x100fe200078e0077 */
[-C--:B------:R-:W-:Y:S01]  /*165f0*/  MOV R39, R119.reuse ;  /* 0x0000007700277202 */ /* 0x080fe20000000f00 */
[--C-:B------:R-:W-:Y:S01]  /*16600*/  IMAD.MOV.U32 R32, RZ, RZ, R119.reuse ;  /* 0x000000ffff207224 */ /* 0x100fe200078e0077 */
[-C--:B------:R-:W-:Y:S01]  /*16610*/  MOV R35, R119.reuse ;  /* 0x0000007700237202 */ /* 0x080fe20000000f00 */
[----:B------:R-:W-:Y:S01]  /*16620*/  IMAD.MOV.U32 R30, RZ, RZ, R119 ;  /* 0x000000ffff1e7224 */ /* 0x000fe200078e0077 */
[----:B------:R-:W1:Y:S01]  /*16630*/  MUFU.EX2 R190, R190 ;  /* 0x000000be00be7308 */ /* 0x000e620000000800 */
[----:B0-----:R-:W-:Y:S01]  /*16640*/  FADD.FTZ R2, R188, R3 ;  /* 0x00000003bc027221 */ /* 0x001fe20000010000 */
[--C-:B------:R-:W-:Y:S01]  /*16650*/  IMAD.MOV.U32 R28, RZ, RZ, R119.reuse ;  /* 0x000000ffff1c7224 */ /* 0x100fe200078e0077 */
[----:B------:R-:W-:Y:S01]  /*16660*/  MOV R27, R119 ;  /* 0x00000077001b7202 */ /* 0x000fe20000000f00 */
[----:B------:R-:W-:-:S04]  /*16670*/  IMAD.MOV.U32 R24, RZ, RZ, R119 ;  /* 0x000000ffff187224 */ /* 0x000fc800078e0077 */
[----:B------:R-:W0:Y:S01]  /*16680*/  MUFU.EX2 R87, R87 ;  /* 0x0000005700577308 */ /* 0x000e220000000800 */
[C---:B--2---:R-:W-:Y:S01]  /*16690*/  FADD.FTZ R3, R31.reuse, R2 ;  /* 0x000000021f037221 */ /* 0x044fe20000010000 */
[----:B------:R-:W-:Y:S02]  /*166a0*/  F2FP.F16.F32.PACK_AB R188, R31, R188 ;  /* 0x000000bc1fbc723e */ /* 0x000fe400000000ff */
[----:B------:R-:W-:-:S04]  /*166b0*/  MOV R31, R119 ;  /* 0x00000077001f7202 */ /* 0x000fc80000000f00 */
[----:B------:R-:W2:Y:S01]  /*166c0*/  MUFU.EX2 R91, R91 ;  /* 0x0000005b005b7308 */ /* 0x000ea20000000800 */
[----:B-1----:R-:W-:-:S07]  /*166d0*/  FADD.FTZ R2, R190, R3 ;  /* 0x00000003be027221 */ /* 0x002fce0000010000 */
[----:B------:R1:W3:Y:S01]  /*166e0*/  MUFU.EX2 R184, R53 ;  /* 0x0000003500b87308 */ /* 0x0002e20000000800 */
[C---:B0-----:R-:W-:Y:S01]  /*166f0*/  FADD.FTZ R2, R87.reuse, R2 ;  /* 0x0000000257027221 */ /* 0x041fe20000010000 */
[----:B------:R-:W-:Y:S02]  /*16700*/  F2FP.F16.F32.PACK_AB R190, R87, R190 ;  /* 0x000000be57be723e */ /* 0x000fe400000000ff */
[----:B------:R-:W-:-:S04]  /*16710*/  MOV R87, R119 ;  /* 0x0000007700577202 */ /* 0x000fc80000000f00 */
[----:B------:R-:W0:Y:S01]  /*16720*/  MUFU.EX2 R89, R89 ;  /* 0x0000005900597308 */ /* 0x000e220000000800 */
[----:B--2---:R-:W-:Y:S01]  /*16730*/  FADD.FTZ R3, R91, R2 ;  /* 0x000000025b037221 */ /* 0x004fe20000010000 */
[----:B-1----:R-:W-:-:S06]  /*16740*/  IMAD.MOV.U32 R53, RZ, RZ, R119 ;  /* 0x000000ffff357224 */ /* 0x002fcc00078e0077 */
[----:B------:R1:W2:Y:S01]  /*16750*/  MUFU.EX2 R186, R45 ;  /* 0x0000002d00ba7308 */ /* 0x0002a20000000800 */
[C---:B---3--:R-:W-:Y:S01]  /*16760*/  FADD.FTZ R2, R184.reuse, R3 ;  /* 0x00000003b8027221 */ /* 0x048fe20000010000 */
[----:B------:R-:W-:Y:S02]  /*16770*/  F2FP.F16.F32.PACK_AB R184, R184, R91 ;  /* 0x0000005bb8b8723e */ /* 0x000fe400000000ff */
[----:B------:R-:W-:-:S04]  /*16780*/  MOV R91, R119 ;  /* 0x00000077005b7202 */ /* 0x000fc80000000f00 */
        /* <DEDUP_REMOVED lines=8> */
[----:B0-----:R-:W-:Y:S01]  /*16810*/  FADD.FTZ R33, R181, R6 ;  /* 0x00000006b5217221 */ /* 0x001fe20000010000 */
[----:B---3--:R-:W-:Y:S01]  /*16820*/  FADD.FTZ R3, R41, R2 ;  /* 0x0000000229037221 */ /* 0x008fe20000010000 */
[C---:B------:R-:W-:Y:S02]  /*16830*/  F2FP.F16.F32.PACK_AB R181, R36.reuse, R181 ;  /* 0x000000b524b5723e */ /* 0x040fe400000000ff */
[----:B------:R-:W-:Y:S01]  /*16840*/  FADD.FTZ R6, R36, R33 ;  /* 0x0000002124067221 */ /* 0x000fe20000010000 */
[----:B------:R-:W-:Y:S02]  /*16850*/  IMAD.MOV.U32 R36, RZ, RZ, R119 ;  /* 0x000000ffff247224 */ /* 0x000fe400078e0077 */
[----:B------:R-:W0:Y:S01]  /*16860*/  MUFU.EX2 R59, R59 ;  /* 0x0000003b003b7308 */ /* 0x000e220000000800 */
[C---:B-1----:R-:W-:Y:S01]  /*16870*/  FADD.FTZ R2, R180.reuse, R3 ;  /* 0x00000003b4027221 */ /* 0x042fe20000010000 */
[----:B------:R-:W-:Y:S01]  /*16880*/  F2FP.F16.F32.PACK_AB R180, R180, R41 ;  /* 0x00000029b4b4723e */ /* 0x000fe200000000ff */
[----:B------:R-:W-:-:S05]  /*16890*/  IMAD.MOV.U32 R41, RZ, RZ, R119 ;  /* 0x000000ffff297224 */ /* 0x000fca00078e0077 */
[----:B------:R-:W1:Y:S01]  /*168a0*/  MUFU.EX2 R38, R38 ;  /* 0x0000002600267308 */ /* 0x000e620000000800 */
[----:B--2---:R-:W-:-:S07]  /*168b0*/  FADD.FTZ R33, R183, R6 ;  /* 0x00000006b7217221 */ /* 0x004fce0000010000 */
[----:B------:R2:W3:Y:S01]  /*168c0*/  MUFU.EX2 R182, R37 ;  /* 0x0000002500b67308 */ /* 0x0004e20000000800 */
[----:B0-----:R-:W-:-:S07]  /*168d0*/  FADD.FTZ R3, R59, R2 ;  /* 0x000000023b037221 */ /* 0x001fce0000010000 */
[----:B------:R-:W0:Y:S01]  /*168e0*/  MUFU.EX2 R177, R177 ;  /* 0x000000b100b17308 */ /* 0x000e220000000800 */
[C---:B-1----:R-:W-:Y:S01]  /*168f0*/  FADD.FTZ R6, R38.reuse, R33 ;  /* 0x0000002126067221 */ /* 0x042fe20000010000 */
[----:B------:R-:W-:Y:S01]  /*16900*/  F2FP.F16.F32.PACK_AB R183, R38, R183 ;  /* 0x000000b726b7723e */ /* 0x000fe200000000ff */
[--C-:B------:R-:W-:Y:S02]  /*16910*/  IMAD.MOV.U32 R38, RZ, RZ, R119.reuse ;  /* 0x000000ffff267224 */ /* 0x100fe400078e0077 */
[----:B--2---:R-:W-:-:S03]  /*16920*/  IMAD.MOV.U32 R37, RZ, RZ, R119 ;  /* 0x000000ffff257224 */ /* 0x004fc600078e0077 */
[----:B------:R-:W1:Y:S01]  /*16930*/  MUFU.EX2 R63, R63 ;  /* 0x0000003f003f7308 */ /* 0x000e620000000800 */
[C---:B---3--:R-:W-:Y:S01]  /*16940*/  FADD.FTZ R2, R182.reuse, R3 ;  /* 0x00000003b6027221 */ /* 0x048fe20000010000 */
[----:B------:R-:W-:Y:S02]  /*16950*/  F2FP.F16.F32.PACK_AB R182, R182, R59 ;  /* 0x0000003bb6b6723e */ /* 0x000fe400000000ff */
[----:B------:R-:W-:-:S04]  /*16960*/  MOV R59, R119 ;  /* 0x00000077003b7202 */ /* 0x000fc80000000f00 */
[----:B------:R2:W3:Y:S01]  /*16970*/  MUFU.EX2 R176, R25 ;  /* 0x0000001900b07308 */ /* 0x0004e20000000800 */
[----:B0-----:R-:W-:Y:S01]  /*16980*/  FADD.FTZ R33, R177, R6 ;  /* 0x00000006b1217221 */ /* 0x001fe20000010000 */
[----:B------:R-:W-:-:S03]  /*16990*/  F2FP.F16.F32.PACK_AB R177, R40, R177 ;  /* 0x000000b128b1723e */ /* 0x000fc600000000ff */
[----:B------:R-:W-:Y:S01]  /*169a0*/  FADD.FTZ R6, R40, R33 ;  /* 0x0000002128067221 */ /* 0x000fe20000010000 */
[--C-:B------:R-:W-:Y:S02]  /*169b0*/  IMAD.MOV.U32 R40, RZ, RZ, R119.reuse ;  /* 0x000000ffff287224 */ /* 0x100fe400078e0077 */
[----:B------:R-:W0:Y:S01]  /*169c0*/  MUFU.EX2 R179, R179 ;  /* 0x000000b300b37308 */ /* 0x000e220000000800 */
[----:B-1----:R-:W-:Y:S01]  /*169d0*/  FADD.FTZ R3, R63, R2 ;  /* 0x000000023f037221 */ /* 0x002fe20000010000 */
[----:B--2---:R-:W-:-:S06]  /*169e0*/  IMAD.MOV.U32 R25, RZ, RZ, R119 ;  /* 0x000000ffff197224 */ /* 0x004fcc00078e0077 */
[----:B------:R-:W1:Y:S01]  /*169f0*/  MUFU.EX2 R13, R13 ;  /* 0x0000000d000d7308 */ /* 0x000e620000000800 */
[C---:B---3--:R-:W-:Y:S01]  /*16a00*/  FADD.FTZ R2, R176.reuse, R3 ;  /* 0x00000003b0027221 */ /* 0x048fe20000010000 */
[----:B------:R-:W-:Y:S01]  /*16a10*/  F2FP.F16.F32.PACK_AB R176, R176, R63 ;  /* 0x0000003fb0b0723e */ /* 0x000fe200000000ff */
[----:B------:R-:W-:Y:S01]  /*16a20*/  IMAD.MOV.U32 R3, RZ, RZ, 0x3f800000 ;  /* 0x3f800000ff037424 */ /* 0x000fe200078e00ff */
[----:B------:R-:W-:-:S04]  /*16a30*/  MOV R63, R119 ;  /* 0x00000077003f7202 */ /* 0x000fc80000000f00 */
[----:B------:R-:W2:Y:S01]  /*16a40*/  MUFU.EX2 R26, R26 ;  /* 0x0000001a001a7308 */ /* 0x000ea20000000800 */
[----:B0-----:R-:W-:-:S07]  /*16a50*/  FADD.FTZ R33, R179, R6 ;  /* 0x00000006b3217221 */ /* 0x001fce0000010000 */
[----:B------:R0:W3:Y:S01]  /*16a60*/  MUFU.EX2 R178, R29 ;  /* 0x0000001d00b27308 */ /* 0x0000e20000000800 */
[----:B-1----:R-:W-:Y:S01]  /*16a70*/  FADD.FTZ R7, R13, R2 ;  /* 0x000000020d077221 */ /* 0x002fe20000010000 */
[----:B------:R-:W-:Y:S01]  /*16a80*/  MOV R2, 0x3f800000 ;  /* 0x3f80000000027802 */ /* 0x000fe20000000f00 */
[C---:B--2---:R-:W-:Y:S01]  /*16a90*/  FADD.FTZ R6, R26.reuse, R33 ;  /* 0x000000211a067221 */ /* 0x044fe20000010000 */
[----:B------:R-:W-:Y:S01]  /*16aa0*/  F2FP.F16.F32.PACK_AB R179, R26, R179 ;  /* 0x000000b31ab3723e */ /* 0x000fe200000000ff */
[--C-:B------:R-:W-:Y:S02]  /*16ab0*/  IMAD.MOV.U32 R33, RZ, RZ, R119.reuse ;  /* 0x000000ffff217224 */ /* 0x100fe400078e0077 */
[--C-:B0-----:R-:W-:Y:S02]  /*16ac0*/  IMAD.MOV.U32 R29, RZ, RZ, R119.reuse ;  /* 0x000000ffff1d7224 */ /* 0x101fe400078e0077 */
[----:B------:R-:W-:Y:S02]  /*16ad0*/  IMAD.MOV.U32 R26, RZ, RZ, R119 ;  /* 0x000000ffff1a7224 */ /* 0x000fe400078e0077 */
[C---:B---3--:R-:W-:Y:S01]  /*16ae0*/  FADD.FTZ R7, R178.reuse, R7 ;  /* 0x00000007b2077221 */ /* 0x048fe20000010000 */
[----:B------:R-:W-:Y:S01]  /*16af0*/  F2FP.F16.F32.PACK_AB R178, R178, R13 ;  /* 0x0000000db2b2723e */ /* 0x000fe200000000ff */
[----:B------:R-:W-:Y:S06]  /*16b00*/  @!P2 BRA `(.L_x_2384) ;  /* 0x000000580010a947 */ /* 0x000fec0003800000 */
[----:B------:R-:W-:Y:S01]  /*16b10*/  BSSY B1, `(.L_x_2384) ;  /* 0x0000583000017945 */ /* 0x000fe20003800000 */
[----:B------:R-:W-:Y:S01]  /*16b20*/  MOV R8, R4 ;  /* 0x0000000400087202 */ /* 0x000fe20000000f00 */
[----:B------:R-:W-:Y:S01]  /*16b30*/  IMAD.MOV.U32 R9, RZ, RZ, R5 ;  /* 0x000000ffff097224 */ /* 0x000fe200078e0005 */
[----:B------:R-:W-:Y:S01]  /*16b40*/  MOV R3, 0x3f800000 ;  /* 0x3f80000000037802 */ /* 0x000fe20000000f00 */
[----:B------:R-:W-:Y:S01]  /*16b50*/  IMAD.MOV.U32 R11, RZ, RZ, R208 ;  /* 0x000000ffff0b7224 */ /* 0x000fe200078e00d0 */
[----:B------:R-:W-:Y:S01]  /*16b60*/  CS2R R118, SRZ ;  /* 0x0000000000767805 */ /* 0x000fe2000001ff00 */
[----:B------:R-:W-:Y:S01]  /*16b70*/  IMAD.MOV.U32 R12, RZ, RZ, R205 ;  /* 0x000000ffff0c7224 */ /* 0x000fe200078e00cd */
        /* <DEDUP_REMOVED lines=47> */
.L_x_2395:
[----:B------:R-:W-:-:S05]  /*16e70*/  VIADD R0, R12, 0x1 ;  /* 0x000000010c007836 */ /* 0x000fca0000000000 */
[----:B------:R-:W-:-:S04]  /*16e80*/  ISETP.NE.AND P2, PT, R0, 0x2, PT ;  /* 0x000000020000780c */ /* 0x000fc80003f45270 */
[----:B------:R-:W-:Y:S02]  /*16e90*/  SEL R208, RZ, 0x1, P2 ;  /* 0x00000001ffd07807 */ /* 0x000fe40001000000 */
[----:B------:R-:W-:Y:S02]  /*16ea0*/  SEL R205, R0, RZ, P2 ;  /* 0x000000ff00cd7207 */ /* 0x000fe40001000000 */
[----:B------:R-:W-:Y:S01]  /*16eb0*/  LOP3.LUT R208, R11, R208, RZ, 0x3c, !PT ;  /* 0x000000d00bd07212 */ /* 0x000fe200078e3cff */
[----:B------:R-:W-:Y:S06]  /*16ec0*/  @!P0 BRA `(.L_x_2385) ;  /* 0x0000000000048947 */ /* 0x000fec0003800000 */
[----:B------:R-:W-:Y:S01]  /*16ed0*/  BPT.TRAP 0x1 ;  /* 0x000000040000795c */ /* 0x000fe20000300000 */
.L_x_2385:
[----:B------:R-:W-:Y:S01]  /*16ee0*/  IMAD R13, R205, 0x8, R18 ;  /* 0x00000008cd0d7824 */ /* 0x000fe200078e0212 */
[----:B------:R-:W-:-:S04]  /*16ef0*/  SHF.L.U32 R4, R208, 0x1f, RZ ;  /* 0x0000001fd0047819 */ /* 0x000fc800000006ff */
[----:B------:R0:W1:Y:S01]  /*16f00*/  SYNCS.PHASECHK.TRANS64.TRYWAIT P2, [R13+URZ+0x36830], R4 ;  /* 0x036830040d0075a7 */ /* 0x000062000804017f */
[----:B------:R-:W-:Y:S05]  /*16f10*/  @!P0 BRA `(.L_x_2386) ;  /* 0x0000000000048947 */ /* 0x000fea0003800000 */
[----:B------:R-:W-:Y:S01]  /*16f20*/  BPT.TRAP 0x1 ;  /* 0x000000040000795c */ /* 0x000fe20000300000 */
.L_x_2386:
[----:B------:R-:W-:Y:S01]  /*16f30*/  IMAD R0, R205, 0xa80, R212 ;  /* 0x00000a80cd007824 */ /* 0x000fe200078e02d4 */
[----:B------:R-:W-:Y:S03]  /*16f40*/  BSSY B2, `(.L_x_2387) ;  /* 0x0000006000027945 */ /* 0x000fe60003800000 */
[C---:B------:R-:W-:Y:S01]  /*16f50*/  VIADD R20, R0.reuse, 0x80 ;  /* 0x0000008000147836 */ /* 0x040fe20000000000 */
[----:B------:R-:W-:Y:S01]  /*16f60*/  IADD3 R120, R0, 0x100, RZ ;  /* 0x0000010000787810 */ /* 0x000fe20007ffe0ff */
[----:B-1----:R-:W-:Y:S06]  /*16f70*/  @P2 BRA `(.L_x_2388) ;  /* 0x0000000000082947 */ /* 0x002fec0003800000 */
[----:B------:R-:W1:Y:S02]  /*16f80*/  SYNCS.PHASECHK.TRANS64.TRYWAIT P2, [R13+URZ+0x36830], R4 ;  /* 0x036830040d0075a7 */ /* 0x000e64000804017f */
[----:B-1----:R-:W-:Y:S05]  /*16f90*/  @!P2 BRA `(.L_x_2389) ;  /* 0x000001440088a947 */ /* 0x002fea0003800000 */
.L_x_2388:
[----:B------:R-:W-:Y:S05]  /*16fa0*/  BSYNC B2 ;  /* 0x0000000000027941 */ /* 0x000fea0003800000 */
.L_x_2387:
[----:B------:R-:W2:Y:S04]  /*16fb0*/  LDL.64 R14, [R1+0x30] ;  /* 0x00003000010e7983 */ /* 0x000ea80000100a00 */
[----:B------:R-:W3:Y:S01]  /*16fc0*/  LDL.64 R122, [R1+0x38] ;  /* 0x00003800017a7983 */ /* 0x000ee20000100a00 */
[----:B------:R-:W-:Y:S01]  /*16fd0*/  WARPGROUP.ARRIVE ;  /* 0x00000000000079c5 */ /* 0x000fe20000000000 */
[----:B------:R-:W-:Y:S01]  /*16fe0*/  IMAD.MOV.U32 R21, RZ, RZ, 0x40000040 ;  /* 0x40000040ff157424 */ /* 0x000fe200078e00ff */
[----:B------:R-:W-:-:S04]  /*16ff0*/  R2UR UR6, R20 ;  /* 0x00000000140672ca */ /* 0x000fc800000e0000 */
[C---:B------:R-:W-:Y:S01]  /*17000*/  R2UR UR7, R21.reuse ;  /* 0x00000000150772ca */ /* 0x040fe200000e0000 */
[----:B------:R-:W-:Y:S01]  /*17010*/  IMAD.MOV.U32 R20, RZ, RZ, R120 ;  /* 0x000000ffff147224 */ /* 0x000fe200078e0078 */
[----:B------:R-:W-:-:S04]  /*17020*/  R2UR UR19, R21 ;  /* 0x00000000151372ca */ /* 0x000fc800000e0000 */
[----:B------:R-:W-:Y:S01]  /*17030*/  R2UR UR18, R20 ;  /* 0x00000000141272ca */ /* 0x000fe200000e0000 */
[----:B------:R-:W-:Y:S01]  /*17040*/  VIADD R20, R0, 0x200 ;  /* 0x0000020000147836 */ /* 0x000fe20000000000 */
[----:B------:R-:W-:-:S04]  /*17050*/  R2UR UR15, R21 ;  /* 0x00000000150f72ca */ /* 0x000fc800000e0000 */
[----:B------:R-:W-:Y:S02]  /*17060*/  R2UR UR14, R20 ;  /* 0x00000000140e72ca */ /* 0x000fe400000e0000 */
[----:B--2---:R-:W-:Y:S01]  /*17070*/  R2UR UR42, R14 ;  /* 0x000000000e2a72ca */ /* 0x004fe200000e0000 */
[----:B------:R-:W-:Y:S01]  /*17080*/  IMAD.MOV.U32 R14, RZ, RZ, R0 ;  /* 0x000000ffff0e7224 */ /* 0x000fe200078e0000 */
[----:B------:R-:W-:Y:S01]  /*17090*/  R2UR UR43, R15 ;  /* 0x000000000f2b72ca */ /* 0x000fe200000e0000 */
[----:B------:R-:W-:Y:S01]  /*170a0*/  IMAD.MOV.U32 R15, RZ, RZ, 0x40000040 ;  /* 0x40000040ff0f7424 */ /* 0x000fe200078e00ff */
[----:B---3--:R-:W-:Y:S02]  /*170b0*/  R2UR UR28, R122 ;  /* 0x000000007a1c72ca */ /* 0x008fe400000e0000 */
        /* <DEDUP_REMOVED lines=27> */
[----:B------:R-:W-:Y:S01]  /*17270*/  VIADD R120, R0, 0x280 ;  /* 0x0000028000787836 */ /* 0x000fe20000000000 */
[----:B------:R-:W-:Y:S02]  /*17280*/  WARPGROUP.DEPBAR.LE gsb0, 0x0 ;  /* 0x00008000000079c5 */ /* 0x000fe40000010000 */
[----:B------:R-:W-:-:S06]  /*17290*/  WARPGROUP.ARRIVE ;  /* 0x00000000000079c5 */ /* 0x000fcc0000000000 */
[----:B------:R-:W-:Y:S01]  /*172a0*/  HGMMA.64x16x16.F32 R136, gdesc[UR12], RZ, !UPT, gsb0 ;  /* 0x002000000c8879f0 */ /* 0x000fe2000c0008ff */
[----:B------:R-:W-:Y:S01]  /*172b0*/  IMAD.MOV.U32 R121, RZ, RZ, 0x40000040 ;  /* 0x40000040ff797424 */ /* 0x000fe200078e00ff */
[----:B------:R-:W-:-:S04]  /*172c0*/  R2UR UR10, R120 ;  /* 0x00000000780a72ca */ /* 0x000fc800000e0000 */
[----:B------:R-:W-:Y:S01]  /*172d0*/  R2UR UR11, R121 ;  /* 0x00000000790b72ca */ /* 0x000fe200000e0000 */
[----:B------:R-:W-:Y:S01]  /*172e0*/  UMOV UR8, UR28 ;  /* 0x0000001c00087c82 */ /* 0x000fe20008000000 */
[----:B------:R-:W-:Y:S01]  /*172f0*/  UMOV UR9, UR29 ;  /* 0x0000001d00097c82 */ /* 0x000fe20008000000 */
[----:B------:R-:W-:Y:S02]  /*17300*/  WARPGROUP.DEPBAR.LE gsb0, 0x0 ;  /* 0x00008000000079c5 */ /* 0x000fe40000010000 */
[----:B------:R-:W-:-:S08]  /*17310*/  WARPGROUP.ARRIVE ;  /* 0x00000000000079c5 */ /* 0x000fd00000000000 */
[----:B------:R-:W-:Y:S01]  /*17320*/  HGMMA.64x16x16.F32 R128, gdesc[UR8], RZ, !UPT, gsb0 ;  /* 0x00200000088079f0 */ /* 0x000fe2000c0008ff */
[C---:B------:R-:W-:Y:S01]  /*17330*/  VIADD R120, R0.reuse, 0x182 ;  /* 0x0000018200787836 */ /* 0x040fe20000000000 */
[----:B------:R-:W-:Y:S01]  /*17340*/  IADD3 R14, R0, 0x300, RZ ;  /* 0x00000300000e7810 */ /* 0x000fe20007ffe0ff */
[----:B------:R-:W-:Y:S01]  /*17350*/  IMAD.MOV.U32 R121, RZ, RZ, 0x40000040 ;  /* 0x40000040ff797424 */ /* 0x000fe200078e00ff */
[----:B------:R-:W-:Y:S02]  /*17360*/  R2UR UR59, R15 ;  /* 0x000000000f3b72ca */ /* 0x000fe400000e0000 */
[----:B------:R-:W-:Y:S02]  /*17370*/  R2UR UR58, R14 ;  /* 0x000000000e3a72ca */ /* 0x000fe400000e0000 */
[----:B------:R-:W-:Y:S02]  /*17380*/  R2UR UR26, R120 ;  /* 0x00000000781a72ca */ /* 0x000fe400000e0000 */
[----:B------:R-:W-:-:S02]  /*17390*/  R2UR UR27, R121 ;  /* 0x00000000791b72ca */ /* 0x000fc400000e0000 */
[----:B------:R-:W-:Y:S02]  /*173a0*/  IADD3 R120, R0, 0x302, RZ ;  /* 0x0000030200787810 */ /* 0x000fe40007ffe0ff */
[----:B------:R-:W-:Y:S02]  /*173b0*/  MOV R121, 0x40000040 ;  /* 0x4000004000797802 */ /* 0x000fe40000000f00 */
[----:B------:R-:W-:Y:S02]  /*173c0*/  R2UR UR46, R120 ;  /* 0x00000000782e72ca */ /* 0x000fe400000e0000 */
[----:B------:R-:W-:Y:S02]  /*173d0*/  R2UR UR47, R121 ;  /* 0x00000000792f72ca */ /* 0x000fe400000e0000 */
[----:B--2---:R-:W-:Y:S02]  /*173e0*/  R2UR UR38, R122 ;  /* 0x000000007a2672ca */ /* 0x004fe400000e0000 */
[----:B------:R-:W-:Y:S01]  /*173f0*/  R2UR UR39, R123 ;  /* 0x000000007b2772ca */ /* 0x000fe200000e0000 */
[----:B------:R-:W-:Y:S01]  /*17400*/  UMOV UR56, UR28 ;  /* 0x0000001c00387c82 */ /* 0x000fe20008000000 */
[----:B------:R-:W-:Y:S01]  /*17410*/  UMOV UR57, UR29 ;  /* 0x0000001d00397c82 */ /* 0x000fe20008000000 */
[----:B------:R-:W-:-:S02]  /*17420*/  WARPGROUP.DEPBAR.LE gsb0, 0x0 ;  /* 0x00008000000079c5 */ /* 0x000fc40000010000 */
[----:B------:R-:W-:-:S06]  /*17430*/  WARPGROUP.ARRIVE ;  /* 0x00000000000079c5 */ /* 0x000fcc0000000000 */
[----:B------:R-:W-:Y:S01]  /*17440*/  HGMMA.64x16x16.F32 R120, gdesc[UR56], RZ, !UPT, gsb0 ;  /* 0x00200000387879f0 */ /* 0x000fe2000c0008ff */
        /* <DEDUP_REMOVED lines=47> */
[----:B------:R-:W-:Y:S01]  /*17740*/  MOV R5, UR45 ;  /* 0x0000002d00057c02 */ /* 0x000fe20008000f00 */
[----:B------:R-:W-:Y:S02]  /*17750*/  WARPGROUP.DEPBAR.LE gsb0, 0x0 ;  /* 0x00008000000079c5 */ /* 0x000fe40000010000 */
[----:B------:R-:W-:Y:S01]  /*17760*/  WARPGROUP.ARRIVE ;  /* 0x00000000000079c5 */ /* 0x000fe20000000000 */
[----:B01----:R-:W-:Y:S01]  /*17770*/  MOV R4, UR44 ;  /* 0x0000002c00047c02 */ /* 0x003fe20008000f00 */
[----:B------:R-:W-:Y:S01]  /*17780*/  VIADD R14, R0, 0x4 ;  /* 0x00000004000e7836 */ /* 0x000fe20000000000 */
[----:B------:R-:W-:Y:S01]  /*17790*/  UMOV UR12, UR38 ;  /* 0x00000026000c7c82 */ /* 0x000fe20008000000 */
[----:B------:R-:W-:Y:S01]  /*177a0*/  IMAD.MOV.U32 R15, RZ, RZ, 0x40000040 ;  /* 0x40000040ff0f7424 */ /* 0x000fe200078e00ff */
[----:B------:R-:W-:-:S02]  /*177b0*/  UMOV UR13, UR39 ;  /* 0x00000027000d7c82 */ /* 0x000fc40008000000 */
[----:B------:R-:W-:Y:S01]  /*177c0*/  HGMMA.64x16x16.F32 R128, gdesc[UR16], R128, gsb0 ;  /* 0x00200000108079f0 */ /* 0x000fe20008000880 */
[----:B------:R-:W-:Y:S01]  /*177d0*/  UMOV UR44, UR42 ;  /* 0x0000002a002c7c82 */ /* 0x000fe20008000000 */
[----:B------:R-:W-:Y:S01]  /*177e0*/  UMOV UR45, UR43 ;  /* 0x0000002b002d7c82 */ /* 0x000fe20008000000 */
[----:B------:R-:W-:Y:S01]  /*177f0*/  UMOV UR8, UR38 ;  /* 0x0000002600087c82 */ /* 0x000fe20008000000 */
[----:B------:R-:W-:Y:S01]  /*17800*/  UMOV UR9, UR39 ;  /* 0x0000002700097c82 */ /* 0x000fe20008000000 */
[----:B------:R-:W2:Y:S01]  /*17810*/  LDL.64 R20, [R1+0x20] ;  /* 0x0000200001147983 */ /* 0x000ea20000100a00 */
[----:B------:R-:W-:Y:S02]  /*17820*/  WARPGROUP.DEPBAR.LE gsb0, 0x0 ;  /* 0x00008000000079c5 */ /* 0x000fe40000010000 */
[----:B------:R-:W-:-:S06]  /*17830*/  WARPGROUP.ARRIVE ;  /* 0x00000000000079c5 */ /* 0x000fcc0000000000 */
[----:B------:R-:W-:Y:S01]  /*17840*/  HGMMA.64x16x16.F32 R120, gdesc[UR44], R120, gsb0 ;  /* 0x002000002c7879f0 */ /* 0x000fe20008000878 */
[----:B------:R-:W-:Y:S02]  /*17850*/  R2UR UR14, R14 ;  /* 0x000000000e0e72ca */ /* 0x000fe400000e0000 */
[----:B------:R-:W-:Y:S01]  /*17860*/  R2UR UR15, R15 ;  /* 0x000000000f0f72ca */ /* 0x000fe200000e0000 */
[----:B------:R-:W-:Y:S01]  /*17870*/  VIADD R14, R0, 0x84 ;  /* 0x00000084000e7836 */ /* 0x000fe20000000000 */
[----:B------:R-:W-:Y:S02]  /*17880*/  WARPGROUP.DEPBAR.LE gsb0, 0x0 ;  /* 0x00008000000079c5 */ /* 0x000fe40000010000 */
[----:B------:R-:W-:-:S09]  /*17890*/  WARPGROUP.ARRIVE ;  /* 0x00000000000079c5 */ /* 0x000fd20000000000 */
[----:B------:R-:W-:Y:S01]  /*178a0*/  HGMMA.64x16x16.F32 R168, gdesc[UR12], R168, gsb0 ;  /* 0x002000000ca879f0 */ /* 0x000fe200080008a8 */
[----:B------:R-:W-:Y:S01]  /*178b0*/  IMAD.MOV.U32 R15, RZ, RZ, 0x40000040 ;  /* 0x40000040ff0f7424 */ /* 0x000fe200078e00ff */
[----:B------:R-:W-:-:S04]  /*178c0*/  R2UR UR10, R14 ;  /* 0x000000000e0a72ca */ /* 0x000fc800000e0000 */
        /* <DEDUP_REMOVED lines=321> */
[----:B------:R-:W-:Y:S01]  /*18ce0*/  R2UR UR45, R5 ;  /* 0x00000000052d72ca */ /* 0x000fe200000e0000 */
[----:B------:R-:W-:Y:S01]  /*18cf0*/  IMAD.MOV.U32 R5, RZ, RZ, 0x40000040 ;  /* 0x40000040ff057424 */ /* 0x000fe200078e00ff */
[----:B------:R-:W-:Y:S02]  /*18d00*/  R2UR UR44, R4 ;  /* 0x00000000042c72ca */ /* 0x000fe400000e0000 */
[----:B------:R-:W-:Y:S02]  /*18d10*/  IADD3 R4, R0, 0x406, RZ ;  /* 0x0000040600047810 */ /* 0x000fe40007ffe0ff */
        /* <DEDUP_REMOVED lines=395> */
.L_x_2390:
[----:B------:R-:W-:Y:S02]  /*1a5d0*/  SHF.L.U32 R0, R11, 0x1f, RZ ;  /* 0x0000001f0b007819 */ /* 0x000fe400000006ff */
[----:B------:R-:W-:-:S04]  /*1a5e0*/  LEA R11, R12, R18, 0x3 ;  /* 0x000000120c0b7211 */ /* 0x000fc800078e18ff */
[----:B------:R0:W1:Y:S01]  /*1a5f0*/  SYNCS.PHASECHK.TRANS64.TRYWAIT P2, [R11+URZ+0x36850], R0 ;  /* 0x036850000b0075a7 */ /* 0x000062000804017f */
[----:B------:R-:W-:Y:S05]  /*1a600*/  @!P0 BRA `(.L_x_2391) ;  /* 0x0000000000048947 */ /* 0x000fea0003800000 */
[----:B------:R-:W-:Y:S01]  /*1a610*/  BPT.TRAP 0x1 ;  /* 0x000000040000795c */ /* 0x000fe20000300000 */
.L_x_2391:
[----:B------:R-:W-:Y:S04]  /*1a620*/  BSSY B2, `(.L_x_2392) ;  /* 0x0000004000027945 */ /* 0x000fe80003800000 */
[----:B-1----:R-:W-:Y:S05]  /*1a630*/  @P2 BRA `(.L_x_2393) ;  /* 0x0000000000082947 */ /* 0x002fea0003800000 */
[----:B------:R-:W1:Y:S02]  /*1a640*/  SYNCS.PHASECHK.TRANS64.TRYWAIT P2, [R11+URZ+0x36850], R0 ;  /* 0x036850000b0075a7 */ /* 0x000e64000804017f */
[----:B-1----:R-:W-:Y:S05]  /*1a650*/  @!P2 BRA `(.L_x_2394) ;  /* 0x0000010c00eca947 */ /* 0x002fea0003800000 */
.L_x_2393:
[----:B------:R-:W-:Y:S05]  /*1a660*/  BSYNC B2 ;  /* 0x0000000000027941 */ /* 0x000fea0003800000 */
.L_x_2392:
[----:B01----:R-:W-:Y:S01]  /*1a670*/  VIADD R0, R18, 0x400 ;  /* 0x0000040012007836 */ /* 0x003fe20000000000 */
[----:B------:R-:W-:Y:S01]  /*1a680*/  WARPGROUP.ARRIVE ;  /* 0x00000000000079c5 */ /* 0x000fe20000000000 */
[----:B------:R-:W-:Y:S01]  /*1a690*/  IMAD.MOV.U32 R15, RZ, RZ, 0x40000040 ;  /* 0x40000040ff0f7424 */ /* 0x000fe200078e00ff */
[----:B------:R-:W-:Y:S01]  /*1a6a0*/  MOV R3, 0x40000040 ;  /* 0x4000004000037802 */ /* 0x000fe20000000f00 */
[----:B------:R-:W-:Y:S01]  /*1a6b0*/  IMAD.MOV.U32 R5, RZ, RZ, 0x40000040 ;  /* 0x40000040ff057424 */ /* 0x000fe200078e00ff */
[----:B------:R-:W-:Y:S01]  /*1a6c0*/  SHF.R.U32.HI R0, RZ, 0x4, R0 ;  /* 0x00000004ff007819 */ /* 0x000fe20000011600 */
[----:B------:R-:W-:Y:S01]  /*1a6d0*/  ULDC UR4, c[0x0][0x988] ;  /* 0x0002620000047ab9 */ /* 0x000fe20000000800 */
[----:B------:R-:W-:Y:S01]  /*1a6e0*/  R2UR UR7, R15 ;  /* 0x000000000f0772ca */ /* 0x000fe200000e0000 */
[----:B------:R-:W-:Y:S01]  /*1a6f0*/  @!P1 VIADD R11, R11, 0x36860 ;  /* 0x000368600b0b9836 */ /* 0x000fe20000000000 */
[----:B------:R-:W-:Y:S02]  /*1a700*/  LOP3.LUT R0, R0, 0x3fff, RZ, 0xc0, !PT ;  /* 0x00003fff00007812 */ /* 0x000fe400078ec0ff */
[----:B------:R-:W-:-:S02]  /*1a710*/  MOV R21, 0x40000040 ;  /* 0x4000004000157802 */ /* 0x000fc40000000f00 */
[----:B------:R-:W-:Y:S02]  /*1a720*/  LOP3.LUT R0, R0, 0x3800000, RZ, 0xfc, !PT ;  /* 0x0380000000007812 */ /* 0x000fe400078efcff */
[----:B------:R-:W-:-:S03]  /*1a730*/  @!P1 IADD3 R13, R13, 0x36840, RZ ;  /* 0x000368400d0d9810 */ /* 0x000fc60007ffe0ff */
[----:B------:R-:W-:Y:S01]  /*1a740*/  IMAD R14, R12, 0xa80, R0 ;  /* 0x00000a800c0e7824 */ /* 0x000fe200078e0200 */
[----:B------:R-:W-:Y:S01]  /*1a750*/  @!P1 PRMT R13, RZ, 0x654, R13 ;  /* 0x00000654ff0d9816 */ /* 0x000fe2000000000d */
[----:B------:R-:W-:Y:S02]  /*1a760*/  IMAD.SHL.U32 R0, R213, 0x80, RZ ;  /* 0x00000080d5007824 */ /* 0x000fe400078e00ff */
[C---:B------:R-:W-:Y:S01]  /*1a770*/  VIADD R2, R14.reuse, 0x80 ;  /* 0x000000800e027836 */ /* 0x040fe20000000000 */
[----:B------:R-:W-:Y:S01]  /*1a780*/  R2UR UR6, R14 ;  /* 0x000000000e0672ca */ /* 0x000fe200000e0000 */
[----:B------:R-:W-:Y:S01]  /*1a790*/  IMAD R0, R10, -0x70, R0 ;  /* 0xffffff900a007824 */ /* 0x000fe200078e0200 */
[C---:B------:R-:W-:Y:S01]  /*1a7a0*/  IADD3 R4, R14.reuse, 0x200, RZ ;  /* 0x000002000e047810 */ /* 0x040fe20007ffe0ff */
[----:B------:R-:W-:-:S03]  /*1a7b0*/  VIADD R20, R14, 0x280 ;  /* 0x000002800e147836 */ /* 0x000fc60000000000 */
[----:B------:R-:W-:-:S05]  /*1a7c0*/  IADD3 R0, R0, 0x1, R220 ;  /* 0x0000000100007810 */ /* 0x000fca0007ffe0dc */
[----:B------:R-:W-:Y:S02]  /*1a7d0*/  IMAD.IADD R0, R0, 0x1, -R215 ;  /* 0x0000000100007824 */ /* 0x000fe400078e0ad7 */
[----:B------:R-:W-:Y:S01]  /*1a7e0*/  HGMMA.64x192x16.F32 R24, R200, gdesc[UR4].tnspB, R24, gsb0 ;  /* 0x42e00004c8187df0 */ /* 0x000fe20008000818 */
[----:B------:R-:W-:Y:S01]  /*1a7f0*/  R2UR UR6, R2 ;  /* 0x00000000020672ca */ /* 0x000fe200000e0000 */
[----:B------:R-:W-:Y:S01]  /*1a800*/  VIADD R2, R14, 0x100 ;  /* 0x000001000e027836 */ /* 0x000fe20000000000 */
[----:B------:R-:W-:Y:S01]  /*1a810*/  R2UR UR7, R3 ;  /* 0x00000000030772ca */ /* 0x000fe200000e0000 */
[----:B------:R-:W-:Y:S02]  /*1a820*/  IMAD.MOV.U32 R3, RZ, RZ, 0x40000040 ;  /* 0x40000040ff037424 */ /* 0x000fe400078e00ff */
[----:B------:R-:W-:Y:S01]  /*1a830*/  IMAD R0, R224, -0x2, R0 ;  /* 0xfffffffee0007824 */ /* 0x000fe200078e0200 */
[----:B------:R-:W-:Y:S02]  /*1a840*/  WARPGROUP.DEPBAR.LE gsb0, 0x0 ;  /* 0x00008000000079c5 */ /* 0x000fe40000010000 */
[----:B------:R-:W-:-:S11]  /*1a850*/  WARPGROUP.ARRIVE ;  /* 0x00000000000079c5 */ /* 0x000fd60000000000 */
        /* <DEDUP_REMOVED lines=9> */
[----:B------:R-:W-:Y:S01]  /*1a8f0*/  IMAD.IADD R2, R225, 0x1, R0 ;  /* 0x00000001e1027824 */ /* 0x000fe200078e0200 */
[----:B------:R-:W-:-:S04]  /*1a900*/  R2UR UR7, R3 ;  /* 0x00000000030772ca */ /* 0x000fc800000e0000 */
        /* <DEDUP_REMOVED lines=78> */
[C---:B------:R-:W-:Y:S01]  /*1adf0*/  ISETP.GT.AND P3, PT, R2.reuse, 0x69, PT ;  /* 0x000000690200780c */ /* 0x040fe20003f64270 */
[----:B------:R-:W-:Y:S01]  /*1ae00*/  VIADD R2, R2, 0x8 ;  /* 0x0000000802027836 */ /* 0x000fe20000000000 */
[----:B------:R-:W-:Y:S02]  /*1ae10*/  FSEL R124, R124, -INF , P2 ;  /* 0xff8000007c7c7808 */ /* 0x000fe40001000000 */
[----:B------:R-:W-:Y:S02]  /*1ae20*/  FMNMX.FTZ R0, R121, R0, !PT ;  /* 0x0000000079007209 */ /* 0x000fe40007810000 */
[----:B------:R-:W-:Y:S02]  /*1ae30*/  FSEL R125, R125, -INF , P3 ;  /* 0xff8000007d7d7808 */ /* 0x000fe40001800000 */
[----:B------:R-:W-:Y:S02]  /*1ae40*/  FMNMX.FTZ R0, R124, R0, !PT ;  /* 0x000000007c007209 */ /* 0x000fe40007810000 */
[----:B------:R-:W-:-:S02]  /*1ae50*/  ISETP.GT.AND P3, PT, R2, RZ, PT ;  /* 0x000000ff0200720c */ /* 0x000fc40003f64270 */
[----:B------:R-:W-:Y:S02]  /*1ae60*/  FMNMX.FTZ R3, R125, R0, !PT ;  /* 0x000000007d037209 */ /* 0x000fe40007810000 */
[----:B------:R-:W-:Y:S02]  /*1ae70*/  ISETP.GT.AND P4, PT, R2, 0x1, PT ;  /* 0x000000010200780c */ /* 0x000fe40003f84270 */
[----:B------:R-:W-:Y:S01]  /*1ae80*/  FSEL R170, R170, -INF , P3 ;  /* 0xff800000aaaa7808 */ /* 0x000fe20001800000 */
[----:B------:R-:W0:Y:S01]  /*1ae90*/  SHFL.BFLY PT, R0, R3, 0x2, 0x1f ;  /* 0x0c401f0003007f89 */ /* 0x000e2200000e0000 */
[C---:B------:R-:W-:Y:S02]  /*1aea0*/  ISETP.GT.AND P5, PT, R2.reuse, 0x8, PT ;  /* 0x000000080200780c */ /* 0x040fe40003fa4270 */
[----:B------:R-:W-:Y:S02]  /*1aeb0*/  FSEL R171, R171, -INF , P4 ;  /* 0xff800000abab7808 */ /* 0x000fe40002000000 */
[----:B------:R-:W-:-:S02]  /*1aec0*/  ISETP.GT.AND P6, PT, R2, 0x9, PT ;  /* 0x000000090200780c */ /* 0x000fc40003fc4270 */
[----:B------:R-:W-:Y:S02]  /*1aed0*/  FSEL R174, R174, -INF , P5 ;  /* 0xff800000aeae7808 */ /* 0x000fe40002800000 */
[----:B------:R-:W-:Y:S02]  /*1aee0*/  FSEL R175, R175, -INF , P6 ;  /* 0xff800000afaf7808 */ /* 0x000fe40003000000 */
[C---:B------:R-:W-:Y:S02]  /*1aef0*/  ISETP.GT.AND P3, PT, R2.reuse, 0x10, PT ;  /* 0x000000100200780c */ /* 0x040fe40003f64270 */
[----:B------:R-:W-:Y:S02]  /*1af00*/  ISETP.GT.AND P4, PT, R2, 0x11, PT ;  /* 0x000000110200780c */ /* 0x000fe40003f84270 */
[----:B------:R-:W-:Y:S02]  /*1af10*/  FSEL R162, R162, -INF , P3 ;  /* 0xff800000a2a27808 */ /* 0x000fe40001800000 */
[----:B------:R-:W-:-:S02]  /*1af20*/  ISETP.GT.AND P5, PT, R2, 0x18, PT ;  /* 0x000000180200780c */ /* 0x000fc40003fa4270 */
[----:B------:R-:W-:Y:S02]  /*1af30*/  FSEL R163, R163, -INF , P4 ;  /* 0xff800000a3a37808 */ /* 0x000fe40002000000 */
[----:B------:R-:W-:Y:S02]  /*1af40*/  ISETP.GT.AND P6, PT, R2, 0x19, PT ;  /* 0x000000190200780c */ /* 0x000fe40003fc4270 */
[----:B------:R-:W-:Y:S02]  /*1af50*/  FSEL R166, R166, -INF , P5 ;  /* 0xff800000a6a67808 */ /* 0x000fe40002800000 */
[----:B0-----:R-:W-:Y:S01]  /*1af60*/  FMNMX.FTZ R3, R3, R0, !PT ;  /* 0x0000000003037209 */ /* 0x001fe20007810000 */
[----:B------:R-:W-:Y:S02]  /*1af70*/  WARPGROUP.DEPBAR.LE gsb0, 0x0 ;  /* 0x00008000000079c5 */ /* 0x000fe40000010000 */
[----:B------:R-:W-:Y:S01]  /*1af80*/  WARPGROUP.ARRIVE ;  /* 0x00000000000079c5 */ /* 0x000fe20000000000 */
[----:B------:R-:W-:Y:S01]  /*1af90*/  FSEL R167, R167, -INF , P6 ;  /* 0xff800000a7a77808 */ /* 0x000fe20003000000 */
[----:B------:R-:W0:Y:S01]  /*1afa0*/  SHFL.BFLY PT, R12, R3, 0x1, 0x1f ;  /* 0x0c201f00030c7f89 */ /* 0x000e2200000e0000 */
[C---:B------:R-:W-:Y:S01]  /*1afb0*/  ISETP.GT.AND P3, PT, R2.reuse, 0x20, PT ;  /* 0x000000200200780c */ /* 0x040fe20003f64270 */
[----:B------:R-:W-:Y:S01]  /*1afc0*/  IMAD.U32 R0, RZ, RZ, UR4 ;  /* 0x00000004ff007e24 */ /* 0x000fe2000f8e00ff */
[----:B------:R-:W-:Y:S01]  /*1afd0*/  ISETP.GT.AND P4, PT, R2, 0x21, PT ;  /* 0x000000210200780c */ /* 0x000fe20003f84270 */
[----:B------:R-:W-:Y:S01]  /*1afe0*/  HGMMA.64x192x16.F32 R24, R188, gdesc[UR4].tnspB, R24, gsb0 ;  /* 0x42e00004bc187df0 */ /* 0x000fe20008000818 */
[----:B------:R-:W-:-:S02]  /*1aff0*/  R2UR UR6, R4 ;  /* 0x00000000040672ca */ /* 0x000fc400000e0000 */
[----:B------:R-:W-:Y:S02]  /*1b000*/  R2UR UR7, R5 ;  /* 0x00000000050772ca */ /* 0x000fe400000e0000 */
[----:B------:R-:W-:Y:S02]  /*1b010*/  FMNMX.FTZ R4, R170, R8, !PT ;  /* 0x00000008aa047209 */ /* 0x000fe40007810000 */
[----:B------:R-:W-:Y:S02]  /*1b020*/  FSEL R154, R154, -INF , P3 ;  /* 0xff8000009a9a7808 */ /* 0x000fe40001800000 */
[----:B------:R-:W-:Y:S02]  /*1b030*/  FMNMX.FTZ R4, R171, R4, !PT ;  /* 0x00000004ab047209 */ /* 0x000fe40007810000 */
[----:B------:R-:W-:Y:S02]  /*1b040*/  ISETP.GT.AND P5, PT, R2, 0x28, PT ;  /* 0x000000280200780c */ /* 0x000fe40003fa4270 */
[----:B------:R-:W-:-:S02]  /*1b050*/  FMNMX.FTZ R4, R174, R4, !PT ;  /* 0x00000004ae047209 */ /* 0x000fc40007810000 */
[----:B------:R-:W-:Y:S02]  /*1b060*/  FSEL R155, R155, -INF , P4 ;  /* 0xff8000009b9b7808 */ /* 0x000fe40002000000 */
[----:B------:R-:W-:Y:S02]  /*1b070*/  FMNMX.FTZ R4, R175, R4, !PT ;  /* 0x00000004af047209 */ /* 0x000fe40007810000 */
[----:B------:R-:W-:Y:S02]  /*1b080*/  ISETP.GT.AND P6, PT, R2, 0x29, PT ;  /* 0x000000290200780c */ /* 0x000fe40003fc4270 */
[----:B------:R-:W-:Y:S02]  /*1b090*/  FMNMX.FTZ R4, R162, R4, !PT ;  /* 0x00000004a2047209 */ /* 0x000fe40007810000 */
[----:B------:R-:W-:Y:S02]  /*1b0a0*/  FSEL R158, R158, -INF , P5 ;  /* 0xff8000009e9e7808 */ /* 0x000fe40002800000 */
[----:B------:R-:W-:-:S02]  /*1b0b0*/  FMNMX.FTZ R4, R163, R4, !PT ;  /* 0x00000004a3047209 */ /* 0x000fc40007810000 */
[----:B------:R-:W-:Y:S02]  /*1b0c0*/  FSEL R159, R159, -INF , P6 ;  /* 0xff8000009f9f7808 */ /* 0x000fe40003000000 */
[----:B------:R-:W-:Y:S02]  /*1b0d0*/  FMNMX.FTZ R4, R166, R4, !PT ;  /* 0x00000004a6047209 */ /* 0x000fe40007810000 */
[----:B------:R-:W-:Y:S02]  /*1b0e0*/  ISETP.GT.AND P3, PT, R2, 0x30, PT ;  /* 0x000000300200780c */ /* 0x000fe40003f64270 */
[----:B------:R-:W-:Y:S02]  /*1b0f0*/  FMNMX.FTZ R4, R167, R4, !PT ;  /* 0x00000004a7047209 */ /* 0x000fe40007810000 */
[----:B0-----:R-:W-:Y:S02]  /*1b100*/  FMNMX.FTZ R5, R3, R12, !PT ;  /* 0x0000000c03057209 */ /* 0x001fe40007810000 */
[----:B------:R-:W-:-:S02]  /*1b110*/  FMNMX.FTZ R4, R154, R4, !PT ;  /* 0x000000049a047209 */ /* 0x000fc40007810000 */
[----:B------:R-:W-:Y:S01]  /*1b120*/  ISETP.GT.AND P4, PT, R2, 0x31, PT ;  /* 0x000000310200780c */ /* 0x000fe20003f84270 */
[----:B------:R-:W-:Y:S01]  /*1b130*/  FMUL.FTZ R3, R5, R0 ;  /* 0x0000000005037220 */ /* 0x000fe20000410000 */
[----:B------:R-:W-:Y:S02]  /*1b140*/  FMNMX.FTZ R4, R155, R4, !PT ;  /* 0x000000049b047209 */ /* 0x000fe40007810000 */
[----:B------:R-:W-:Y:S02]  /*1b150*/  FSEL R146, R146, -INF , P3 ;  /* 0xff80000092927808 */ /* 0x000fe40001800000 */
[----:B------:R-:W-:Y:S02]  /*1b160*/  FMNMX.FTZ R4, R158, R4, !PT ;  /* 0x000000049e047209 */ /* 0x000fe40007810000 */
[----:B------:R-:W-:Y:S02]  /*1b170*/  ISETP.GT.AND P5, PT, R2, 0x38, PT ;  /* 0x000000380200780c */ /* 0x000fe40003fa4270 */
[----:B------:R-:W-:-:S02]  /*1b180*/  FMNMX.FTZ R4, R159, R4, !PT ;  /* 0x000000049f047209 */ /* 0x000fc40007810000 */
[----:B------:R-:W-:Y:S02]  /*1b190*/  FSEL R147, R147, -INF , P4 ;  /* 0xff80000093937808 */ /* 0x000fe40002000000 */
[----:B------:R-:W-:Y:S02]  /*1b1a0*/  FMNMX.FTZ R4, R146, R4, !PT ;  /* 0x0000000492047209 */ /* 0x000fe40007810000 */
[----:B------:R-:W-:Y:S02]  /*1b1b0*/  FSETP.NEU.FTZ.AND P2, PT, R5, -INF , PT ;  /* 0xff8000000500780b */ /* 0x000fe40003f5d000 */
[----:B------:R-:W-:Y:S02]  /*1b1c0*/  ISETP.GT.AND P6, PT, R2, 0x39, PT ;  /* 0x000000390200780c */ /* 0x000fe40003fc4270 */
[----:B------:R-:W-:Y:S02]  /*1b1d0*/  FSEL R150, R150, -INF , P5 ;  /* 0xff80000096967808 */ /* 0x000fe40002800000 */
[----:B------:R-:W-:-:S02]  /*1b1e0*/  FMNMX.FTZ R4, R147, R4, !PT ;  /* 0x0000000493047209 */ /* 0x000fc40007810000 */
[----:B------:R-:W-:Y:S02]  /*1b1f0*/  FSEL R3, R3, RZ, P2 ;  /* 0x000000ff03037208 */ /* 0x000fe40001000000 */
[----:B------:R-:W-:Y:S02]  /*1b200*/  FSEL R151, R151, -INF , P6 ;  /* 0xff80000097977808 */ /* 0x000fe40003000000 */
[----:B------:R-:W-:Y:S01]  /*1b210*/  ISETP.GT.AND P3, PT, R2, 0x40, PT ;  /* 0x000000400200780c */ /* 0x000fe20003f64270 */
[--C-:B------:R-:W-:Y:S01]  /*1b220*/  FFMA.FTZ R192, R152, R0, -R3.reuse ;  /* 0x0000000098c07223 */ /* 0x100fe20000010803 */
[----:B------:R-:W-:Y:S01]  /*1b230*/  FMNMX.FTZ R4, R150, R4, !PT ;  /* 0x0000000496047209 */ /* 0x000fe20007810000 */
[-CC-:B------:R-:W-:Y:S01]  /*1b240*/  FFMA.FTZ R153, R153, R0.reuse, -R3.reuse ;  /* 0x0000000099997223 */ /* 0x180fe20000010803 */
[----:B------:R-:W-:Y:S01]  /*1b250*/  ISETP.GT.AND P4, PT, R2, 0x41, PT ;  /* 0x000000410200780c */ /* 0x000fe20003f84270 */
[-CC-:B------:R-:W-:Y:S01]  /*1b260*/  FFMA.FTZ R145, R145, R0.reuse, -R3.reuse ;  /* 0x0000000091917223 */ /* 0x180fe20000010803 */
[----:B------:R-:W-:Y:S01]  /*1b270*/  FSEL R152, R138, -INF , P3 ;  /* 0xff8000008a987808 */ /* 0x000fe20001800000 */
[--C-:B------:R-:W-:Y:S01]  /*1b280*/  FFMA.FTZ R194, R156, R0, -R3.reuse ;  /* 0x000000009cc27223 */ /* 0x100fe20000010803 */
[----:B------:R-:W-:Y:S01]  /*1b290*/  FMNMX.FTZ R4, R151, R4, !PT ;  /* 0x0000000497047209 */ /* 0x000fe20007810000 */
[----:B------:R0:W-:Y:S01]  /*1b2a0*/  MUFU.EX2 R138, R153 ;  /* 0x00000099008a7308 */ /* 0x0001e20000000800 */
[----:B------:R-:W-:Y:S01]  /*1b2b0*/  ISETP.GT.AND P5, PT, R2, 0x48, PT ;  /* 0x000000480200780c */ /* 0x000fe20003fa4270 */
[-CC-:B------:R-:W-:Y:S01]  /*1b2c0*/  FFMA.FTZ R200, R168, R0.reuse, -R3.reuse ;  /* 0x00000000a8c87223 */ /* 0x180fe20000010803 */
[----:B------:R-:W-:Y:S01]  /*1b2d0*/  FSEL R139, R139, -INF , P4 ;  /* 0xff8000008b8b7808 */ /* 0x000fe20002000000 */
[--C-:B------:R-:W-:Y:S01]  /*1b2e0*/  FFMA.FTZ R12, R169, R0, -R3.reuse ;  /* 0x00000000a90c7223 */ /* 0x100fe20000010803 */
[----:B------:R-:W-:Y:S01]  /*1b2f0*/  FMNMX.FTZ R4, R152, R4, !PT ;  /* 0x0000000498047209 */ /* 0x000fe20007810000 */
[-CC-:B------:R-:W-:Y:S01]  /*1b300*/  FFMA.FTZ R202, R172, R0.reuse, -R3.reuse ;  /* 0x00000000acca7223 */ /* 0x180fe20000010803 */
[----:B------:R-:W-:Y:S01]  /*1b310*/  ISETP.GT.AND P6, PT, R2, 0x49, PT ;  /* 0x000000490200780c */ /* 0x000fe20003fc4270 */
[----:B------:R-:W-:Y:S01]  /*1b320*/  MUFU.EX2 R200, R200 ;  /* 0x000000c800c87308 */ /* 0x000fe20000000800 */
[----:B------:R-:W-:Y:S01]  /*1b330*/  FSEL R142, R142, -INF , P5 ;  /* 0xff8000008e8e7808 */ /* 0x000fe20002800000 */
        /* <DEDUP_REMOVED lines=9> */
[----:B------:R-:W-:Y:S01]  /*1b3d0*/  ISETP.GT.AND P4, PT, R2, 0x51, PT ;  /* 0x000000510200780c */ /* 0x000fe20003f84270 */
[-CC-:B------:R-:W-:Y:S01]  /*1b3e0*/  FFMA.FTZ R129, R129, R0.reuse, -R3.reuse ;  /* 0x0000000081817223 */ /* 0x180fe20000010803 */
[----:B0-----:R-:W-:Y:S01]  /*1b3f0*/  FSEL R153, R130, -INF , P3 ;  /* 0xff80000082997808 */ /* 0x001fe20001800000 */
[----:B------:R-:W-:Y:S01]  /*1b400*/  FFMA.FTZ R124, R124, R0, -R3 ;  /* 0x000000007c7c7223 */ /* 0x000fe20000010803 */
[----:B------:R-:W-:Y:S01]  /*1b410*/  FMNMX.FTZ R4, R143, R4, !PT ;  /* 0x000000048f047209 */ /* 0x000fe20007810000 */
[----:B------:R-:W-:Y:S01]  /*1b420*/  MUFU.EX2 R12, R12 ;  /* 0x0000000c000c7308 */ /* 0x000fe20000000800 */
[----:B------:R-:W-:-:S02]  /*1b430*/  ISETP.GT.AND P5, PT, R2, 0x58, PT ;  /* 0x000000580200780c */ /* 0x000fc40003fa4270 */
[----:B------:R-:W-:Y:S02]  /*1b440*/  FSEL R131, R131, -INF , P4 ;  /* 0xff80000083837808 */ /* 0x000fe40002000000 */
[----:B------:R-:W-:Y:S02]  /*1b450*/  FMNMX.FTZ R4, R153, R4, !PT ;  /* 0x0000000499047209 */ /* 0x000fe40007810000 */
[----:B------:R-:W-:Y:S01]  /*1b460*/  ISETP.GT.AND P6, PT, R2, 0x59, PT ;  /* 0x000000590200780c */ /* 0x000fe20003fc4270 */
[----:B------:R-:W-:Y:S01]  /*1b470*/  MUFU.EX2 R130, R157 ;  /* 0x0000009d00827308 */ /* 0x000fe20000000800 */
[----:B------:R-:W-:Y:S02]  /*1b480*/  FSEL R134, R134, -INF , P5 ;  /* 0xff80000086867808 */ /* 0x000fe40002800000 */
[----:B------:R-:W-:Y:S02]  /*1b490*/  FMNMX.FTZ R4, R131, R4, !PT ;  /* 0x0000000483047209 */ /* 0x000fe40007810000 */
[----:B------:R-:W-:-:S02]  /*1b4a0*/  FSEL R135, R135, -INF , P6 ;  /* 0xff80000087877808 */ /* 0x000fc40003000000 */
[----:B------:R-:W-:Y:S01]  /*1b4b0*/  ISETP.GT.AND P3, PT, R2, 0x60, PT ;  /* 0x000000600200780c */ /* 0x000fe20003f64270 */
[----:B------:R-:W-:Y:S01]  /*1b4c0*/  MUFU.EX2 R202, R202 ;  /* 0x000000ca00ca7308 */ /* 0x000fe20000000800 */
[----:B------:R-:W-:Y:S02]  /*1b4d0*/  FMNMX.FTZ R4, R134, R4, !PT ;  /* 0x0000000486047209 */ /* 0x000fe40007810000 */
[C---:B------:R-:W-:Y:S02]  /*1b4e0*/  ISETP.GT.AND P4, PT, R2.reuse, 0x61, PT ;  /* 0x000000610200780c */ /* 0x040fe40003f84270 */
[----:B------:R-:W-:Y:S02]  /*1b4f0*/  FMNMX.FTZ R4, R135, R4, !PT ;  /* 0x0000000487047209 */ /* 0x000fe40007810000 */
[C---:B------:R-:W-:Y:S01]  /*1b500*/  ISETP.GT.AND P5, PT, R2.reuse, 0x68, PT ;  /* 0x000000680200780c */ /* 0x040fe20003fa4270 */
[----:B------:R-:W-:Y:S01]  /*1b510*/  MUFU.EX2 R15, R15 ;  /* 0x0000000f000f7308 */ /* 0x000fe20000000800 */
[----:B------:R-:W-:-:S04]  /*1b520*/  ISETP.GT.AND P6, PT, R2, 0x69, PT ;  /* 0x000000690200780c */ /* 0x000fc80003fc4270 */
[----:B------:R-:W-:Y:S01]  /*1b530*/  FSEL R156, R127, -INF , P6 ;  /* 0xff8000007f9c7808 */ /* 0x000fe20003000000 */
[----:B------:R-:W-:Y:S02]  /*1b540*/  FFMA.FTZ R127, R141, R0, -R3 ;  /* 0x000000008d7f7223 */ /* 0x000fe40000010803 */
        /* <DEDUP_REMOVED lines=11> */
[----:B------:R-:W-:Y:S01]  /*1b600*/  FSEL R144, R122, -INF , P3 ;  /* 0xff8000007a907808 */ /* 0x000fe20001800000 */
[-CC-:B------:R-:W-:Y:S02]  /*1b610*/  FFMA.FTZ R190, R148, R0.reuse, -R3.reuse ;  /* 0x0000000094be7223 */ /* 0x180fe40000010803 */
[----:B------:R0:W-:Y:S01]  /*1b620*/  MUFU.EX2 R122, R145 ;  /* 0x00000091007a7308 */ /* 0x0001e20000000800 */
[----:B------:R-:W-:Y:S01]  /*1b630*/  FSEL R148, R126, -INF , P5 ;  /* 0xff8000007e947808 */ /* 0x000fe20002800000 */
[----:B------:R-:W-:Y:S01]  /*1b640*/  HGMMA.64x192x16.F32 R24, R184, gdesc[UR4].tnspB, R24, gsb0 ;  /* 0x42e00004b8187df0 */ /* 0x000fe20008000818 */
[----:B------:R-:W-:Y:S01]  /*1b650*/  R2UR UR6, R20 ;  /* 0x00000000140672ca */ /* 0x000fe200000e0000 */
[-CC-:B------:R-:W-:Y:S01]  /*1b660*/  FFMA.FTZ R20, R161, R0.reuse, -R3.reuse ;  /* 0x00000000a1147223 */ /* 0x180fe20000010803 */
[----:B------:R-:W-:Y:S01]  /*1b670*/  R2UR UR7, R21 ;  /* 0x00000000150772ca */ /* 0x000fe200000e0000 */
[--C-:B------:R-:W-:Y:S01]  /*1b680*/  FFMA.FTZ R21, R165, R0, -R3.reuse ;  /* 0x00000000a5157223 */ /* 0x100fe20000010803 */
[----:B------:R-:W-:Y:S01]  /*1b690*/  FMNMX.FTZ R4, R144, R4, !PT ;  /* 0x0000000490047209 */ /* 0x000fe20007810000 */
[-CC-:B------:R-:W-:Y:S01]  /*1b6a0*/  FFMA.FTZ R126, R137, R0.reuse, -R3.reuse ;  /* 0x00000000897e7223 */ /* 0x180fe20000010803 */
[----:B0-----:R-:W-:Y:S01]  /*1b6b0*/  FSEL R145, R123, -INF , P4 ;  /* 0xff8000007b917808 */ /* 0x001fe20002000000 */
[----:B------:R-:W-:Y:S01]  /*1b6c0*/  FFMA.FTZ R123, R149, R0, -R3 ;  /* 0x00000000957b7223 */ /* 0x000fe20000010803 */
[----:B------:R-:W-:Y:S02]  /*1b6d0*/  MUFU.EX2 R20, R20 ;  /* 0x0000001400147308 */ /* 0x000fe40000000800 */
[----:B------:R-:W-:-:S04]  /*1b6e0*/  FMNMX.FTZ R4, R145, R4, !PT ;  /* 0x0000000491047209 */ /* 0x000fc80007810000 */
[----:B------:R-:W-:Y:S02]  /*1b6f0*/  FMNMX.FTZ R2, R148, R4, !PT ;  /* 0x0000000494027209 */ /* 0x000fe40007810000 */
[----:B------:R-:W-:Y:S02]  /*1b700*/  MUFU.EX2 R21, R21 ;  /* 0x0000001500157308 */ /* 0x000fe40000000800 */
[----:B------:R-:W-:-:S05]  /*1b710*/  FMNMX.FTZ R2, R156, R2, !PT ;  /* 0x000000029c027209 */ /* 0x000fca0007810000 */
[----:B------:R-:W0:Y:S01]  /*1b720*/  SHFL.BFLY PT, R4, R2, 0x2, 0x1f ;  /* 0x0c401f0002047f89 */ /* 0x000e2200000e0000 */
[----:B------:R-:W-:Y:S08]  /*1b730*/  MUFU.EX2 R188, R188 ;  /* 0x000000bc00bc7308 */ /* 0x000ff00000000800 */
[----:B------:R-:W-:Y:S08]  /*1b740*/  MUFU.EX2 R190, R190 ;  /* 0x000000be00be7308 */ /* 0x000ff00000000800 */
[----:B------:R-:W-:Y:S01]  /*1b750*/  MUFU.EX2 R123, R123 ;  /* 0x0000007b007b7308 */ /* 0x000fe20000000800 */
[----:B0-----:R-:W-:-:S07]  /*1b760*/  FMNMX.FTZ R4, R2, R4, !PT ;  /* 0x0000000402047209 */ /* 0x001fce0007810000 */
[----:B------:R-:W-:Y:S01]  /*1b770*/  MUFU.EX2 R126, R126 ;  /* 0x0000007e007e7308 */ /* 0x000fe20000000800 */
[----:B------:R-:W0:Y:S02]  /*1b780*/  SHFL.BFLY PT, R2, R4, 0x1, 0x1f ;  /* 0x0c201f0004027f89 */ /* 0x000e2400000e0000 */
[----:B0-----:R-:W-:Y:S02]  /*1b790*/  FMNMX.FTZ R4, R4, R2, !PT ;  /* 0x0000000204047209 */ /* 0x001fe40007810000 */
[----:B------:R-:W-:Y:S02]  /*1b7a0*/  FSEL R2, R5, RZ, P2 ;  /* 0x000000ff05027208 */ /* 0x000fe40001000000 */
[C---:B------:R-:W-:Y:S01]  /*1b7b0*/  FSETP.NEU.FTZ.AND P2, PT, R4.reuse, -INF , PT ;  /* 0xff8000000400780b */ /* 0x040fe20003f5d000 */
[----:B------:R-:W-:Y:S02]  /*1b7c0*/  FMUL.FTZ R157, R4, R0 ;  /* 0x00000000049d7220 */ /* 0x000fe40000410000 */
[----:B------:R-:W-:-:S03]  /*1b7d0*/  FADD.FTZ R2, -R2, R9 ;  /* 0x0000000902027221 */ /* 0x000fc60000010100 */
[----:B------:R-:W-:Y:S01]  /*1b7e0*/  FSEL R157, R157, RZ, P2 ;  /* 0x000000ff9d9d7208 */ /* 0x000fe20001000000 */
[----:B------:R-:W-:-:S04]  /*1b7f0*/  FMUL.FTZ R2, R2, R0 ;  /* 0x0000000002027220 */ /* 0x000fc80000410000 */
[-CC-:B------:R-:W-:Y:S01]  /*1b800*/  FFMA.FTZ R201, R170, R0.reuse, -R157.reuse ;  /* 0x00000000aac97223 */ /* 0x180fe2000001089d */
[-CC-:B------:R-:W-:Y:S01]  /*1b810*/  FFMA.FTZ R203, R174, R0.reuse, -R157.reuse ;  /* 0x00000000aecb7223 */ /* 0x180fe2000001089d */
        /* <DEDUP_REMOVED lines=15> */
[--C-:B------:R-:W-:Y:S01]  /*1b910*/  FFMA.FTZ R148, R148, R0, -R157.reuse ;  /* 0x0000000094947223 */ /* 0x100fe2000001089d */
[----:B------:R-:W-:Y:S01]  /*1b920*/  MUFU.EX2 R203, R203 ;  /* 0x000000cb00cb7308 */ /* 0x000fe20000000800 */
[----:B0-----:R-:W-:Y:S01]  /*1b930*/  FFMA.FTZ R7, R2, R7, R200 ;  /* 0x0000000702077223 */ /* 0x001fe200000100c8 */
[----:B------:R-:W-:Y:S01]  /*1b940*/  F2FP.F16.F32.PACK_AB R200, R12, R200 ;  /* 0x000000c80cc8723e */ /* 0x000fe200000000ff */
[----:B------:R-:W-:-:S02]  /*1b950*/  FFMA.FTZ R156, R156, R0, -R157 ;  /* 0x000000009c9c7223 */ /* 0x000fc4000001089d */
[----:B------:R-:W-:-:S03]  /*1b960*/  FADD.FTZ R7, R12, R7 ;  /* 0x000000070c077221 */ /* 0x000fc60000010000 */
[----:B------:R-:W-:Y:S01]  /*1b970*/  MUFU.EX2 R137, R137 ;  /* 0x0000008900897308 */ /* 0x000fe20000000800 */
[----:B------:R-:W-:Y:S01]  /*1b980*/  FADD.FTZ R7, R202, R7 ;  /* 0x00000007ca077221 */ /* 0x000fe20000010000 */
[----:B------:R-:W-:-:S03]  /*1b990*/  F2FP.F16.F32.PACK_AB R202, R15, R202 ;  /* 0x000000ca0fca723e */ /* 0x000fc600000000ff */
[----:B------:R-:W-:-:S03]  /*1b9a0*/  FADD.FTZ R7, R15, R7 ;  /* 0x000000070f077221 */ /* 0x000fc60000010000 */
[----:B------:R-:W-:Y:S01]  /*1b9b0*/  MUFU.EX2 R197, R197 ;  /* 0x000000c500c57308 */ /* 0x000fe20000000800 */
[----:B------:R-:W-:Y:S01]  /*1b9c0*/  FADD.FTZ R7, R196, R7 ;  /* 0x00000007c4077221 */ /* 0x000fe20000010000 */
[----:B------:R-:W-:-:S03]  /*1b9d0*/  F2FP.F16.F32.PACK_AB R196, R20, R196 ;  /* 0x000000c414c4723e */ /* 0x000fc600000000ff */
[----:B------:R-:W-:-:S03]  /*1b9e0*/  FADD.FTZ R7, R20, R7 ;  /* 0x0000000714077221 */ /* 0x000fc60000010000 */
        /* <DEDUP_REMOVED lines=13> */
[----:B------:R-:W-:Y:S02]  /*1bac0*/  IMAD.MOV.U32 R121, RZ, RZ, 0x40000040 ;  /* 0x40000040ff797424 */ /* 0x000fe400078e00ff */
[-C--:B------:R-:W-:Y:S01]  /*1bad0*/  FFMA.FTZ R186, R140, R0.reuse, -R3 ;  /* 0x000000008cba7223 */ /* 0x080fe20000010803 */
[-CC-:B------:R-:W-:Y:S01]  /*1bae0*/  FFMA.FTZ R140, R163, R0.reuse, -R157.reuse ;  /* 0x00000000a38c7223 */ /* 0x180fe2000001089d */
[----:B------:R-:W-:Y:S01]  /*1baf0*/  HGMMA.64x192x16.F32 R24, R180, gdesc[UR4].tnspB, R24, gsb0 ;  /* 0x42e00004b4187df0 */ /* 0x000fe20008000818 */
[----:B------:R-:W-:Y:S01]  /*1bb00*/  MUFU.EX2 R184, R184 ;  /* 0x000000b800b87308 */ /* 0x000fe20000000800 */
[----:B------:R-:W-:Y:S01]  /*1bb10*/  R2UR UR7, R121 ;  /* 0x00000000790772ca */ /* 0x000fe200000e0000 */
[-CC-:B------:R-:W-:Y:S01]  /*1bb20*/  FFMA.FTZ R187, R142, R0.reuse, -R157.reuse ;  /* 0x000000008ebb7223 */ /* 0x180fe2000001089d */
[----:B------:R-:W-:-:S05]  /*1bb30*/  FFMA.FTZ R185, R152, R0, -R157 ;  /* 0x0000000098b97223 */ /* 0x000fca000001089d */
[----:B------:R-:W-:Y:S08]  /*1bb40*/  MUFU.EX2 R140, R140 ;  /* 0x0000008c008c7308 */ /* 0x000ff00000000800 */
[----:B------:R-:W-:Y:S08]  /*1bb50*/  MUFU.EX2 R186, R186 ;  /* 0x000000ba00ba7308 */ /* 0x000ff00000000800 */
[----:B------:R-:W-:Y:S08]  /*1bb60*/  MUFU.EX2 R185, R185 ;  /* 0x000000b900b97308 */ /* 0x000ff00000000800 */
[----:B------:R-:W-:Y:S08]  /*1bb70*/  MUFU.EX2 R187, R187 ;  /* 0x000000bb00bb7308 */ /* 0x000ff00000000800 */
[----:B------:R-:W-:Y:S08]  /*1bb80*/  MUFU.EX2 R136, R136 ;  /* 0x0000008800887308 */ /* 0x000ff00000000800 */
[----:B------:R-:W-:Y:S01]  /*1bb90*/  MUFU.EX2 R156, R156 ;  /* 0x0000009c009c7308 */ /* 0x000fe20000000800 */
[----:B------:R-:W-:-:S02]  /*1bba0*/  WARPGROUP.DEPBAR.LE gsb0, 0x0 ;  /* 0x00008000000079c5 */ /* 0x000fc40000010000 */
[-CC-:B------:R-:W-:Y:S01]  /*1bbb0*/  FFMA.FTZ R182, R132, R0.reuse, -R3.reuse ;  /* 0x0000000084b67223 */ /* 0x180fe20000010803 */
[-CC-:B------:R-:W-:Y:S01]  /*1bbc0*/  FFMA.FTZ R132, R133, R0.reuse, -R3.reuse ;  /* 0x0000000085847223 */ /* 0x180fe20000010803 */
[-CC-:B------:R-:W-:Y:S01]  /*1bbd0*/  FFMA.FTZ R133, R120, R0.reuse, -R3.reuse ;  /* 0x0000000078857223 */ /* 0x180fe20000010803 */
[----:B------:R-:W-:Y:S01]  /*1bbe0*/  VIADD R120, R14, 0x300 ;  /* 0x000003000e787836 */ /* 0x000fe20000000000 */
[----:B------:R-:W-:Y:S01]  /*1bbf0*/  WARPGROUP.ARRIVE ;  /* 0x00000000000079c5 */ /* 0x000fe20000000000 */
[-C--:B------:R-:W-:Y:S01]  /*1bc00*/  FFMA.FTZ R3, R125, R0.reuse, -R3 ;  /* 0x000000007d037223 */ /* 0x080fe20000010803 */
[-CC-:B------:R-:W-:Y:S01]  /*1bc10*/  FFMA.FTZ R125, R171, R0.reuse, -R157.reuse ;  /* 0x00000000ab7d7223 */ /* 0x180fe2000001089d */
[-CC-:B------:R-:W-:Y:S01]  /*1bc20*/  FFMA.FTZ R14, R151, R0.reuse, -R157.reuse ;  /* 0x00000000970e7223 */ /* 0x180fe2000001089d */
[----:B------:R-:W-:Y:S01]  /*1bc30*/  R2UR UR6, R120 ;  /* 0x00000000780672ca */ /* 0x000fe200000e0000 */
[----:B------:R0:W-:Y:S01]  /*1bc40*/  MUFU.EX2 R9, R3 ;  /* 0x0000000300097308 */ /* 0x0001e20000000800 */
[-CC-:B------:R-:W-:Y:S01]  /*1bc50*/  FFMA.FTZ R181, R153, R0.reuse, -R157.reuse ;  /* 0x0000000099b57223 */ /* 0x180fe2000001089d */
[----:B------:R-:W-:Y:S01]  /*1bc60*/  FFMA.FTZ R183, R134, R0, -R157 ;  /* 0x0000000086b77223 */ /* 0x000fe2000001089d */
[----:B------:R-:W-:-:S05]  /*1bc70*/  F2FP.F16.F32.PACK_AB R180, R129, R128 ;  /* 0x0000008081b4723e */ /* 0x000fca00000000ff */
[----:B------:R-:W-:Y:S01]  /*1bc80*/  MUFU.EX2 R125, R125 ;  /* 0x0000007d007d7308 */ /* 0x000fe20000000800 */
[----:B0-----:R-:W-:Y:S02]  /*1bc90*/  FSEL R3, R4, RZ, P2 ;  /* 0x000000ff04037208 */ /* 0x001fe40001000000 */
[C---:B------:R-:W-:Y:S01]  /*1bca0*/  ISETP.GT.AND P2, PT, R10.reuse, R214, PT ;  /* 0x000000d60a00720c */ /* 0x040fe20003f44270 */
[----:B------:R-:W-:Y:S01]  /*1bcb0*/  HGMMA.64x192x16.F32 R24, R176, gdesc[UR4].tnspB, R24, gsb0 ;  /* 0x42e00004b0187df0 */ /* 0x000fe20008000818 */
[----:B------:R-:W-:Y:S02]  /*1bcc0*/  VIADD R10, R10, 0xffffffff ;  /* 0xffffffff0a0a7836 */ /* 0x000fe40000000000 */
[----:B------:R-:W-:Y:S02]  /*1bcd0*/  FADD.FTZ R3, -R3, R8 ;  /* 0x0000000803037221 */ /* 0x000fe40000010100 */
[----:B------:R-:W-:Y:S02]  /*1bce0*/  MUFU.EX2 R8, R147 ;  /* 0x0000009300087308 */ /* 0x000fe40000000800 */
[----:B------:R-:W-:-:S06]  /*1bcf0*/  FMUL.FTZ R3, R3, R0 ;  /* 0x0000000003037220 */ /* 0x000fcc0000410000 */
[----:B------:R-:W0:Y:S08]  /*1bd00*/  MUFU.EX2 R3, R3 ;  /* 0x0000000300037308 */ /* 0x000e300000000800 */
[----:B------:R-:W-:Y:S08]  /*1bd10*/  MUFU.EX2 R14, R14 ;  /* 0x0000000e000e7308 */ /* 0x000ff00000000800 */
[----:B------:R-:W-:Y:S01]  /*1bd20*/  MUFU.EX2 R182, R182 ;  /* 0x000000b600b67308 */ /* 0x000fe20000000800 */
[----:B0-----:R-:W-:Y:S01]  /*1bd30*/  FFMA.FTZ R120, R3, R6, R201 ;  /* 0x0000000603787223 */ /* 0x001fe200000100c9 */
[----:B------:R-:W-:Y:S01]  /*1bd40*/  FADD.FTZ R6, R198, R7 ;  /* 0x00000007c6067221 */ /* 0x000fe20000010000 */
[----:B------:R-:W-:-:S02]  /*1bd50*/  F2FP.F16.F32.PACK_AB R198, R21, R198 ;  /* 0x000000c615c6723e */ /* 0x000fc400000000ff */
[----:B------:R-:W-:Y:S01]  /*1bd60*/  FADD.FTZ R120, R125, R120 ;  /* 0x000000787d787221 */ /* 0x000fe20000010000 */
[----:B------:R-:W-:Y:S01]  /*1bd70*/  FADD.FTZ R7, R21, R6 ;  /* 0x0000000615077221 */ /* 0x000fe20000010000 */
[----:B------:R-:W-:Y:S01]  /*1bd80*/  FFMA.FTZ R6, R139, R0, -R157 ;  /* 0x000000008b067223 */ /* 0x000fe2000001089d */
[----:B------:R-:W-:Y:S01]  /*1bd90*/  MUFU.EX2 R132, R132 ;  /* 0x0000008400847308 */ /* 0x000fe20000000800 */
[----:B------:R-:W-:Y:S01]  /*1bda0*/  FADD.FTZ R120, R203, R120 ;  /* 0x00000078cb787221 */ /* 0x000fe20000010000 */
[----:B------:R-:W-:Y:S01]  /*1bdb0*/  FADD.FTZ R7, R192, R7 ;  /* 0x00000007c0077221 */ /* 0x000fe20000010000 */
[C---:B------:R-:W-:Y:S02]  /*1bdc0*/  F2FP.F16.F32.PACK_AB R192, R138.reuse, R192 ;  /* 0x000000c08ac0723e */ /* 0x040fe400000000ff */
[----:B------:R-:W-:Y:S01]  /*1bdd0*/  FADD.FTZ R120, R137, R120 ;  /* 0x0000007889787221 */ /* 0x000fe20000010000 */
[----:B------:R-:W-:Y:S01]  /*1bde0*/  FADD.FTZ R121, R138, R7 ;  /* 0x000000078a797221 */ /* 0x000fe20000010000 */
[----:B------:R-:W-:Y:S01]  /*1bdf0*/  F2FP.F16.F32.PACK_AB R201, R125, R201 ;  /* 0x000000c97dc9723e */ /* 0x000fe200000000ff */
[----:B------:R-:W-:Y:S01]  /*1be00*/  MUFU.EX2 R6, R6 ;  /* 0x0000000600067308 */ /* 0x000fe20000000800 */
[----:B------:R-:W-:Y:S01]  /*1be10*/  FADD.FTZ R7, R197, R120 ;  /* 0x00000078c5077221 */ /* 0x000fe20000010000 */
[----:B------:R-:W-:Y:S01]  /*1be20*/  FADD.FTZ R121, R194, R121 ;  /* 0x00000079c2797221 */ /* 0x000fe20000010000 */
[----:B------:R-:W-:-:S02]  /*1be30*/  F2FP.F16.F32.PACK_AB R194, R130, R194 ;  /* 0x000000c282c2723e */ /* 0x000fc400000000ff */
[----:B------:R-:W-:Y:S01]  /*1be40*/  FADD.FTZ R120, R140, R7 ;  /* 0x000000078c787221 */ /* 0x000fe20000010000 */
[----:B------:R-:W-:Y:S01]  /*1be50*/  FADD.FTZ R121, R130, R121 ;  /* 0x0000007982797221 */ /* 0x000fe20000010000 */
[----:B------:R-:W-:Y:S01]  /*1be60*/  @!P1 PRMT R7, RZ, 0x654, R11 ;  /* 0x00000654ff079816 */ /* 0x000fe2000000000b */
[----:B------:R-:W-:Y:S01]  /*1be70*/  FFMA.FTZ R11, R143, R0, -R157 ;  /* 0x000000008f0b7223 */ /* 0x000fe2000001089d */
[----:B------:R-:W-:Y:S01]  /*1be80*/  FADD.FTZ R120, R199, R120 ;  /* 0x00000078c7787221 */ /* 0x000fe20000010000 */
[----:B------:R-:W-:Y:S01]  /*1be90*/  FADD.FTZ R121, R188, R121 ;  /* 0x00000079bc797221 */ /* 0x000fe20000010000 */
[----:B------:R-:W0:Y:S01]  /*1bea0*/  MUFU.EX2 R133, R133 ;  /* 0x0000008500857308 */ /* 0x000e220000000800 */
[C---:B------:R-:W-:Y:S01]  /*1beb0*/  F2FP.F16.F32.PACK_AB R188, R122.reuse, R188 ;  /* 0x000000bc7abc723e */ /* 0x040fe200000000ff */
[----:B------:R-:W-:Y:S01]  /*1bec0*/  FADD.FTZ R120, R141, R120 ;  /* 0x000000788d787221 */ /* 0x000fe20000010000 */
[----:B------:R-:W-:Y:S01]  /*1bed0*/  FADD.FTZ R121, R122, R121 ;  /* 0x000000797a797221 */ /* 0x000fe20000010000 */
[----:B------:R-:W-:-:S02]  /*1bee0*/  F2FP.F16.F32.PACK_AB R203, R137, R203 ;  /* 0x000000cb89cb723e */ /* 0x000fc400000000ff */
[----:B------:R-:W-:Y:S01]  /*1bef0*/  FADD.FTZ R120, R193, R120 ;  /* 0x00000078c1787221 */ /* 0x000fe20000010000 */
[----:B------:R-:W-:Y:S01]  /*1bf00*/  FADD.FTZ R142, R190, R121 ;  /* 0x00000079be8e7221 */ /* 0x000fe20000010000 */
[----:B------:R-:W1:Y:S01]  /*1bf10*/  MUFU.EX2 R11, R11 ;  /* 0x0000000b000b7308 */ /* 0x000e620000000800 */
[----:B------:R-:W-:Y:S01]  /*1bf20*/  F2FP.F16.F32.PACK_AB R190, R123, R190 ;  /* 0x000000be7bbe723e */ /* 0x000fe200000000ff */
[----:B------:R-:W-:Y:S01]  /*1bf30*/  FADD.FTZ R120, R149, R120 ;  /* 0x0000007895787221 */ /* 0x000fe20000010000 */
[----:B------:R-:W-:Y:S01]  /*1bf40*/  FADD.FTZ R121, R123, R142 ;  /* 0x0000008e7b797221 */ /* 0x000fe20000010000 */
[----:B------:R-:W-:Y:S02]  /*1bf50*/  F2FP.F16.F32.PACK_AB R197, R140, R197 ;  /* 0x000000c58cc5723e */ /* 0x000fe400000000ff */
[----:B------:R-:W-:Y:S01]  /*1bf60*/  F2FP.F16.F32.PACK_AB R199, R141, R199 ;  /* 0x000000c78dc7723e */ /* 0x000fe200000000ff */
[----:B------:R-:W-:Y:S01]  /*1bf70*/  FADD.FTZ R121, R184, R121 ;  /* 0x00000079b8797221 */ /* 0x000fe20000010000 */
[----:B------:R-:W2:Y:S01]  /*1bf80*/  MUFU.EX2 R181, R181 ;  /* 0x000000b500b57308 */ /* 0x000ea20000000800 */
[----:B------:R-:W-:-:S02]  /*1bf90*/  F2FP.F16.F32.PACK_AB R184, R126, R184 ;  /* 0x000000b87eb8723e */ /* 0x000fc400000000ff */
[----:B------:R-:W-:Y:S01]  /*1bfa0*/  FADD.FTZ R121, R126, R121 ;  /* 0x000000797e797221 */ /* 0x000fe20000010000 */
[----:B------:R-:W-:-:S04]  /*1bfb0*/  F2FP.F16.F32.PACK_AB R193, R149, R193 ;  /* 0x000000c195c1723e */ /* 0x000fc800000000ff */
[----:B------:R-:W-:Y:S01]  /*1bfc0*/  MUFU.EX2 R183, R183 ;  /* 0x000000b700b77308 */ /* 0x000fe20000000800 */
[----:B------:R-:W-:Y:S02]  /*1bfd0*/  WARPGROUP.DEPBAR.LE gsb0, 0x0 ;  /* 0x00008000000079c5 */ /* 0x000fe40000010000 */
[----:B------:R3:W-:Y:S01]  /*1bfe0*/  @!P1 SYNCS.ARRIVE.TRANS64.RED.A1T0 RZ, [R13+URZ], RZ ;  /* 0x000000ff0dff99a7 */ /* 0x0007e2000810043f */
[--C-:B------:R-:W-:Y:S01]  /*1bff0*/  FFMA.FTZ R177, R144, R0, -R157.reuse ;  /* 0x0000000090b17223 */ /* 0x100fe2000001089d */
[----:B------:R-:W-:Y:S02]  /*1c000*/  F2FP.F16.F32.PACK_AB R178, R9, R124 ;  /* 0x0000007c09b2723e */ /* 0x000fe400000000ff */
[----:B0-----:R-:W-:Y:S02]  /*1c010*/  F2FP.F16.F32.PACK_AB R176, R136, R133 ;  /* 0x0000008588b0723e */ /* 0x001fe400000000ff */
[----:B------:R-:W-:Y:S01]  /*1c020*/  F2FP.F16.F32.PACK_AB R179, R156, R148 ;  /* 0x000000949cb3723e */ /* 0x000fe200000000ff */
[----:B------:R-:W-:Y:S01]  /*1c030*/  MUFU.EX2 R177, R177 ;  /* 0x000000b100b17308 */ /* 0x000fe20000000800 */
[----:B------:R0:W-:Y:S01]  /*1c040*/  @!P1 SYNCS.ARRIVE.TRANS64.RED.A1T0 RZ, [R7+URZ], RZ ;  /* 0x000000ff07ff99a7 */ /* 0x0001e2000810043f */
[----:B---3--:R-:W-:-:S06]  /*1c050*/  FFMA.FTZ R13, R131, R0, -R157 ;  /* 0x00000000830d7223 */ /* 0x008fcc000001089d */
[----:B------:R-:W3:Y:S01]  /*1c060*/  MUFU.EX2 R13, R13 ;  /* 0x0000000d000d7308 */ /* 0x000ee20000000800 */
[----:B0-----:R-:W-:Y:S01]  /*1c070*/  FADD.FTZ R7, R195, R120 ;  /* 0x00000078c3077221 */ /* 0x001fe20000010000 */
[----:B------:R-:W-:-:S03]  /*1c080*/  F2FP.F16.F32.PACK_AB R195, R154, R195 ;  /* 0x000000c39ac3723e */ /* 0x000fc600000000ff */
[----:B------:R-:W-:-:S04]  /*1c090*/  FADD.FTZ R120, R154, R7 ;  /* 0x000000079a787221 */ /* 0x000fc80000010000 */
[----:B------:R-:W-:Y:S01]  /*1c0a0*/  FADD.FTZ R7, R189, R120 ;  /* 0x00000078bd077221 */ /* 0x000fe20000010000 */
[----:B------:R-:W-:Y:S01]  /*1c0b0*/  FADD.FTZ R120, R186, R121 ;  /* 0x00000079ba787221 */ /* 0x000fe20000010000 */
[C---:B------:R-:W-:Y:S02]  /*1c0c0*/  F2FP.F16.F32.PACK_AB R189, R8.reuse, R189 ;  /* 0x000000bd08bd723e */ /* 0x040fe400000000ff */
[----:B------:R-:W-:Y:S01]  /*1c0d0*/  FADD.FTZ R12, R8, R7 ;  /* 0x00000007080c7221 */ /* 0x000fe20000010000 */
[C---:B------:R-:W-:Y:S01]  /*1c0e0*/  FADD.FTZ R121, R127.reuse, R120 ;  /* 0x000000787f797221 */ /* 0x040fe20000010000 */
[----:B------:R-:W-:Y:S01]  /*1c0f0*/  F2FP.F16.F32.PACK_AB R186, R127, R186 ;  /* 0x000000ba7fba723e */ /* 0x000fe200000000ff */
[----:B------:R-:W-:Y:S02]  /*1c100*/  IMAD.MOV.U32 R8, RZ, RZ, R4 ;  /* 0x000000ffff087224 */ /* 0x000fe400078e0004 */
[----:B------:R-:W-:Y:S01]  /*1c110*/  FADD.FTZ R7, R191, R12 ;  /* 0x0000000cbf077221 */ /* 0x000fe20000010000 */
[----:B------:R-:W-:Y:S01]  /*1c120*/  FADD.FTZ R120, R128, R121 ;  /* 0x0000007980787221 */ /* 0x000fe20000010000 */
[----:B------:R-:W0:Y:S01]  /*1c130*/  MUFU.EX2 R12, R135 ;  /* 0x00000087000c7308 */ /* 0x000e220000000800 */
[C---:B------:R-:W-:Y:S01]  /*1c140*/  F2FP.F16.F32.PACK_AB R191, R14.reuse, R191 ;  /* 0x000000bf0ebf723e */ /* 0x040fe200000000ff */
[----:B------:R-:W-:Y:S01]  /*1c150*/  FADD.FTZ R20, R14, R7 ;  /* 0x000000070e147221 */ /* 0x000fe20000010000 */
[----:B------:R-:W-:-:S03]  /*1c160*/  FADD.FTZ R15, R129, R120 ;  /* 0x00000078810f7221 */ /* 0x000fc60000010000 */
        /* <DEDUP_REMOVED lines=8> */
[----:B------:R-:W4:Y:S01]  /*1c1f0*/  MUFU.EX2 R20, R145 ;  /* 0x0000009100147308 */ /* 0x000f220000000800 */
[C---:B-1----:R-:W-:Y:S01]  /*1c200*/  F2FP.F16.F32.PACK_AB R187, R11.reuse, R187 ;  /* 0x000000bb0bbb723e */ /* 0x042fe200000000ff */
[----:B------:R-:W-:Y:S01]  /*1c210*/  FADD.FTZ R120, R11, R120 ;  /* 0x000000780b787221 */ /* 0x000fe20000010000 */
[----:B------:R-:W-:Y:S01]  /*1c220*/  FADD.FTZ R7, R136, R7 ;  /* 0x0000000788077221 */ /* 0x000fe20000010000 */
[----:B------:R-:W-:-:S02]  /*1c230*/  IMAD.MOV.U32 R11, RZ, RZ, R208 ;  /* 0x000000ffff0b7224 */ /* 0x000fc400078e00d0 */
[----:B--2---:R-:W-:Y:S01]  /*1c240*/  FADD.FTZ R120, R181, R120 ;  /* 0x00000078b5787221 */ /* 0x004fe20000010000 */
[----:B------:R-:W-:Y:S01]  /*1c250*/  FADD.FTZ R122, R124, R7 ;  /* 0x000000077c7a7221 */ /* 0x000fe20000010000 */
[C---:B---3--:R-:W-:Y:S02]  /*1c260*/  F2FP.F16.F32.PACK_AB R181, R13.reuse, R181 ;  /* 0x000000b50db5723e */ /* 0x048fe400000000ff */
[----:B------:R-:W-:Y:S01]  /*1c270*/  FADD.FTZ R120, R13, R120 ;  /* 0x000000780d787221 */ /* 0x000fe20000010000 */
[----:B------:R-:W-:-:S03]  /*1c280*/  FADD.FTZ R7, R9, R122 ;  /* 0x0000007a09077221 */ /* 0x000fc60000010000 */
[----:B------:R-:W-:Y:S01]  /*1c290*/  FADD.FTZ R9, R183, R120 ;  /* 0x00000078b7097221 */ /* 0x000fe20000010000 */
[----:B0-----:R-:W-:-:S03]  /*1c2a0*/  F2FP.F16.F32.PACK_AB R183, R12, R183 ;  /* 0x000000b70cb7723e */ /* 0x001fc600000000ff */
[----:B------:R-:W-:Y:S01]  /*1c2b0*/  FADD.FTZ R120, R12, R9 ;  /* 0x000000090c787221 */ /* 0x000fe20000010000 */
[----:B------:R-:W-:-:S03]  /*1c2c0*/  MOV R12, R205 ;  /* 0x000000cd000c7202 */ /* 0x000fc60000000f00 */
[----:B------:R-:W-:Y:S01]  /*1c2d0*/  FADD.FTZ R9, R177, R120 ;  /* 0x00000078b1097221 */ /* 0x000fe20000010000 */
[----:B----4-:R-:W-:-:S03]  /*1c2e0*/  F2FP.F16.F32.PACK_AB R177, R20, R177 ;  /* 0x000000b114b1723e */ /* 0x010fc600000000ff */
[----:B------:R-:W-:-:S04]  /*1c2f0*/  FADD.FTZ R9, R20, R9 ;  /* 0x0000000914097221 */ /* 0x000fc80000010000 */
[----:B------:R-:W-:-:S04]  /*1c300*/  FADD.FTZ R9, R148, R9 ;  /* 0x0000000994097221 */ /* 0x000fc80000010000 */
[----:B------:R-:W-:Y:S01]  /*1c310*/  FADD.FTZ R6, R156, R9 ;  /* 0x000000099c067221 */ /* 0x000fe20000010000 */
[----:B------:R-:W-:Y:S01]  /*1c320*/  IMAD.MOV.U32 R9, RZ, RZ, R5 ;  /* 0x000000ffff097224 */ /* 0x000fe200078e0005 */
[----:B------:R-:W-:Y:S06]  /*1c330*/  @P2 BRA `(.L_x_2395) ;  /* 0xffffffa800cc2947 */ /* 0x000fec000383ffff */
[----:B------:R-:W-:Y:S05]  /*1c340*/  BSYNC B1 ;  /* 0x0000000000017941 */ /* 0x000fea0003800000 */
.L_x_2384:
[----:B------:R-:W-:Y:S05]  /*1c350*/  BSYNC B0 ;  /* 0x0000000000007941 */ /* 0x000fea0003800000 */
.L_x_2383:
[----:B------:R-:W-:Y:S01]  /*1c360*/  ISETP.GE.AND P2, PT, R10, RZ, PT ;  /* 0x000000ff0a00720c */ /* 0x000fe20003f46270 */
[----:B------:R-:W-:-:S12]  /*1c370*/  BSSY B0, `(.L_x_2396) ;  /* 0x00004d8000007945 */ /* 0x000fd80003800000 */
[----:B------:R-:W-:Y:S05]  /*1c380*/  @!P2 BRA `(.L_x_2397) ;  /* 0x0000004c0058a947 */ /* 0x000fea0003800000 */
[----:B------:R-:W-:Y:S01]  /*1c390*/  IMAD.MOV.U32 R8, RZ, RZ, R4 ;  /* 0x000000ffff087224 */ /* 0x000fe200078e0004 */
[----:B------:R-:W-:Y:S01]  /*1c3a0*/  MOV R9, R5 ;  /* 0x0000000500097202 */ /* 0x000fe20000000f00 */
[----:B------:R-:W-:Y:S02]  /*1c3b0*/  IMAD.MOV.U32 R11, RZ, RZ, R208 ;  /* 0x000000ffff0b7224 */ /* 0x000fe400078e00d0 */
[----:B------:R-:W-:-:S07]  /*1c3c0*/  IMAD.MOV.U32 R12, RZ, RZ, R205 ;  /* 0x000000ffff0c7224 */ /* 0x000fce00078e00cd */
.L_x_2408:
        /* <DEDUP_REMOVED lines=8> */
.L_x_2398:
[----:B------:R-:W-:Y:S01]  /*1c450*/  IMAD R4, R205, 0x8, R18 ;  /* 0x00000008cd047824 */ /* 0x000fe200078e0212 */
[----:B------:R-:W-:-:S04]  /*1c460*/  SHF.L.U32 R5, R208, 0x1f, RZ ;  /* 0x0000001fd0057819 */ /* 0x000fc800000006ff */
[----:B------:R0:W1:Y:S01]  /*1c470*/  SYNCS.PHASECHK.TRANS64.TRYWAIT P2, [R4+URZ+0x36830], R5 ;  /* 0x03683005040075a7 */ /* 0x000062000804017f */
[----:B------:R-:W-:Y:S05]  /*1c480*/  @!P0 BRA `(.L_x_2399) ;  /* 0x0000000000048947 */ /* 0x000fea0003800000 */
[----:B------:R-:W-:Y:S01]  /*1c490*/  BPT.TRAP 0x1 ;  /* 0x000000040000795c */ /* 0x000fe20000300000 */
.L_x_2399:
[----:B------:R-:W-:Y:S01]  /*1c4a0*/  IMAD R0, R205, 0xa80, R212 ;  /* 0x00000a80cd007824 */ /* 0x000fe200078e02d4 */
[----:B------:R-:W-:Y:S03]  /*1c4b0*/  BSSY B1, `(.L_x_2400) ;  /* 0x0000006000017945 */ /* 0x000fe60003800000 */
[C---:B------:R-:W-:Y:S02]  /*1c4c0*/  VIADD R20, R0.reuse, 0x80 ;  /* 0x0000008000147836 */ /* 0x040fe40000000000 */
[----:B------:R-:W-:Y:S01]  /*1c4d0*/  VIADD R120, R0, 0x100 ;  /* 0x0000010000787836 */ /* 0x000fe20000000000 */
[----:B-1----:R-:W-:Y:S06]  /*1c4e0*/  @P2 BRA `(.L_x_2401) ;  /* 0x0000000000082947 */ /* 0x002fec0003800000 */
[----:B------:R-:W1:Y:S02]  /*1c4f0*/  SYNCS.PHASECHK.TRANS64.TRYWAIT P2, [R4+URZ+0x36830], R5 ;  /* 0x03683005040075a7 */ /* 0x000e64000804017f */
[----:B-1----:R-:W-:Y:S05]  /*1c500*/  @!P2 BRA `(.L_x_2402) ;  /* 0x000000f00054a947 */ /* 0x002fea0003800000 */
.L_x_2401:
[----:B------:R-:W-:Y:S05]  /*1c510*/  BSYNC B1 ;  /* 0x0000000000017941 */ /* 0x000fea0003800000 */
.L_x_2400:
[----:B------:R-:W2:Y:S04]  /*1c520*/  LDL.64 R14, [R1+0x30] ;  /* 0x00003000010e7983 */ /* 0x000ea80000100a00 */
[----:B------:R-:W3:Y:S01]  /*1c530*/  LDL.64 R122, [R1+0x38] ;  /* 0x00003800017a7983 */ /* 0x000ee20000100a00 */
[----:B------:R-:W-:Y:S01]  /*1c540*/  WARPGROUP.ARRIVE ;  /* 0x00000000000079c5 */ /* 0x000fe20000000000 */
[----:B------:R-:W-:Y:S01]  /*1c550*/  IMAD.MOV.U32 R21, RZ, RZ, 0x40000040 ;  /* 0x40000040ff157424 */ /* 0x000fe200078e00ff */
[----:B------:R-:W-:Y:S01]  /*1c560*/  R2UR UR6, R20 ;  /* 0x00000000140672ca */ /* 0x000fe200000e0000 */
[----:B------:R-:W4:Y:S03]  /*1c570*/  LDL.64 R214, [R1+0x18] ;  /* 0x0000180001d67983 */ /* 0x000f260000100a00 */
[----:B------:R-:W-:-:S02]  /*1c580*/  R2UR UR7, R21 ;  /* 0x00000000150772ca */ /* 0x000fc400000e0000 */
[----:B------:R-:W-:Y:S02]  /*1c590*/  MOV R20, R120 ;  /* 0x0000007800147202 */ /* 0x000fe40000000f00 */
[C---:B------:R-:W-:Y:S02]  /*1c5a0*/  R2UR UR19, R21.reuse ;  /* 0x00000000151372ca */ /* 0x040fe400000e0000 */
[----:B------:R-:W-:Y:S01]  /*1c5b0*/  R2UR UR18, R20 ;  /* 0x00000000141272ca */ /* 0x000fe200000e0000 */
[----:B------:R-:W-:Y:S01]  /*1c5c0*/  VIADD R20, R0, 0x200 ;  /* 0x0000020000147836 */ /* 0x000fe20000000000 */
[----:B------:R-:W-:-:S04]  /*1c5d0*/  R2UR UR15, R21 ;  /* 0x00000000150f72ca */ /* 0x000fc800000e0000 */
[----:B------:R-:W-:Y:S02]  /*1c5e0*/  R2UR UR14, R20 ;  /* 0x00000000140e72ca */ /* 0x000fe400000e0000 */
[----:B--2---:R-:W-:Y:S01]  /*1c5f0*/  R2UR UR43, R15 ;  /* 0x000000000f2b72ca */ /* 0x004fe200000e0000 */
[----:B------:R-:W-:Y:S01]  /*1c600*/  IMAD.MOV.U32 R15, RZ, RZ, 0x40000040 ;  /* 0x40000040ff0f7424 */ /* 0x000fe200078e00ff */
[----:B------:R-:W-:Y:S02]  /*1c610*/  R2UR UR42, R14 ;  /* 0x000000000e2a72ca */ /* 0x000fe400000e0000 */
[----:B------:R-:W-:Y:S02]  /*1c620*/  MOV R14, R0 ;  /* 0x00000000000e7202 */ /* 0x000fe40000000f00 */
[----:B---3--:R-:W-:Y:S02]  /*1c630*/  R2UR UR28, R122 ;  /* 0x000000007a1c72ca */ /* 0x008fe400000e0000 */
[----:B------:R-:W-:-:S02]  /*1c640*/  R2UR UR29, R123 ;  /* 0x000000007b1d72ca */ /* 0x000fc400000e0000 */
        /* <DEDUP_REMOVED lines=30> */
[----:B------:R-:W-:Y:S02]  /*1c830*/  MOV R121, 0x40000040 ;  /* 0x4000004000797802 */ /* 0x000fe40000000f00 */
[----:B------:R-:W-:Y:S02]  /*1c840*/  R2UR UR10, R120 ;  /* 0x00000000780a72ca */ /* 0x000fe400000e0000 */
[----:B------:R-:W-:Y:S01]  /*1c850*/  R2UR UR11, R121 ;  /* 0x00000000790b72ca */ /* 0x000fe200000e0000 */
[----:B------:R-:W-:Y:S01]  /*1c860*/  UMOV UR8, UR28 ;  /* 0x0000001c00087c82 */ /* 0x000fe20008000000 */
[----:B------:R-:W-:Y:S01]  /*1c870*/  UMOV UR9, UR29 ;  /* 0x0000001d00097c82 */ /* 0x000fe20008000000 */
[----:B------:R-:W-:Y:S02]  /*1c880*/  WARPGROUP.DEPBAR.LE gsb0, 0x0 ;  /* 0x00008000000079c5 */ /* 0x000fe40000010000 */
[----:B------:R-:W-:-:S08]  /*1c890*/  WARPGROUP.ARRIVE ;  /* 0x00000000000079c5 */ /* 0x000fd00000000000 */
[----:B------:R-:W-:Y:S01]  /*1c8a0*/  HGMMA.64x16x16.F32 R128, gdesc[UR8], RZ, !UPT, gsb0 ;  /* 0x00200000088079f0 */ /* 0x000fe2000c0008ff */
[C---:B------:R-:W-:Y:S01]  /*1c8b0*/  VIADD R14, R0.reuse, 0x300 ;  /* 0x00000300000e7836 */ /* 0x040fe20000000000 */
[----:B------:R-:W-:Y:S01]  /*1c8c0*/  MOV R121, 0x40000040 ;  /* 0x4000004000797802 */ /* 0x000fe20000000f00 */
[----:B------:R-:W-:Y:S01]  /*1c8d0*/  VIADD R120, R0, 0x182 ;  /* 0x0000018200787836 */ /* 0x000fe20000000000 */
[----:B------:R-:W-:Y:S02]  /*1c8e0*/  R2UR UR59, R15 ;  /* 0x000000000f3b72ca */ /* 0x000fe400000e0000 */
[----:B------:R-:W-:Y:S02]  /*1c8f0*/  R2UR UR58, R14 ;  /* 0x000000000e3a72ca */ /* 0x000fe400000e0000 */
[----:B------:R-:W-:Y:S01]  /*1c900*/  R2UR UR26, R120 ;  /* 0x00000000781a72ca */ /* 0x000fe200000e0000 */
[----:B------:R-:W-:Y:S01]  /*1c910*/  VIADD R120, R0, 0x302 ;  /* 0x0000030200787836 */ /* 0x000fe20000000000 */
[----:B------:R-:W-:Y:S01]  /*1c920*/  R2UR UR27, R121 ;  /* 0x00000000791b72ca */ /* 0x000fe200000e0000 */
[----:B------:R-:W-:Y:S01]  /*1c930*/  IMAD.MOV.U32 R121, RZ, RZ, 0x40000040 ;  /* 0x40000040ff797424 */ /* 0x000fe200078e00ff */
[----:B--2---:R-:W-:-:S02]  /*1c940*/  R2UR UR38, R122 ;  /* 0x000000007a2672ca */ /* 0x004fc400000e0000 */
[----:B------:R-:W-:Y:S02]  /*1c950*/  R2UR UR46, R120 ;  /* 0x00000000782e72ca */ /* 0x000fe400000e0000 */
[----:B------:R-:W-:Y:S02]  /*1c960*/  R2UR UR47, R121 ;  /* 0x00000000792f72ca */ /* 0x000fe400000e0000 */
[----:B------:R-:W-:Y:S01]  /*1c970*/  R2UR UR39, R123 ;  /* 0x000000007b2772ca */ /* 0x000fe200000e0000 */
[----:B------:R-:W-:Y:S01]  /*1c980*/  UMOV UR56, UR28 ;  /* 0x0000001c00387c82 */ /* 0x000fe20008000000 */
[----:B------:R-:W-:Y:S01]  /*1c990*/  UMOV UR57, UR29 ;  /* 0x0000001d00397c82 */ /* 0x000fe20008000000 */
[----:B------:R-:W-:Y:S02]  /*1c9a0*/  WARPGROUP.DEPBAR.LE gsb0, 0x0 ;  /* 0x00008000000079c5 */ /* 0x000fe40000010000 */
[----:B------:R-:W-:-:S06]  /*1c9b0*/  WARPGROUP.ARRIVE ;  /* 0x00000000000079c5 */ /* 0x000fcc0000000000 */
[----:B------:R-:W-:Y:S01]  /*1c9c0*/  HGMMA.64x16x16.F32 R120, gdesc[UR56], RZ, !UPT, gsb0 ;  /* 0x00200000387879f0 */ /* 0x000fe2000c0008ff */
        /* <DEDUP_REMOVED lines=33> */
[----:B------:R-:W-:Y:S02]  /*1cbe0*/  MOV R15, 0x40000040 ;  /* 0x40000040000f7802 */ /* 0x000fe40000000f00 */
        /* <DEDUP_REMOVED lines=13> */
[----:B01----:R-:W-:Y:S01]  /*1ccc0*/  MOV R5, UR45 ;  /* 0x0000002d00057c02 */ /* 0x003fe20008000f00 */
[----:B------:R-:W-:Y:S02]  /*1ccd0*/  WARPGROUP.DEPBAR.LE gsb0, 0x0 ;  /* 0x00008000000079c5 */ /* 0x000fe40000010000 */
[----:B------:R-:W-:Y:S01]  /*1cce0*/  WARPGROUP.ARRIVE ;  /* 0x00000000000079c5 */ /* 0x000fe20000000000 */
[----:B------:R-:W-:Y:S01]  /*1ccf0*/  MOV R4, UR44 ;  /* 0x0000002c00047c02 */ /* 0x000fe20008000f00 */
[----:B------:R-:W-:Y:S01]  /*1cd00*/  VIADD R14, R0, 0x4 ;  /* 0x00000004000e7836 */ /* 0x000fe20000000000 */
[----:B------:R-:W-:Y:S01]  /*1cd10*/  MOV R15, 0x40000040 ;  /* 0x40000040000f7802 */ /* 0x000fe20000000f00 */
[----:B------:R-:W-:Y:S01]  /*1cd20*/  UMOV UR12, UR38 ;  /* 0x00000026000c7c82 */ /* 0x000fe20008000000 */
        /* <DEDUP_REMOVED lines=135> */
[----:B----4-:R-:W-:Y:S02]  /*1d5a0*/  R2UR UR38, R214 ;  /* 0x00000000d62672ca */ /* 0x010fe400000e0000 */
        /* <DEDUP_REMOVED lines=601> */
.L_x_2403:
[----:B------:R-:W-:Y:S01]  /*1fb40*/  SHF.L.U32 R0, R11, 0x1f, RZ ;  /* 0x0000001f0b007819 */ /* 0x000fe200000006ff */
[----:B------:R-:W-:-:S04]  /*1fb50*/  IMAD R11, R12, 0x8, R18 ;  /* 0x000000080c0b7824 */ /* 0x000fc800078e0212 */
[----:B------:R0:W1:Y:S01]  /*1fb60*/  SYNCS.PHASECHK.TRANS64.TRYWAIT P2, [R11+URZ+0x36850], R0 ;  /* 0x036850000b0075a7 */ /* 0x000062000804017f */
[----:B------:R-:W-:Y:S05]  /*1fb70*/  @!P0 BRA `(.L_x_2404) ;  /* 0x0000000000048947 */ /* 0x000fea0003800000 */
[----:B------:R-:W-:Y:S01]  /*1fb80*/  BPT.TRAP 0x1 ;  /* 0x000000040000795c */ /* 0x000fe20000300000 */
.L_x_2404:
[----:B------:R-:W-:Y:S04]  /*1fb90*/  BSSY B1, `(.L_x_2405) ;  /* 0x0000004000017945 */ /* 0x000fe80003800000 */
[----:B-1----:R-:W-:Y:S05]  /*1fba0*/  @P2 BRA `(.L_x_2406) ;  /* 0x0000000000082947 */ /* 0x002fea0003800000 */
[----:B------:R-:W1:Y:S02]  /*1fbb0*/  SYNCS.PHASECHK.TRANS64.TRYWAIT P2, [R11+URZ+0x36850], R0 ;  /* 0x036850000b0075a7 */ /* 0x000e64000804017f */
[----:B-1----:R-:W-:Y:S05]  /*1fbc0*/  @!P2 BRA `(.L_x_2407) ;  /* 0x000000b800b8a947 */ /* 0x002fea0003800000 */
.L_x_2406:
[----:B------:R-:W-:Y:S05]  /*1fbd0*/  BSYNC B1 ;  /* 0x0000000000017941 */ /* 0x000fea0003800000 */
.L_x_2405:
[----:B01----:R-:W-:Y:S01]  /*1fbe0*/  IADD3 R0, R18, 0x400, RZ ;  /* 0x0000040012007810 */ /* 0x003fe20007ffe0ff */
[----:B------:R-:W-:Y:S01]  /*1fbf0*/  IMAD.MOV.U32 R15, RZ, RZ, 0x40000040 ;  /* 0x40000040ff0f7424 */ /* 0x000fe200078e00ff */
[----:B------:R-:W-:Y:S01]  /*1fc00*/  WARPGROUP.ARRIVE ;  /* 0x00000000000079c5 */ /* 0x000fe20000000000 */
[----:B------:R-:W-:Y:S01]  /*1fc10*/  IMAD.MOV.U32 R3, RZ, RZ, 0x40000040 ;  /* 0x40000040ff037424 */ /* 0x000fe200078e00ff */
[----:B------:R-:W-:Y:S01]  /*1fc20*/  SHF.R.U32.HI R0, RZ, 0x4, R0 ;  /* 0x00000004ff007819 */ /* 0x000fe20000011600 */
[----:B------:R-:W-:Y:S01]  /*1fc30*/  IMAD.MOV.U32 R21, RZ, RZ, 0x40000040 ;  /* 0x40000040ff157424 */ /* 0x000fe200078e00ff */
[----:B------:R-:W-:Y:S01]  /*1fc40*/  R2UR UR7, R15 ;  /* 0x000000000f0772ca */ /* 0x000fe200000e0000 */
[----:B------:R-:W-:Y:S01]  /*1fc50*/  ULDC UR4, c[0x0][0x988] ;  /* 0x0002620000047ab9 */ /* 0x000fe20000000800 */
[----:B------:R-:W-:Y:S01]  /*1fc60*/  LOP3.LUT R0, R0, 0x3fff, RZ, 0xc0, !PT ;  /* 0x00003fff00007812 */ /* 0x000fe200078ec0ff */
[----:B------:R-:W-:Y:S01]  /*1fc70*/  @!P1 IMAD R13, R13, 0x8, R18 ;  /* 0x000000080d0d9824 */ /* 0x000fe200078e0212 */
[----:B------:R-:W-:Y:S01]  /*1fc80*/  FMNMX.FTZ R4, R170, R8, !PT ;  /* 0x00000008aa047209 */ /* 0x000fe20007810000 */
[----:B------:R-:W-:Y:S01]  /*1fc90*/  @!P1 VIADD R11, R11, 0x36860 ;  /* 0x000368600b0b9836 */ /* 0x000fe20000000000 */
[----:B------:R-:W-:-:S02]  /*1fca0*/  LOP3.LUT R0, R0, 0x3800000, RZ, 0xfc, !PT ;  /* 0x0380000000007812 */ /* 0x000fc400078efcff */
[----:B------:R-:W-:Y:S02]  /*1fcb0*/  FMNMX.FTZ R4, R171, R4, !PT ;  /* 0x00000004ab047209 */ /* 0x000fe40007810000 */
[----:B------:R-:W-:Y:S01]  /*1fcc0*/  @!P1 IADD3 R13, R13, 0x36840, RZ ;  /* 0x000368400d0d9810 */ /* 0x000fe20007ffe0ff */
[----:B------:R-:W-:Y:S01]  /*1fcd0*/  IMAD R14, R12, 0xa80, R0 ;  /* 0x00000a800c0e7824 */ /* 0x000fe200078e0200 */
[----:B------:R-:W-:Y:S02]  /*1fce0*/  FMNMX.FTZ R0, R168, R9, !PT ;  /* 0x00000009a8007209 */ /* 0x000fe40007810000 */
[----:B------:R-:W-:Y:S01]  /*1fcf0*/  FMNMX.FTZ R4, R174, R4, !PT ;  /* 0x00000004ae047209 */ /* 0x000fe20007810000 */
[C---:B------:R-:W-:Y:S01]  /*1fd00*/  VIADD R2, R14.reuse, 0x80 ;  /* 0x000000800e027836 */ /* 0x040fe20000000000 */
[C---:B------:R-:W-:Y:S01]  /*1fd10*/  R2UR UR6, R14.reuse ;  /* 0x000000000e0672ca */ /* 0x040fe200000e0000 */
[----:B------:R-:W-:Y:S01]  /*1fd20*/  VIADD R20, R14, 0x200 ;  /* 0x000002000e147836 */ /* 0x000fe20000000000 */
[----:B------:R-:W-:-:S02]  /*1fd30*/  FMNMX.FTZ R0, R169, R0, !PT ;  /* 0x00000000a9007209 */ /* 0x000fc40007810000 */
[----:B------:R-:W-:Y:S02]  /*1fd40*/  FMNMX.FTZ R4, R175, R4, !PT ;  /* 0x00000004af047209 */ /* 0x000fe40007810000 */
[----:B------:R-:W-:Y:S02]  /*1fd50*/  FMNMX.FTZ R0, R172, R0, !PT ;  /* 0x00000000ac007209 */ /* 0x000fe40007810000 */
[----:B------:R-:W-:Y:S02]  /*1fd60*/  FMNMX.FTZ R4, R162, R4, !PT ;  /* 0x00000004a2047209 */ /* 0x000fe40007810000 */
[----:B------:R-:W-:Y:S02]  /*1fd70*/  FMNMX.FTZ R0, R173, R0, !PT ;  /* 0x00000000ad007209 */ /* 0x000fe40007810000 */
[----:B------:R-:W-:Y:S01]  /*1fd80*/  FMNMX.FTZ R4, R163, R4, !PT ;  /* 0x00000004a3047209 */ /* 0x000fe20007810000 */
[----:B------:R-:W-:Y:S01]  /*1fd90*/  HGMMA.64x192x16.F32 R24, R200, gdesc[UR4].tnspB, R24, gsb0 ;  /* 0x42e00004c8187df0 */ /* 0x000fe20008000818 */
[----:B------:R-:W-:-:S02]  /*1fda0*/  R2UR UR6, R2 ;  /* 0x00000000020672ca */ /* 0x000fc400000e0000 */
[----:B------:R-:W-:Y:S01]  /*1fdb0*/  R2UR UR7, R3 ;  /* 0x00000000030772ca */ /* 0x000fe200000e0000 */
[----:B------:R-:W-:Y:S01]  /*1fdc0*/  IMAD.MOV.U32 R3, RZ, RZ, 0x40000040 ;  /* 0x40000040ff037424 */ /* 0x000fe200078e00ff */
[----:B------:R-:W-:Y:S02]  /*1fdd0*/  IADD3 R2, R14, 0x100, RZ ;  /* 0x000001000e027810 */ /* 0x000fe40007ffe0ff */
        /* <DEDUP_REMOVED lines=45> */
[----:B------:R-:W-:-:S02]  /*200b0*/  @!P1 PRMT R11, RZ, 0x654, R11 ;  /* 0x00000654ff0b9816 */ /* 0x000fc4000000000b */
[----:B------:R-:W-:Y:S02]  /*200c0*/  FMNMX.FTZ R0, R125, R0, !PT ;  /* 0x000000007d007209 */ /* 0x000fe40007810000 */
[C---:B------:R-:W-:Y:S01]  /*200d0*/  ISETP.GT.AND P2, PT, R10.reuse, RZ, PT ;  /* 0x000000ff0a00720c */ /* 0x040fe20003f44270 */
[----:B------:R-:W-:Y:S01]  /*200e0*/  VIADD R10, R10, 0xffffffff ;  /* 0xffffffff0a0a7836 */ /* 0x000fe20000000000 */
[----:B------:R-:W-:Y:S02]  /*200f0*/  WARPGROUP.DEPBAR.LE gsb0, 0x0 ;  /* 0x00008000000079c5 */ /* 0x000fe40000010000 */
[----:B------:R-:W-:-:S06]  /*20100*/  WARPGROUP.ARRIVE ;  /* 0x00000000000079c5 */ /* 0x000fcc0000000000 */
        /* <DEDUP_REMOVED lines=10> */
[----:B------:R-:W0:Y:S02]  /*201b0*/  SHFL.BFLY PT, R2, R0, 0x2, 0x1f ;  /* 0x0c401f0000027f89 */ /* 0x000e2400000e0000 */
[----:B0-----:R-:W-:Y:S02]  /*201c0*/  FMNMX.FTZ R2, R0, R2, !PT ;  /* 0x0000000200027209 */ /* 0x001fe40007810000 */
[----:B------:R-:W-:-:S03]  /*201d0*/  MOV R0, UR4 ;  /* 0x0000000400007c02 */ /* 0x000fc60008000f00 */
[----:B------:R-:W0:Y:S02]  /*201e0*/  SHFL.BFLY PT, R5, R2, 0x1, 0x1f ;  /* 0x0c201f0002057f89 */ /* 0x000e2400000e0000 */
[----:B0-----:R-:W-:-:S05]  /*201f0*/  FMNMX.FTZ R5, R2, R5, !PT ;  /* 0x0000000502057209 */ /* 0x001fca0007810000 */
[C---:B------:R-:W-:Y:S01]  /*20200*/  FMUL.FTZ R3, R5.reuse, R0 ;  /* 0x0000000005037220 */ /* 0x040fe20000410000 */
[----:B------:R-:W-:-:S03]  /*20210*/  FADD.FTZ R2, -R5, R9 ;  /* 0x0000000905027221 */ /* 0x000fc60000010100 */
[-CC-:B------:R-:W-:Y:S01]  /*20220*/  FFMA.FTZ R15, R145, R0.reuse, -R3.reuse ;  /* 0x00000000910f7223 */ /* 0x180fe20000010803 */
[-CC-:B------:R-:W-:Y:S01]  /*20230*/  FFMA.FTZ R200, R168, R0.reuse, -R3.reuse ;  /* 0x00000000a8c87223 */ /* 0x180fe20000010803 */
        /* <DEDUP_REMOVED lines=11> */
[-C--:B------:R-:W-:Y:S01]  /*202f0*/  FFMA.FTZ R124, R124, R0.reuse, -R3 ;  /* 0x000000007c7c7223 */ /* 0x080fe20000010803 */
[----:B------:R-:W-:Y:S01]  /*20300*/  FMUL.FTZ R2, R2, R0 ;  /* 0x0000000002027220 */ /* 0x000fe20000410000 */
[----:B------:R-:W-:Y:S08]  /*20310*/  MUFU.EX2 R200, R200 ;  /* 0x000000c800c87308 */ /* 0x000ff00000000800 */
[----:B------:R-:W1:Y:S01]  /*20320*/  MUFU.EX2 R2, R2 ;  /* 0x0000000200027308 */ /* 0x000e620000000800 */
[----:B0-----:R-:W-:-:S07]  /*20330*/  FMNMX.FTZ R4, R4, R145, !PT ;  /* 0x0000009104047209 */ /* 0x001fce0007810000 */
[----:B------:R-:W0:Y:S08]  /*20340*/  MUFU.EX2 R9, R9 ;  /* 0x0000000900097308 */ /* 0x000e300000000800 */
[----:B------:R-:W2:Y:S08]  /*20350*/  MUFU.EX2 R202, R202 ;  /* 0x000000ca00ca7308 */ /* 0x000eb00000000800 */
[----:B------:R-:W3:Y:S08]  /*20360*/  MUFU.EX2 R168, R168 ;  /* 0x000000a800a87308 */ /* 0x000ef00000000800 */
[----:B------:R-:W4:Y:S08]  /*20370*/  MUFU.EX2 R196, R196 ;  /* 0x000000c400c47308 */ /* 0x000f300000000800 */
[----:B------:R-:W5:Y:S08]  /*20380*/  MUFU.EX2 R160, R160 ;  /* 0x000000a000a07308 */ /* 0x000f700000000800 */
[----:B------:R-:W5:Y:S08]  /*20390*/  MUFU.EX2 R198, R198 ;  /* 0x000000c600c67308 */ /* 0x000f700000000800 */
[----:B------:R-:W5:Y:S08]  /*203a0*/  MUFU.EX2 R12, R12 ;  /* 0x0000000c000c7308 */ /* 0x000f700000000800 */
        /* <DEDUP_REMOVED lines=12> */
[----:B------:R-:W-:Y:S01]  /*20470*/  VIADD R20, R14, 0x280 ;  /* 0x000002800e147836 */ /* 0x000fe20000000000 */
[----:B------:R-:W-:Y:S01]  /*20480*/  R2UR UR7, R21 ;  /* 0x00000000150772ca */ /* 0x000fe200000e0000 */
[----:B------:R-:W5:Y:S01]  /*20490*/  MUFU.EX2 R192, R192 ;  /* 0x000000c000c07308 */ /* 0x000f620000000800 */
[----:B------:R-:W-:-:S07]  /*204a0*/  MOV R21, 0x40000040 ;  /* 0x4000004000157802 */ /* 0x000fce0000000f00 */
        /* <DEDUP_REMOVED lines=9> */
[----:B------:R-:W-:Y:S01]  /*20540*/  MUFU.EX2 R188, R188 ;  /* 0x000000bc00bc7308 */ /* 0x000fe20000000800 */
[----:B------:R-:W-:Y:S01]  /*20550*/  R2UR UR7, R21 ;  /* 0x00000000150772ca */ /* 0x000fe200000e0000 */
[----:B------:R-:W1:Y:S01]  /*20560*/  SHFL.BFLY PT, R20, R4, 0x1, 0x1f ;  /* 0x0c201f0004147f89 */ /* 0x000e6200000e0000 */
[----:B------:R-:W-:-:S05]  /*20570*/  IMAD.MOV.U32 R21, RZ, RZ, 0x40000040 ;  /* 0x40000040ff157424 */ /* 0x000fca00078e00ff */
[----:B------:R-:W-:Y:S08]  /*20580*/  MUFU.EX2 R190, R190 ;  /* 0x000000be00be7308 */ /* 0x000ff00000000800 */
[----:B------:R-:W-:Y:S01]  /*20590*/  MUFU.EX2 R144, R144 ;  /* 0x0000009000907308 */ /* 0x000fe20000000800 */
[----:B-1----:R-:W-:Y:S01]  /*205a0*/  FMNMX.FTZ R4, R4, R20, !PT ;  /* 0x0000001404047209 */ /* 0x002fe20007810000 */
[----:B------:R-:W-:-:S04]  /*205b0*/  FFMA.FTZ R20, R125, R0, -R3 ;  /* 0x000000007d147223 */ /* 0x000fc80000010803 */
[----:B------:R-:W-:-:S04]  /*205c0*/  FMUL.FTZ R125, R4, R0 ;  /* 0x00000000047d7220 */ /* 0x000fc80000410000 */
[-CC-:B------:R-:W-:Y:S01]  /*205d0*/  FFMA.FTZ R201, R170, R0.reuse, -R125.reuse ;  /* 0x00000000aac97223 */ /* 0x180fe2000001087d */
[-CC-:B------:R-:W-:Y:S01]  /*205e0*/  FFMA.FTZ R203, R174, R0.reuse, -R125.reuse ;  /* 0x00000000aecb7223 */ /* 0x180fe2000001087d */
[-CC-:B------:R-:W-:Y:S01]  /*205f0*/  FFMA.FTZ R197, R162, R0.reuse, -R125.reuse ;  /* 0x00000000a2c57223 */ /* 0x180fe2000001087d */
[-CC-:B------:R-:W-:Y:S01]  /*20600*/  FFMA.FTZ R145, R163, R0.reuse, -R125.reuse ;  /* 0x00000000a3917223 */ /* 0x180fe2000001087d */
[-CC-:B------:R-:W-:Y:S01]  /*20610*/  FFMA.FTZ R189, R146, R0.reuse, -R125.reuse ;  /* 0x0000000092bd7223 */ /* 0x180fe2000001087d */
[----:B------:R-:W-:Y:S01]  /*20620*/  FFMA.FTZ R146, R2, R7, R200 ;  /* 0x0000000702927223 */ /* 0x000fe200000100c8 */
        /* <DEDUP_REMOVED lines=9> */
[----:B0-----:R-:W-:Y:S01]  /*206c0*/  F2FP.F16.F32.PACK_AB R200, R9, R200 ;  /* 0x000000c809c8723e */ /* 0x001fe200000000ff */
[-CC-:B------:R-:W-:Y:S01]  /*206d0*/  FFMA.FTZ R135, R135, R0.reuse, -R125.reuse ;  /* 0x0000000087877223 */ /* 0x180fe2000001087d */
[-CC-:B------:R-:W-:Y:S01]  /*206e0*/  FFMA.FTZ R122, R122, R0.reuse, -R125.reuse ;  /* 0x000000007a7a7223 */ /* 0x180fe2000001087d */
[-CC-:B------:R-:W-:Y:S01]  /*206f0*/  FFMA.FTZ R123, R123, R0.reuse, -R125.reuse ;  /* 0x000000007b7b7223 */ /* 0x180fe2000001087d */
[----:B------:R-:W-:-:S03]  /*20700*/  FFMA.FTZ R126, R126, R0, -R125 ;  /* 0x000000007e7e7223 */ /* 0x000fc6000001087d */
        /* <DEDUP_REMOVED lines=14> */
[-CC-:B------:R-:W-:Y:S01]  /*207f0*/  FFMA.FTZ R186, R140, R0.reuse, -R3.reuse ;  /* 0x000000008cba7223 */ /* 0x180fe20000010803 */
[-C--:B------:R-:W-:Y:S01]  /*20800*/  FFMA.FTZ R137, R141, R0.reuse, -R3 ;  /* 0x000000008d897223 */ /* 0x080fe20000010803 */
[-CC-:B------:R-:W-:Y:S01]  /*20810*/  FFMA.FTZ R140, R167, R0.reuse, -R125.reuse ;  /* 0x00000000a78c7223 */ /* 0x180fe2000001087d */
[----:B------:R-:W-:Y:S01]  /*20820*/  HGMMA.64x192x16.F32 R24, R180, gdesc[UR4].tnspB, R24, gsb0 ;  /* 0x42e00004b4187df0 */ /* 0x000fe20008000818 */
[----:B------:R-:W-:Y:S01]  /*20830*/  R2UR UR7, R21 ;  /* 0x00000000150772ca */ /* 0x000fe200000e0000 */
[----:B------:R-:W-:Y:S01]  /*20840*/  FADD.FTZ R21, R9, R146 ;  /* 0x0000009209157221 */ /* 0x000fe20000010000 */
[-CC-:B------:R-:W-:Y:S01]  /*20850*/  FFMA.FTZ R141, R155, R0.reuse, -R125.reuse ;  /* 0x000000009b8d7223 */ /* 0x180fe2000001087d */
[-C--:B------:R-:W-:Y:S01]  /*20860*/  FFMA.FTZ R185, R138, R0.reuse, -R125 ;  /* 0x000000008ab97223 */ /* 0x080fe2000001087d */
[----:B------:R-:W-:Y:S01]  /*20870*/  MUFU.EX2 R140, R140 ;  /* 0x0000008c008c7308 */ /* 0x000fe20000000800 */
[----:B--2---:R-:W-:Y:S01]  /*20880*/  FADD.FTZ R21, R202, R21 ;  /* 0x00000015ca157221 */ /* 0x004fe20000010000 */
[----:B------:R-:W-:Y:S01]  /*20890*/  FFMA.FTZ R187, R142, R0, -R125 ;  /* 0x000000008ebb7223 */ /* 0x000fe2000001087d */
[----:B---3--:R-:W-:-:S02]  /*208a0*/  F2FP.F16.F32.PACK_AB R202, R168, R202 ;  /* 0x000000caa8ca723e */ /* 0x008fc400000000ff */
[----:B------:R-:W-:-:S03]  /*208b0*/  FADD.FTZ R21, R168, R21 ;  /* 0x00000015a8157221 */ /* 0x000fc60000010000 */
[----:B------:R-:W-:Y:S01]  /*208c0*/  MUFU.EX2 R141, R141 ;  /* 0x0000008d008d7308 */ /* 0x000fe20000000800 */
[----:B----4-:R-:W-:Y:S01]  /*208d0*/  FADD.FTZ R21, R196, R21 ;  /* 0x00000015c4157221 */ /* 0x010fe20000010000 */
[----:B-----5:R-:W-:-:S03]  /*208e0*/  F2FP.F16.F32.PACK_AB R196, R160, R196 ;  /* 0x000000c4a0c4723e */ /* 0x020fc600000000ff */
        /* <DEDUP_REMOVED lines=16> */
[-C--:B------:R-:W-:Y:S01]  /*209f0*/  FFMA.FTZ R129, R133, R0.reuse, -R3 ;  /* 0x0000000085817223 */ /* 0x080fe20000010803 */
[----:B------:R-:W-:Y:S01]  /*20a00*/  FADD.FTZ R3, -R4, R8 ;  /* 0x0000000804037221 */ /* 0x000fe20000010100 */
[----:B------:R-:W-:Y:S01]  /*20a10*/  WARPGROUP.ARRIVE ;  /* 0x00000000000079c5 */ /* 0x000fe20000000000 */
[----:B------:R0:W-:Y:S01]  /*20a20*/  MUFU.EX2 R8, R20 ;  /* 0x0000001400087308 */ /* 0x0001e20000000800 */
[-CC-:B------:R-:W-:Y:S01]  /*20a30*/  FFMA.FTZ R132, R171, R0.reuse, -R125.reuse ;  /* 0x00000000ab847223 */ /* 0x180fe2000001087d */
[-C--:B------:R-:W-:Y:S01]  /*20a40*/  FMUL.FTZ R3, R3, R0.reuse ;  /* 0x0000000003037220 */ /* 0x080fe20000410000 */
[-CC-:B------:R-:W-:Y:S01]  /*20a50*/  FFMA.FTZ R133, R175, R0.reuse, -R125.reuse ;  /* 0x00000000af857223 */ /* 0x180fe2000001087d */
[-C--:B------:R-:W-:Y:S01]  /*20a60*/  FFMA.FTZ R181, R130, R0.reuse, -R125 ;  /* 0x0000000082b57223 */ /* 0x080fe2000001087d */
[----:B------:R-:W-:Y:S01]  /*20a70*/  FADD.FTZ R130, R192, R21 ;  /* 0x00000015c0827221 */ /* 0x000fe20000010000 */
[----:B------:R-:W-:Y:S01]  /*20a80*/  FFMA.FTZ R183, R134, R0, -R125 ;  /* 0x0000000086b77223 */ /* 0x000fe2000001087d */
[----:B------:R-:W-:Y:S01]  /*20a90*/  F2FP.F16.F32.PACK_AB R192, R153, R192 ;  /* 0x000000c099c0723e */ /* 0x000fe200000000ff */
[----:B------:R-:W1:Y:S01]  /*20aa0*/  MUFU.EX2 R3, R3 ;  /* 0x0000000300037308 */ /* 0x000e620000000800 */
[----:B0-----:R-:W-:-:S02]  /*20ab0*/  VIADD R20, R14, 0x300 ;  /* 0x000003000e147836 */ /* 0x001fc40000000000 */
[----:B------:R-:W-:-:S03]  /*20ac0*/  FFMA.FTZ R14, R147, R0, -R125 ;  /* 0x00000000930e7223 */ /* 0x000fc6000001087d */
[----:B------:R-:W-:Y:S02]  /*20ad0*/  R2UR UR6, R20 ;  /* 0x00000000140672ca */ /* 0x000fe400000e0000 */
[----:B------:R-:W0:Y:S01]  /*20ae0*/  MUFU.EX2 R132, R132 ;  /* 0x0000008400847308 */ /* 0x000e220000000800 */
[----:B------:R-:W-:-:S07]  /*20af0*/  @!P1 PRMT R20, RZ, 0x654, R13 ;  /* 0x00000654ff149816 */ /* 0x000fce000000000d */
[----:B------:R-:W2:Y:S01]  /*20b00*/  MUFU.EX2 R133, R133 ;  /* 0x0000008500857308 */ /* 0x000ea20000000800 */
[----:B-1----:R-:W-:Y:S01]  /*20b10*/  FFMA.FTZ R7, R3, R6, R201 ;  /* 0x0000000603077223 */ /* 0x002fe200000100c9 */
[----:B------:R-:W-:Y:S01]  /*20b20*/  FFMA.FTZ R6, R139, R0, -R125 ;  /* 0x000000008b067223 */ /* 0x000fe2000001087d */
[----:B------:R-:W-:Y:S05]  /*20b30*/  HGMMA.64x192x16.F32 R24, R176, gdesc[UR4].tnspB, R24, gsb0 ;  /* 0x42e00004b0187df0 */ /* 0x000fea0008000818 */
[----:B------:R-:W1:Y:S01]  /*20b40*/  MUFU.EX2 R14, R14 ;  /* 0x0000000e000e7308 */ /* 0x000e620000000800 */
[----:B0-----:R-:W-:-:S07]  /*20b50*/  F2FP.F16.F32.PACK_AB R201, R132, R201 ;  /* 0x000000c984c9723e */ /* 0x001fce00000000ff */
[----:B------:R-:W0:Y:S08]  /*20b60*/  MUFU.EX2 R13, R151 ;  /* 0x00000097000d7308 */ /* 0x000e300000000800 */
[----:B------:R-:W3:Y:S08]  /*20b70*/  MUFU.EX2 R6, R6 ;  /* 0x0000000600067308 */ /* 0x000ef00000000800 */
[----:B------:R-:W4:Y:S08]  /*20b80*/  MUFU.EX2 R180, R180 ;  /* 0x000000b400b47308 */ /* 0x000f300000000800 */
[----:B------:R-:W-:Y:S08]  /*20b90*/  MUFU.EX2 R181, R181 ;  /* 0x000000b500b57308 */ /* 0x000ff00000000800 */
[----:B------:R-:W-:Y:S08]  /*20ba0*/  MUFU.EX2 R128, R128 ;  /* 0x0000008000807308 */ /* 0x000ff00000000800 */
[----:B------:R-:W-:Y:S08]  /*20bb0*/  MUFU.EX2 R182, R182 ;  /* 0x000000b600b67308 */ /* 0x000ff00000000800 */
[----:B------:R-:W-:Y:S08]  /*20bc0*/  MUFU.EX2 R183, R183 ;  /* 0x000000b700b77308 */ /* 0x000ff00000000800 */
[----:B------:R-:W-:Y:S01]  /*20bd0*/  MUFU.EX2 R129, R129 ;  /* 0x0000008100817308 */ /* 0x000fe20000000800 */
[----:B------:R-:W-:-:S02]  /*20be0*/  WARPGROUP.DEPBAR.LE gsb0, 0x0 ;  /* 0x00008000000079c5 */ /* 0x000fc40000010000 */
[----:B------:R5:W-:Y:S05]  /*20bf0*/  @!P1 SYNCS.ARRIVE.TRANS64.RED.A1T0 RZ, [R20+URZ], RZ ;  /* 0x000000ff14ff99a7 */ /* 0x000bea000810043f */
[----:B------:R-:W-:Y:S01]  /*20c00*/  MUFU.EX2 R179, R126 ;  /* 0x0000007e00b37308 */ /* 0x000fe20000000800 */
[----:B------:R-:W-:Y:S02]  /*20c10*/  F2FP.F16.F32.PACK_AB R178, R8, R124 ;  /* 0x0000007c08b2723e */ /* 0x000fe400000000ff */
[----:B------:R-:W-:Y:S02]  /*20c20*/  F2FP.F16.F32.PACK_AB R176, R121, R120 ;  /* 0x0000007879b0723e */ /* 0x000fe400000000ff */
[----:B------:R-:W-:Y:S01]  /*20c30*/  F2FP.F16.F32.PACK_AB R177, R123, R122 ;  /* 0x0000007a7bb1723e */ /* 0x000fe200000000ff */
[----:B-----5:R-:W-:Y:S01]  /*20c40*/  FADD.FTZ R20, R132, R7 ;  /* 0x0000000784147221 */ /* 0x020fe20000010000 */
[----:B------:R5:W-:Y:S01]  /*20c50*/  @!P1 SYNCS.ARRIVE.TRANS64.RED.A1T0 RZ, [R11+URZ], RZ ;  /* 0x000000ff0bff99a7 */ /* 0x000be2000810043f */
[-CC-:B------:R-:W-:Y:S01]  /*20c60*/  FFMA.FTZ R7, R143, R0.reuse, -R125.reuse ;  /* 0x000000008f077223 */ /* 0x180fe2000001087d */
[----:B------:R-:W-:Y:S01]  /*20c70*/  FFMA.FTZ R125, R127, R0, -R125 ;  /* 0x000000007f7d7223 */ /* 0x000fe2000001087d */
[----:B------:R-:W-:Y:S01]  /*20c80*/  FADD.FTZ R20, R203, R20 ;  /* 0x00000014cb147221 */ /* 0x000fe20000010000 */
[----:B--2---:R-:W-:-:S03]  /*20c90*/  F2FP.F16.F32.PACK_AB R203, R133, R203 ;  /* 0x000000cb85cb723e */ /* 0x004fc600000000ff */
[----:B------:R-:W-:Y:S01]  /*20ca0*/  FADD.FTZ R20, R133, R20 ;  /* 0x0000001485147221 */ /* 0x000fe20000010000 */
[----:B------:R-:W2:Y:S03]  /*20cb0*/  MUFU.EX2 R7, R7 ;  /* 0x0000000700077308 */ /* 0x000ea60000000800 */
[----:B------:R-:W-:Y:S01]  /*20cc0*/  FADD.FTZ R20, R197, R20 ;  /* 0x00000014c5147221 */ /* 0x000fe20000010000 */
[----:B------:R-:W-:-:S03]  /*20cd0*/  F2FP.F16.F32.PACK_AB R197, R145, R197 ;  /* 0x000000c591c5723e */ /* 0x000fc600000000ff */
[----:B------:R-:W-:Y:S01]  /*20ce0*/  FADD.FTZ R20, R145, R20 ;  /* 0x0000001491147221 */ /* 0x000fe20000010000 */
[----:B------:R-:W2:Y:S03]  /*20cf0*/  MUFU.EX2 R125, R125 ;  /* 0x0000007d007d7308 */ /* 0x000ea60000000800 */
[----:B-----5:R-:W-:Y:S01]  /*20d00*/  FADD.FTZ R11, R199, R20 ;  /* 0x00000014c70b7221 */ /* 0x020fe20000010000 */
[----:B------:R-:W-:-:S03]  /*20d10*/  F2FP.F16.F32.PACK_AB R199, R140, R199 ;  /* 0x000000c78cc7723e */ /* 0x000fc600000000ff */
        /* <DEDUP_REMOVED lines=16> */
[C---:B-1----:R-:W-:Y:S02]  /*20e20*/  F2FP.F16.F32.PACK_AB R189, R14.reuse, R189 ;  /* 0x000000bd0ebd723e */ /* 0x042fe400000000ff */
[----:B------:R-:W-:Y:S01]  /*20e30*/  FADD.FTZ R20, R14, R11 ;  /* 0x0000000b0e147221 */ /* 0x000fe20000010000 */
[C---:B------:R-:W-:Y:S01]  /*20e40*/  FADD.FTZ R21, R144.reuse, R21 ;  /* 0x0000001590157221 */ /* 0x040fe20000010000 */
[----:B------:R-:W-:-:S02]  /*20e50*/  F2FP.F16.F32.PACK_AB R190, R144, R190 ;  /* 0x000000be90be723e */ /* 0x000fc400000000ff */
[----:B------:R-:W-:Y:S01]  /*20e60*/  FADD.FTZ R20, R191, R20 ;  /* 0x00000014bf147221 */ /* 0x000fe20000010000 */
[----:B------:R-:W-:Y:S01]  /*20e70*/  FADD.FTZ R21, R184, R21 ;  /* 0x00000015b8157221 */ /* 0x000fe20000010000 */
[C---:B0-----:R-:W-:Y:S02]  /*20e80*/  F2FP.F16.F32.PACK_AB R191, R13.reuse, R191 ;  /* 0x000000bf0dbf723e */ /* 0x041fe400000000ff */
[----:B------:R-:W-:Y:S01]  /*20e90*/  FADD.FTZ R20, R13, R20 ;  /* 0x000000140d147221 */ /* 0x000fe20000010000 */
[C---:B------:R-:W-:Y:S01]  /*20ea0*/  FADD.FTZ R21, R136.reuse, R21 ;  /* 0x0000001588157221 */ /* 0x040fe20000010000 */
[----:B------:R-:W-:Y:S02]  /*20eb0*/  F2FP.F16.F32.PACK_AB R184, R136, R184 ;  /* 0x000000b888b8723e */ /* 0x000fe400000000ff */
[----:B------:R-:W-:Y:S01]  /*20ec0*/  FADD.FTZ R11, R185, R20 ;  /* 0x00000014b90b7221 */ /* 0x000fe20000010000 */
[----:B------:R-:W-:Y:S01]  /*20ed0*/  FADD.FTZ R130, R186, R21 ;  /* 0x00000015ba827221 */ /* 0x000fe20000010000 */
[----:B---3--:R-:W-:-:S02]  /*20ee0*/  F2FP.F16.F32.PACK_AB R185, R6, R185 ;  /* 0x000000b906b9723e */ /* 0x008fc400000000ff */
[----:B------:R-:W-:Y:S01]  /*20ef0*/  FADD.FTZ R20, R6, R11 ;  /* 0x0000000b06147221 */ /* 0x000fe20000010000 */
[C---:B------:R-:W-:Y:S01]  /*20f00*/  FADD.FTZ R11, R137.reuse, R130 ;  /* 0x00000082890b7221 */ /* 0x040fe20000010000 */
[----:B------:R-:W-:Y:S02]  /*20f10*/  F2FP.F16.F32.PACK_AB R186, R137, R186 ;  /* 0x000000ba89ba723e */ /* 0x000fe400000000ff */
[----:B------:R-:W-:Y:S01]  /*20f20*/  FADD.FTZ R20, R187, R20 ;  /* 0x00000014bb147221 */ /* 0x000fe20000010000 */
[----:B----4-:R-:W-:Y:S01]  /*20f30*/  FADD.FTZ R11, R180, R11 ;  /* 0x0000000bb40b7221 */ /* 0x010fe20000010000 */
[C---:B--2---:R-:W-:Y:S02]  /*20f40*/  F2FP.F16.F32.PACK_AB R187, R7.reuse, R187 ;  /* 0x000000bb07bb723e */ /* 0x044fe400000000ff */
        /* <DEDUP_REMOVED lines=12> */
[----:B------:R-:W-:-:S02]  /*21010*/  F2FP.F16.F32.PACK_AB R183, R12, R183 ;  /* 0x000000b70cb7723e */ /* 0x000fc400000000ff */
[----:B------:R-:W-:Y:S01]  /*21020*/  FADD.FTZ R11, R12, R11 ;  /* 0x0000000b0c0b7221 */ /* 0x000fe20000010000 */
[----:B------:R-:W-:Y:S01]  /*21030*/  FADD.FTZ R7, R121, R6 ;  /* 0x0000000679077221 */ /* 0x000fe20000010000 */
[----:B------:R-:W-:Y:S02]  /*21040*/  MOV R12, R205 ;  /* 0x000000cd000c7202 */ /* 0x000fe40000000f00 */
[----:B------:R-:W-:Y:S01]  /*21050*/  FADD.FTZ R14, R122, R11 ;  /* 0x0000000b7a0e7221 */ /* 0x000fe20000010000 */
[----:B------:R-:W-:Y:S01]  /*21060*/  FADD.FTZ R7, R124, R7 ;  /* 0x000000077c077221 */ /* 0x000fe20000010000 */
[----:B------:R-:W-:Y:S02]  /*21070*/  IMAD.MOV.U32 R11, RZ, RZ, R208 ;  /* 0x000000ffff0b7224 */ /* 0x000fe400078e00d0 */
[----:B------:R-:W-:Y:S01]  /*21080*/  FADD.FTZ R14, R123, R14 ;  /* 0x0000000e7b0e7221 */ /* 0x000fe20000010000 */
[----:B------:R-:W-:Y:S01]  /*21090*/  FADD.FTZ R7, R8, R7 ;  /* 0x0000000708077221 */ /* 0x000fe20000010000 */
[----:B------:R-:W-:-:S02]  /*210a0*/  IMAD.MOV.U32 R8, RZ, RZ, R4 ;  /* 0x000000ffff087224 */ /* 0x000fc400078e0004 */
[----:B------:R-:W-:Y:S01]  /*210b0*/  FADD.FTZ R14, R179, R14 ;  /* 0x0000000eb30e7221 */ /* 0x000fe20000010000 */
[----:B------:R-:W-:-:S03]  /*210c0*/  F2FP.F16.F32.PACK_AB R179, R125, R179 ;  /* 0x000000b37db3723e */ /* 0x000fc600000000ff */
[----:B------:R-:W-:Y:S01]  /*210d0*/  FADD.FTZ R6, R125, R14 ;  /* 0x0000000e7d067221 */ /* 0x000fe20000010000 */
[----:B------:R-:W-:Y:S06]  /*210e0*/  @P2 BRA `(.L_x_2408) ;  /* 0xffffffb000b82947 */ /* 0x000fec000383ffff */
.L_x_2397:
[----:B------:R-:W-:Y:S05]  /*210f0*/  BSYNC B0 ;  /* 0x0000000000007941 */ /* 0x000fea0003800000 */
.L_x_2396:
        /* <DEDUP_REMOVED lines=99> */
.L_x_2409:
[----:B------:R-:W-:Y:S01]  /*21730*/  IMAD R11, R205, 0x8, R18 ;  /* 0x00000008cd0b7824 */ /* 0x000fe200078e0212 */
[----:B------:R-:W-:-:S04]  /*21740*/  SHF.L.U32 R2, R208, 0x1f, RZ ;  /* 0x0000001fd0027819 */ /* 0x000fc800000006ff */
[----:B------:R0:W1:Y:S01]  /*21750*/  SYNCS.PHASECHK.TRANS64.TRYWAIT P2, [R11+URZ+0x36850], R2 ;  /* 0x036850020b0075a7 */ /* 0x000062000804017f */
[----:B------:R-:W-:Y:S05]  /*21760*/  @!P0 BRA `(.L_x_2410) ;  /* 0x0000000000048947 */ /* 0x000fea0003800000 */
[----:B------:R-:W-:Y:S01]  /*21770*/  BPT.TRAP 0x1 ;  /* 0x000000040000795c */ /* 0x000fe20000300000 */
.L_x_2410:
[----:B------:R-:W-:Y:S01]  /*21780*/  IADD3 R18, R18, 0x400, RZ ;  /* 0x0000040012127810 */ /* 0x000fe20007ffe0ff */
[----:B------:R-:W-:Y:S03]  /*21790*/  BSSY B0, `(.L_x_2411) ;  /* 0x0000008000007945 */ /* 0x000fe60003800000 */
[----:B------:R-:W-:-:S04]  /*217a0*/  SHF.R.U32.HI R18, RZ, 0x4, R18 ;  /* 0x00000004ff127819 */ /* 0x000fc80000011612 */
[----:B------:R-:W-:-:S04]  /*217b0*/  LOP3.LUT R18, R18, 0x3fff, RZ, 0xc0, !PT ;  /* 0x00003fff12127812 */ /* 0x000fc800078ec0ff */
[----:B------:R-:W-:-:S05]  /*217c0*/  LOP3.LUT R8, R18, 0x3800000, RZ, 0xfc, !PT ;  /* 0x0380000012087812 */ /* 0x000fca00078efcff */
[----:B------:R-:W-:Y:S01]  /*217d0*/  IMAD R8, R205, 0xa80, R8 ;  /* 0x00000a80cd087824 */ /* 0x000fe200078e0208 */
[----:B-1----:R-:W-:Y:S06]  /*217e0*/  @P2 BRA `(.L_x_2412) ;  /* 0x0000000000082947 */ /* 0x002fec0003800000 */
[----:B------:R-:W1:Y:S02]  /*217f0*/  SYNCS.PHASECHK.TRANS64.TRYWAIT P0, [R11+URZ+0x36850], R2 ;  /* 0x036850020b0075a7 */ /* 0x000e64000800017f */
[----:B-1----:R-:W-:Y:S05]  /*21800*/  @!P0 BRA `(.L_x_2413) ;  /* 0x0000009c00bc8947 */ /* 0x002fea0003800000 */
.L_x_2412:
[----:B------:R-:W-:Y:S05]  /*21810*/  BSYNC B0 ;  /* 0x0000000000007941 */ /* 0x000fea0003800000 */
.L_x_2411:
[----:B01----:R-:W-:Y:S01]  /*21820*/  IMAD.MOV.U32 R2, RZ, RZ, R8 ;  /* 0x000000ffff027224 */ /* 0x003fe200078e0008 */
[----:B------:R-:W-:Y:S01]  /*21830*/  WARPGROUP.ARRIVE ;  /* 0x00000000000079c5 */ /* 0x000fe20000000000 */
[----:B------:R-:W-:Y:S01]  /*21840*/  IMAD.MOV.U32 R3, RZ, RZ, 0x40000040 ;  /* 0x40000040ff037424 */ /* 0x000fe200078e00ff */
[----:B------:R-:W-:Y:S01]  /*21850*/  @!P1 IADD3 R12, R11, 0x36860, RZ ;  /* 0x000368600b0c9810 */ /* 0x000fe20007ffe0ff */
[----:B------:R-:W-:Y:S01]  /*21860*/  VIADD R205, R205, 0x1 ;  /* 0x00000001cdcd7836 */ /* 0x000fe20000000000 */
[----:B------:R-:W-:Y:S01]  /*21870*/  R2UR UR6, R2 ;  /* 0x00000000020672ca */ /* 0x000fe200000e0000 */
[----:B------:R-:W-:Y:S01]  /*21880*/  VIADD R2, R8, 0x80 ;  /* 0x0000008008027836 */ /* 0x000fe20000000000 */
[----:B------:R-:W-:Y:S01]  /*21890*/  R2UR UR7, R3 ;  /* 0x00000000030772ca */ /* 0x000fe200000e0000 */
[----:B------:R-:W-:Y:S01]  /*218a0*/  VIADD R230, R230, 0x1 ;  /* 0x00000001e6e67836 */ /* 0x000fe20000000000 */
[----:B------:R-:W-:Y:S02]  /*218b0*/  MOV R3, 0x40000040 ;  /* 0x4000004000037802 */ /* 0x000fe40000000f00 */
        /* <DEDUP_REMOVED lines=168> */
.L_x_2308:
        /* <DEDUP_REMOVED lines=77> */
[----:B------:R-:W-:Y:S01]  /*22810*/  IADD3.X R15, RZ, R27, RZ, P5, !PT ;  /* 0x0000001bff0f7210 */ /* 0x000fe20002ffe4ff */
[----:B------:R-:W-:Y:S01]  /*22820*/  IMAD.X R43, RZ, RZ, R27, P1 ;  /* 0x000000ffff2b7224 */ /* 0x000fe200008e061b */
[----:B------:R-:W-:Y:S02]  /*22830*/  IADD3 R86, P5, R26, 0x8060, RZ ;  /* 0x000080601a567810 */ /* 0x000fe40007fbe0ff */
[----:B------:R-:W-:Y:S02]  /*22840*/  LOP3.LUT R10, R137, 0x380, RZ, 0xc0, !PT ;  /* 0x00000380890a7812 */ /* 0x000fe400078ec0ff */
[----:B------:R-:W-:Y:S02]  /*22850*/  LOP3.LUT R34, R147, 0x380, RZ, 0xc0, !PT ;  /* 0x0000038093227812 */ /* 0x000fe400078ec0ff */
[----:B------:R-:W-:Y:S02]  /*22860*/  LOP3.LUT R20, R6, R143, RZ, 0x3c, !PT ;  /* 0x0000008f06147212 */ /* 0x000fe400078e3cff */
[----:B------:R-:W-:-:S02]  /*22870*/  IADD3 R145, P4, R26, 0x4040, RZ ;  /* 0x000040401a917810 */ /* 0x000fc40007f9e0ff */
[C---:B------:R-:W-:Y:S02]  /*22880*/  IADD3 R149, P2, R26.reuse, 0x8000, RZ ;  /* 0x000080001a957810 */ /* 0x040fe40007f5e0ff */
[----:B------:R-:W-:Y:S01]  /*22890*/  IADD3 R153, P6, R26, 0x8040, RZ ;  /* 0x000080401a997810 */ /* 0x000fe20007fde0ff */
[--C-:B------:R-:W-:Y:S01]  /*228a0*/  IMAD.X R31, RZ, RZ, R27.reuse, P4 ;  /* 0x000000ffff1f7224 */ /* 0x100fe200020e061b */
[----:B------:R-:W-:Y:S02]  /*228b0*/  LOP3.LUT R6, R151, 0x380, RZ, 0xc0, !PT ;  /* 0x0000038097067812 */ /* 0x000fe400078ec0ff */
        /* <DEDUP_REMOVED lines=9> */
[----:B------:R-:W-:Y:S02]  /*22950*/  IADD3.X R39, RZ, R27, RZ, P2, !PT ;  /* 0x0000001bff277210 */ /* 0x000fe400017fe4ff */
[----:B------:R-:W-:-:S02]  /*22960*/  LOP3.LUT R30, R145, 0x380, RZ, 0xc0, !PT ;  /* 0x00000380911e7812 */ /* 0x000fc400078ec0ff */
[----:B------:R-:W-:Y:S02]  /*22970*/  MOV R78, R26 ;  /* 0x0000001a004e7202 */ /* 0x000fe40000000f00 */
[----:B------:R-:W-:Y:S02]  /*22980*/  SHF.R.U64 R12, R12, 0x3, RZ ;  /* 0x000000030c0c7819 */ /* 0x000fe400000012ff */
[----:B------:R-:W-:Y:S02]  /*22990*/  LOP3.LUT R27, R153, 0x380, RZ, 0xc0, !PT ;  /* 0x00000380991b7812 */ /* 0x000fe400078ec0ff */
[----:B------:R-:W-:Y:S02]  /*229a0*/  F2FP.F16.F32.PACK_AB R26, R29, R28 ;  /* 0x0000001c1d1a723e */ /* 0x000fe400000000ff */
[----:B------:R-:W-:Y:S02]  /*229b0*/  SHF.R.U64 R14, R14, 0x3, RZ ;  /* 0x000000030e0e7819 */ /* 0x000fe400000012ff */
[----:B------:R-:W-:-:S02]  /*229c0*/  LOP3.LUT R10, R10, R137, RZ, 0x3c, !PT ;  /* 0x000000890a0a7212 */ /* 0x000fc400078e3cff */
[----:B------:R-:W-:Y:S02]  /*229d0*/  LOP3.LUT R34, R34, R147, RZ, 0x3c, !PT ;  /* 0x0000009322227212 */ /* 0x000fe400078e3cff */
[----:B------:R-:W-:Y:S02]  /*229e0*/  SHF.R.U64 R29, R42, 0x3, RZ ;  /* 0x000000032a1d7819 */ /* 0x000fe400000012ff */
[----:B------:R-:W-:Y:S02]  /*229f0*/  LOP3.LUT R42, R6, R151, RZ, 0x3c, !PT ;  /* 0x00000097062a7212 */ /* 0x000fe400078e3cff */
[----:B------:R-:W-:Y:S02]  /*22a00*/  SHF.R.U64 R30, R30, 0x3, RZ ;  /* 0x000000031e1e7819 */ /* 0x000fe400000012ff */
[----:B------:R-:W-:Y:S02]  /*22a10*/  LOP3.LUT R12, R12, R139, RZ, 0x3c, !PT ;  /* 0x0000008b0c0c7212 */ /* 0x000fe400078e3cff */
[----:B------:R-:W-:-:S02]  /*22a20*/  SHF.R.U64 R28, R27, 0x3, RZ ;  /* 0x000000031b1c7819 */ /* 0x000fc400000012ff */
        /* <DEDUP_REMOVED lines=48> */
[----:B--2---:R-:W-:Y:S01]  /*22d30*/  IMAD.U32 R0, RZ, RZ, UR4 ;  /* 0x00000004ff007e24 */ /* 0x004fe2000f8e00ff */
[----:B------:R-:W-:Y:S01]  /*22d40*/  @P1 IADD3.X R7, R228, UR5, RZ, P2, !PT ;  /* 0x00000005e4071c10 */ /* 0x000fe200097fe4ff */
[----:B------:R2:W5:Y:S01]  /*22d50*/  @P0 LDG.E R20, desc[UR60][R8.64] ;  /* 0x0000003c08140981 */ /* 0x000562000c1e1900 */
[----:B------:R-:W-:-:S03]  /*22d60*/  IADD3 R11, P4, R4, 0x1000, RZ ;  /* 0x00001000040b7810 */ /* 0x000fc60007f9e0ff */
[----:B------:R2:W5:Y:S01]  /*22d70*/  @P1 LDG.E R0, desc[UR60][R6.64] ;  /* 0x0000003c06001981 */ /* 0x000562000c1e1900 */
[----:B------:R-:W-:Y:S01]  /*22d80*/  LOP3.LUT R10, R11, 0x380, RZ, 0xc0, !PT ;  /* 0x000003800b0a7812 */ /* 0x000fe200078ec0ff */
[----:B------:R-:W-:Y:S08]  /*22d90*/  @P1 BRA `(.L_x_2416) ;  /* 0x0000000000101947 */ /* 0x000ff00003800000 */
[----:B------:R-:W-:Y:S05]  /*22da0*/  @!P0 BRA `(.L_x_2416) ;  /* 0x00000000000c8947 */ /* 0x000fea0003800000 */
[----:B--2---:R-:W2:Y:S04]  /*22db0*/  LDG.E R7, desc[UR60][R8.64] ;  /* 0x0000003c08077981 */ /* 0x004ea8000c1e1900 */
[----:B-----5:R-:W2:Y:S02]  /*22dc0*/  LDG.E R0, desc[UR60][R8.64+0x4] ;  /* 0x0000043c08007981 */ /* 0x020ea4000c1e1900 */
[----:B--2---:R-:W-:-:S07]  /*22dd0*/  IMAD.IADD R0, R0, 0x1, -R7 ;  /* 0x0000000100007824 */ /* 0x004fce00078e0a07 */
.L_x_2416:
[----:B------:R-:W-:Y:S01]  /*22de0*/  SHF.R.S32.HI R61, RZ, 0x1f, R226 ;  /* 0x0000001fff3d7819 */ /* 0x000fe200000114e2 */
[----:B------:R-:W-:Y:S01]  /*22df0*/  ULDC.64 UR4, c[0x0][0xb70] ;  /* 0x0002dc0000047ab9 */ /* 0x000fe20000000a00 */
[--C-:B-----5:R-:W-:Y:S02]  /*22e00*/  SHF.R.S32.HI R21, RZ, 0x1f, R20.reuse ;  /* 0x0000001fff157819 */ /* 0x120fe40000011414 */
[----:B--2---:R-:W-:Y:S01]  /*22e10*/  SHF.R.U64 R8, R10, 0x3, RZ ;  /* 0x000000030a087819 */ /* 0x004fe200000012ff */
[----:B------:R-:W-:Y:S01]  /*22e20*/  IMAD R7, R61, UR4, RZ ;  /* 0x000000043d077c24 */ /* 0x000fe2000f8e02ff */
[----:B------:R-:W-:Y:S02]  /*22e30*/  SEL R235, R235, RZ, !P0 ;  /* 0x000000ffebeb7207 */ /* 0x000fe40004000000 */
[----:B------:R-:W-:Y:S01]  /*22e40*/  SEL R229, R229, RZ, !P0 ;  /* 0x000000ffe5e57207 */ /* 0x000fe20004000000 */
[----:B------:R-:W-:Y:S01]  /*22e50*/  IMAD R9, R226, UR5, R7 ;  /* 0x00000005e2097c24 */ /* 0x000fe2000f8e0207 */
[----:B------:R-:W-:Y:S01]  /*22e60*/  IADD3 R29, P0, R4, 0x4000, RZ ;  /* 0x00004000041d7810 */ /* 0x000fe20007f1e0ff */
[----:B------:R-:W-:Y:S01]  /*22e70*/  IMAD.WIDE.U32 R6, R226, UR4, R20 ;  /* 0x00000004e2067c25 */ /* 0x000fe2000f8e0014 */
[----:B------:R-:W-:Y:S01]  /*22e80*/  ULDC.64 UR4, c[0x0][0xb78] ;  /* 0x0002de0000047ab9 */ /* 0x000fe20000000a00 */
[----:B------:R-:W-:-:S02]  /*22e90*/  LOP3.LUT R8, R8, R11, RZ, 0x3c, !PT ;  /* 0x0000000b08087212 */ /* 0x000fc400078e3cff */
[----:B------:R-:W-:Y:S01]  /*22ea0*/  IMAD R11, R233, 0x80, R225 ;  /* 0x00000080e90b7824 */ /* 0x000fe200078e02e1 */
[----:B------:R-:W-:Y:S01]  /*22eb0*/  IADD3 R7, R7, R9, RZ ;  /* 0x0000000907077210 */ /* 0x000fe20007ffe0ff */
[----:B------:R-:W-:Y:S01]  /*22ec0*/  IMAD R9, R235, UR4, RZ ;  /* 0x00000004eb097c24 */ /* 0x000fe2000f8e02ff */
[C---:B------:R-:W-:Y:S02]  /*22ed0*/  IADD3 R13, P5, R4.reuse, 0x2000, RZ ;  /* 0x00002000040d7810 */ /* 0x040fe40007fbe0ff */
[C---:B------:R-:W-:Y:S01]  /*22ee0*/  IADD3 R25, P6, R4.reuse, 0x3000, RZ ;  /* 0x0000300004197810 */ /* 0x040fe20007fde0ff */
[----:B------:R-:W-:Y:S01]  /*22ef0*/  IMAD.WIDE.U32 R6, R229, UR4, R6 ;  /* 0x00000004e5067c25 */ /* 0x000fe2000f8e0006 */
[C---:B------:R-:W-:Y:S02]  /*22f00*/  IADD3 R33, P1, R4.reuse, 0x5000, RZ ;  /* 0x0000500004217810 */ /* 0x040fe40007f3e0ff */
[----:B------:R-:W-:Y:S01]  /*22f10*/  LOP3.LUT R28, R29, 0x380, RZ, 0xc0, !PT ;  /* 0x000003801d1c7812 */ /* 0x000fe200078ec0ff */
[----:B------:R-:W-:Y:S01]  /*22f20*/  IMAD R10, R229, UR5, R9 ;  /* 0x00000005e50a7c24 */ /* 0x000fe2000f8e0209 */
[----:B------:R-:W-:Y:S01]  /*22f30*/  IADD3 R37, P2, R4, 0x6000, RZ ;  /* 0x0000600004257810 */ /* 0x000fe20007f5e0ff */
[----:B------:R-:W-:Y:S01]  /*22f40*/  ULDC.64 UR4, c[0x0][0xb40] ;  /* 0x0002d00000047ab9 */ /* 0x000fe20000000a00 */
[----:B------:R-:W-:-:S02]  /*22f50*/  SHF.R.S32.HI R9, RZ, 0x1f, R11 ;  /* 0x0000001fff097819 */ /* 0x000fc4000001140b */
[----:B------:R-:W-:Y:S02]  /*22f60*/  IADD3 R6, P3, R11, R6, RZ ;  /* 0x000000060b067210 */ /* 0x000fe40007f7e0ff */
[----:B------:R-:W-:Y:S02]  /*22f70*/  LOP3.LUT R12, R13, 0x380, RZ, 0xc0, !PT ;  /* 0x000003800d0c7812 */ /* 0x000fe400078ec0ff */
[----:B------:R-:W-:Y:S02]  /*22f80*/  LOP3.LUT R24, R25, 0x380, RZ, 0xc0, !PT ;  /* 0x0000038019187812 */ /* 0x000fe400078ec0ff */
[----:B------:R-:W-:Y:S02]  /*22f90*/  LOP3.LUT R32, R33, 0x380, RZ, 0xc0, !PT ;  /* 0x0000038021207812 */ /* 0x000fe400078ec0ff */
[----:B------:R-:W-:Y:S02]  /*22fa0*/  SHF.R.U64 R28, R28, 0x3, RZ ;  /* 0x000000031c1c7819 */ /* 0x000fe400000012ff */
[----:B------:R-:W-:-:S02]  /*22fb0*/  LOP3.LUT R36, R37, 0x380, RZ, 0xc0, !PT ;  /* 0x0000038025247812 */ /* 0x000fc400078ec0ff */
[----:B------:R-:W-:Y:S01]  /*22fc0*/  IADD3.X R9, R9, R7, R10, P3, !PT ;  /* 0x0000000709097210 */ /* 0x000fe20001ffe40a */
[----:B------:R-:W-:Y:S01]  /*22fd0*/  VIADD R7, R11, 0x8 ;  /* 0x000000080b077836 */ /* 0x000fe20000000000 */
[----:B------:R-:W-:Y:S02]  /*22fe0*/  SHF.R.U64 R12, R12, 0x3, RZ ;  /* 0x000000030c0c7819 */ /* 0x000fe400000012ff */
[----:B------:R-:W-:Y:S02]  /*22ff0*/  SHF.R.U64 R24, R24, 0x3, RZ ;  /* 0x0000000318187819 */ /* 0x000fe400000012ff */
[----:B------:R-:W-:Y:S02]  /*23000*/  SHF.R.U64 R32, R32, 0x3, RZ ;  /* 0x0000000320207819 */ /* 0x000fe400000012ff */
[----:B------:R-:W-:Y:S02]  /*23010*/  LEA R54, P3, R6, UR4, 0x2 ;  /* 0x0000000406367c11 */ /* 0x000fe4000f8610ff */
[----:B------:R-:W-:Y:S01]  /*23020*/  LOP3.LUT R28, R28, R29, RZ, 0x3c, !PT ;  /* 0x0000001d1c1c7212 */ /* 0x000fe200078e3cff */
[----:B------:R-:W-:Y:S01]  /*23030*/  IMAD.X R29, RZ, RZ, R5, P0 ;  /* 0x000000ffff1d7224 */ /* 0x000fe200000e0605 */
[----:B------:R-:W-:-:S02]  /*23040*/  SHF.R.U64 R36, R36, 0x3, RZ ;  /* 0x0000000324247819 */ /* 0x000fc400000012ff */
[----:B------:R-:W-:Y:S02]  /*23050*/  LOP3.LUT P0, RZ, R237, 0x3, RZ, 0xc0, !PT ;  /* 0x00000003edff7812 */ /* 0x000fe4000780c0ff */
[----:B------:R-:W-:Y:S01]  /*23060*/  LOP3.LUT R12, R12, R13, RZ, 0x3c, !PT ;  /* 0x0000000d0c0c7212 */ /* 0x000fe200078e3cff */
[--C-:B------:R-:W-:Y:S01]  /*23070*/  IMAD.X R13, RZ, RZ, R5.reuse, P5 ;  /* 0x000000ffff0d7224 */ /* 0x100fe200028e0605 */
[----:B------:R-:W-:Y:S02]  /*23080*/  LOP3.LUT R24, R24, R25, RZ, 0x3c, !PT ;  /* 0x0000001918187212 */ /* 0x000fe400078e3cff */
[----:B------:R-:W-:Y:S01]  /*23090*/  LOP3.LUT R32, R32, R33, RZ, 0x3c, !PT ;  /* 0x0000002120207212 */ /* 0x000fe200078e3cff */
[----:B------:R-:W-:Y:S01]  /*230a0*/  IMAD.X R33, RZ, RZ, R5, P1 ;  /* 0x000000ffff217224 */ /* 0x000fe200008e0605 */
[----:B------:R-:W-:Y:S01]  /*230b0*/  LEA.HI.X R55, R6, UR5, R9, 0x2, P3 ;  /* 0x0000000506377c11 */ /* 0x000fe200098f1409 */
[----:B------:R-:W-:Y:S01]  /*230c0*/  IMAD.X R9, RZ, RZ, R5, P4 ;  /* 0x000000ffff097224 */ /* 0x000fe200020e0605 */
[----:B------:R-:W-:Y:S01]  /*230d0*/  LOP3.LUT R36, R36, R37, RZ, 0x3c, !PT ;  /* 0x0000002524247212 */ /* 0x000fe200078e3cff */
[----:B------:R-:W-:Y:S01]  /*230e0*/  ULDC.64 UR4, c[0x0][0xaa0] ;  /* 0x0002a80000047ab9 */ /* 0x000fe20000000a00 */
[----:B------:R-:W-:-:S02]  /*230f0*/  IADD3.X R25, RZ, R5, RZ, P6, !PT ;  /* 0x00000005ff197210 */ /* 0x000fc400037fe4ff */
[C---:B------:R-:W-:Y:S02]  /*23100*/  IADD3 R41, P3, R4.reuse, 0x7000, RZ ;  /* 0x0000700004297810 */ /* 0x040fe40007f7e0ff */
[C---:B------:R-:W-:Y:S02]  /*23110*/  IADD3 R45, P4, R4.reuse, 0x8000, RZ ;  /* 0x00008000042d7810 */ /* 0x040fe40007f9e0ff */
[C---:B------:R-:W-:Y:S02]  /*23120*/  IADD3 R49, P5, R4.reuse, 0x9000, RZ ;  /* 0x0000900004317810 */ /* 0x040fe40007fbe0ff */
[C---:B------:R-:W-:Y:S02]  /*23130*/  IADD3 R53, P6, R4.reuse, 0xa000, RZ ;  /* 0x0000a00004357810 */ /* 0x040fe40007fde0ff */
[----:B------:R-:W-:Y:S02]  /*23140*/  ISETP.GE.OR P1, PT, R11, R0, P0 ;  /* 0x000000000b00720c */ /* 0x000fe40000726670 */
[----:B------:R-:W-:-:S02]  /*23150*/  LOP3.LUT R6, R4, 0x380, RZ, 0xc0, !PT ;  /* 0x0000038004067812 */ /* 0x000fc400078ec0ff */
[----:B------:R-:W-:Y:S02]  /*23160*/  IADD3.X R37, RZ, R5, RZ, P2, !PT ;  /* 0x00000005ff257210 */ /* 0x000fe400017fe4ff */
[----:B------:R-:W-:Y:S02]  /*23170*/  IADD3 R11, P2, R4, 0xb000, RZ ;  /* 0x0000b000040b7810 */ /* 0x000fe40007f5e0ff */
[----:B------:R-:W-:Y:S02]  /*23180*/  ISETP.GE.OR P0, PT, R7, R0, P0 ;  /* 0x000000000700720c */ /* 0x000fe40000706670 */
[----:B------:R-:W-:Y:S01]  /*23190*/  LOP3.LUT R40, R41, 0x380, RZ, 0xc0, !PT ;  /* 0x0000038029287812 */ /* 0x000fe200078ec0ff */
[----:B------:R-:W-:Y:S01]  /*231a0*/  IMAD.X R57, RZ, RZ, R5, P2 ;  /* 0x000000ffff397224 */ /* 0x000fe200010e0605 */
[----:B------:R-:W-:Y:S01]  /*231b0*/  LOP3.LUT R44, R45, 0x380, RZ, 0xc0, !PT ;  /* 0x000003802d2c7812 */ /* 0x000fe200078ec0ff */
[----:B------:R2:W-:Y:S01]  /*231c0*/  @!P1 STG.E desc[UR60][R54.64], R3 ;  /* 0x0000000336009986 */ /* 0x0005e2000c10193c */
[----:B------:R-:W-:-:S02]  /*231d0*/  LOP3.LUT R48, R49, 0x380, RZ, 0xc0, !PT ;  /* 0x0000038031307812 */ /* 0x000fc400078ec0ff */
[----:B------:R-:W-:Y:S02]  /*231e0*/  LOP3.LUT R52, R53, 0x380, RZ, 0xc0, !PT ;  /* 0x0000038035347812 */ /* 0x000fe400078ec0ff */
[----:B------:R-:W-:Y:S02]  /*231f0*/  SHF.R.U64 R7, R6, 0x3, RZ ;  /* 0x0000000306077819 */ /* 0x000fe400000012ff */
[----:B------:R-:W-:Y:S01]  /*23200*/  LOP3.LUT R6, R11, 0x380, RZ, 0xc0, !PT ;  /* 0x000003800b067812 */ /* 0x000fe200078ec0ff */
[----:B------:R3:W-:Y:S01]  /*23210*/  @!P0 STG.E desc[UR60][R54.64+0x20], R2 ;  /* 0x0000200236008986 */ /* 0x0007e2000c10193c */
[----:B------:R-:W-:Y:S02]  /*23220*/  SHF.R.U64 R40, R40, 0x3, RZ ;  /* 0x0000000328287819 */ /* 0x000fe400000012ff */
[----:B------:R-:W-:Y:S01]  /*23230*/  SHF.R.U64 R44, R44, 0x3, RZ ;  /* 0x000000032c2c7819 */ /* 0x000fe200000012ff */
[----:B------:R-:W5:Y:S01]  /*23240*/  LD.E.128 R12, desc[UR60][R12.64] ;  /* 0x0000003c0c0c7980 */ /* 0x000f62000c101d00 */
[----:B------:R-:W-:-:S02]  /*23250*/  SHF.R.U64 R48, R48, 0x3, RZ ;  /* 0x0000000330307819 */ /* 0x000fc400000012ff */
[----:B------:R-:W-:Y:S01]  /*23260*/  SHF.R.U64 R52, R52, 0x3, RZ ;  /* 0x0000000334347819 */ /* 0x000fe200000012ff */
[----:B------:R-:W5:Y:S01]  /*23270*/  LD.E.128 R24, desc[UR60][R24.64] ;  /* 0x0000003c18187980 */ /* 0x000f62000c101d00 */
[----:B------:R-:W-:Y:S02]  /*23280*/  SHF.R.U64 R6, R6, 0x3, RZ ;  /* 0x0000000306067819 */ /* 0x000fe400000012ff */
[----:B------:R-:W-:Y:S01]  /*23290*/  LOP3.LUT R40, R40, R41, RZ, 0x3c, !PT ;  /* 0x0000002928287212 */ /* 0x000fe200078e3cff */
[--C-:B------:R-:W-:Y:S01]  /*232a0*/  IMAD.X R41, RZ, RZ, R5.reuse, P3 ;  /* 0x000000ffff297224 */ /* 0x100fe200018e0605 */
[----:B------:R-:W-:Y:S01]  /*232b0*/  LOP3.LUT R44, R44, R45, RZ, 0x3c, !PT ;  /* 0x0000002d2c2c7212 */ /* 0x000fe200078e3cff */
[--C-:B------:R-:W-:Y:S01]  /*232c0*/  IMAD.X R45, RZ, RZ, R5.reuse, P4 ;  /* 0x000000ffff2d7224 */ /* 0x100fe200020e0605 */
[----:B------:R-:W-:Y:S01]  /*232d0*/  LOP3.LUT R48, R48, R49, RZ, 0x3c, !PT ;  /* 0x0000003130307212 */ /* 0x000fe200078e3cff */
[----:B------:R-:W-:Y:S01]  /*232e0*/  IMAD.X R49, RZ, RZ, R5, P5 ;  /* 0x000000ffff317224 */ /* 0x000fe200028e0605 */
[----:B------:R-:W-:Y:S01]  /*232f0*/  LOP3.LUT R52, R52, R53, RZ, 0x3c, !PT ;  /* 0x0000003534347212 */ /* 0x000fe200078e3cff */
[----:B------:R-:W5:Y:S01]  /*23300*/  LD.E.128 R28, desc[UR60][R28.64] ;  /* 0x0000003c1c1c7980 */ /* 0x000f62000c101d00 */
[----:B------:R-:W-:-:S02]  /*23310*/  LOP3.LUT R4, R7, R4, RZ, 0x3c, !PT ;  /* 0x0000000407047212 */ /* 0x000fc400078e3cff */
[----:B------:R-:W-:Y:S01]  /*23320*/  IADD3.X R53, RZ, R5, RZ, P6, !PT ;  /* 0x00000005ff357210 */ /* 0x000fe200037fe4ff */
[----:B------:R-:W5:Y:S01]  /*23330*/  LD.E.128 R32, desc[UR60][R32.64] ;  /* 0x0000003c20207980 */ /* 0x000f62000c101d00 */
[----:B------:R-:W-:-:S03]  /*23340*/  LOP3.LUT R56, R6, R11, RZ, 0x3c, !PT ;  /* 0x0000000b06387212 */ /* 0x000fc600078e3cff */
[----:B------:R-:W5:Y:S01]  /*23350*/  LD.E.128 R4, desc[UR60][R4.64] ;  /* 0x0000003c04047980 */ /* 0x000f62000c101d00 */
[----:B--2---:R-:W-:-:S03]  /*23360*/  SHF.R.S32.HI R3, RZ, 0x1f, R219 ;  /* 0x0000001fff037819 */ /* 0x004fc600000114db */
[----:B------:R-:W5:Y:S04]  /*23370*/  LD.E.128 R8, desc[UR60][R8.64] ;  /* 0x0000003c08087980 */ /* 0x000f68000c101d00 */
[----:B------:R-:W5:Y:S04]  /*23380*/  LD.E.128 R36, desc[UR60][R36.64] ;  /* 0x0000003c24247980 */ /* 0x000f68000c101d00 */
[----:B------:R-:W5:Y:S04]  /*23390*/  LD.E.128 R40, desc[UR60][R40.64] ;  /* 0x0000003c28287980 */ /* 0x000f68000c101d00 */
[----:B------:R-:W5:Y:S04]  /*233a0*/  LD.E.128 R44, desc[UR60][R44.64] ;  /* 0x0000003c2c2c7980 */ /* 0x000f68000c101d00 */
[----:B------:R-:W5:Y:S04]  /*233b0*/  LD.E.128 R48, desc[UR60][R48.64] ;  /* 0x0000003c30307980 */ /* 0x000f68000c101d00 */
[----:B---3--:R-:W5:Y:S04]  /*233c0*/  LD.E.128 R52, desc[UR60][R52.64] ;  /* 0x0000003c34347980 */ /* 0x008f68000c101d00 */
        /* <DEDUP_REMOVED lines=8> */
[----:B------:R-:W-:-:S02]  /*23450*/  IMAD.MOV.U32 R2, RZ, RZ, R219 ;  /* 0x000000ffff027224 */ /* 0x000fc400078e00db */
[C---:B------:R-:W-:Y:S02]  /*23460*/  IMAD R21, R20.reuse, UR5, R21 ;  /* 0x0000000514157c24 */ /* 0x040fe4000f8e0215 */
[----:B------:R-:W-:Y:S01]  /*23470*/  IMAD.WIDE.U32 R2, R20, UR4, R2 ;  /* 0x0000000414027c25 */ /* 0x000fe2000f8e0002 */
[----:B------:R-:W-:-:S03]  /*23480*/  ULDC.64 UR4, c[0x0][0xae0] ;  /* 0x0002b80000047ab9 */ /* 0x000fc60000000a00 */
[----:B------:R-:W-:Y:S02]  /*23490*/  IMAD R63, R233, -0x80, R0 ;  /* 0xffffff80e93f7824 */ /* 0x000fe400078e0200 */
[C---:B------:R-:W-:Y:S02]  /*234a0*/  VIADD R0, R222.reuse, 0x40 ;  /* 0x00000040de007836 */ /* 0x040fe40000000000 */
[----:B------:R-:W-:Y:S01]  /*234b0*/  IMAD.IADD R3, R3, 0x1, R21 ;  /* 0x0000000103037824 */ /* 0x000fe200078e0215 */
[CC--:B------:R-:W-:Y:S01]  /*234c0*/  ISETP.GE.AND P3, PT, R222.reuse, R63.reuse, PT ;  /* 0x0000003fde00720c */ /* 0x0c0fe20003f66270 */
[----:B------:R-:W-:Y:S01]  /*234d0*/  IMAD R61, R61, UR4, RZ ;  /* 0x000000043d3d7c24 */ /* 0x000fe2000f8e02ff */
[----:B------:R-:W-:Y:S01]  /*234e0*/  IADD3 R20, R222, 0x20, RZ ;  /* 0x00000020de147810 */ /* 0x000fe20007ffe0ff */
[----:B------:R-:W-:Y:S01]  /*234f0*/  IMAD.WIDE.U32 R2, R226, UR4, R2 ;  /* 0x00000004e2027c25 */ /* 0x000fe2000f8e0002 */
[-C--:B------:R-:W-:Y:S02]  /*23500*/  ISETP.GE.AND P1, PT, R0, R63.reuse, PT ;  /* 0x0000003f0000720c */ /* 0x080fe40003f26270 */
        /* <DEDUP_REMOVED lines=10> */
[----:B------:R-:W-:Y:S01]  /*235b0*/  SHF.R.S32.HI R223, RZ, 0x1f, R222 ;  /* 0x0000001fffdf7819 */ /* 0x000fe200000114de */
[----:B--2---:R2:W-:Y:S01]  /*235c0*/  SYNCS.ARRIVE.TRANS64.RED.A1T0 RZ, [R0+URZ], RZ ;  /* 0x000000ff00ff79a7 */ /* 0x0045e2000810043f */
[----:B------:R-:W-:Y:S01]  /*235d0*/  BSSY B1, `(.L_x_2417) ;  /* 0x0000018000017945 */ /* 0x000fe20003800000 */
[----:B------:R-:W-:-:S02]  /*235e0*/  IMAD R63, R229, UR5, R20 ;  /* 0x00000005e53f7c24 */ /* 0x000fc4000f8e0214 */
[----:B------:R-:W-:-:S04]  /*235f0*/  IMAD.WIDE R20, R233, 0x80, R222 ;  /* 0x00000080e9147825 */ /* 0x000fc800078e02de */
[----:B------:R-:W-:Y:S01]  /*23600*/  IMAD.IADD R65, R61, 0x1, R63 ;  /* 0x000000013d417824 */ /* 0x000fe200078e023f */
[----:B--2---:R-:W-:Y:S06]  /*23610*/  @P3 BRA `(.L_x_2418) ;  /* 0x00000000004c3947 */ /* 0x004fec0003800000 */
        /* <DEDUP_REMOVED lines=19> */
.L_x_2418:
[----:B------:R-:W-:Y:S05]  /*23750*/  BSYNC B1 ;  /* 0x0000000000017941 */ /* 0x000fea0003800000 */
.L_x_2417:
[----:B------:R-:W-:Y:S04]  /*23760*/  BSSY B1, `(.L_x_2419) ;  /* 0x0000017000017945 */ /* 0x000fe80003800000 */
[----:B------:R-:W-:Y:S05]  /*23770*/  @P0 BRA `(.L_x_2420) ;  /* 0x0000000000540947 */ /* 0x000fea0003800000 */
[----:B--2--5:R-:W-:Y:S01]  /*23780*/  IADD3 R5, P0, R20, 0x20, RZ ;  /* 0x0000002014057810 */ /* 0x024fe20007f1e0ff */
[----:B------:R-:W-:Y:S01]  /*23790*/  ULDC UR4, c[0x0][0xa8c] ;  /* 0x0002a30000047ab9 */ /* 0x000fe20000000800 */
[C---:B------:R-:W-:Y:S01]  /*237a0*/  IADD3 R2, R219.reuse, 0x40, RZ ;  /* 0x00000040db027810 */ /* 0x040fe20007ffe0ff */
        /* <DEDUP_REMOVED lines=18> */
.L_x_2420:
[----:B------:R-:W-:Y:S05]  /*238d0*/  BSYNC B1 ;  /* 0x0000000000017941 */ /* 0x000fea0003800000 */
.L_x_2419:
[----:B------:R-:W-:Y:S04]  /*238e0*/  BSSY B1, `(.L_x_2421) ;  /* 0x0000017000017945 */ /* 0x000fe80003800000 */
[----:B------:R-:W-:Y:S05]  /*238f0*/  @P1 BRA `(.L_x_2422) ;  /* 0x0000000000541947 */ /* 0x000fea0003800000 */
[----:B--23-5:R-:W-:Y:S01]  /*23900*/  IADD3 R5, P0, R20, 0x40, RZ ;  /* 0x0000004014057810 */ /* 0x02cfe20007f1e0ff */
[C---:B------:R-:W-:Y:S01]  /*23910*/  VIADD R2, R219.reuse, 0x40 ;  /* 0x00000040db027836 */ /* 0x040fe20000000000 */
[----:B------:R-:W-:Y:S01]  /*23920*/  ULDC UR4, c[0x0][0xa8c] ;  /* 0x0002a30000047ab9 */ /* 0x000fe20000000800 */
[----:B------:R-:W-:Y:S01]  /*23930*/  ULDC.64 UR6, c[0x0][0xad8] ;  /* 0x0002b60000067ab9 */ /* 0x000fe20000000a00 */
[----:B------:R-:W-:Y:S01]  /*23940*/  IMAD.MOV.U32 R3, RZ, RZ, R65 ;  /* 0x000000ffff037224 */ /* 0x000fe200078e0041 */
[C---:B------:R-:W-:Y:S01]  /*23950*/  ISETP.GE.AND P1, PT, R219.reuse, UR4, PT ;  /* 0x00000004db007c0c */ /* 0x040fe2000bf26270 */
[----:B------:R-:W-:Y:S01]  /*23960*/  IMAD.X R0, RZ, RZ, R21, P0 ;  /* 0x000000ffff007224 */ /* 0x000fe200000e0615 */
[----:B------:R-:W-:Y:S01]  /*23970*/  ISETP.GE.AND P3, PT, R2, UR4, PT ;  /* 0x0000000402007c0c */ /* 0x000fe2000bf66270 */
[----:B------:R-:W-:Y:S01]  /*23980*/  VIADD R4, R219, 0x80 ;  /* 0x00000080db047836 */ /* 0x000fe20000000000 */
[----:B------:R-:W-:Y:S01]  /*23990*/  MOV R2, R60 ;  /* 0x0000003c00027202 */ /* 0x000fe20000000f00 */
[----:B------:R-:W-:-:S03]  /*239a0*/  IMAD R0, R0, UR6, RZ ;  /* 0x0000000600007c24 */ /* 0x000fc6000f8e02ff */
[----:B------:R-:W-:Y:S01]  /*239b0*/  ISETP.GE.AND P4, PT, R4, UR4, PT ;  /* 0x0000000404007c0c */ /* 0x000fe2000bf86270 */
[----:B------:R-:W-:-:S04]  /*239c0*/  IMAD.WIDE.U32 R2, R5, UR6, R2 ;  /* 0x0000000605027c25 */ /* 0x000fc8000f8e0002 */
        /* <DEDUP_REMOVED lines=8> */
.L_x_2422:
[----:B------:R-:W-:Y:S05]  /*23a50*/  BSYNC B1 ;  /* 0x0000000000017941 */ /* 0x000fea0003800000 */
.L_x_2421:
        /* <DEDUP_REMOVED lines=24> */
.L_x_2415:
        /* <DEDUP_REMOVED lines=16> */
[----:B---3--:R-:W-:-:S05]  /*23ce0*/  VIADD R6, R8, 0xffffff80 ;  /* 0xffffff8008067836 */ /* 0x008fca0000000000 */
[----:B------:R-:W-:Y:S01]  /*23cf0*/  ISETP.GT.AND P2, PT, R6, 0x7f, PT ;  /* 0x0000007f0600780c */ /* 0x000fe20003f44270 */
[----:B--2---:R-:W-:-:S12]  /*23d00*/  @P1 BRA `(.L_x_2424) ;  /* 0x0000000000101947 */ /* 0x004fd80003800000 */
[----:B------:R-:W-:Y:S05]  /*23d10*/  @!P0 BRA `(.L_x_2424) ;  /* 0x00000000000c8947 */ /* 0x000fea0003800000 */
[----:B------:R-:W2:Y:S04]  /*23d20*/  LDG.E R5, desc[UR60][R2.64] ;  /* 0x0000003c02057981 */ /* 0x000ea8000c1e1900 */
[----:B-----5:R-:W2:Y:S02]  /*23d30*/  LDG.E R0, desc[UR60][R2.64+0x4] ;  /* 0x0000043c02007981 */ /* 0x020ea4000c1e1900 */
[----:B--2---:R-:W-:-:S07]  /*23d40*/  IADD3 R0, -R5, R0, RZ ;  /* 0x0000000005007210 */ /* 0x004fce0007ffe1ff */
.L_x_2424:
[----:B------:R-:W-:Y:S01]  /*23d50*/  BSSY B1, `(.L_x_2425) ;  /* 0x000001c000017945 */ /* 0x000fe20003800000 */
[----:B------:R-:W-:Y:S02]  /*23d60*/  SHF.R.S32.HI R9, RZ, 0x1f, R226 ;  /* 0x0000001fff097819 */ /* 0x000fe400000114e2 */
[----:B------:R-:W-:Y:S02]  /*23d70*/  SHF.R.S32.HI R10, RZ, 0x1f, R219 ;  /* 0x0000001fff0a7819 */ /* 0x000fe400000114db */
[----:B------:R-:W-:Y:S02]  /*23d80*/  SEL R229, R229, RZ, !P0 ;  /* 0x000000ffe5e57207 */ /* 0x000fe40004000000 */
[----:B------:R-:W-:Y:S02]  /*23d90*/  SEL R235, R235, RZ, !P0 ;  /* 0x000000ffebeb7207 */ /* 0x000fe40004000000 */
[----:B-----5:R-:W-:Y:S01]  /*23da0*/  SHF.R.S32.HI R6, RZ, 0x1f, R7 ;  /* 0x0000001fff067819 */ /* 0x020fe20000011407 */
[----:B------:R-:W-:Y:S06]  /*23db0*/  @P2 BRA `(.L_x_2426) ;  /* 0x0000000000542947 */ /* 0x000fec0003800000 */
[----:B------:R-:W-:-:S04]  /*23dc0*/  IMAD R2, R233, 0x80, R8 ;  /* 0x00000080e9027824 */ /* 0x000fc800078e0208 */
[----:B------:R-:W-:-:S05]  /*23dd0*/  VIADD R3, R2, 0xffffff80 ;  /* 0xffffff8002037836 */ /* 0x000fca0000000000 */
        /* <DEDUP_REMOVED lines=13> */
[----:B------:R-:W-:-:S04]  /*23eb0*/  ULDC.64 UR4, c[0x0][0xb40] ;  /* 0x0002d00000047ab9 */ /* 0x000fc80000000a00 */
[----:B------:R-:W-:Y:S02]  /*23ec0*/  IADD3 R3, R3, R5, RZ ;  /* 0x0000000503037210 */ /* 0x000fe40007ffe0ff */
[----:B------:R-:W-:-:S04]  /*23ed0*/  LEA R4, P0, R2, UR4, 0x2 ;  /* 0x0000000402047c11 */ /* 0x000fc8000f8010ff */
[----:B------:R-:W-:Y:S01]  /*23ee0*/  LEA.HI.X R5, R2, UR5, R3, 0x2, P0 ;  /* 0x0000000502057c11 */ /* 0x000fe200080f1403 */
[----:B------:R-:W-:-:S05]  /*23ef0*/  IMAD.MOV.U32 R3, RZ, RZ, -0x800000 ;  /* 0xff800000ff037424 */ /* 0x000fca00078e00ff */
[----:B------:R2:W-:Y:S03]  /*23f00*/  STG.E desc[UR60][R4.64], R3 ;  /* 0x0000000304007986 */ /* 0x0005e6000c10193c */
.L_x_2426:
[----:B------:R-:W-:Y:S05]  /*23f10*/  BSYNC B1 ;  /* 0x0000000000017941 */ /* 0x000fea0003800000 */
.L_x_2425:
        /* <DEDUP_REMOVED lines=9> */
[----:B------:R-:W-:Y:S01]  /*23fb0*/  IMAD R5, R9, UR4, RZ ;  /* 0x0000000409057c24 */ /* 0x000fe2000f8e02ff */
[----:B------:R-:W-:Y:S01]  /*23fc0*/  IADD3 R3, R3, R7, RZ ;  /* 0x0000000703037210 */ /* 0x000fe20007ffe0ff */
[----:B------:R-:W-:Y:S02]  /*23fd0*/  IMAD R7, R233, -0x80, R0 ;  /* 0xffffff80e9077824 */ /* 0x000fe400078e0200 */
[C---:B------:R-:W-:Y:S02]  /*23fe0*/  IMAD R5, R226.reuse, UR5, R5 ;  /* 0x00000005e2057c24 */ /* 0x040fe4000f8e0205 */
[----:B------:R-:W-:Y:S01]  /*23ff0*/  IMAD.WIDE.U32 R2, R226, UR4, R2 ;  /* 0x00000004e2027c25 */ /* 0x000fe2000f8e0002 */
[-C--:B------:R-:W-:Y:S01]  /*24000*/  ISETP.GE.AND P3, PT, R222, R7.reuse, PT ;  /* 0x00000007de00720c */ /* 0x080fe20003f66270 */
[----:B------:R-:W-:Y:S01]  /*24010*/  ULDC.64 UR4, c[0x0][0xae8] ;  /* 0x0002ba0000047ab9 */ /* 0x000fe20000000a00 */
[----:B------:R-:W-:Y:S01]  /*24020*/  ISETP.GE.AND P2, PT, R4, R7, PT ;  /* 0x000000070400720c */ /* 0x000fe20003f46270 */
[C---:B------:R-:W-:Y:S01]  /*24030*/  VIADD R0, R222.reuse, 0x40 ;  /* 0x00000040de007836 */ /* 0x040fe20000000000 */
[----:B------:R-:W-:Y:S01]  /*24040*/  IADD3 R3, R3, R5, RZ ;  /* 0x0000000503037210 */ /* 0x000fe20007ffe0ff */
[----:B------:R-:W-:-:S02]  /*24050*/  VIADD R4, R222, 0x60 ;  /* 0x00000060de047836 */ /* 0x000fc40000000000 */
[----:B------:R-:W-:Y:S01]  /*24060*/  IMAD.MOV.U32 R6, RZ, RZ, R222 ;  /* 0x000000ffff067224 */ /* 0x000fe200078e00de */
[-C--:B------:R-:W-:Y:S01]  /*24070*/  ISETP.GE.AND P1, PT, R0, R7.reuse, PT ;  /* 0x000000070000720c */ /* 0x080fe20003f26270 */
[----:B------:R-:W-:Y:S01]  /*24080*/  IMAD R0, R235, UR4, RZ ;  /* 0x00000004eb007c24 */ /* 0x000fe2000f8e02ff */
[----:B------:R-:W-:Y:S01]  /*24090*/  ISETP.GE.AND P0, PT, R4, R7, PT ;  /* 0x000000070400720c */ /* 0x000fe20003f06270 */
[----:B------:R-:W-:Y:S01]  /*240a0*/  IMAD.WIDE.U32 R4, R229, UR4, R2 ;  /* 0x00000004e5047c25 */ /* 0x000fe2000f8e0002 */
[----:B------:R-:W-:-:S03]  /*240b0*/  SHF.R.S32.HI R7, RZ, 0x1f, R222 ;  /* 0x0000001fff077819 */ /* 0x000fc600000114de */
[----:B------:R-:W-:Y:S02]  /*240c0*/  IMAD R9, R229, UR5, R0 ;  /* 0x00000005e5097c24 */ /* 0x000fe4000f8e0200 */
[----:B------:R-:W-:-:S04]  /*240d0*/  IMAD.WIDE R6, R233, 0x80, R6 ;  /* 0x00000080e9067825 */ /* 0x000fc800078e0206 */
[----:B------:R-:W-:Y:S01]  /*240e0*/  IMAD.IADD R11, R5, 0x1, R9 ;  /* 0x00000001050b7824 */ /* 0x000fe200078e0209 */
        /* <DEDUP_REMOVED lines=20> */
.L_x_2428:
[----:B------:R-:W-:Y:S05]  /*24230*/  BSYNC B1 ;  /* 0x0000000000017941 */ /* 0x000fea0003800000 */
.L_x_2427:
[----:B------:R-:W-:Y:S04]  /*24240*/  BSSY B1, `(.L_x_2429) ;  /* 0x0000017000017945 */ /* 0x000fe80003800000 */
[----:B------:R-:W-:Y:S05]  /*24250*/  @P2 BRA `(.L_x_2430) ;  /* 0x0000000000542947 */ /* 0x000fea0003800000 */
[----:B--2---:R-:W-:Y:S01]  /*24260*/  IADD3 R9, P2, R6, 0x20, RZ ;  /* 0x0000002006097810 */ /* 0x004fe20007f5e0ff */
[C---:B------:R-:W-:Y:S01]  /*24270*/  VIADD R2, R219.reuse, 0x40 ;  /* 0x00000040db027836 */ /* 0x040fe20000000000 */
[----:B------:R-:W-:Y:S01]  /*24280*/  ULDC UR4, c[0x0][0xa8c] ;  /* 0x0002a30000047ab9 */ /* 0x000fe20000000800 */
[----:B------:R-:W-:Y:S01]  /*24290*/  ULDC.64 UR6, c[0x0][0xad8] ;  /* 0x0002b60000067ab9 */ /* 0x000fe20000000a00 */
[----:B------:R-:W-:Y:S01]  /*242a0*/  IADD3.X R0, RZ, R7, RZ, P2, !PT ;  /* 0x00000007ff007210 */ /* 0x000fe200017fe4ff */
[C---:B------:R-:W-:Y:S01]  /*242b0*/  VIADD R8, R219.reuse, 0x80 ;  /* 0x00000080db087836 */ /* 0x040fe20000000000 */
[----:B------:R-:W-:Y:S01]  /*242c0*/  ISETP.GE.AND P4, PT, R2, UR4, PT ;  /* 0x0000000402007c0c */ /* 0x000fe2000bf86270 */
[----:B------:R-:W-:Y:S01]  /*242d0*/  IMAD.MOV.U32 R2, RZ, RZ, R4 ;  /* 0x000000ffff027224 */ /* 0x000fe200078e0004 */
        /* <DEDUP_REMOVED lines=13> */
.L_x_2430:
[----:B------:R-:W-:Y:S05]  /*243b0*/  BSYNC B1 ;  /* 0x0000000000017941 */ /* 0x000fea0003800000 */
.L_x_2429:
[----:B------:R-:W-:Y:S04]  /*243c0*/  BSSY B1, `(.L_x_2431) ;  /* 0x0000017000017945 */ /* 0x000fe80003800000 */
[----:B------:R-:W-:Y:S05]  /*243d0*/  @P1 BRA `(.L_x_2432) ;  /* 0x0000000000541947 */ /* 0x000fea0003800000 */
[----:B--23--:R-:W-:Y:S01]  /*243e0*/  IADD3 R9, P1, R6, 0x40, RZ ;  /* 0x0000004006097810 */ /* 0x00cfe20007f3e0ff */
        /* <DEDUP_REMOVED lines=20> */
.L_x_2432:
[----:B------:R-:W-:Y:S05]  /*24530*/  BSYNC B1 ;  /* 0x0000000000017941 */ /* 0x000fea0003800000 */
.L_x_2431:
[----:B------:R-:W-:Y:S05]  /*24540*/  @P0 BRA `(.L_x_2423) ;  /* 0x0000000000540947 */ /* 0x000fea0003800000 */
[----:B------:R-:W-:Y:S01]  /*24550*/  IADD3 R5, P0, R6, 0x60, RZ ;  /* 0x0000006006057810 */ /* 0x000fe20007f1e0ff */
[C---:B------:R-:W-:Y:S01]  /*24560*/  VIADD R0, R219.reuse, 0x40 ;  /* 0x00000040db007836 */ /* 0x040fe20000000000 */
[----:B------:R-:W-:Y:S01]  /*24570*/  ULDC.64 UR6, c[0x0][0xad8] ;  /* 0x0002b60000067ab9 */ /* 0x000fe20000000a00 */
[----:B------:R-:W-:Y:S01]  /*24580*/  ULDC UR4, c[0x0][0xa8c] ;  /* 0x0002a30000047ab9 */ /* 0x000fe20000000800 */
[----:B------:R-:W-:Y:S01]  /*24590*/  IADD3.X R6, RZ, R7, RZ, P0, !PT ;  /* 0x00000007ff067210 */ /* 0x000fe200007fe4ff */
[----:B------:R-:W-:Y:S01]  /*245a0*/  IMAD.MOV.U32 R2, RZ, RZ, R4 ;  /* 0x000000ffff027224 */ /* 0x000fe200078e0004 */
[----:B------:R-:W-:Y:S01]  /*245b0*/  ISETP.GE.AND P2, PT, R0, UR4, PT ;  /* 0x0000000400007c0c */ /* 0x000fe2000bf46270 */
[----:B------:R-:W-:Y:S01]  /*245c0*/  IMAD.MOV.U32 R3, RZ, RZ, R11 ;  /* 0x000000ffff037224 */ /* 0x000fe200078e000b */
[C---:B------:R-:W-:Y:S01]  /*245d0*/  IADD3 R0, R219.reuse, 0x80, RZ ;  /* 0x00000080db007810 */ /* 0x040fe20007ffe0ff */
[----:B------:R-:W-:Y:S01]  /*245e0*/  IMAD R6, R6, UR6, RZ ;  /* 0x0000000606067c24 */ /* 0x000fe2000f8e02ff */
[----:B------:R-:W-:Y:S01]  /*245f0*/  ISETP.GE.AND P1, PT, R219, UR4, PT ;  /* 0x00000004db007c0c */ /* 0x000fe2000bf26270 */
        /* <DEDUP_REMOVED lines=10> */
.L_x_2423:
[----:B------:R-:W-:Y:S05]  /*246a0*/  BSYNC B0 ;  /* 0x0000000000007941 */ /* 0x000fea0003800000 */
.L_x_2414:
[----:B------:R-:W-:Y:S02]  /*246b0*/  ULDC UR4, c[0x0][0xc14] ;  /* 0x0003050000047ab9 */ /* 0x000fe40000000800 */
[----:B-1----:R-:W-:-:S13]  /*246c0*/  ISETP.GE.AND P0, PT, R215, UR4, PT ;  /* 0x00000004d7007c0c */ /* 0x002fda000bf06270 */
[----:B------:R-:W-:Y:S05]  /*246d0*/  @!P0 BRA `(.L_x_2433) ;  /* 0xfffffdc800e08947 */ /* 0x000fea000383ffff */
[----:B------:R-:W-:Y:S05]  /*246e0*/  BRA `(.L_x_2197) ;  /* 0x0000006000a07947 */ /* 0x000fea0003800000 */
.L_x_2195:
[----:B------:R-:W-:-:S08]  /*246f0*/  NOP ;  /* 0x0000000000007918 */ /* 0x000fd00000000000 */
[----:B0-----:R-:W0:-:S00]  /*24700*/  USETMAXREG.DEALLOC.CTAPOOL 0x18 ;  /* 0x00000018000079c8 */ /* 0x001e0000080e0500 */
[----:B0-----:R-:W-:-:S06]  /*24710*/  LOP3.LUT R0, R0, 0x3, RZ, 0xc0, !PT ;  /* 0x0000000300007812 */ /* 0x001fcc00078ec0ff */
[----:B------:R-:W0:Y:S02]  /*24720*/  SHFL.IDX PT, R0, R0, RZ, 0x1f ;  /* 0x00001fff00007589 */ /* 0x000e2400000e0000 */
[----:B0-----:R-:W-:-:S13]  /*24730*/  ISETP.NE.AND P0, PT, R0, RZ, PT ;  /* 0x000000ff0000720c */ /* 0x001fda0003f05270 */
[----:B------:R-:W-:Y:S05]  /*24740*/  @P0 BRA `(.L_x_2197) ;  /* 0x0000006000880947 */ /* 0x000fea0003800000 */
[----:B------:R-:W2:Y:S01]  /*24750*/  LDL.LU R6, [R1] ;  /* 0x0000000001067983 */ /* 0x000ea20000300800 */
[----:B------:R-:W-:Y:S01]  /*24760*/  LOP3.LUT R7, R4, 0x1f, RZ, 0xc0, !PT ;  /* 0x0000001f04077812 */ /* 0x000fe200078ec0ff */
[----:B------:R-:W-:Y:S01]  /*24770*/  ULDC UR5, c[0x0][0xc14] ;  /* 0x0003050000057ab9 */ /* 0x000fe20000000800 */
[----:B------:R-:W-:Y:S01]  /*24780*/  CS2R R16, SRZ ;  /* 0x0000000000107805 */ /* 0x000fe2000001ff00 */
[----:B------:R-:W0:Y:S01]  /*24790*/  S2UR UR6, SR_CTAID.X ;  /* 0x00000000000679c3 */ /* 0x000e220000002500 */
[----:B------:R-:W-:Y:S01]  /*247a0*/  ISETP.NE.AND P0, PT, R7, 0x1f, PT ;  /* 0x0000001f0700780c */ /* 0x000fe20003f05270 */
[----:B------:R-:W-:Y:S01]  /*247b0*/  ULDC UR4, c[0x0][0xc10] ;  /* 0x0003040000047ab9 */ /* 0x000fe20000000800 */
[----:B--2---:R-:W-:-:S11]  /*247c0*/  LOP3.LUT R6, R6, 0xffffffdf, RZ, 0xc0, !PT ;  /* 0xffffffdf06067812 */ /* 0x004fd600078ec0ff */
        /* <DEDUP_REMOVED lines=33> */
[----:B------:R-:W-:-:S05]  /*249e0*/  @P0 LOP3.LUT R6, R6, 0x2, RZ, 0xfc, !PT ;  /* 0x0000000206060812 */ /* 0x000fca00078efcff */
[----:B------:R-:W-:Y:S01]  /*249f0*/  STL [R1], R6 ;  /* 0x0000000601007387 */ /* 0x000fe20000100800 */
[----:B-1----:R-:W-:-:S04]  /*24a00*/  SEL R0, R0, RZ, P0 ;  /* 0x000000ff00007207 */ /* 0x002fc80000000000 */
[----:B------:R-:W-:-:S05]  /*24a10*/  IADD3 R0, R3, R0, RZ ;  /* 0x0000000003007210 */ /* 0x000fca0007ffe0ff */
        /* <DEDUP_REMOVED lines=10> */
.L_x_2438:
        /* <DEDUP_REMOVED lines=16> */
.L_x_2437:
[----:B------:R-:W-:Y:S05]  /*24bc0*/  BSYNC B0 ;  /* 0x0000000000007941 */ /* 0x000fea0003800000 */
.L_x_2436:
        /* <DEDUP_REMOVED lines=25> */
.L_x_2434:
        /* <DEDUP_REMOVED lines=20> */
.L_x_2439:
[----:B-12---:R-:W-:Y:S01]  /*24ea0*/  IMAD.MOV R0, RZ, RZ, -R3 ;  /* 0x000000ffff007224 */ /* 0x006fe200078e0a03 */
[----:B------:R-:W-:Y:S01]  /*24eb0*/  MOV R2, RZ ;  /* 0x000000ff00027202 */ /* 0x000fe20000000f00 */
[----:B---3--:R-:W-:Y:S02]  /*24ec0*/  IMAD R16, R16, UR4, R5 ;  /* 0x0000000410107c24 */ /* 0x008fe4000f8e0205 */
[----:B------:R-:W-:-:S04]  /*24ed0*/  IMAD R5, R0, R9, RZ ;  /* 0x0000000900057224 */ /* 0x000fc800078e02ff */
        /* <DEDUP_REMOVED lines=18> */
[----:B------:R-:W-:-:S03]  /*25000*/  IMAD.MOV R7, RZ, RZ, -R7 ;  /* 0x000000ffff077224 */ /* 0x000fc600078e0a07 */
[----:B------:R-:W-:Y:S01]  /*25010*/  IADD3 R3, -R0, RZ, RZ ;  /* 0x000000ff00037210 */ /* 0x000fe20007ffe1ff */
        /* <DEDUP_REMOVED lines=9> */
[----:B-1----:R-:W-:Y:S01]  /*250b0*/  IMAD.MOV.U32 R2, RZ, RZ, RZ ;  /* 0x000000ffff027224 */ /* 0x002fe200078e00ff */
[----:B--2---:R-:W-:-:S05]  /*250c0*/  IADD3 R7, RZ, -R3, RZ ;  /* 0x80000003ff077210 */ /* 0x004fca0007ffe0ff */
        /* <DEDUP_REMOVED lines=15> */
[----:B------:R-:W-:Y:S01]  /*251c0*/  @!P0 LOP3.LUT R3, RZ, R8, RZ, 0x33, !PT ;  /* 0x00000008ff038212 */ /* 0x000fe200078e33ff */
[----:B------:R-:W-:-:S04]  /*251d0*/  IMAD.MOV R8, RZ, RZ, -R8 ;  /* 0x000000ffff087224 */ /* 0x000fc800078e0a08 */
[----:B------:R-:W-:Y:S01]  /*251e0*/  IMAD R18, R3, R8, R0 ;  /* 0x0000000803127224 */ /* 0x000fe200078e0200 */
[----:B------:R-:W-:-:S04]  /*251f0*/  LOP3.LUT R0, RZ, R3, RZ, 0x33, !PT ;  /* 0x00000003ff007212 */ /* 0x000fc800078e33ff */
[----:B------:R-:W-:Y:S01]  /*25200*/  IADD3 R17, R17, R0, RZ ;  /* 0x0000000011117210 */ /* 0x000fe20007ffe0ff */
[----:B------:R-:W-:Y:S06]  /*25210*/  BRA `(.L_x_2440) ;  /* 0x00000000000c7947 */ /* 0x000fec0003800000 */
.L_x_2435:
[----:B------:R-:W-:Y:S01]  /*25220*/  IMAD.MOV.U32 R17, RZ, RZ, RZ ;  /* 0x000000ffff117224 */ /* 0x000fe200078e00ff */
[----:B------:R-:W-:Y:S01]  /*25230*/  MOV R18, RZ ;  /* 0x000000ff00127202 */ /* 0x000fe20000000f00 */
[----:B------:R-:W-:-:S07]  /*25240*/  IMAD.U32 R16, RZ, RZ, UR6 ;  /* 0x00000006ff107e24 */ /* 0x000fce000f8e00ff */
.L_x_2440:
        /* <DEDUP_REMOVED lines=16> */
[----:B------:R-:W-:Y:S01]  /*25350*/  ULDC.64 UR36, c[0x0][0x198] ;  /* 0x0000660000247ab9 */ /* 0x000fe20000000a00 */
[----:B------:R-:W-:Y:S02]  /*25360*/  ULDC UR38, c[0x0][0xc] ;  /* 0x0000030000267ab9 */ /* 0x000fe40000000800 */
[----:B------:R1:W-:Y:S04]  /*25370*/  STL [R1+0x8], R0 ;  /* 0x0000080001007387 */ /* 0x0003e80000100800 */
[----:B------:R1:W-:Y:S04]  /*25380*/  STL [R1+0xc], RZ ;  /* 0x00000cff01007387 */ /* 0x0003e80000100800 */
[----:B------:R1:W-:Y:S04]  /*25390*/  STL [R1+0x10], R0 ;  /* 0x0000100001007387 */ /* 0x0003e80000100800 */
[----:B------:R1:W-:Y:S02]  /*253a0*/  STL [R1+0x2c], RZ ;  /* 0x00002cff01007387 */ /* 0x0003e40000100800 */
.L_x_2527:
[----:B--2---:R-:W2:Y:S02]  /*253b0*/  LDC.64 R2, c[0x0][0xc60] ;  /* 0x00031800ff027b82 */ /* 0x004ea40000000a00 */
[----:B--2---:R-:W-:-:S05]  /*253c0*/  IMAD.WIDE R2, R19, 0x4, R2 ;  /* 0x0000000413027825 */ /* 0x004fca00078e0202 */
[----:B0-----:R-:W2:Y:S01]  /*253d0*/  LDG.E R11, desc[UR60][R2.64] ;  /* 0x0000003c020b7981 */ /* 0x001ea2000c1e1900 */
[----:B------:R-:W-:Y:S05]  /*253e0*/  YIELD ;  /* 0x0000000000007946 */ /* 0x000fea0003800000 */
[----:B------:R-:W-:Y:S01]  /*253f0*/  ULDC.64 UR4, c[0x0][0xa28] ;  /* 0x00028a0000047ab9 */ /* 0x000fe20000000a00 */
[----:B-1----:R-:W-:Y:S01]  /*25400*/  MOV R0, RZ ;  /* 0x000000ff00007202 */ /* 0x002fe20000000f00 */
[----:B------:R-:W-:Y:S01]  /*25410*/  IMAD.MOV.U32 R10, RZ, RZ, RZ ;  /* 0x000000ffff0a7224 */ /* 0x000fe200078e00ff */
[----:B------:R-:W-:Y:S01]  /*25420*/  ISETP.NE.U32.AND P0, PT, RZ, UR4, PT ;  /* 0x00000004ff007c0c */ /* 0x000fe2000bf05070 */
[----:B------:R-:W-:Y:S01]  /*25430*/  ULDC.64 UR8, c[0x0][0xa08] ;  /* 0x0002820000087ab9 */ /* 0x000fe20000000a00 */
[----:B------:R-:W-:-:S02]  /*25440*/  ULDC.64 UR10, c[0x0][0xa10] ;  /* 0x00028400000a7ab9 */ /* 0x000fc40000000a00 */
[----:B------:R-:W-:Y:S02]  /*25450*/  ISETP.NE.AND.EX P0, PT, RZ, UR5, PT, P0 ;  /* 0x00000005ff007c0c */ /* 0x000fe4000bf05300 */
[----:B--2---:R-:W-:Y:S01]  /*25460*/  SHF.R.S32.HI R4, RZ, 0x1f, R11 ;  /* 0x0000001fff047819 */ /* 0x004fe2000001140b */
[----:B------:R-:W-:-:S10]  /*25470*/  IMAD.SHL.U32 R13, R11, 0x4, RZ ;  /* 0x000000040b0d7824 */ /* 0x000fd400078e00ff */
[C---:B------:R-:W-:Y:S01]  /*25480*/  @P0 LEA R2, P1, R11.reuse, UR4, 0x2 ;  /* 0x000000040b020c11 */ /* 0x040fe2000f8210ff */
[----:B------:R-:W-:Y:S03]  /*25490*/  STL [R1+0x1c], R11 ;  /* 0x00001c0b01007387 */ /* 0x000fe60000100800 */
[----:B------:R-:W-:Y:S01]  /*254a0*/  @P0 LEA.HI.X R3, R11, UR5, R4, 0x2, P1 ;  /* 0x000000050b030c11 */ /* 0x000fe200088f1404 */
[----:B------:R-:W-:-:S04]  /*254b0*/  ULDC.64 UR4, c[0x0][0xa18] ;  /* 0x0002860000047ab9 */ /* 0x000fc80000000a00 */
[----:B------:R0:W5:Y:S01]  /*254c0*/  @P0 LDG.E R0, desc[UR60][R2.64] ;  /* 0x0000003c02000981 */ /* 0x000162000c1e1900 */
[----:B------:R-:W-:Y:S02]  /*254d0*/  ISETP.NE.U32.AND P0, PT, RZ, UR4, PT ;  /* 0x00000004ff007c0c */ /* 0x000fe4000bf05070 */
[----:B------:R-:W-:Y:S01]  /*254e0*/  SHF.L.U64.HI R12, R11, 0x2, R4 ;  /* 0x000000020b0c7819 */ /* 0x000fe20000010204 */
[----:B------:R-:W-:Y:S01]  /*254f0*/  STL [R1+0x24], R13 ;  /* 0x0000240d01007387 */ /* 0x000fe20000100800 */
[----:B------:R-:W-:-:S03]  /*25500*/  ISETP.NE.AND.EX P0, PT, RZ, UR5, PT, P0 ;  /* 0x00000005ff007c0c */ /* 0x000fc6000bf05300 */
[----:B------:R-:W-:Y:S10]  /*25510*/  STL [R1+0x28], R12 ;  /* 0x0000280c01007387 */ /* 0x000ff40000100800 */
[----:B------:R-:W-:-:S04]  /*25520*/  @P0 IADD3 R8, P1, R13, UR4, RZ ;  /* 0x000000040d080c10 */ /* 0x000fc8000ff3e0ff */
[C---:B------:R-:W-:Y:S01]  /*25530*/  @P0 IADD3.X R9, R12.reuse, UR5, RZ, P1, !PT ;  /* 0x000000050c090c10 */ /* 0x040fe20008ffe4ff */
[----:B------:R-:W-:Y:S02]  /*25540*/  ULDC.64 UR4, c[0x0][0xa00] ;  /* 0x0002800000047ab9 */ /* 0x000fe40000000a00 */
[----:B------:R-:W-:Y:S02]  /*25550*/  ISETP.NE.U32.AND P2, PT, RZ, UR4, PT ;  /* 0x00000004ff007c0c */ /* 0x000fe4000bf45070 */
[C---:B0-----:R-:W-:Y:S02]  /*25560*/  IADD3 R2, P1, R13.reuse, UR4, RZ ;  /* 0x000000040d027c10 */ /* 0x041fe4000ff3e0ff */
[----:B------:R-:W-:Y:S02]  /*25570*/  ISETP.NE.AND.EX P2, PT, RZ, UR5, PT, P2 ;  /* 0x00000005ff007c0c */ /* 0x000fe4000bf45320 */
[----:B------:R-:W-:Y:S01]  /*25580*/  IADD3.X R3, R12, UR5, RZ, P1, !PT ;  /* 0x000000050c037c10 */ /* 0x000fe20008ffe4ff */
[----:B------:R-:W-:Y:S01]  /*25590*/  ULDC UR4, c[0x0][0x288] ;  /* 0x0000a20000047ab9 */ /* 0x000fe20000000800 */
[----:B------:R-:W-:-:S04]  /*255a0*/  IADD3 R6, P1, R13, UR8, RZ ;  /* 0x000000080d067c10 */ /* 0x000fc8000ff3e0ff */
[----:B------:R-:W-:Y:S02]  /*255b0*/  IADD3.X R7, R12, UR9, RZ, P1, !PT ;  /* 0x000000090c077c10 */ /* 0x000fe40008ffe4ff */
[----:B------:R-:W-:-:S03]  /*255c0*/  IADD3 R4, P1, R13, UR10, RZ ;  /* 0x0000000a0d047c10 */ /* 0x000fc6000ff3e0ff */
[----:B------:R-:W2:Y:S01]  /*255d0*/  @P2 LDG.E R10, desc[UR60][R2.64] ;  /* 0x0000003c020a2981 */ /* 0x000ea2000c1e1900 */
[----:B------:R-:W-:Y:S02]  /*255e0*/  IADD3.X R5, R12, UR11, RZ, P1, !PT ;  /* 0x0000000b0c057c10 */ /* 0x000fe40008ffe4ff */
[----:B------:R-:W-:Y:S01]  /*255f0*/  ISETP.NE.U32.AND P1, PT, RZ, UR8, PT ;  /* 0x00000008ff007c0c */ /* 0x000fe2000bf25070 */
[----:B------:R-:W-:-:S03]  /*25600*/  ULDC UR6, c[0x0][0x338] ;  /* 0x0000ce0000067ab9 */ /* 0x000fc60000000800 */
[----:B------:R-:W-:Y:S02]  /*25610*/  ISETP.NE.AND.EX P3, PT, RZ, UR9, PT, P1 ;  /* 0x00000009ff007c0c */ /* 0x000fe4000bf65310 */
[----:B------:R-:W-:-:S04]  /*25620*/  ISETP.NE.U32.AND P1, PT, RZ, UR10, PT ;  /* 0x0000000aff007c0c */ /* 0x000fc8000bf25070 */
[----:B------:R-:W-:Y:S01]  /*25630*/  ISETP.NE.AND.EX P1, PT, RZ, UR11, PT, P1 ;  /* 0x0000000bff007c0c */ /* 0x000fe2000bf25310 */
[----:B--2---:R0:W-:Y:S02]  /*25640*/  STL [R1+0x30], R10 ;  /* 0x0000300a01007387 */ /* 0x0041e40000100800 */
[----:B0-----:R-:W-:Y:S01]  /*25650*/  MOV R10, UR4 ;  /* 0x00000004000a7c02 */ /* 0x001fe20008000f00 */
[----:B------:R-:W-:Y:S02]  /*25660*/  ULDC.64 UR4, c[0x0][0x3f8] ;  /* 0x0000fe0000047ab9 */ /* 0x000fe40000000a00 */
[----:B------:R-:W-:-:S03]  /*25670*/  UISETP.NE.U32.AND UP0, UPT, UR4, URZ, UPT ;  /* 0x0000003f0400728c */ /* 0x000fc6000bf05070 */
[----:B------:R-:W-:Y:S01]  /*25680*/  ULDC UR4, c[0x0][0x404] ;  /* 0x0001010000047ab9 */ /* 0x000fe20000000800 */
[----:B------:R-:W-:Y:S01]  /*25690*/  UISETP.NE.AND.EX UP0, UPT, UR5, URZ, UPT, UP0 ;  /* 0x0000003f0500728c */ /* 0x000fe2000bf05300 */
[----:B------:R0:W5:Y:S02]  /*256a0*/  @P0 LDG.E R10, desc[UR60][R8.64] ;  /* 0x0000003c080a0981 */ /* 0x000164000c1e1900 */
[----:B------:R-:W-:Y:S01]  /*256b0*/  ULDC UR5, c[0x0][0x2e0] ;  /* 0x0000b80000057ab9 */ /* 0x000fe20000000800 */
[----:B------:R-:W-:-:S04]  /*256c0*/  USEL UR4, UR4, 0x1, UP0 ;  /* 0x0000000104047887 */ /* 0x000fc80008000000 */
[----:B------:R-:W-:Y:S01]  /*256d0*/  UIMAD UR4, UR4, UR5, URZ ;  /* 0x00000005040472a4 */ /* 0x000fe2000f8e023f */
[----:B0-----:R-:W-:-:S05]  /*256e0*/  IMAD.U32 R9, RZ, RZ, UR6 ;  /* 0x00000006ff097e24 */ /* 0x001fca000f8e00ff */
[----:B------:R-:W-:Y:S01]  /*256f0*/  IMAD.U32 R8, RZ, RZ, UR4 ;  /* 0x00000004ff087e24 */ /* 0x000fe2000f8e00ff */
[----:B------:R-:W-:Y:S06]  /*25700*/  @P0 BRA `(.L_x_2442) ;  /* 0x0000000000100947 */ /* 0x000fec0003800000 */
[----:B------:R-:W-:Y:S05]  /*25710*/  @!P2 BRA `(.L_x_2442) ;  /* 0x00000000000ca947 */ /* 0x000fea0003800000 */
[----:B-----5:R-:W2:Y:S04]  /*25720*/  LDG.E R10, desc[UR60][R2.64] ;  /* 0x0000003c020a7981 */ /* 0x020ea8000c1e1900 */
[----:B------:R-:W2:Y:S02]  /*25730*/  LDG.E R2, desc[UR60][R2.64+0x4] ;  /* 0x0000043c02027981 */ /* 0x000ea4000c1e1900 */
[----:B--2---:R-:W-:-:S07]  /*25740*/  IADD3 R10, -R10, R2, RZ ;  /* 0x000000020a0a7210 */ /* 0x004fce0007ffe1ff */
.L_x_2442:
[----:B------:R-:W-:Y:S01]  /*25750*/  IMAD.MOV.U32 R2, RZ, RZ, RZ ;  /* 0x000000ffff027224 */ /* 0x000fe200078e00ff */
[----:B------:R-:W-:-:S05]  /*25760*/  ULDC.64 UR4, c[0x0][0xa20] ;  /* 0x0002880000047ab9 */ /* 0x000fca0000000a00 */
[----:B------:R-:W2:Y:S01]  /*25770*/  @P3 LDG.E R2, desc[UR60][R6.64] ;  /* 0x0000003c06023981 */ /* 0x000ea2000c1e1900 */
[----:B------:R-:W-:-:S06]  /*25780*/  IMAD.MOV.U32 R20, RZ, RZ, RZ ;  /* 0x000000ffff147224 */ /* 0x000fcc00078e00ff */
[----:B------:R0:W5:Y:S01]  /*25790*/  @P1 LDG.E R20, desc[UR60][R4.64] ;  /* 0x0000003c04141981 */ /* 0x000162000c1e1900 */
[----:B------:R-:W-:-:S04]  /*257a0*/  ISETP.NE.U32.AND P0, PT, RZ, UR4, PT ;  /* 0x00000004ff007c0c */ /* 0x000fc8000bf05070 */
[----:B------:R-:W-:Y:S02]  /*257b0*/  ISETP.NE.AND.EX P0, PT, RZ, UR5, PT, P0 ;  /* 0x00000005ff007c0c */ /* 0x000fe4000bf05300 */
[----:B--2--5:R-:W-:-:S05]  /*257c0*/  IADD3 R2, R2, R0, RZ ;  /* 0x0000000002027210 */ /* 0x024fca0007ffe0ff */
[----:B------:R0:W-:Y:S06]  /*257d0*/  STL [R1+0x4], R2 ;  /* 0x0000040201007387 */ /* 0x0001ec0000100800 */
[----:B------:R-:W-:Y:S05]  /*257e0*/  @!P0 BRA `(.L_x_2443) ;  /* 0x0000000000108947 */ /* 0x000fea0003800000 */
[----:B0-----:R-:W-:-:S04]  /*257f0*/  IADD3 R2, P0, R13, UR4, RZ ;  /* 0x000000040d027c10 */ /* 0x001fc8000ff1e0ff */
[----:B------:R-:W-:-:S05]  /*25800*/  IADD3.X R3, R12, UR5, RZ, P0, !PT ;  /* 0x000000050c037c10 */ /* 0x000fca00087fe4ff */
[----:B------:R0:W5:Y:S01]  /*25810*/  LDG.E R8, desc[UR60][R2.64] ;  /* 0x0000003c02087981 */ /* 0x000162000c1e1900 */
[----:B------:R-:W-:Y:S05]  /*25820*/  BRA `(.L_x_2444) ;  /* 0x0000000000107947 */ /* 0x000fea0003800000 */
.L_x_2443:
[----:B------:R-:W-:Y:S05]  /*25830*/  @!P3 BRA `(.L_x_2444) ;  /* 0x00000000000cb947 */ /* 0x000fea0003800000 */
[----:B------:R-:W2:Y:S04]  /*25840*/  LDG.E R8, desc[UR60][R6.64] ;  /* 0x0000003c06087981 */ /* 0x000ea8000c1e1900 */
[----:B------:R-:W2:Y:S02]  /*25850*/  LDG.E R6, desc[UR60][R6.64+0x4] ;  /* 0x0000043c06067981 */ /* 0x000ea4000c1e1900 */
[----:B--2---:R-:W-:-:S07]  /*25860*/  IMAD.IADD R8, R6, 0x1, -R8 ;  /* 0x0000000106087824 */ /* 0x004fce00078e0a08 */
.L_x_2444:
[----:B-----5:R-:W-:Y:S02]  /*25870*/  IMAD.IADD R8, R8, 0x1, -R0 ;  /* 0x0000000108087824 */ /* 0x020fe400078e0a00 */
[----:B------:R-:W2:Y:S04]  /*25880*/  @P1 LDG.E R0, desc[UR60][R4.64] ;  /* 0x0000003c04001981 */ /* 0x000ea8000c1e1900 */
[----:B0-----:R-:W2:Y:S01]  /*25890*/  @P1 LDG.E R4, desc[UR60][R4.64+0x4] ;  /* 0x0000043c04041981 */ /* 0x001ea2000c1e1900 */
[----:B------:R-:W-:Y:S01]  /*258a0*/  LEA R2, R17, 0xef, 0x7 ;  /* 0x000000ef11027811 */ /* 0x000fe200078e38ff */
[----:B------:R-:W-:Y:S01]  /*258b0*/  BSSY B0, `(.L_x_2445) ;  /* 0x00000f8000007945 */ /* 0x000fe20003800000 */
[----:B------:R-:W-:Y:S02]  /*258c0*/  PLOP3.LUT P2, PT, PT, PT, PT, 0x80, 0x0 ;  /* 0x000000000000781c */ /* 0x000fe40003f4f070 */
[----:B--2---:R-:W-:-:S05]  /*258d0*/  @P1 IADD3 R9, -R0, R4, RZ ;  /* 0x0000000400091210 */ /* 0x004fca0007ffe1ff */
[----:B------:R-:W-:-:S04]  /*258e0*/  IMAD.IADD R4, R8, 0x1, R9 ;  /* 0x0000000108047824 */ /* 0x000fc800078e0209 */
[C---:B------:R-:W-:Y:S01]  /*258f0*/  VIADD R5, R4.reuse, 0x6f ;  /* 0x0000006f04057836 */ /* 0x040fe20000000000 */
[----:B------:R-:W-:Y:S01]  /*25900*/  IADD3 R3, R4, R2, -R10 ;  /* 0x0000000204037210 */ /* 0x000fe20007ffe80a */
[----:B------:R-:W-:Y:S01]  /*25910*/  IMAD.MOV.U32 R2, RZ, RZ, RZ ;  /* 0x000000ffff027224 */ /* 0x000fe200078e00ff */
[----:B------:R-:W-:-:S03]  /*25920*/  MOV R4, RZ ;  /* 0x000000ff00047202 */ /* 0x000fc60000000f00 */
[----:B------:R-:W-:-:S04]  /*25930*/  IMAD.HI R2, R3, -0x6db6db6d, R2 ;  /* 0x9249249303027827 */ /* 0x000fc800078e0202 */
[----:B------:R-:W-:Y:S01]  /*25940*/  IMAD.HI R4, R5, -0x6db6db6d, R4 ;  /* 0x9249249305047827 */ /* 0x000fe200078e0204 */
[----:B------:R-:W-:-:S04]  /*25950*/  SHF.R.U32.HI R3, RZ, 0x1f, R2 ;  /* 0x0000001fff037819 */ /* 0x000fc80000011602 */
[----:B------:R-:W-:Y:S02]  /*25960*/  SHF.R.U32.HI R0, RZ, 0x1f, R4 ;  /* 0x0000001fff007819 */ /* 0x000fe40000011604 */
[----:B------:R-:W-:Y:S02]  /*25970*/  LEA.HI.SX32 R3, R2, R3, 0x1a ;  /* 0x0000000302037211 */ /* 0x000fe400078fd2ff */
[----:B------:R-:W-:-:S04]  /*25980*/  LEA.HI.SX32 R0, R4, R0, 0x1a ;  /* 0x0000000004007211 */ /* 0x000fc800078fd2ff */
[----:B------:R-:W-:-:S05]  /*25990*/  VIMNMX R6, R0, R3, PT ;  /* 0x0000000300067248 */ /* 0x000fca0003fe0100 */
[--C-:B------:R-:W-:Y:S01]  /*259a0*/  IMAD R0, R6, 0x70, -R8.reuse ;  /* 0x0000007006007824 */ /* 0x100fe200078e0a08 */
[----:B------:R0:W-:Y:S01]  /*259b0*/  STL [R1+0x20], R6 ;  /* 0x0000200601007387 */ /* 0x0001e20000100800 */
[----:B------:R-:W-:-:S03]  /*259c0*/  IMAD.MOV R8, RZ, RZ, -R8 ;  /* 0x000000ffff087224 */ /* 0x000fc600078e0a08 */
[----:B------:R-:W-:Y:S02]  /*259d0*/  VIMNMX R0, R0, R9, PT ;  /* 0x0000000900007248 */ /* 0x000fe40003fe0100 */
[----:B------:R-:W-:-:S04]  /*259e0*/  VIMNMX R8, RZ, R8, !PT ;  /* 0x00000008ff087248 */ /* 0x000fc80007fe0100 */
[----:B------:R-:W-:Y:S02]  /*259f0*/  ISETP.GT.AND P0, PT, R0, R8, PT ;  /* 0x000000080000720c */ /* 0x000fe40003f04270 */
[----:B------:R-:W-:-:S05]  /*25a00*/  SHF.R.U32.HI R4, RZ, 0x4, R8 ;  /* 0x00000004ff047819 */ /* 0x000fca0000011608 */
[----:B------:R-:W-:-:S06]  /*25a10*/  IMAD.WIDE.U32 R4, R4, 0x24924925, RZ ;  /* 0x2492492504047825 */ /* 0x000fcc00078e00ff */
[----:B------:R-:W-:Y:S01]  /*25a20*/  @P0 IADD3 R3, R0, 0x6f, RZ ;  /* 0x0000006f00030810 */ /* 0x000fe20007ffe0ff */
[----:B------:R-:W-:Y:S02]  /*25a30*/  @P0 IMAD.MOV.U32 R2, RZ, RZ, RZ ;  /* 0x000000ffff020224 */ /* 0x000fe400078e00ff */
[----:B------:R-:W-:Y:S02]  /*25a40*/  IMAD.MOV.U32 R0, RZ, RZ, R5 ;  /* 0x000000ffff007224 */ /* 0x000fe400078e0005 */
[----:B------:R-:W-:-:S03]  /*25a50*/  @P0 IMAD.HI R3, R3, -0x6db6db6d, R2 ;  /* 0x9249249303030827 */ /* 0x000fc600078e0202 */
[----:B------:R-:W-:Y:S02]  /*25a60*/  MOV R2, R0 ;  /* 0x0000000000027202 */ /* 0x000fe40000000f00 */
[----:B------:R-:W-:-:S04]  /*25a70*/  @P0 SHF.R.U32.HI R4, RZ, 0x1f, R3 ;  /* 0x0000001fff040819 */ /* 0x000fc80000011603 */
[----:B------:R-:W-:-:S04]  /*25a80*/  @P0 LEA.HI.SX32 R2, R3, R4, 0x1a ;  /* 0x0000000403020211 */ /* 0x000fc800078fd2ff */
[----:B------:R-:W-:-:S13]  /*25a90*/  ISETP.GT.AND P0, PT, R2, R0, PT ;  /* 0x000000000200720c */ /* 0x000fda0003f04270 */
[----:B0-----:R-:W-:Y:S05]  /*25aa0*/  @!P0 BRA `(.L_x_2446) ;  /* 0x0000000c00608947 */ /* 0x001fea0003800000 */
[----:B------:R-:W0:Y:S01]  /*25ab0*/  LDC R3, c[0x0][0x428] ;  /* 0x00010a00ff037b82 */ /* 0x000e220000000800 */
[----:B------:R-:W-:Y:S01]  /*25ac0*/  UMOV UR4, 0xffffffff ;  /* 0xffffffff00047882 */ /* 0x000fe20000000000 */
[----:B0-----:R-:W-:Y:S01]  /*25ad0*/  ISETP.NE.AND P0, PT, R3, 0x1, PT ;  /* 0x000000010300780c */ /* 0x001fe20003f05270 */
[----:B------:R-:W-:-:S12]  /*25ae0*/  IMAD.MOV.U32 R3, RZ, RZ, R18 ;  /* 0x000000ffff037224 */ /* 0x000fd800078e0012 */
[----:B------:R-:W0:Y:S08]  /*25af0*/  @P0 LDC R4, c[0x0][0x42c] ;  /* 0x00010b00ff040b82 */ /* 0x000e300000000800 */
[----:B------:R-:W1:Y:S01]  /*25b00*/  @P0 LDC R5, c[0x0][0x430] ;  /* 0x00010c00ff050b82 */ /* 0x000e620000000800 */
[----:B0-----:R-:W-:-:S05]  /*25b10*/  @P0 IMAD.HI.U32 R4, R18, R4, RZ ;  /* 0x0000000412040227 */ /* 0x001fca00078e00ff */
[----:B-1----:R-:W-:Y:S02]  /*25b20*/  @P0 SHF.R.U32.HI R3, RZ, R5, R4 ;  /* 0x00000005ff030219 */ /* 0x002fe40000011604 */
[----:B------:R-:W-:Y:S01]  /*25b30*/  SEL R4, R11, RZ, !P1 ;  /* 0x000000ff0b047207 */ /* 0x000fe20004800000 */
[----:B------:R-:W-:Y:S06]  /*25b40*/  BRA.DIV UR4, `(.L_x_2447) ;  /* 0x0000005e04007947 */ /* 0x000fec000b800000 */
.L_x_2594:
[----:B------:R-:W-:-:S03]  /*25b50*/  UMOV UR4, 0xffffffff ;  /* 0xffffffff00047882 */ /* 0x000fc60000000000 */
[----:B------:R-:W-:Y:S05]  /*25b60*/  BRA.DIV UR4, `(.L_x_2448) ;  /* 0x0000005e042c7947 */ /* 0x000fea000b800000 */
[----:B------:R-:W-:-:S13]  /*25b70*/  ELECT P6, URZ, PT ;  /* 0x00000000003f782f */ /* 0x000fda00038c0000 */
.L_x_2597:
[----:B------:R-:W2:Y:S01]  /*25b80*/  LDL R5, [R1+0x2c] ;  /* 0x00002c0001057983 */ /* 0x000ea20000100800 */
[----:B------:R-:W-:Y:S01]  /*25b90*/  BSSY B1, `(.L_x_2449) ;  /* 0x000000b000017945 */ /* 0x000fe20003800000 */
[----:B------:R-:W0:Y:S01]  /*25ba0*/  S2R R9, SR_CgaCtaId ;  /* 0x0000000000097919 */ /* 0x000e220000008800 */
[----:B--2---:R-:W-:-:S05]  /*25bb0*/  VIADD R5, R5, 0x1 ;  /* 0x0000000105057836 */ /* 0x004fca0000000000 */
[----:B------:R-:W-:-:S04]  /*25bc0*/  LEA.HI R6, R5, R5, RZ, 0x1 ;  /* 0x0000000505067211 */ /* 0x000fc800078f08ff */
[----:B------:R-:W-:-:S04]  /*25bd0*/  LOP3.LUT R6, R6, 0xfffffffe, RZ, 0xc0, !PT ;  /* 0xfffffffe06067812 */ /* 0x000fc800078ec0ff */
[----:B------:R-:W-:Y:S02]  /*25be0*/  IADD3 R5, R5, -R6, RZ ;  /* 0x8000000605057210 */ /* 0x000fe40007ffe0ff */
[----:B------:R-:W-:Y:S02]  /*25bf0*/  MOV R6, 0x400 ;  /* 0x0000040000067802 */ /* 0x000fe40000000f00 */
[----:B------:R-:W-:Y:S02]  /*25c00*/  SHF.L.U32 R5, R5, 0x1f, RZ ;  /* 0x0000001f05057819 */ /* 0x000fe400000006ff */
[----:B0-----:R-:W-:-:S04]  /*25c10*/  LEA R9, R9, R6, 0x18 ;  /* 0x0000000609097211 */ /* 0x001fc800078ec0ff */
[----:B------:R-:W0:Y:S02]  /*25c20*/  SYNCS.PHASECHK.TRANS64.TRYWAIT P0, [R9+URZ+0x36820], R5 ;  /* 0x03682005090075a7 */ /* 0x000e24000800017f */
[----:B0-----:R-:W-:Y:S05]  /*25c30*/  @!P0 BRA `(.L_x_2450) ;  /* 0x0000005c00188947 */ /* 0x001fea0003800000 */
.L_x_2598:
[----:B------:R-:W-:Y:S05]  /*25c40*/  BSYNC B1 ;  /* 0x0000000000017941 */ /* 0x000fea0003800000 */
.L_x_2449:
[----:B------:R-:W-:Y:S04]  /*25c50*/  BSSY B1, `(.L_x_2451) ;  /* 0x0000050000017945 */ /* 0x000fe80003800000 */
[----:B------:R-:W-:Y:S05]  /*25c60*/  @!P6 BRA `(.L_x_2452) ;  /* 0x000000040038e947 */ /* 0x000fea0003800000 */
[----:B------:R-:W0:Y:S04]  /*25c70*/  LDL R7, [R1+0xc] ;  /* 0x00000c0001077983 */ /* 0x000e280000100800 */
[----:B------:R-:W2:Y:S01]  /*25c80*/  LDL R6, [R1+0x10] ;  /* 0x0000100001067983 */ /* 0x000ea20000100800 */
[----:B0-----:R-:W-:Y:S01]  /*25c90*/  IMAD R5, R7, 0x8, R9 ;  /* 0x0000000807057824 */ /* 0x001fe200078e0209 */
[----:B--2---:R-:W-:-:S04]  /*25ca0*/  SHF.L.U32 R8, R6, 0x1f, RZ ;  /* 0x0000001f06087819 */ /* 0x004fc800000006ff */
[----:B------:R-:W0:Y:S02]  /*25cb0*/  SYNCS.PHASECHK.TRANS64.TRYWAIT P0, [R5+URZ+0x368a0], R8 ;  /* 0x0368a008050075a7 */ /* 0x000e24000800017f */
[----:B0-----:R-:W-:Y:S05]  /*25cc0*/  @!P0 BRA `(.L_x_2453) ;  /* 0x0000005c00088947 */ /* 0x001fea0003800000 */
.L_x_2599:
        /* <DEDUP_REMOVED lines=11> */
.L_x_2454:
[----:B-1----:R-:W2:Y:S01]  /*25d80*/  LDL R6, [R1+0xc] ;  /* 0x00000c0001067983 */ /* 0x002ea20000100800 */
[----:B------:R-:W-:Y:S01]  /*25d90*/  R2UR UR9, R5 ;  /* 0x00000000050972ca */ /* 0x000fe200000e0000 */
[----:B------:R-:W-:Y:S01]  /*25da0*/  IMAD R7, R2, 0x70, R20 ;  /* 0x0000007002077824 */ /* 0x000fe200078e0214 */
[----:B------:R-:W-:Y:S01]  /*25db0*/  UIADD3 UR4, UP0, UR36, 0x570, URZ ;  /* 0x0000057024047890 */ /* 0x000fe2000ff1e03f */
[----:B------:R-:W-:Y:S01]  /*25dc0*/  R2UR UR12, R3 ;  /* 0x00000000030c72ca */ /* 0x000fe200000e0000 */
[----:B------:R-:W-:Y:S01]  /*25dd0*/  UMOV UR10, URZ ;  /* 0x0000003f000a7c82 */ /* 0x000fe20008000000 */
[----:B------:R-:W-:Y:S01]  /*25de0*/  R2UR UR13, R4 ;  /* 0x00000000040d72ca */ /* 0x000fe200000e0000 */
[----:B------:R-:W-:Y:S01]  /*25df0*/  UIADD3.X UR5, URZ, UR37, URZ, UP0, !UPT ;  /* 0x000000253f057290 */ /* 0x000fe200087fe43f */
[----:B------:R-:W-:Y:S01]  /*25e00*/  IADD3 R7, R7, -0x70, RZ ;  /* 0xffffff9007077810 */ /* 0x000fe20007ffe0ff */
[----:B------:R-:W-:Y:S01]  /*25e10*/  UMOV UR6, 0x0 ;  /* 0x0000000000067882 */ /* 0x000fe20000000000 */
[----:B------:R-:W-:Y:S01]  /*25e20*/  UMOV UR7, 0x12f00000 ;  /* 0x12f0000000077882 */ /* 0x000fe20000000000 */
[----:B------:R-:W-:Y:S01]  /*25e30*/  UMOV UR16, 0x40 ;  /* 0x0000004000107882 */ /* 0x000fe20000000000 */
[----:B------:R-:W-:-:S02]  /*25e40*/  R2UR UR11, R7 ;  /* 0x00000000070b72ca */ /* 0x000fc400000e0000 */
        /* <DEDUP_REMOVED lines=16> */
.L_x_2600:
        /* <DEDUP_REMOVED lines=8> */
.L_x_2456:
        /* <DEDUP_REMOVED lines=24> */
.L_x_2452:
[----:B------:R-:W-:Y:S05]  /*26150*/  BSYNC B1 ;  /* 0x0000000000017941 */ /* 0x000fea0003800000 */
.L_x_2451:
[----:B01----:R-:W2:Y:S04]  /*26160*/  LDL.LU R5, [R1+0xc] ;  /* 0x00000c0001057983 */ /* 0x003ea80000300800 */
[----:B------:R-:W3:Y:S01]  /*26170*/  LDL.LU R7, [R1+0x10] ;  /* 0x0000100001077983 */ /* 0x000ee20000300800 */
[----:B------:R-:W-:Y:S01]  /*26180*/  PLOP3.LUT P2, PT, PT, PT, PT, 0x8, 0x0 ;  /* 0x000000000000781c */ /* 0x000fe20003f4e170 */
[----:B--2---:R-:W-:-:S05]  /*26190*/  VIADD R5, R5, 0x1 ;  /* 0x0000000105057836 */ /* 0x004fca0000000000 */
[----:B------:R-:W-:-:S04]  /*261a0*/  ISETP.NE.AND P0, PT, R5, 0x2, PT ;  /* 0x000000020500780c */ /* 0x000fc80003f05270 */
[----:B------:R-:W-:Y:S02]  /*261b0*/  SEL R6, RZ, 0x1, P0 ;  /* 0x00000001ff067807 */ /* 0x000fe40000000000 */
[----:B------:R-:W-:Y:S02]  /*261c0*/  SEL R8, R5, RZ, P0 ;  /* 0x000000ff05087207 */ /* 0x000fe40000000000 */
[----:B---3--:R-:W-:Y:S02]  /*261d0*/  LOP3.LUT R7, R7, R6, RZ, 0x3c, !PT ;  /* 0x0000000607077212 */ /* 0x008fe400078e3cff */
[----:B------:R-:W-:Y:S01]  /*261e0*/  IADD3 R5, R2, -0x2, RZ ;  /* 0xfffffffe02057810 */ /* 0x000fe20007ffe0ff */
[----:B------:R0:W-:Y:S03]  /*261f0*/  STL [R1+0xc], R8 ;  /* 0x00000c0801007387 */ /* 0x0001e60000100800 */
[----:B------:R-:W-:Y:S01]  /*26200*/  ISETP.GE.AND P0, PT, R5, R0, PT ;  /* 0x000000000500720c */ /* 0x000fe20003f06270 */
[----:B------:R0:W-:-:S12]  /*26210*/  STL [R1+0x10], R7 ;  /* 0x0000100701007387 */ /* 0x0001d80000100800 */
[----:B0-----:R-:W-:Y:S05]  /*26220*/  @!P0 BRA `(.L_x_2446) ;  /* 0x0000000400808947 */ /* 0x001fea0003800000 */
[C---:B------:R-:W-:Y:S02]  /*26230*/  IMAD R5, R2.reuse, 0x70, R20 ;  /* 0x0000007002057824 */ /* 0x040fe400078e0214 */
[----:B------:R-:W-:Y:S02]  /*26240*/  VIADD R2, R2, 0xffffffff ;  /* 0xffffffff02027836 */ /* 0x000fe40000000000 */
[----:B------:R-:W-:-:S07]  /*26250*/  VIADD R5, R5, 0xffffff20 ;  /* 0xffffff2005057836 */ /* 0x000fce0000000000 */
.L_x_2463:
[----:B------:R-:W-:Y:S05]  /*26260*/  YIELD ;  /* 0x0000000000007946 */ /* 0x000fea0003800000 */
[----:B------:R-:W-:Y:S04]  /*26270*/  BSSY B1, `(.L_x_2457) ;  /* 0x000004e000017945 */ /* 0x000fe80003800000 */
[----:B0-----:R-:W-:Y:S05]  /*26280*/  @!P6 BRA `(.L_x_2458) ;  /* 0x000000040030e947 */ /* 0x001fea0003800000 */
[----:B------:R-:W2:Y:S04]  /*26290*/  LDL R6, [R1+0xc] ;  /* 0x00000c0001067983 */ /* 0x000ea80000100800 */
[----:B------:R-:W3:Y:S01]  /*262a0*/  LDL R7, [R1+0x10] ;  /* 0x0000100001077983 */ /* 0x000ee20000100800 */
[----:B--2---:R-:W-:Y:S02]  /*262b0*/  LEA R6, R6, R9, 0x3 ;  /* 0x0000000906067211 */ /* 0x004fe400078e18ff */
[----:B---3--:R-:W-:-:S04]  /*262c0*/  SHF.L.U32 R7, R7, 0x1f, RZ ;  /* 0x0000001f07077819 */ /* 0x008fc800000006ff */
[----:B------:R-:W0:Y:S02]  /*262d0*/  SYNCS.PHASECHK.TRANS64.TRYWAIT P0, [R6+URZ+0x368a0], R7 ;  /* 0x0368a007060075a7 */ /* 0x000e24000800017f */
[----:B0-----:R-:W-:Y:S05]  /*262e0*/  @!P0 BRA `(.L_x_2459) ;  /* 0x0000005400a88947 */ /* 0x001fea0003800000 */
.L_x_2601:
        /* <DEDUP_REMOVED lines=11> */
.L_x_2460:
        /* <DEDUP_REMOVED lines=27> */
.L_x_2602:
        /* <DEDUP_REMOVED lines=8> */
.L_x_2462:
        /* <DEDUP_REMOVED lines=24> */
.L_x_2458:
[----:B------:R-:W-:Y:S05]  /*26750*/  BSYNC B1 ;  /* 0x0000000000017941 */ /* 0x000fea0003800000 */
.L_x_2457:
[----:B01----:R-:W2:Y:S04]  /*26760*/  LDL.LU R6, [R1+0xc] ;  /* 0x00000c0001067983 */ /* 0x003ea80000300800 */
[----:B------:R-:W3:Y:S01]  /*26770*/  LDL.LU R7, [R1+0x10] ;  /* 0x0000100001077983 */ /* 0x000ee20000300800 */
[----:B------:R-:W-:Y:S02]  /*26780*/  VIADD R2, R2, 0xffffffff ;  /* 0xffffffff02027836 */ /* 0x000fe40000000000 */
[----:B------:R-:W-:Y:S01]  /*26790*/  VIADD R5, R5, 0xffffff90 ;  /* 0xffffff9005057836 */ /* 0x000fe20000000000 */
[----:B--2---:R-:W-:-:S04]  /*267a0*/  IADD3 R6, R6, 0x1, RZ ;  /* 0x0000000106067810 */ /* 0x004fc80007ffe0ff */
        /* <DEDUP_REMOVED lines=8> */
.L_x_2446:
[----:B------:R-:W-:Y:S05]  /*26830*/  BSYNC B0 ;  /* 0x0000000000007941 */ /* 0x000fea0003800000 */
.L_x_2445:
[----:B------:R-:W2:Y:S01]  /*26840*/  LDL R6, [R1+0x20] ;  /* 0x0000200001067983 */ /* 0x000ea20000100800 */
[----:B------:R-:W-:Y:S05]  /*26850*/  @!P2 WARPSYNC.ALL ;  /* 0x000000000000a948 */ /* 0x000fea0003800000 */
[----:B------:R-:W-:Y:S01]  /*26860*/  BSSY B6, `(.L_x_2464) ;  /* 0x0000313000067945 */ /* 0x000fe20003800000 */
[----:B------:R-:W-:Y:S01]  /*26870*/  @!P2 BAR.SYNC.DEFER_BLOCKING 0xc, 0x120 ;  /* 0x030480000000ab1d */ /* 0x000fe20000010000 */
[----:B--2---:R-:W-:-:S13]  /*26880*/  ISETP.GT.AND P0, PT, R6, RZ, PT ;  /* 0x000000ff0600720c */ /* 0x004fda0003f04270 */
[----:B------:R-:W-:Y:S05]  /*26890*/  @P0 BRA `(.L_x_2465) ;  /* 0x0000000000440947 */ /* 0x000fea0003800000 */
[----:B------:R-:W1:Y:S02]  /*268a0*/  S2R R6, SR_TID.X ;  /* 0x0000000000067919 */ /* 0x000e640000002100 */
[----:B-1----:R-:W-:-:S04]  /*268b0*/  LOP3.LUT R6, R6, 0x1f, RZ, 0xc0, !PT ;  /* 0x0000001f06067812 */ /* 0x002fc800078ec0ff */
[----:B------:R-:W-:-:S13]  /*268c0*/  ISETP.NE.AND P1, PT, R6, RZ, PT ;  /* 0x000000ff0600720c */ /* 0x000fda0003f25270 */
[----:B------:R-:W-:Y:S05]  /*268d0*/  @P1 BRA `(.L_x_2466) ;  /* 0x00000030002c1947 */ /* 0x000fea0003800000 */
[----:B0-----:R-:W0:Y:S01]  /*268e0*/  S2R R7, SR_LANEID ;  /* 0x0000000000077919 */ /* 0x001e220000000000 */
[----:B------:R-:W-:Y:S01]  /*268f0*/  VOTEU.ANY UR4, UPT, PT ;  /* 0x0000000000047886 */ /* 0x000fe200038e0100 */
[----:B------:R-:W1:Y:S01]  /*26900*/  LDC.64 R2, c[0x0][0xc38] ;  /* 0x00030e00ff027b82 */ /* 0x000e620000000a00 */
[----:B------:R-:W0:Y:S08]  /*26910*/  FLO.U32 R0, UR4 ;  /* 0x0000000400007d00 */ /* 0x000e3000080e0000 */
[----:B------:R-:W1:Y:S01]  /*26920*/  POPC R5, UR4 ;  /* 0x0000000400057d09 */ /* 0x000e620008000000 */
[----:B0-----:R-:W-:-:S13]  /*26930*/  ISETP.EQ.U32.AND P0, PT, R0, R7, PT ;  /* 0x000000070000720c */ /* 0x001fda0003f02070 */
[----:B-1----:R-:W2:Y:S01]  /*26940*/  @P0 ATOMG.E.ADD.STRONG.GPU PT, R3, desc[UR60][R2.64], R5 ;  /* 0x00000005020309a8 */ /* 0x002ea200081ee1fc */
[----:B------:R-:W0:Y:S02]  /*26950*/  S2R R4, SR_LTMASK ;  /* 0x0000000000047919 */ /* 0x000e240000003900 */
[----:B0-----:R-:W-:-:S04]  /*26960*/  LOP3.LUT R4, R4, UR4, RZ, 0xc0, !PT ;  /* 0x0000000404047c12 */ /* 0x001fc8000f8ec0ff */
[----:B------:R-:W0:Y:S01]  /*26970*/  POPC R7, R4 ;  /* 0x0000000400077309 */ /* 0x000e220000000000 */
[----:B--2---:R-:W0:Y:S02]  /*26980*/  SHFL.IDX PT, R0, R3, R0, 0x1f ;  /* 0x00001f0003007589 */ /* 0x004e2400000e0000 */
[----:B0-----:R-:W-:Y:S01]  /*26990*/  IADD3 R16, R0, UR38, R7 ;  /* 0x0000002600107c10 */ /* 0x001fe2000fffe007 */
[----:B------:R-:W-:Y:S06]  /*269a0*/  BRA `(.L_x_2466) ;  /* 0x0000002c00f87947 */ /* 0x000fec0003800000 */
.L_x_2465:
        /* <DEDUP_REMOVED lines=11> */
[----:B------:R-:W-:Y:S01]  /*26a60*/  IMAD.U32 R4, RZ, RZ, UR6 ;  /* 0x00000006ff047e24 */ /* 0x000fe2000f8e00ff */
[----:B------:R-:W-:Y:S01]  /*26a70*/  MOV R6, UR8 ;  /* 0x0000000800067c02 */ /* 0x000fe20008000f00 */
[----:B------:R-:W1:Y:S01]  /*26a80*/  LDC.64 R2, c[0x4][R2] ;  /* 0x0100000002027b82 */ /* 0x000e620000000a00 */
[----:B------:R-:W-:Y:S01]  /*26a90*/  IMAD.U32 R5, RZ, RZ, UR7 ;  /* 0x00000007ff057e24 */ /* 0x000fe2000f8e00ff */
[----:B------:R-:W-:Y:S01]  /*26aa0*/  MOV R11, UR5 ;  /* 0x00000005000b7c02 */ /* 0x000fe20008000f00 */
[----:B0-----:R-:W-:Y:S01]  /*26ab0*/  IMAD.U32 R7, RZ, RZ, UR9 ;  /* 0x00000009ff077e24 */ /* 0x001fe2000f8e00ff */
[----:B------:R-:W-:Y:S01]  /*26ac0*/  MOV R13, RZ ;  /* 0x000000ff000d7202 */ /* 0x000fe20000000f00 */
[----:B------:R-:W-:-:S02]  /*26ad0*/  IMAD.U32 R10, RZ, RZ, UR4 ;  /* 0x00000004ff0a7e24 */ /* 0x000fc4000f8e00ff */
[----:B------:R-:W-:Y:S02]  /*26ae0*/  IMAD.MOV.U32 R8, RZ, RZ, 0x70 ;  /* 0x00000070ff087424 */ /* 0x000fe400078e00ff */
[----:B------:R-:W-:-:S07]  /*26af0*/  IMAD.MOV.U32 R12, RZ, RZ, 0x1 ;  /* 0x00000001ff0c7424 */ /* 0x000fce00078e00ff */
[----:B------:R-:W-:-:S07]  /*26b00*/  LEPC R20, `(.L_x_2467) ;  /* 0x000000001014794e */ /* 0x000fce0000000000 */
[----:B-1----:R-:W-:Y:S05]  /*26b10*/  CALL.ABS.NOINC R2 ;  /* 0x0000000002007343 */ /* 0x002fea0003c00000 */
.L_x_2467:
        /* <DEDUP_REMOVED lines=13> */
[----:B0-----:R-:W-:Y:S01]  /*26bf0*/  IMAD.U32 R7, RZ, RZ, UR9 ;  /* 0x00000009ff077e24 */ /* 0x001fe2000f8e00ff */
[----:B------:R-:W-:Y:S01]  /*26c00*/  MOV R12, 0x1 ;  /* 0x00000001000c7802 */ /* 0x000fe20000000f00 */
[----:B------:R-:W-:-:S02]  /*26c10*/  IMAD.U32 R11, RZ, RZ, UR5 ;  /* 0x00000005ff0b7e24 */ /* 0x000fc4000f8e00ff */
[----:B------:R-:W-:Y:S02]  /*26c20*/  IMAD.MOV.U32 R8, RZ, RZ, 0x70 ;  /* 0x00000070ff087424 */ /* 0x000fe400078e00ff */
[----:B-1----:R-:W-:-:S07]  /*26c30*/  IMAD.MOV.U32 R13, RZ, RZ, RZ ;  /* 0x000000ffff0d7224 */ /* 0x002fce00078e00ff */
[----:B------:R-:W-:-:S07]  /*26c40*/  LEPC R20, `(.L_x_2469) ;  /* 0x000000001014794e */ /* 0x000fce0000000000 */
[----:B--2---:R-:W-:Y:S05]  /*26c50*/  CALL.ABS.NOINC R2 ;  /* 0x0000000002007343 */ /* 0x004fea0003c00000 */
.L_x_2469:
        /* <DEDUP_REMOVED lines=10> */
[----:B------:R-:W-:Y:S01]  /*26d00*/  MOV R12, 0x1 ;  /* 0x00000001000c7802 */ /* 0x000fe20000000f00 */
[----:B------:R-:W-:-:S02]  /*26d10*/  IMAD.U32 R11, RZ, RZ, UR9 ;  /* 0x00000009ff0b7e24 */ /* 0x000fc4000f8e00ff */
[----:B------:R-:W-:Y:S02]  /*26d20*/  IMAD.MOV.U32 R8, RZ, RZ, 0x70 ;  /* 0x00000070ff087424 */ /* 0x000fe400078e00ff */
[----:B------:R-:W-:-:S07]  /*26d30*/  IMAD.MOV.U32 R13, RZ, RZ, RZ ;  /* 0x000000ffff0d7224 */ /* 0x000fce00078e00ff */
[----:B------:R-:W-:-:S07]  /*26d40*/  LEPC R20, `(.L_x_2468) ;  /* 0x000000001014794e */ /* 0x000fce0000000000 */
[----:B0-----:R-:W-:Y:S05]  /*26d50*/  CALL.ABS.NOINC R2 ;  /* 0x0000000002007343 */ /* 0x001fea0003c00000 */
.L_x_2468:
[----:B------:R-:W2:Y:S01]  /*26d60*/  LDL.LU R2, [R1+0x24] ;  /* 0x0000240001027983 */ /* 0x000ea20000300800 */
[----:B------:R-:W-:-:S03]  /*26d70*/  ULDC.64 UR4, c[0x0][0x9f8] ;  /* 0x00027e0000047ab9 */ /* 0x000fc60000000a00 */
[----:B------:R-:W3:Y:S04]  /*26d80*/  LDL.LU R0, [R1+0x28] ;  /* 0x0000280001007983 */ /* 0x000ee80000300800 */
[----:B------:R-:W4:Y:S04]  /*26d90*/  LDL.LU R4, [R1+0x30] ;  /* 0x0000300001047983 */ /* 0x000f280000300800 */
[----:B------:R-:W4:Y:S01]  /*26da0*/  LDL.LU R6, [R1+0x1c] ;  /* 0x00001c0001067983 */ /* 0x000f220000300800 */
[----:B------:R-:W-:-:S04]  /*26db0*/  ISETP.NE.U32.AND P0, PT, RZ, UR4, PT ;  /* 0x00000004ff007c0c */ /* 0x000fc8000bf05070 */
[----:B------:R-:W-:Y:S01]  /*26dc0*/  ISETP.NE.AND.EX P0, PT, RZ, UR5, PT, P0 ;  /* 0x00000005ff007c0c */ /* 0x000fe2000bf05300 */
[----:B0-----:R-:W0:Y:S02]  /*26dd0*/  S2R R8, SR_TID.X ;  /* 0x0000000000087919 */ /* 0x001e240000002100 */
        /* <DEDUP_REMOVED lines=9> */
[----:B----4-:R-:W-:-:S06]  /*26e70*/  IMAD.MOV.U32 R0, RZ, RZ, R6 ;  /* 0x000000ffff007224 */ /* 0x010fcc00078e0006 */
[----:B------:R0:W5:Y:S01]  /*26e80*/  @P0 LDG.E R0, desc[UR60][R2.64] ;  /* 0x0000003c02000981 */ /* 0x000162000c1e1900 */
[----:B------:R-:W-:Y:S02]  /*26e90*/  PLOP3.LUT P1, PT, P6, PT, PT, 0x8, 0x0 ;  /* 0x000000000000781c */ /* 0x000fe4000372e170 */
[----:B0-----:R-:W-:Y:S02]  /*26ea0*/  LEA R2, R17, R4, 0x7 ;  /* 0x0000000411027211 */ /* 0x001fe400078e38ff */
[----:B------:R-:W0:Y:S02]  /*26eb0*/  LDC R4, c[0x0][0x428] ;  /* 0x00010a00ff047b82 */ /* 0x000e240000000800 */
[----:B0-----:R-:W-:-:S13]  /*26ec0*/  ISETP.NE.AND P0, PT, R4, 0x1, PT ;  /* 0x000000010400780c */ /* 0x001fda0003f05270 */
[----:B------:R-:W0:Y:S08]  /*26ed0*/  @P0 LDC R5, c[0x0][0x42c] ;  /* 0x00010b00ff050b82 */ /* 0x000e300000000800 */
[----:B------:R-:W1:Y:S01]  /*26ee0*/  @P0 LDC R4, c[0x0][0x430] ;  /* 0x00010c00ff040b82 */ /* 0x000e620000000800 */
[----:B0-----:R-:W-:-:S04]  /*26ef0*/  @P0 IMAD.HI.U32 R7, R18, R5, RZ ;  /* 0x0000000512070227 */ /* 0x001fc800078e00ff */
[----:B------:R-:W-:Y:S01]  /*26f00*/  IMAD.MOV.U32 R5, RZ, RZ, R18 ;  /* 0x000000ffff057224 */ /* 0x000fe200078e0012 */
[----:B-1----:R-:W-:Y:S02]  /*26f10*/  @P0 SHF.R.U32.HI R5, RZ, R4, R7 ;  /* 0x00000004ff050219 */ /* 0x002fe40000011607 */
[----:B------:R-:W-:-:S04]  /*26f20*/  ISETP.NE.U32.AND P0, PT, RZ, UR4, PT ;  /* 0x00000004ff007c0c */ /* 0x000fc8000bf05070 */
[----:B------:R-:W-:-:S04]  /*26f30*/  ISETP.NE.AND.EX P0, PT, RZ, UR5, PT, P0 ;  /* 0x00000005ff007c0c */ /* 0x000fc8000bf05300 */
[----:B------:R-:W-:-:S09]  /*26f40*/  SEL R3, R6, RZ, !P0 ;  /* 0x000000ff06037207 */ /* 0x000fd20004000000 */
.L_x_2470:
        /* <DEDUP_REMOVED lines=16> */
.L_x_2471:
        /* <DEDUP_REMOVED lines=15> */
.L_x_2472:
        /* <DEDUP_REMOVED lines=9> */
[----:B------:R-:W2:Y:S01]  /*271d0*/  LDL R4, [R1+0x20] ;  /* 0x0000200001047983 */ /* 0x000ea20000100800 */
[----:B------:R-:W0:Y:S01]  /*271e0*/  LDC.64 R8, c[0x0][0x3f8] ;  /* 0x0000fe00ff087b82 */ /* 0x000e220000000a00 */
[----:B------:R-:W-:Y:S02]  /*271f0*/  ULDC.64 UR4, c[0x0][0xa08] ;  /* 0x0002820000047ab9 */ /* 0x000fe40000000a00 */
[----:B0-----:R-:W-:Y:S01]  /*27200*/  LOP3.LUT P0, RZ, R8, UR4, RZ, 0xfc, !PT ;  /* 0x0000000408ff7c12 */ /* 0x001fe2000f80fcff */
[----:B------:R-:W-:-:S03]  /*27210*/  UMOV UR4, 0xffffffff ;  /* 0xffffffff00047882 */ /* 0x000fc60000000000 */
[----:B------:R-:W-:-:S04]  /*27220*/  LOP3.LUT P0, RZ, R9, UR5, RZ, 0xfc, P0 ;  /* 0x0000000509ff7c12 */ /* 0x000fc8000800fcff */
[----:B-----5:R-:W-:Y:S01]  /*27230*/  SEL R6, R0, RZ, !P0 ;  /* 0x000000ff00067207 */ /* 0x020fe20004000000 */
[----:B--2---:R-:W-:Y:S01]  /*27240*/  VIADD R4, R4, 0xffffffff ;  /* 0xffffffff04047836 */ /* 0x004fe20000000000 */
[----:B------:R-:W-:Y:S07]  /*27250*/  BRA.DIV UR4, `(.L_x_2473) ;  /* 0x0000004604f47947 */ /* 0x000fee000b800000 */
.L_x_2605:
[----:B------:R-:W-:Y:S01]  /*27260*/  UMOV UR4, 0xffffffff ;  /* 0xffffffff00047882 */ /* 0x000fe20000000000 */
[----:B------:R-:W-:Y:S02]  /*27270*/  SHF.R.S32.HI R17, RZ, 0x1f, R0 ;  /* 0x0000001fff117819 */ /* 0x000fe40000011400 */
[----:B------:R-:W-:Y:S05]  /*27280*/  BRA.DIV UR4, `(.L_x_2474) ;  /* 0x0000004a041c7947 */ /* 0x000fea000b800000 */
[----:B------:R-:W-:-:S13]  /*27290*/  ELECT P6, URZ, PT ;  /* 0x00000000003f782f */ /* 0x000fda00038c0000 */
.L_x_2608:
[----:B------:R-:W-:Y:S05]  /*272a0*/  @!P6 BRA `(.L_x_2475) ;  /* 0x000000040024e947 */ /* 0x000fea0003800000 */
[----:B------:R-:W-:-:S04]  /*272b0*/  ISETP.NE.U32.AND P0, PT, R8, RZ, PT ;  /* 0x000000ff0800720c */ /* 0x000fc80003f05070 */
[----:B------:R-:W-:-:S13]  /*272c0*/  ISETP.NE.AND.EX P0, PT, R9, RZ, PT, P0 ;  /* 0x000000ff0900720c */ /* 0x000fda0003f05300 */
[----:B------:R-:W-:Y:S05]  /*272d0*/  @!P0 BRA `(.L_x_2476) ;  /* 0x0000000000448947 */ /* 0x000fea0003800000 */
[----:B------:R-:W0:Y:S01]  /*272e0*/  LDC R11, c[0x0][0x41c] ;  /* 0x00010700ff0b7b82 */ /* 0x000e220000000800 */
[----:B------:R-:W-:Y:S01]  /*272f0*/  ULDC.64 UR4, c[0x0][0x408] ;  /* 0x0001020000047ab9 */ /* 0x000fe20000000a00 */
[----:B0-----:R-:W-:-:S13]  /*27300*/  ISETP.NE.AND P0, PT, R11, 0x1, PT ;  /* 0x000000010b00780c */ /* 0x001fda0003f05270 */
[----:B------:R-:W0:Y:S02]  /*27310*/  @P0 LDC.64 R6, c[0x0][0x420] ;  /* 0x00010800ff060b82 */ /* 0x000e240000000a00 */
[----:B0-----:R-:W-:Y:S01]  /*27320*/  @P0 IMAD.HI.U32 R10, R4, R6, RZ ;  /* 0x00000006040a0227 */ /* 0x001fe200078e00ff */
        /* <DEDUP_REMOVED lines=12> */
.L_x_2476:
        /* <DEDUP_REMOVED lines=9> */
.L_x_2609:
        /* <DEDUP_REMOVED lines=11> */
.L_x_2478:
        /* <DEDUP_REMOVED lines=33> */
.L_x_2475:
[----:B------:R-:W2:Y:S01]  /*27740*/  LDL.LU R12, [R1+0x2c] ;  /* 0x00002c00010c7983 */ /* 0x000ea20000300800 */
[----:B------:R-:W-:Y:S01]  /*27750*/  MOV R10, 0x400 ;  /* 0x00000400000a7802 */ /* 0x000fe20000000f00 */
[----:B------:R-:W-:Y:S05]  /*27760*/  WARPSYNC.ALL ;  /* 0x0000000000007948 */ /* 0x000fea0003800000 */
[----:B------:R-:W0:Y:S01]  /*27770*/  S2R R11, SR_CgaCtaId ;  /* 0x00000000000b7919 */ /* 0x000e220000008800 */
[----:B------:R-:W-:-:S13]  /*27780*/  ELECT P0, URZ, PT ;  /* 0x00000000003f782f */ /* 0x000fda0003800000 */
[C---:B------:R-:W-:Y:S01]  /*27790*/  @P0 R2UR UR13, R3.reuse ;  /* 0x00000000030d02ca */ /* 0x040fe200000e0000 */
        /* <DEDUP_REMOVED lines=41> */
.L_x_2610:
[----:B------:R-:W-:Y:S05]  /*27a30*/  BSYNC B0 ;  /* 0x0000000000007941 */ /* 0x000fea0003800000 */
.L_x_2479:
[----:B0-----:R-:W2:Y:S01]  /*27a40*/  LDL R3, [R1+0x20] ;  /* 0x0000200001037983 */ /* 0x001ea20000100800 */
[----:B------:R-:W-:Y:S01]  /*27a50*/  BSSY B0, `(.L_x_2481) ;  /* 0x00001a0000007945 */ /* 0x000fe20003800000 */
[----:B--2---:R-:W-:-:S13]  /*27a60*/  ISETP.GE.AND P0, PT, R3, 0x2, PT ;  /* 0x000000020300780c */ /* 0x004fda0003f06270 */
[----:B------:R-:W-:Y:S05]  /*27a70*/  @!P0 BRA `(.L_x_2482) ;  /* 0x0000001800748947 */ /* 0x000fea0003800000 */
[C---:B------:R-:W-:Y:S01]  /*27a80*/  LOP3.LUT R2, R3.reuse, 0x1, RZ, 0xc0, !PT ;  /* 0x0000000103027812 */ /* 0x040fe200078ec0ff */
[----:B------:R-:W-:Y:S01]  /*27a90*/  VIADD R10, R3, 0xfffffffe ;  /* 0xfffffffe030a7836 */ /* 0x000fe20000000000 */
[----:B------:R-:W-:Y:S02]  /*27aa0*/  BSSY B1, `(.L_x_2483) ;  /* 0x0000090000017945 */ /* 0x000fe40003800000 */
[----:B------:R-:W-:Y:S02]  /*27ab0*/  ISETP.NE.U32.AND P0, PT, R2, 0x1, PT ;  /* 0x000000010200780c */ /* 0x000fe40003f05070 */
[----:B------:R-:W-:-:S11]  /*27ac0*/  MOV R7, R10 ;  /* 0x0000000a00077202 */ /* 0x000fd60000000f00 */
        /* <DEDUP_REMOVED lines=11> */
[----:B------:R-:W-:Y:S01]  /*27b80*/  IMAD.MOV.U32 R2, RZ, RZ, R6 ;  /* 0x000000ffff027224 */ /* 0x000fe200078e0006 */
[----:B------:R-:W-:Y:S02]  /*27b90*/  MOV R3, R10 ;  /* 0x0000000a00037202 */ /* 0x000fe40000000f00 */
        /* <DEDUP_REMOVED lines=11> */
[C---:B------:R-:W-:Y:S02]  /*27c50*/  IMAD R7, R0.reuse, UR5, R7 ;  /* 0x0000000500077c24 */ /* 0x040fe4000f8e0207 */
[----:B------:R-:W-:Y:S01]  /*27c60*/  IMAD.WIDE.U32 R12, R0, UR4, R2 ;  /* 0x00000004000c7c25 */ /* 0x000fe2000f8e0002 */
[----:B------:R-:W-:-:S03]  /*27c70*/  IADD3 R3, -R2, RZ, RZ ;  /* 0x000000ff02037210 */ /* 0x000fc60007ffe1ff */
[----:B------:R-:W-:Y:S01]  /*27c80*/  IMAD.IADD R7, R7, 0x1, R13 ;  /* 0x0000000107077824 */ /* 0x000fe200078e020d */
[----:B------:R-:W-:Y:S01]  /*27c90*/  LEA R8, P0, R12, R8, 0x2 ;  /* 0x000000080c087211 */ /* 0x000fe200078010ff */
[----:B------:R-:W-:-:S03]  /*27ca0*/  IMAD R3, R15, R3, R10 ;  /* 0x000000030f037224 */ /* 0x000fc600078e020a */
[----:B------:R-:W-:-:S05]  /*27cb0*/  LEA.HI.X R9, R12, R9, R7, 0x2, P0 ;  /* 0x000000090c097211 */ /* 0x000fca00000f1407 */
[----:B------:R0:W5:Y:S04]  /*27cc0*/  LDG.E R2, desc[UR60][R8.64] ;  /* 0x0000003c08027981 */ /* 0x000168000c1e1900 */
.L_x_2487:
[----:B0-----:R-:W0:Y:S01]  /*27cd0*/  S2R R8, SR_CgaCtaId ;  /* 0x0000000000087919 */ /* 0x001e220000008800 */
[----:B------:R-:W-:-:S04]  /*27ce0*/  MOV R7, 0x400 ;  /* 0x0000040000077802 */ /* 0x000fc80000000f00 */
[----:B0-----:R-:W-:Y:S02]  /*27cf0*/  LEA R7, R8, R7, 0x18 ;  /* 0x0000000708077211 */ /* 0x001fe400078ec0ff */
[----:B------:R-:W-:-:S03]  /*27d00*/  SHF.L.U32 R8, R14, 0x1f, RZ ;  /* 0x0000001f0e087819 */ /* 0x000fc600000006ff */
[----:B------:R-:W-:-:S04]  /*27d10*/  IMAD R7, R11, 0x8, R7 ;  /* 0x000000080b077824 */ /* 0x000fc800078e0207 */
[----:B------:R-:W0:Y:S02]  /*27d20*/  SYNCS.PHASECHK.TRANS64.TRYWAIT P0, [R7+URZ+0x36840], R8 ;  /* 0x03684008070075a7 */ /* 0x000e24000800017f */
[----:B0-----:R-:W-:Y:S05]  /*27d30*/  @!P0 BRA `(.L_x_2488) ;  /* 0x0000003c00c48947 */ /* 0x001fea0003800000 */
.L_x_2611:
        /* <DEDUP_REMOVED lines=11> */
.L_x_2489:
        /* <DEDUP_REMOVED lines=37> */
.L_x_2612:
[----:B------:R-:W-:Y:S05]  /*28040*/  @P1 BRA `(.L_x_2491) ;  /* 0x0000000000301947 */ /* 0x000fea0003800000 */
[----:B------:R-:W2:Y:S01]  /*28050*/  LDL R9, [R1] ;  /* 0x0000000001097983 */ /* 0x000ea20000100800 */
[----:B------:R-:W-:Y:S01]  /*28060*/  MOV R12, 0x400 ;  /* 0x00000400000c7802 */ /* 0x000fe20000000f00 */
[----:B------:R-:W1:Y:S01]  /*28070*/  S2R R15, SR_TID.X ;  /* 0x00000000000f7919 */ /* 0x000e620000002100 */
[----:B------:R-:W3:Y:S01]  /*28080*/  S2R R13, SR_CgaCtaId ;  /* 0x00000000000d7919 */ /* 0x000ee20000008800 */
[----:B0-----:R-:W-:Y:S02]  /*28090*/  MOV R8, 0xa800 ;  /* 0x0000a80000087802 */ /* 0x001fe40000000f00 */
[----:B-1----:R-:W-:-:S04]  /*280a0*/  LOP3.LUT R15, R15, 0x1f, RZ, 0xc0, !PT ;  /* 0x0000001f0f0f7812 */ /* 0x002fc800078ec0ff */
[----:B------:R-:W-:Y:S02]  /*280b0*/  ISETP.NE.AND P0, PT, R15, RZ, PT ;  /* 0x000000ff0f00720c */ /* 0x000fe40003f05270 */
[----:B---3--:R-:W-:-:S05]  /*280c0*/  LEA R12, R13, R12, 0x18 ;  /* 0x0000000c0d0c7211 */ /* 0x008fca00078ec0ff */
[----:B--2---:R-:W-:-:S04]  /*280d0*/  IMAD R7, R9, 0x8, R12 ;  /* 0x0000000809077824 */ /* 0x004fc800078e020c */
[----:B------:R1:W-:Y:S02]  /*280e0*/  SYNCS.ARRIVE.TRANS64 RZ, [R7+URZ+0x36850], R8 ;  /* 0x0368500807ff79a7 */ /* 0x0003e4000800003f */
[----:B------:R-:W-:Y:S05]  /*280f0*/  @!P0 BRA `(.L_x_2491) ;  /* 0x0000000000048947 */ /* 0x000fea0003800000 */
[----:B------:R-:W-:Y:S01]  /*28100*/  BPT.TRAP 0x1 ;  /* 0x000000040000795c */ /* 0x000fe20000300000 */
.L_x_2491:
[----:B01----:R-:W2:Y:S01]  /*28110*/  LDL.LU R7, [R1] ;  /* 0x0000000001077983 */ /* 0x003ea20000300800 */
[----:B------:R-:W-:Y:S01]  /*28120*/  MOV R9, 0x400 ;  /* 0x0000040000097802 */ /* 0x000fe20000000f00 */
[----:B------:R-:W0:Y:S01]  /*28130*/  S2R R12, SR_CgaCtaId ;  /* 0x00000000000c7919 */ /* 0x000e220000008800 */
[----:B------:R-:W-:Y:S01]  /*28140*/  R2UR UR11, R4 ;  /* 0x00000000040b72ca */ /* 0x000fe200000e0000 */
[----:B------:R-:W-:Y:S01]  /*28150*/  UIADD3 UR4, UP0, UR36, 0x470, URZ ;  /* 0x0000047024047890 */ /* 0x000fe2000ff1e03f */
[----:B------:R-:W-:Y:S02]  /*28160*/  R2UR UR13, R6 ;  /* 0x00000000060d72ca */ /* 0x000fe400000e0000 */
[----:B------:R-:W-:Y:S02]  /*28170*/  R2UR UR12, R5 ;  /* 0x00000000050c72ca */ /* 0x000fe400000e0000 */
[----:B0-----:R-:W-:Y:S01]  /*28180*/  LEA R9, R12, R9, 0x18 ;  /* 0x000000090c097211 */ /* 0x001fe200078ec0ff */
[----:B--2---:R-:W-:-:S02]  /*28190*/  IMAD.MOV.U32 R8, RZ, RZ, R7 ;  /* 0x000000ffff087224 */ /* 0x004fc400078e0007 */
[----:B------:R-:W2:Y:S01]  /*281a0*/  LDL R7, [R1+0x4] ;  /* 0x0000040001077983 */ /* 0x000ea20000100800 */
[----:B------:R-:W-:Y:S01]  /*281b0*/  UMOV UR10, URZ ;  /* 0x0000003f000a7c82 */ /* 0x000fe20008000000 */
[--C-:B------:R-:W-:Y:S01]  /*281c0*/  IMAD R4, R8, 0x8, R9.reuse ;  /* 0x0000000808047824 */ /* 0x100fe200078e0209 */
[----:B------:R-:W-:Y:S01]  /*281d0*/  UMOV UR6, 0x0 ;  /* 0x0000000000067882 */ /* 0x000fe20000000000 */
[----:B------:R-:W-:Y:S01]  /*281e0*/  UMOV UR7, 0x14f00000 ;  /* 0x14f0000000077882 */ /* 0x000fe20000000000 */
[----:B------:R-:W-:Y:S01]  /*281f0*/  UMOV UR16, 0x40 ;  /* 0x0000004000107882 */ /* 0x000fe20000000000 */
[----:B------:R-:W-:Y:S02]  /*28200*/  MOV R6, R2 ;  /* 0x0000000200067202 */ /* 0x000fe40000000f00 */
[----:B------:R-:W-:Y:S01]  /*28210*/  R2UR UR9, R4 ;  /* 0x00000000040972ca */ /* 0x000fe200000e0000 */
[----:B------:R-:W-:-:S05]  /*28220*/  IMAD R4, R8, 0xa800, R9 ;  /* 0x0000a80008047824 */ /* 0x000fca00078e0209 */
[----:B------:R-:W-:Y:S01]  /*28230*/  R2UR UR15, R4 ;  /* 0x00000000040f72ca */ /* 0x000fe200000e0000 */
[----:B------:R-:W-:-:S06]  /*28240*/  IMAD.MOV.U32 R4, RZ, RZ, R3 ;  /* 0x000000ffff047224 */ /* 0x000fcc00078e0003 */
[----:B------:R-:W-:-:S06]  /*28250*/  UIADD3 UR9, UR9, 0x36850, URZ ;  /* 0x0003685009097890 */ /* 0x000fcc000fffe03f */
[----:B------:R-:W-:Y:S02]  /*28260*/  UIADD3 UR8, UR15, 0x400, URZ ;  /* 0x000004000f087890 */ /* 0x000fe4000fffe03f */
[----:B------:R-:W-:Y:S02]  /*28270*/  UIADD3 UR14, UR15, 0x3c00, URZ ;  /* 0x00003c000f0e7890 */ /* 0x000fe4000fffe03f */
[----:B------:R-:W-:Y:S01]  /*28280*/  UIADD3 UR15, UR15, 0x7400, URZ ;  /* 0x000074000f0f7890 */ /* 0x000fe2000fffe03f */
        /* <DEDUP_REMOVED lines=12> */
.L_x_2486:
[----:B------:R-:W-:Y:S05]  /*28350*/  BSYNC B2 ;  /* 0x0000000000027941 */ /* 0x000fea0003800000 */
.L_x_2485:
[----:B------:R-:W2:Y:S04]  /*28360*/  LDL.LU R2, [R1+0x20] ;  /* 0x0000200001027983 */ /* 0x000ea80000300800 */
[----:B------:R0:W-:Y:S04]  /*28370*/  STL [R1], R11 ;  /* 0x0000000b01007387 */ /* 0x0001e80000100800 */
[----:B------:R0:W-:Y:S02]  /*28380*/  STL [R1+0x8], R14 ;  /* 0x0000080e01007387 */ /* 0x0001e40000100800 */
[----:B0-2---:R-:W-:-:S07]  /*28390*/  VIADD R7, R2, 0xfffffffd ;  /* 0xfffffffd02077836 */ /* 0x005fce0000000000 */
.L_x_2484:
[----:B------:R-:W-:Y:S05]  /*283a0*/  BSYNC B1 ;  /* 0x0000000000017941 */ /* 0x000fea0003800000 */
.L_x_2483:
[----:B------:R-:W-:-:S13]  /*283b0*/  ISETP.NE.AND P0, PT, R10, RZ, PT ;  /* 0x000000ff0a00720c */ /* 0x000fda0003f05270 */
[----:B------:R-:W-:Y:S05]  /*283c0*/  @!P0 BRA `(.L_x_2482) ;  /* 0x0000001000208947 */ /* 0x000fea0003800000 */
[----:B------:R-:W-:-:S07]  /*283d0*/  MOV R11, R6 ;  /* 0x00000006000b7202 */ /* 0x000fce0000000f00 */
.L_x_2506:
        /* <DEDUP_REMOVED lines=32> */
.L_x_2494:
[----:B------:R-:W1:Y:S01]  /*285e0*/  S2R R3, SR_CgaCtaId ;  /* 0x0000000000037919 */ /* 0x000e620000008800 */
[----:B------:R-:W-:-:S04]  /*285f0*/  MOV R2, 0x400 ;  /* 0x0000040000027802 */ /* 0x000fc80000000f00 */
[----:B-1----:R-:W-:Y:S02]  /*28600*/  LEA R2, R3, R2, 0x18 ;  /* 0x0000000203027211 */ /* 0x002fe400078ec0ff */
[----:B------:R-:W-:Y:S02]  /*28610*/  SHF.L.U32 R3, R9, 0x1f, RZ ;  /* 0x0000001f09037819 */ /* 0x000fe400000006ff */
[----:B------:R-:W-:-:S04]  /*28620*/  LEA R2, R8, R2, 0x3 ;  /* 0x0000000208027211 */ /* 0x000fc800078e18ff */
[----:B------:R-:W1:Y:S02]  /*28630*/  SYNCS.PHASECHK.TRANS64.TRYWAIT P0, [R2+URZ+0x36840], R3 ;  /* 0x03684003020075a7 */ /* 0x000e64000800017f */
[----:B-1----:R-:W-:Y:S05]  /*28640*/  @!P0 BRA `(.L_x_2495) ;  /* 0x0000003400a88947 */ /* 0x002fea0003800000 */
.L_x_2613:
        /* <DEDUP_REMOVED lines=11> */
.L_x_2496:
        /* <DEDUP_REMOVED lines=37> */
.L_x_2614:
        /* <DEDUP_REMOVED lines=8> */
.L_x_2498:
        /* <DEDUP_REMOVED lines=15> */
[----:B------:R-:W-:Y:S01]  /*28ac0*/  IMAD.MOV.U32 R4, RZ, RZ, R12 ;  /* 0x000000ffff047224 */ /* 0x000fe200078e000c */
[----:B------:R-:W-:Y:S01]  /*28ad0*/  MOV R6, R11 ;  /* 0x0000000b00067202 */ /* 0x000fe20000000f00 */
        /* <DEDUP_REMOVED lines=18> */
.L_x_2493:
[----:B------:R-:W-:Y:S05]  /*28c00*/  BSYNC B1 ;  /* 0x0000000000017941 */ /* 0x000fea0003800000 */
.L_x_2492:
        /* <DEDUP_REMOVED lines=31> */
.L_x_2501:
[----:B------:R-:W2:Y:S01]  /*28e00*/  S2R R3, SR_CgaCtaId ;  /* 0x0000000000037919 */ /* 0x000ea20000008800 */
[----:B------:R-:W-:-:S04]  /*28e10*/  MOV R2, 0x400 ;  /* 0x0000040000027802 */ /* 0x000fc80000000f00 */
[----:B--2---:R-:W-:Y:S02]  /*28e20*/  LEA R2, R3, R2, 0x18 ;  /* 0x0000000203027211 */ /* 0x004fe400078ec0ff */
[----:B------:R-:W-:Y:S02]  /*28e30*/  SHF.L.U32 R3, R14, 0x1f, RZ ;  /* 0x0000001f0e037819 */ /* 0x000fe400000006ff */
[----:B------:R-:W-:-:S04]  /*28e40*/  LEA R2, R15, R2, 0x3 ;  /* 0x000000020f027211 */ /* 0x000fc800078e18ff */
[----:B------:R-:W2:Y:S02]  /*28e50*/  SYNCS.PHASECHK.TRANS64.TRYWAIT P0, [R2+URZ+0x36840], R3 ;  /* 0x03684003020075a7 */ /* 0x000ea4000800017f */
[----:B--2---:R-:W-:Y:S05]  /*28e60*/  @!P0 BRA `(.L_x_2502) ;  /* 0x0000002c00c88947 */ /* 0x004fea0003800000 */
.L_x_2615:
        /* <DEDUP_REMOVED lines=11> */
.L_x_2503:
[----:B------:R-:W3:Y:S01]  /*28f20*/  LDL R13, [R1] ;  /* 0x00000000010d7983 */ /* 0x000ee20000100800 */
[----:B0-----:R-:W-:-:S03]  /*28f30*/  MOV R14, 0x400 ;  /* 0x00000400000e7802 */ /* 0x001fc60000000f00 */
        /* <DEDUP_REMOVED lines=36> */
.L_x_2616:
        /* <DEDUP_REMOVED lines=8> */
.L_x_2505:
        /* <DEDUP_REMOVED lines=19> */
[----:B------:R-:W-:Y:S01]  /*29330*/  MOV R4, R10 ;  /* 0x0000000a00047202 */ /* 0x000fe20000000f00 */
        /* <DEDUP_REMOVED lines=13> */
.L_x_2500:
[----:B------:R-:W-:Y:S05]  /*29410*/  BSYNC B1 ;  /* 0x0000000000017941 */ /* 0x000fea0003800000 */
.L_x_2499:
[C---:B------:R-:W-:Y:S01]  /*29420*/  ISETP.GT.AND P0, PT, R7.reuse, 0x1, PT ;  /* 0x000000010700780c */ /* 0x040fe20003f04270 */
[----:B------:R-:W-:-:S12]  /*29430*/  VIADD R7, R7, 0xfffffffe ;  /* 0xfffffffe07077836 */ /* 0x000fd80000000000 */
[----:B------:R-:W-:Y:S05]  /*29440*/  @P0 BRA `(.L_x_2506) ;  /* 0xffffffec00e40947 */ /* 0x000fea000383ffff */
.L_x_2482:
[----:B------:R-:W-:Y:S05]  /*29450*/  BSYNC B0 ;  /* 0x0000000000007941 */ /* 0x000fea0003800000 */
.L_x_2481:
        /* <DEDUP_REMOVED lines=17> */
.L_x_2508:
[----:B------:R-:W-:Y:S05]  /*29570*/  BSYNC B0 ;  /* 0x0000000000007941 */ /* 0x000fea0003800000 */
.L_x_2507:
        /* <DEDUP_REMOVED lines=11> */
.L_x_2617:
        /* <DEDUP_REMOVED lines=11> */
.L_x_2512:
        /* <DEDUP_REMOVED lines=33> */
.L_x_2510:
[----:B------:R-:W-:Y:S05]  /*298f0*/  BSYNC B0 ;  /* 0x0000000000007941 */ /* 0x000fea0003800000 */
.L_x_2509:
        /* <DEDUP_REMOVED lines=9> */
.L_x_2466:
[----:B------:R-:W-:Y:S05]  /*29990*/  BSYNC B6 ;  /* 0x0000000000067941 */ /* 0x000fea0003800000 */
.L_x_2464:
[----:B------:R-:W-:-:S03]  /*299a0*/  UMOV UR4, 0xffffffff ;  /* 0xffffffff00047882 */ /* 0x000fc60000000000 */
[----:B------:R-:W-:Y:S05]  /*299b0*/  BRA.DIV UR4, `(.L_x_2513) ;  /* 0x0000002604307947 */ /* 0x000fea000b800000 */
[----:B------:R2:W3:Y:S04]  /*299c0*/  SHFL.IDX PT, R4, R16, RZ, 0x1f ;  /* 0x00001fff10047589 */ /* 0x0004e800000e0000 */
[----:B------:R-:W4:Y:S02]  /*299d0*/  SHFL.IDX PT, R16, R16, 0x1, 0x1f ;  /* 0x00201f0010107f89 */ /* 0x000f2400000e0000 */
.L_x_2621:
[----:B0-----:R-:W0:Y:S01]  /*299e0*/  S2R R7, SR_TID.X ;  /* 0x0000000000077919 */ /* 0x001e220000002100 */
[----:B------:R-:W-:Y:S01]  /*299f0*/  ULDC UR4, c[0x0][0xc14] ;  /* 0x0003050000047ab9 */ /* 0x000fe20000000800 */
[----:B------:R-:W-:Y:S01]  /*29a00*/  BSSY B0, `(.L_x_2514) ;  /* 0x000000b000007945 */ /* 0x000fe20003800000 */
[----:B-1----:R-:W-:Y:S02]  /*29a10*/  IMAD.U32 R0, RZ, RZ, UR4 ;  /* 0x00000004ff007e24 */ /* 0x002fe4000f8e00ff */
[----:B------:R-:W-:Y:S01]  /*29a20*/  IMAD.MOV.U32 R17, RZ, RZ, RZ ;  /* 0x000000ffff117224 */ /* 0x000fe200078e00ff */
[----:B0-----:R-:W-:-:S04]  /*29a30*/  LOP3.LUT R7, R7, 0x1f, RZ, 0xc0, !PT ;  /* 0x0000001f07077812 */ /* 0x001fc800078ec0ff */
[C---:B------:R-:W-:Y:S02]  /*29a40*/  ISETP.NE.AND P0, PT, R7.reuse, 0x1f, PT ;  /* 0x0000001f0700780c */ /* 0x040fe40003f05270 */
[----:B------:R-:W-:-:S04]  /*29a50*/  IADD3 R5, R7, R19, RZ ;  /* 0x0000001307057210 */ /* 0x000fc80007ffe0ff */
[----:B------:R-:W-:-:S13]  /*29a60*/  ISETP.GE.OR P0, PT, R5, R0, !P0 ;  /* 0x000000000500720c */ /* 0x000fda0004706670 */
[----:B------:R-:W-:Y:S05]  /*29a70*/  @P0 BRA `(.L_x_2515) ;  /* 0x00000000000c0947 */ /* 0x000fea0003800000 */
[----:B------:R-:W0:Y:S02]  /*29a80*/  LDC.64 R2, c[0x0][0xc58] ;  /* 0x00031600ff027b82 */ /* 0x000e240000000a00 */
[----:B0-----:R-:W-:-:S05]  /*29a90*/  IMAD.WIDE R2, R5, 0x4, R2 ;  /* 0x0000000405027825 */ /* 0x001fca00078e0202 */
[----:B------:R0:W5:Y:S02]  /*29aa0*/  LDG.E R17, desc[UR60][R2.64] ;  /* 0x0000003c02117981 */ /* 0x000164000c1e1900 */
.L_x_2515:
[----:B------:R-:W-:Y:S05]  /*29ab0*/  BSYNC B0 ;  /* 0x0000000000007941 */ /* 0x000fea0003800000 */
.L_x_2514:
[----:B------:R-:W-:-:S03]  /*29ac0*/  UMOV UR4, 0xffffffff ;  /* 0xffffffff00047882 */ /* 0x000fc60000000000 */
[----:B------:R-:W-:Y:S05]  /*29ad0*/  BRA.DIV UR4, `(.L_x_2516) ;  /* 0x0000002604347947 */ /* 0x000fea000b800000 */
[----:B-----5:R-:W1:Y:S01]  /*29ae0*/  SHFL.UP PT, R14, R17, 0x1, RZ ;  /* 0x04200000110e7989 */ /* 0x020e6200000e00ff */
[C---:B------:R-:W-:Y:S02]  /*29af0*/  ISETP.NE.AND P0, PT, R7.reuse, RZ, PT ;  /* 0x000000ff0700720c */ /* 0x040fe40003f05270 */
[C---:B------:R-:W-:Y:S02]  /*29b00*/  ISETP.GE.U32.AND P1, PT, R7.reuse, 0x2, PT ;  /* 0x000000020700780c */ /* 0x040fe40003f26070 */
[----:B-1----:R-:W-:Y:S02]  /*29b10*/  SEL R14, R14, RZ, P0 ;  /* 0x000000ff0e0e7207 */ /* 0x002fe40000000000 */
[----:B------:R-:W-:Y:S02]  /*29b20*/  ISETP.GE.U32.AND P0, PT, R7, 0x4, PT ;  /* 0x000000040700780c */ /* 0x000fe40003f06070 */
[----:B------:R-:W-:-:S05]  /*29b30*/  IADD3 R13, R17, R14, RZ ;  /* 0x0000000e110d7210 */ /* 0x000fca0007ffe0ff */
[----:B------:R-:W1:Y:S02]  /*29b40*/  SHFL.UP PT, R14, R13, 0x2, RZ ;  /* 0x044000000d0e7989 */ /* 0x000e6400000e00ff */
[----:B-1----:R-:W-:Y:S02]  /*29b50*/  SEL R14, R14, RZ, P1 ;  /* 0x000000ff0e0e7207 */ /* 0x002fe40000800000 */
        /* <DEDUP_REMOVED lines=12> */
[----:B------:R0:W1:Y:S02]  /*29c20*/  SHFL.IDX PT, R14, R2, 0x1f, 0x1f ;  /* 0x03e01f00020e7f89 */ /* 0x00006400000e0000 */
.L_x_2629:
[----:B------:R-:W-:Y:S02]  /*29c30*/  ULDC UR4, c[0x0][0xc10] ;  /* 0x0003040000047ab9 */ /* 0x000fe40000000800 */
[----:B------:R-:W-:-:S04]  /*29c40*/  IMAD.U32 R5, RZ, RZ, UR4 ;  /* 0x00000004ff057e24 */ /* 0x000fc8000f8e00ff */
[----:B-1----:R-:W-:-:S05]  /*29c50*/  IMAD R3, R14, R5, RZ ;  /* 0x000000050e037224 */ /* 0x002fca00078e02ff */
[----:B--2-4-:R-:W-:-:S04]  /*29c60*/  IADD3 R16, R16, R3, RZ ;  /* 0x0000000310107210 */ /* 0x014fc80007ffe0ff */
[----:B---3--:R-:W-:-:S13]  /*29c70*/  ISETP.GT.AND P0, PT, R16, R4, PT ;  /* 0x000000041000720c */ /* 0x008fda0003f04270 */
[----:B------:R-:W-:Y:S05]  /*29c80*/  @P0 BRA `(.L_x_2517) ;  /* 0x0000000000b40947 */ /* 0x000fea0003800000 */
[----:B------:R-:W1:Y:S02]  /*29c90*/  LDC R0, c[0x0][0xc14] ;  /* 0x00030500ff007b82 */ /* 0x000e640000000800 */
.L_x_2522:
[----:B------:R-:W-:-:S05]  /*29ca0*/  VIADD R19, R19, 0x1f ;  /* 0x0000001f13137836 */ /* 0x000fca0000000000 */
[----:B-1----:R-:W-:-:S13]  /*29cb0*/  ISETP.GE.AND P0, PT, R19, R0, PT ;  /* 0x000000001300720c */ /* 0x002fda0003f06270 */
[----:B------:R-:W-:Y:S05]  /*29cc0*/  @P0 BRA `(.L_x_2518) ;  /* 0x0000000400ec0947 */ /* 0x000fea0003800000 */
[----:B------:R-:W1:Y:S01]  /*29cd0*/  S2R R7, SR_TID.X ;  /* 0x0000000000077919 */ /* 0x000e620000002100 */
[----:B------:R-:W-:Y:S01]  /*29ce0*/  BSSY B0, `(.L_x_2519) ;  /* 0x000000a000007945 */ /* 0x000fe20003800000 */
[----:B------:R-:W-:Y:S02]  /*29cf0*/  MOV R17, RZ ;  /* 0x000000ff00117202 */ /* 0x000fe40000000f00 */
[----:B-1----:R-:W-:-:S04]  /*29d00*/  LOP3.LUT R7, R7, 0x1f, RZ, 0xc0, !PT ;  /* 0x0000001f07077812 */ /* 0x002fc800078ec0ff */
[C---:B------:R-:W-:Y:S01]  /*29d10*/  ISETP.NE.AND P1, PT, R7.reuse, 0x1f, PT ;  /* 0x0000001f0700780c */ /* 0x040fe20003f25270 */
[----:B------:R-:W-:-:S05]  /*29d20*/  IMAD.IADD R5, R7, 0x1, R19 ;  /* 0x0000000107057824 */ /* 0x000fca00078e0213 */
[----:B------:R-:W-:-:S13]  /*29d30*/  ISETP.GE.OR P0, PT, R5, R0, !P1 ;  /* 0x000000000500720c */ /* 0x000fda0004f06670 */
[----:B------:R-:W-:Y:S05]  /*29d40*/  @P0 BRA `(.L_x_2520) ;  /* 0x00000000000c0947 */ /* 0x000fea0003800000 */
[----:B0-----:R-:W0:Y:S02]  /*29d50*/  LDC.64 R2, c[0x0][0xc58] ;  /* 0x00031600ff027b82 */ /* 0x001e240000000a00 */
[----:B0-----:R-:W-:-:S05]  /*29d60*/  IMAD.WIDE R2, R5, 0x4, R2 ;  /* 0x0000000405027825 */ /* 0x001fca00078e0202 */
[----:B------:R1:W5:Y:S02]  /*29d70*/  LDG.E R17, desc[UR60][R2.64] ;  /* 0x0000003c02117981 */ /* 0x000364000c1e1900 */
.L_x_2520:
[----:B------:R-:W-:Y:S05]  /*29d80*/  BSYNC B0 ;  /* 0x0000000000007941 */ /* 0x000fea0003800000 */
.L_x_2519:
[----:B------:R-:W-:-:S03]  /*29d90*/  UMOV UR4, 0xffffffff ;  /* 0xffffffff00047882 */ /* 0x000fc60000000000 */
[----:B------:R-:W-:Y:S05]  /*29da0*/  BRA.DIV UR4, `(.L_x_2521) ;  /* 0x0000002604507947 */ /* 0x000fea000b800000 */
[----:B-----5:R-:W2:Y:S01]  /*29db0*/  SHFL.UP PT, R14, R17, 0x1, RZ ;  /* 0x04200000110e7989 */ /* 0x020ea200000e00ff */
[C---:B------:R-:W-:Y:S02]  /*29dc0*/  ISETP.NE.AND P0, PT, R7.reuse, RZ, PT ;  /* 0x000000ff0700720c */ /* 0x040fe40003f05270 */
[C---:B------:R-:W-:Y:S02]  /*29dd0*/  ISETP.GE.U32.AND P1, PT, R7.reuse, 0x2, PT ;  /* 0x000000020700780c */ /* 0x040fe40003f26070 */
[----:B--2---:R-:W-:Y:S02]  /*29de0*/  SEL R14, R14, RZ, P0 ;  /* 0x000000ff0e0e7207 */ /* 0x004fe40000000000 */
[----:B------:R-:W-:-:S03]  /*29df0*/  ISETP.GE.U32.AND P0, PT, R7, 0x4, PT ;  /* 0x000000040700780c */ /* 0x000fc60003f06070 */
[----:B------:R-:W-:-:S05]  /*29e00*/  IMAD.IADD R13, R17, 0x1, R14 ;  /* 0x00000001110d7824 */ /* 0x000fca00078e020e */
[----:B------:R-:W2:Y:S02]  /*29e10*/  SHFL.UP PT, R14, R13, 0x2, RZ ;  /* 0x044000000d0e7989 */ /* 0x000ea400000e00ff */
[----:B--2---:R-:W-:Y:S02]  /*29e20*/  SEL R14, R14, RZ, P1 ;  /* 0x000000ff0e0e7207 */ /* 0x004fe40000800000 */
[----:B------:R-:W-:-:S03]  /*29e30*/  ISETP.GE.U32.AND P1, PT, R7, 0x8, PT ;  /* 0x000000080700780c */ /* 0x000fc60003f26070 */
[----:B-1----:R-:W-:-:S05]  /*29e40*/  IMAD.IADD R3, R13, 0x1, R14 ;  /* 0x000000010d037824 */ /* 0x002fca00078e020e */
[----:B------:R-:W1:Y:S02]  /*29e50*/  SHFL.UP PT, R14, R3, 0x4, RZ ;  /* 0x04800000030e7989 */ /* 0x000e6400000e00ff */
[----:B-1----:R-:W-:Y:S02]  /*29e60*/  SEL R14, R14, RZ, P0 ;  /* 0x000000ff0e0e7207 */ /* 0x002fe40000000000 */
[----:B------:R-:W-:Y:S02]  /*29e70*/  ISETP.GE.U32.AND P0, PT, R7, 0x10, PT ;  /* 0x000000100700780c */ /* 0x000fe40003f06070 */
[----:B------:R-:W-:-:S05]  /*29e80*/  IADD3 R5, R3, R14, RZ ;  /* 0x0000000e03057210 */ /* 0x000fca0007ffe0ff */
[----:B------:R-:W1:Y:S02]  /*29e90*/  SHFL.UP PT, R14, R5, 0x8, RZ ;  /* 0x05000000050e7989 */ /* 0x000e6400000e00ff */
[----:B-1----:R-:W-:-:S05]  /*29ea0*/  SEL R6, R14, RZ, P1 ;  /* 0x000000ff0e067207 */ /* 0x002fca0000800000 */
[----:B------:R-:W-:-:S05]  /*29eb0*/  IMAD.IADD R6, R5, 0x1, R6 ;  /* 0x0000000105067824 */ /* 0x000fca00078e0206 */
[----:B------:R-:W1:Y:S02]  /*29ec0*/  SHFL.UP PT, R14, R6, 0x10, RZ ;  /* 0x06000000060e7989 */ /* 0x000e6400000e00ff */
[----:B-1----:R-:W-:-:S05]  /*29ed0*/  SEL R7, R14, RZ, P0 ;  /* 0x000000ff0e077207 */ /* 0x002fca0000000000 */
[----:B0-----:R-:W-:-:S05]  /*29ee0*/  IMAD.IADD R2, R6, 0x1, R7 ;  /* 0x0000000106027824 */ /* 0x001fca00078e0207 */
[----:B------:R0:W1:Y:S02]  /*29ef0*/  SHFL.IDX PT, R14, R2, 0x1f, 0x1f ;  /* 0x03e01f00020e7f89 */ /* 0x00006400000e0000 */
.L_x_2637:
[----:B------:R-:W-:Y:S02]  /*29f00*/  ULDC UR4, c[0x0][0xc10] ;  /* 0x0003040000047ab9 */ /* 0x000fe40000000800 */
[----:B------:R-:W-:-:S05]  /*29f10*/  MOV R5, UR4 ;  /* 0x0000000400057c02 */ /* 0x000fca0008000f00 */
[----:B-1----:R-:W-:-:S04]  /*29f20*/  IMAD R3, R14, R5, RZ ;  /* 0x000000050e037224 */ /* 0x002fc800078e02ff */
[----:B------:R-:W-:-:S05]  /*29f30*/  IMAD.IADD R16, R3, 0x1, R16 ;  /* 0x0000000103107824 */ /* 0x000fca00078e0210 */
[----:B------:R-:W-:-:S13]  /*29f40*/  ISETP.GT.AND P0, PT, R16, R4, PT ;  /* 0x000000041000720c */ /* 0x000fda0003f04270 */
[----:B------:R-:W-:Y:S05]  /*29f50*/  @!P0 BRA `(.L_x_2522) ;  /* 0xfffffffc00508947 */ /* 0x000fea000383ffff */
.L_x_2517:
        /* <DEDUP_REMOVED lines=8> */
.L_x_2641:
[----:B------:R-:W-:Y:S02]  /*29fe0*/  ISETP.NE.AND P0, PT, R3, RZ, PT ;  /* 0x000000ff0300720c */ /* 0x000fe40003f05270 */
[----:B------:R-:W-:-:S11]  /*29ff0*/  MOV R7, RZ ;  /* 0x000000ff00077202 */ /* 0x000fd60000000f00 */
[----:B------:R-:W-:Y:S05]  /*2a000*/  @!P0 BRA `(.L_x_2524) ;  /* 0x0000000000108947 */ /* 0x000fea0003800000 */
[----:B------:R-:W-:Y:S01]  /*2a010*/  UMOV UR4, 0xffffffff ;  /* 0xffffffff00047882 */ /* 0x000fe20000000000 */
[----:B------:R-:W-:Y:S02]  /*2a020*/  VIADD R12, R6, 0xffffffff ;  /* 0xffffffff060c7836 */ /* 0x000fe40000000000 */
[----:B------:R-:W-:Y:S05]  /*2a030*/  BRA.DIV UR4, `(.L_x_2525) ;  /* 0x0000002604c47947 */ /* 0x000fea000b800000 */
[----:B------:R3:W4:Y:S02]  /*2a040*/  SHFL.IDX PT, R7, R2, R12, 0x1f ;  /* 0x00001f0c02077589 */ /* 0x00072400000e0000 */
.L_x_2524:
[----:B0--3--:R-:W0:Y:S01]  /*2a050*/  LDC.64 R2, c[0x0][0xc68] ;  /* 0x00031a00ff027b82 */ /* 0x009e220000000a00 */
[----:B------:R-:W-:-:S04]  /*2a060*/  IMAD.IADD R19, R6, 0x1, R19 ;  /* 0x0000000106137824 */ /* 0x000fc800078e0213 */
[----:B0-----:R-:W-:-:S05]  /*2a070*/  IMAD.WIDE R2, R19, 0x4, R2 ;  /* 0x0000000413027825 */ /* 0x001fca00078e0202 */
[----:B------:R-:W1:Y:S01]  /*2a080*/  LDG.E R9, desc[UR60][R2.64] ;  /* 0x0000003c02097981 */ /* 0x000e62000c1e1900 */
[----:B----4-:R-:W-:-:S05]  /*2a090*/  IMAD R16, R7, R5, R16 ;  /* 0x0000000507107224 */ /* 0x010fca00078e0210 */
[----:B------:R-:W-:Y:S01]  /*2a0a0*/  IADD3 R7, R4, -R16, RZ ;  /* 0x8000001004077210 */ /* 0x000fe20007ffe0ff */
[----:B-12---:R-:W-:-:S05]  /*2a0b0*/  IMAD R6, R17, R9, RZ ;  /* 0x0000000911067224 */ /* 0x006fca00078e02ff */
[----:B------:R-:W-:-:S04]  /*2a0c0*/  IABS R8, R6 ;  /* 0x0000000600087213 */ /* 0x000fc80000000000 */
[----:B------:R-:W0:Y:S08]  /*2a0d0*/  I2F.RP R11, R8 ;  /* 0x00000008000b7306 */ /* 0x000e300000209400 */
[----:B0-----:R-:W0:Y:S02]  /*2a0e0*/  MUFU.RCP R11, R11 ;  /* 0x0000000b000b7308 */ /* 0x001e240000001000 */
[----:B0-----:R-:W-:-:S06]  /*2a0f0*/  IADD3 R12, R11, 0xffffffe, RZ ;  /* 0x0ffffffe0b0c7810 */ /* 0x001fcc0007ffe0ff */
[----:B------:R-:W0:Y:S02]  /*2a100*/  F2I.FTZ.U32.TRUNC.NTZ R3, R12 ;  /* 0x0000000c00037305 */ /* 0x000e24000021f000 */
[----:B0-----:R-:W-:-:S04]  /*2a110*/  IMAD.MOV R2, RZ, RZ, -R3 ;  /* 0x000000ffff027224 */ /* 0x001fc800078e0a03 */
[----:B------:R-:W-:Y:S02]  /*2a120*/  IMAD R10, R2, R8, RZ ;  /* 0x00000008020a7224 */ /* 0x000fe400078e02ff */
[----:B------:R-:W-:-:S04]  /*2a130*/  IMAD.MOV.U32 R2, RZ, RZ, RZ ;  /* 0x000000ffff027224 */ /* 0x000fc800078e00ff */
[----:B------:R-:W-:Y:S01]  /*2a140*/  IMAD.HI.U32 R10, R3, R10, R2 ;  /* 0x0000000a030a7227 */ /* 0x000fe200078e0002 */
[----:B------:R-:W-:Y:S02]  /*2a150*/  IABS R3, R7 ;  /* 0x0000000700037213 */ /* 0x000fe40000000000 */
[----:B------:R-:W-:-:S03]  /*2a160*/  IABS R2, R6 ;  /* 0x0000000600027213 */ /* 0x000fc60000000000 */
        /* <DEDUP_REMOVED lines=9> */
[----:B------:R-:W-:-:S03]  /*2a200*/  ISETP.GE.AND P0, PT, R3, RZ, PT ;  /* 0x000000ff0300720c */ /* 0x000fc60003f06270 */
[----:B------:R-:W-:-:S10]  /*2a210*/  IMAD.MOV.U32 R2, RZ, RZ, R10 ;  /* 0x000000ffff027224 */ /* 0x000fd400078e000a */
[----:B------:R-:W-:Y:S02]  /*2a220*/  @!P0 IADD3 R2, -R2, RZ, RZ ;  /* 0x000000ff02028210 */ /* 0x000fe40007ffe1ff */
[----:B------:R-:W-:-:S13]  /*2a230*/  ISETP.NE.AND P0, PT, R6, RZ, PT ;  /* 0x000000ff0600720c */ /* 0x000fda0003f05270 */
[----:B------:R-:W-:-:S05]  /*2a240*/  @!P0 LOP3.LUT R2, RZ, R6, RZ, 0x33, !PT ;  /* 0x00000006ff028212 */ /* 0x000fca00078e33ff */
[----:B------:R-:W-:Y:S01]  /*2a250*/  IMAD R4, R9, R2, RZ ;  /* 0x0000000209047224 */ /* 0x000fe200078e02ff */
[----:B------:R-:W-:-:S03]  /*2a260*/  IADD3 R2, -R2, RZ, RZ ;  /* 0x000000ff02027210 */ /* 0x000fc60007ffe1ff */
[----:B------:R-:W-:Y:S02]  /*2a270*/  IMAD.MOV R8, RZ, RZ, -R4 ;  /* 0x000000ffff087224 */ /* 0x000fe400078e0a04 */
[----:B------:R-:W-:-:S03]  /*2a280*/  IMAD R6, R6, R2, R7 ;  /* 0x0000000206067224 */ /* 0x000fc600078e0207 */
[----:B------:R-:W-:-:S04]  /*2a290*/  VIADDMNMX R9, R8, R5, R9, PT ;  /* 0x0000000508097246 */ /* 0x000fc80003800109 */
[----:B------:R-:W-:-:S04]  /*2a2a0*/  IABS R5, R9 ;  /* 0x0000000900057213 */ /* 0x000fc80000000000 */
[----:B------:R-:W0:Y:S08]  /*2a2b0*/  I2F.RP R8, R5 ;  /* 0x0000000500087306 */ /* 0x000e300000209400 */
[----:B0-----:R-:W0:Y:S02]  /*2a2c0*/  MUFU.RCP R8, R8 ;  /* 0x0000000800087308 */ /* 0x001e240000001000 */
[----:B0-----:R-:W-:-:S06]  /*2a2d0*/  VIADD R10, R8, 0xffffffe ;  /* 0x0ffffffe080a7836 */ /* 0x001fcc0000000000 */
[----:B------:R-:W0:Y:S02]  /*2a2e0*/  F2I.FTZ.U32.TRUNC.NTZ R3, R10 ;  /* 0x0000000a00037305 */ /* 0x000e24000021f000 */
[----:B0-----:R-:W-:-:S04]  /*2a2f0*/  IMAD.MOV R2, RZ, RZ, -R3 ;  /* 0x000000ffff027224 */ /* 0x001fc800078e0a03 */
[----:B------:R-:W-:Y:S02]  /*2a300*/  IMAD R7, R2, R5, RZ ;  /* 0x0000000502077224 */ /* 0x000fe400078e02ff */
[----:B------:R-:W-:-:S04]  /*2a310*/  IMAD.MOV.U32 R2, RZ, RZ, RZ ;  /* 0x000000ffff027224 */ /* 0x000fc800078e00ff */
[----:B------:R-:W-:Y:S01]  /*2a320*/  IMAD.HI.U32 R2, R3, R7, R2 ;  /* 0x0000000703027227 */ /* 0x000fe200078e0002 */
[----:B------:R-:W-:Y:S02]  /*2a330*/  IABS R3, R6 ;  /* 0x0000000600037213 */ /* 0x000fe40000000000 */
[----:B------:R-:W-:-:S03]  /*2a340*/  IABS R7, R9 ;  /* 0x0000000900077213 */ /* 0x000fc60000000000 */
[----:B------:R-:W-:Y:S01]  /*2a350*/  IMAD.HI.U32 R2, R2, R3, RZ ;  /* 0x0000000302027227 */ /* 0x000fe200078e00ff */
[----:B------:R-:W-:-:S05]  /*2a360*/  IADD3 R8, RZ, -R7, RZ ;  /* 0x80000007ff087210 */ /* 0x000fca0007ffe0ff */
[----:B------:R-:W-:Y:S01]  /*2a370*/  IMAD R8, R2, R8, R3 ;  /* 0x0000000802087224 */ /* 0x000fe200078e0203 */
[----:B------:R-:W-:-:S04]  /*2a380*/  LOP3.LUT R3, R6, R9, RZ, 0x3c, !PT ;  /* 0x0000000906037212 */ /* 0x000fc800078e3cff */
[----:B------:R-:W-:-:S13]  /*2a390*/  ISETP.GT.U32.AND P0, PT, R5, R8, PT ;  /* 0x000000080500720c */ /* 0x000fda0003f04070 */
[----:B------:R-:W-:Y:S02]  /*2a3a0*/  @!P0 IMAD.IADD R8, R8, 0x1, -R5 ;  /* 0x0000000108088824 */ /* 0x000fe400078e0a05 */
[----:B------:R-:W-:-:S03]  /*2a3b0*/  @!P0 VIADD R2, R2, 0x1 ;  /* 0x0000000102028836 */ /* 0x000fc60000000000 */
[----:B------:R-:W-:-:S13]  /*2a3c0*/  ISETP.GE.U32.AND P0, PT, R8, R5, PT ;  /* 0x000000050800720c */ /* 0x000fda0003f06070 */
[----:B------:R-:W-:Y:S02]  /*2a3d0*/  @P0 IADD3 R2, R2, 0x1, RZ ;  /* 0x0000000102020810 */ /* 0x000fe40007ffe0ff */
[----:B------:R-:W-:Y:S01]  /*2a3e0*/  ISETP.GE.AND P0, PT, R3, RZ, PT ;  /* 0x000000ff0300720c */ /* 0x000fe20003f06270 */
[----:B------:R-:W-:-:S12]  /*2a3f0*/  IMAD.IADD R3, R6, 0x1, R4 ;  /* 0x0000000106037824 */ /* 0x000fd800078e0204 */
[----:B------:R-:W-:Y:S01]  /*2a400*/  @!P0 IMAD.MOV R2, RZ, RZ, -R2 ;  /* 0x000000ffff028224 */ /* 0x000fe200078e0a02 */
[----:B------:R-:W-:-:S13]  /*2a410*/  ISETP.NE.AND P0, PT, R9, RZ, PT ;  /* 0x000000ff0900720c */ /* 0x000fda0003f05270 */
[----:B------:R-:W-:Y:S02]  /*2a420*/  @!P0 LOP3.LUT R2, RZ, R9, RZ, 0x33, !PT ;  /* 0x00000009ff028212 */ /* 0x000fe400078e33ff */
[----:B------:R-:W-:-:S05]  /*2a430*/  IADD3 R9, -R9, RZ, RZ ;  /* 0x000000ff09097210 */ /* 0x000fca0007ffe1ff */
[----:B------:R-:W-:Y:S01]  /*2a440*/  IMAD R18, R2, R9, R3 ;  /* 0x0000000902127224 */ /* 0x000fe200078e0203 */
[----:B------:R-:W-:-:S05]  /*2a450*/  LOP3.LUT R2, RZ, R2, RZ, 0x33, !PT ;  /* 0x00000002ff027212 */ /* 0x000fca00078e33ff */
[----:B------:R-:W-:Y:S01]  /*2a460*/  IMAD.IADD R17, R17, 0x1, R2 ;  /* 0x0000000111117824 */ /* 0x000fe200078e0202 */
[----:B------:R-:W-:Y:S06]  /*2a470*/  BRA `(.L_x_2526) ;  /* 0x00000000001c7947 */ /* 0x000fec0003800000 */
.L_x_2518:
[----:B------:R-:W-:Y:S01]  /*2a480*/  UMOV UR4, URZ ;  /* 0x0000003f00047c82 */ /* 0x000fe20008000000 */
[----:B------:R-:W-:Y:S01]  /*2a490*/  UMOV UR5, URZ ;  /* 0x0000003f00057c82 */ /* 0x000fe20008000000 */
[----:B------:R-:W-:Y:S01]  /*2a4a0*/  ULDC UR6, c[0x0][0xc14] ;  /* 0x0003050000067ab9 */ /* 0x000fe20000000800 */
[----:B------:R-:W-:Y:S01]  /*2a4b0*/  IMAD.MOV.U32 R16, RZ, RZ, R4 ;  /* 0x000000ffff107224 */ /* 0x000fe200078e0004 */
[----:B------:R-:W-:Y:S01]  /*2a4c0*/  MOV R17, UR4 ;  /* 0x0000000400117c02 */ /* 0x000fe20008000f00 */
[----:B------:R-:W-:Y:S02]  /*2a4d0*/  IMAD.U32 R18, RZ, RZ, UR5 ;  /* 0x00000005ff127e24 */ /* 0x000fe4000f8e00ff */
[----:B------:R-:W-:-:S07]  /*2a4e0*/  IMAD.U32 R19, RZ, RZ, UR6 ;  /* 0x00000006ff137e24 */ /* 0x000fce000f8e00ff */
.L_x_2526:
        /* <DEDUP_REMOVED lines=12> */
.L_x_2441:
        /* <DEDUP_REMOVED lines=12> */
.L_x_2644:
[----:B------:R-:W-:Y:S05]  /*2a670*/  BSYNC B0 ;  /* 0x0000000000007941 */ /* 0x000fea0003800000 */
.L_x_2528:
[----:B------:R-:W-:-:S03]  /*2a680*/  UMOV UR4, 0xffffffff ;  /* 0xffffffff00047882 */ /* 0x000fc60000000000 */
[----:B------:R-:W-:Y:S05]  /*2a690*/  BRA.DIV UR4, `(.L_x_2530) ;  /* 0x0000002204687947 */ /* 0x000fea000b800000 */
[----:B------:R-:W2:Y:S02]  /*2a6a0*/  S2R R2, SR_TID.X ;  /* 0x0000000000027919 */ /* 0x000ea40000002100 */
[----:B--2---:R-:W-:-:S04]  /*2a6b0*/  SHF.R.U32.HI R2, RZ, 0x5, R2 ;  /* 0x00000005ff027819 */ /* 0x004fc80000011602 */
[----:B------:R-:W-:-:S05]  /*2a6c0*/  LOP3.LUT R2, R2, 0x3, RZ, 0xc0, !PT ;  /* 0x0000000302027812 */ /* 0x000fca00078ec0ff */
[----:B------:R2:W3:Y:S02]  /*2a6d0*/  SHFL.IDX PT, R14, R2, RZ, 0x1f ;  /* 0x00001fff020e7589 */ /* 0x0004e400000e0000 */
.L_x_2647:
[----:B---3--:R-:W-:-:S13]  /*2a6e0*/  ISETP.NE.AND P0, PT, R14, RZ, PT ;  /* 0x000000ff0e00720c */ /* 0x008fda0003f05270 */
[----:B------:R-:W-:Y:S05]  /*2a6f0*/  @P0 BRA `(.L_x_2197) ;  /* 0x00000000009c0947 */ /* 0x000fea0003800000 */
[----:B------:R-:W-:-:S03]  /*2a700*/  UMOV UR4, 0xffffffff ;  /* 0xffffffff00047882 */ /* 0x000fc60000000000 */
[----:B------:R-:W-:Y:S05]  /*2a710*/  BRA.DIV UR4, `(.L_x_2531) ;  /* 0x00000022047c7947 */ /* 0x000fea000b800000 */
[----:B------:R-:W-:-:S13]  /*2a720*/  ELECT P6, URZ, PT ;  /* 0x00000000003f782f */ /* 0x000fda00038c0000 */
.L_x_2650:
        /* <DEDUP_REMOVED lines=8> */
.L_x_2532:
[----:B-1----:R-:W2:Y:S04]  /*2a7b0*/  LDL R3, [R1] ;  /* 0x0000000001037983 */ /* 0x002ea80000100800 */
[----:B------:R-:W3:Y:S01]  /*2a7c0*/  LDL.LU R7, [R1+0x8] ;  /* 0x0000080001077983 */ /* 0x000ee20000300800 */
[----:B------:R-:W-:-:S05]  /*2a7d0*/  IADD3 R2, R0, 0x36840, RZ ;  /* 0x0003684000027810 */ /* 0x000fca0007ffe0ff */
[C---:B--2---:R-:W-:Y:S02]  /*2a7e0*/  IMAD R6, R3.reuse, 0x8, R2 ;  /* 0x0000000803067824 */ /* 0x044fe400078e0202 */
[----:B------:R-:W-:Y:S01]  /*2a7f0*/  VIADD R3, R3, 0x1 ;  /* 0x0000000103037836 */ /* 0x000fe20000000000 */
[----:B---3--:R-:W-:-:S04]  /*2a800*/  SHF.L.U32 R5, R7, 0x1f, RZ ;  /* 0x0000001f07057819 */ /* 0x008fc800000006ff */
[C---:B------:R-:W-:Y:S01]  /*2a810*/  ISETP.NE.AND P1, PT, R3.reuse, 0x2, PT ;  /* 0x000000020300780c */ /* 0x040fe20003f25270 */
[----:B------:R-:W1:Y:S03]  /*2a820*/  SYNCS.PHASECHK.TRANS64.TRYWAIT P0, [R6+URZ], R5 ;  /* 0x00000005060075a7 */ /* 0x000e66000800017f */
[----:B------:R-:W-:Y:S02]  /*2a830*/  SEL R4, RZ, 0x1, P1 ;  /* 0x00000001ff047807 */ /* 0x000fe40000800000 */
[----:B------:R-:W-:Y:S02]  /*2a840*/  SEL R3, R3, RZ, P1 ;  /* 0x000000ff03037207 */ /* 0x000fe40000800000 */
[----:B------:R-:W-:Y:S02]  /*2a850*/  LOP3.LUT R4, R7, R4, RZ, 0x3c, !PT ;  /* 0x0000000407047212 */ /* 0x000fe400078e3cff */
[----:B------:R-:W-:-:S02]  /*2a860*/  LEA R7, R3, R2, 0x3 ;  /* 0x0000000203077211 */ /* 0x000fc400078e18ff */
[----:B------:R-:W-:Y:S01]  /*2a870*/  SHF.L.U32 R2, R4, 0x1f, RZ ;  /* 0x0000001f04027819 */ /* 0x000fe200000006ff */
[----:B-1----:R-:W-:Y:S06]  /*2a880*/  @!P0 BRA `(.L_x_2533) ;  /* 0x0000002000408947 */ /* 0x002fec0003800000 */
.L_x_2651:
[----:B------:R-:W2:Y:S02]  /*2a890*/  SYNCS.PHASECHK.TRANS64.TRYWAIT P0, [R7+URZ], R2 ;  /* 0x00000002070075a7 */ /* 0x000ea4000800017f */
[----:B--2---:R-:W-:Y:S05]  /*2a8a0*/  @!P0 BRA `(.L_x_2534) ;  /* 0x00000020004c8947 */ /* 0x004fea0003800000 */
.L_x_2652:
[----:B------:R-:W-:Y:S05]  /*2a8b0*/  @!P2 BRA `(.L_x_2535) ;  /* 0x000000000004a947 */ /* 0x000fea0003800000 */
[----:B------:R-:W-:Y:S01]  /*2a8c0*/  BPT.TRAP 0x1 ;  /* 0x000000040000795c */ /* 0x000fe20000300000 */
.L_x_2535:
[----:B------:R-:W3:Y:S01]  /*2a8d0*/  LDL.LU R4, [R1] ;  /* 0x0000000001047983 */ /* 0x000ee20000300800 */
[----:B------:R-:W-:-:S04]  /*2a8e0*/  VIADD R0, R0, 0x36860 ;  /* 0x0003686000007836 */ /* 0x000fc80000000000 */
[----:B---3--:R-:W-:-:S04]  /*2a8f0*/  IMAD R4, R4, 0x8, R0 ;  /* 0x0000000804047824 */ /* 0x008fc800078e0200 */
[----:B------:R-:W3:Y:S02]  /*2a900*/  SYNCS.PHASECHK.TRANS64.TRYWAIT P0, [R4+URZ], R5 ;  /* 0x00000005040075a7 */ /* 0x000ee4000800017f */
[----:B---3--:R-:W-:Y:S05]  /*2a910*/  @!P0 BRA `(.L_x_2536) ;  /* 0x0000002000448947 */ /* 0x008fea0003800000 */
.L_x_2653:
[----:B------:R-:W-:-:S07]  /*2a920*/  LEA R3, R3, R0, 0x3 ;  /* 0x0000000003037211 */ /* 0x000fce00078e18ff */
.L_x_2537:
[----:B----4-:R4:W0:Y:S02]  /*2a930*/  SYNCS.PHASECHK.TRANS64.TRYWAIT P0, [R3+URZ], R2 ;  /* 0x00000002030075a7 */ /* 0x010824000800017f */
[----:B0-----:R-:W-:Y:S05]  /*2a940*/  @!P0 NANOSLEEP.SYNCS 0x989680 ;  /* 0x009896800000895d */ /* 0x001fea0003900000 */
[----:B------:R-:W0:Y:S02]  /*2a950*/  @!P0 SYNCS.PHASECHK.TRANS64 P0, [R3+URZ], R2 ;  /* 0x00000002030085a7 */ /* 0x000e24000800007f */
[----:B0-----:R-:W-:Y:S05]  /*2a960*/  @!P0 BRA `(.L_x_2537) ;  /* 0xfffffffc00f08947 */ /* 0x001fea000383ffff */
.L_x_2197:
[----:B------:R-:W-:Y:S05]  /*2a970*/  BSYNC B7 ;  /* 0x0000000000077941 */ /* 0x000fea0003800000 */
.L_x_2194:
[----:B------:R-:W-:Y:S05]  /*2a980*/  EXIT ;  /* 0x000000000000794d */ /* 0x000fea0003800000 */
.L_x_2215:
[----:B0-----:R0:W1:Y:S02]  /*2a990*/  SYNCS.PHASECHK.TRANS64.TRYWAIT P5, [R98+URZ+0x36890], R99 ;  /* 0x03689063620075a7 */ /* 0x00106400080a017f */
[----:B-1----:R-:W-:Y:S05]  /*2a9a0*/  @!P5 NANOSLEEP.SYNCS 0x989680 ;  /* 0x009896800000d95d */ /* 0x002fea0003900000 */
[----:B------:R-:W1:Y:S02]  /*2a9b0*/  @!P5 SYNCS.PHASECHK.TRANS64 P5, [R98+URZ+0x36890], R99 ;  /* 0x036890636200d5a7 */ /* 0x000e6400080a007f */
[----:B-1----:R-:W-:Y:S05]  /*2a9c0*/  @!P5 BRA `(.L_x_2215) ;  /* 0xfffffffc00f0d947 */ /* 0x002fea000383ffff */
[----:B------:R-:W-:Y:S05]  /*2a9d0*/  BRA `(.L_x_2538) ;  /* 0xfffffd8c007c7947 */ /* 0x000fea000383ffff */
.L_x_2269:
[----:B-1----:R1:W3:Y:S02]  /*2a9e0*/  SYNCS.PHASECHK.TRANS64.TRYWAIT P5, [R98+URZ+0x36890], R99 ;  /* 0x03689063620075a7 */ /* 0x0022e400080a017f */
[----:B---3--:R-:W-:Y:S05]  /*2a9f0*/  @!P5 NANOSLEEP.SYNCS 0x989680 ;  /* 0x009896800000d95d */ /* 0x008fea0003900000 */
[----:B------:R-:W3:Y:S02]  /*2aa00*/  @!P5 SYNCS.PHASECHK.TRANS64 P5, [R98+URZ+0x36890], R99 ;  /* 0x036890636200d5a7 */ /* 0x000ee400080a007f */
[----:B---3--:R-:W-:Y:S05]  /*2aa10*/  @!P5 BRA `(.L_x_2269) ;  /* 0xfffffffc00f0d947 */ /* 0x008fea000383ffff */
[----:B------:R-:W-:Y:S05]  /*2aa20*/  BRA `(.L_x_2539) ;  /* 0xfffffdc000087947 */ /* 0x000fea000383ffff */
.L_x_2294:
[----:B-1----:R1:W2:Y:S02]  /*2aa30*/  SYNCS.PHASECHK.TRANS64.TRYWAIT P3, [R98+URZ+0x36890], R99 ;  /* 0x03689063620075a7 */ /* 0x0022a4000806017f */
[----:B--2---:R-:W-:Y:S05]  /*2aa40*/  @!P3 NANOSLEEP.SYNCS 0x989680 ;  /* 0x009896800000b95d */ /* 0x004fea0003900000 */
[----:B------:R-:W2:Y:S02]  /*2aa50*/  @!P3 SYNCS.PHASECHK.TRANS64 P3, [R98+URZ+0x36890], R99 ;  /* 0x036890636200b5a7 */ /* 0x000ea4000806007f */
[----:B--2---:R-:W-:Y:S05]  /*2aa60*/  @!P3 BRA `(.L_x_2294) ;  /* 0xfffffffc00f0b947 */ /* 0x004fea000383ffff */
[----:B------:R-:W-:Y:S05]  /*2aa70*/  BRA `(.L_x_2540) ;  /* 0xfffffdf000307947 */ /* 0x000fea000383ffff */
.L_x_2300:
[----:B0-----:R0:W1:Y:S02]  /*2aa80*/  SYNCS.PHASECHK.TRANS64.TRYWAIT P2, [R98+URZ+0x368b0], R99 ;  /* 0x0368b063620075a7 */ /* 0x001064000804017f */
[----:B-1----:R-:W-:Y:S05]  /*2aa90*/  @!P2 NANOSLEEP.SYNCS 0x989680 ;  /* 0x009896800000a95d */ /* 0x002fea0003900000 */
[----:B------:R-:W1:Y:S02]  /*2aaa0*/  @!P2 SYNCS.PHASECHK.TRANS64 P2, [R98+URZ+0x368b0], R99 ;  /* 0x0368b0636200a5a7 */ /* 0x000e64000804007f */
[----:B-1----:R-:W-:Y:S05]  /*2aab0*/  @!P2 BRA `(.L_x_2300) ;  /* 0xfffffffc00f0a947 */ /* 0x002fea000383ffff */
[----:B------:R-:W-:Y:S05]  /*2aac0*/  BRA `(.L_x_2541) ;  /* 0xfffffdf400487947 */ /* 0x000fea000383ffff */
.L_x_2322:
        /* <DEDUP_REMOVED lines=8> */
.L_x_2543:
[----:B------:R-:W-:Y:S05]  /*2ab50*/  BSYNC B1 ;  /* 0x0000000000017941 */ /* 0x000fea0003800000 */
.L_x_2542:
[----:B------:R-:W-:Y:S05]  /*2ab60*/  BRA `(.L_x_2544) ;  /* 0xfffffe1000d87947 */ /* 0x000fea000383ffff */
.L_x_2323:
        /* <DEDUP_REMOVED lines=8> */
.L_x_2546:
[----:B------:R-:W-:Y:S05]  /*2abf0*/  BSYNC B1 ;  /* 0x0000000000017941 */ /* 0x000fea0003800000 */
.L_x_2545:
[----:B------:R-:W-:Y:S05]  /*2ac00*/  BRA `(.L_x_2547) ;  /* 0xfffffe1000b87947 */ /* 0x000fea000383ffff */
.L_x_2324:
[----:B------:R-:W-:Y:S01]  /*2ac10*/  BSSY B1, `(.L_x_2548) ;  /* 0x0000008000017945 */ /* 0x000fe20003800000 */
[----:B------:R-:W-:Y:S01]  /*2ac20*/  MOV R13, R3 ;  /* 0x00000003000d7202 */ /* 0x000fe20000000f00 */
[----:B------:R-:W-:Y:S01]  /*2ac30*/  IMAD.MOV.U32 R12, RZ, RZ, RZ ;  /* 0x000000ffff0c7224 */ /* 0x000fe200078e00ff */
[----:B------:R-:W-:Y:S01]  /*2ac40*/  MOV R15, 0xffffffff ;  /* 0xffffffff000f7802 */ /* 0x000fe20000000f00 */
[----:B------:R-:W-:-:S07]  /*2ac50*/  IMAD.MOV.U32 R11, RZ, RZ, 0x1c1f ;  /* 0x00001c1fff0b7424 */ /* 0x000fce00078e00ff */
[----:B------:R-:W-:Y:S05]  /*2ac60*/  WARPSYNC.COLLECTIVE R15, `(.L_x_2549) ;  /* 0x000000000f087348 */ /* 0x000fea0003c00000 */
[----:B------:R0:W1:Y:S02]  /*2ac70*/  SHFL.IDX P6, R14, R13, R12, R11 ;  /* 0x0000000c0d0e7389 */ /* 0x00006400000c000b */
[----:B01----:R-:W-:Y:S01]  /*2ac80*/  ENDCOLLECTIVE ;  /* 0x000000000000791b */ /* 0x003fe20003800000 */
.L_x_2549:
[----:B------:R-:W-:Y:S05]  /*2ac90*/  BSYNC B1 ;  /* 0x0000000000017941 */ /* 0x000fea0003800000 */
.L_x_2548:
[----:B------:R-:W-:Y:S05]  /*2aca0*/  BRA `(.L_x_2550) ;  /* 0xfffffe1000987947 */ /* 0x000fea000383ffff */
.L_x_2325:
        /* <DEDUP_REMOVED lines=8> */
.L_x_2552:
[----:B------:R-:W-:Y:S05]  /*2ad30*/  BSYNC B1 ;  /* 0x0000000000017941 */ /* 0x000fea0003800000 */
.L_x_2551:
[----:B------:R-:W-:Y:S05]  /*2ad40*/  BRA `(.L_x_2553) ;  /* 0xfffffe1000787947 */ /* 0x000fea000383ffff */
.L_x_2326:
        /* <DEDUP_REMOVED lines=8> */
.L_x_2555:
[----:B------:R-:W-:Y:S05]  /*2add0*/  BSYNC B1 ;  /* 0x0000000000017941 */ /* 0x000fea0003800000 */
.L_x_2554:
[----:B------:R-:W-:Y:S05]  /*2ade0*/  BRA `(.L_x_2556) ;  /* 0xfffffe1000587947 */ /* 0x000fea000383ffff */
.L_x_2327:
[----:B------:R-:W-:Y:S01]  /*2adf0*/  BSSY B1, `(.L_x_2557) ;  /* 0x0000008000017945 */ /* 0x000fe20003800000 */
[----:B------:R-:W-:Y:S01]  /*2ae00*/  MOV R13, R4 ;  /* 0x00000004000d7202 */ /* 0x000fe20000000f00 */
[----:B------:R-:W-:Y:S01]  /*2ae10*/  IMAD.MOV.U32 R12, RZ, RZ, 0x1 ;  /* 0x00000001ff0c7424 */ /* 0x000fe200078e00ff */
[----:B------:R-:W-:Y:S01]  /*2ae20*/  MOV R15, 0xffffffff ;  /* 0xffffffff000f7802 */ /* 0x000fe20000000f00 */
[----:B------:R-:W-:-:S07]  /*2ae30*/  IMAD.MOV.U32 R11, RZ, RZ, 0x1c1f ;  /* 0x00001c1fff0b7424 */ /* 0x000fce00078e00ff */
[----:B------:R-:W-:Y:S05]  /*2ae40*/  WARPSYNC.COLLECTIVE R15, `(.L_x_2558) ;  /* 0x000000000f087348 */ /* 0x000fea0003c00000 */
[----:B------:R0:W1:Y:S02]  /*2ae50*/  SHFL.IDX P6, R14, R13, R12, R11 ;  /* 0x0000000c0d0e7389 */ /* 0x00006400000c000b */
[----:B01----:R-:W-:Y:S01]  /*2ae60*/  ENDCOLLECTIVE ;  /* 0x000000000000791b */ /* 0x003fe20003800000 */
.L_x_2558:
[----:B------:R-:W-:Y:S05]  /*2ae70*/  BSYNC B1 ;  /* 0x0000000000017941 */ /* 0x000fea0003800000 */
.L_x_2557:
[----:B------:R-:W-:Y:S05]  /*2ae80*/  BRA `(.L_x_2559) ;  /* 0xfffffe10003c7947 */ /* 0x000fea000383ffff */
.L_x_2328:
        /* <DEDUP_REMOVED lines=8> */
.L_x_2561:
[----:B------:R-:W-:Y:S05]  /*2af10*/  BSYNC B1 ;  /* 0x0000000000017941 */ /* 0x000fea0003800000 */
.L_x_2560:
[----:B------:R-:W-:Y:S05]  /*2af20*/  BRA `(.L_x_2562) ;  /* 0xfffffe1000207947 */ /* 0x000fea000383ffff */
.L_x_2329:
        /* <DEDUP_REMOVED lines=8> */
.L_x_2564:
[----:B------:R-:W-:Y:S05]  /*2afb0*/  BSYNC B1 ;  /* 0x0000000000017941 */ /* 0x000fea0003800000 */
.L_x_2563:
[----:B------:R-:W-:Y:S05]  /*2afc0*/  BRA `(.L_x_2565) ;  /* 0xfffffe1000047947 */ /* 0x000fea000383ffff */
.L_x_2331:
[----:B0-----:R0:W1:Y:S02]  /*2afd0*/  SYNCS.PHASECHK.TRANS64.TRYWAIT P2, [R18+URZ+0x36800], R3 ;  /* 0x03680003120075a7 */ /* 0x001064000804017f */
[----:B-1----:R-:W-:Y:S05]  /*2afe0*/  @!P2 NANOSLEEP.SYNCS 0x989680 ;  /* 0x009896800000a95d */ /* 0x002fea0003900000 */
[----:B------:R-:W1:Y:S02]  /*2aff0*/  @!P2 SYNCS.PHASECHK.TRANS64 P2, [R18+URZ+0x36800], R3 ;  /* 0x036800031200a5a7 */ /* 0x000e64000804007f */
[----:B-1----:R-:W-:Y:S05]  /*2b000*/  @!P2 BRA `(.L_x_2331) ;  /* 0xfffffffc00f0a947 */ /* 0x002fea000383ffff */
[----:B------:R-:W-:Y:S05]  /*2b010*/  BRA `(.L_x_2566) ;  /* 0xfffffe1000647947 */ /* 0x000fea000383ffff */
.L_x_2359:
        /* <DEDUP_REMOVED lines=8> */
.L_x_2568:
[----:B------:R-:W-:Y:S05]  /*2b0a0*/  BSYNC B1 ;  /* 0x0000000000017941 */ /* 0x000fea0003800000 */
.L_x_2567:
[----:B------:R-:W-:Y:S05]  /*2b0b0*/  BRA `(.L_x_2569) ;  /* 0xfffffe3c00e07947 */ /* 0x000fea000383ffff */
.L_x_2360:
        /* <DEDUP_REMOVED lines=8> */
.L_x_2571:
[----:B------:R-:W-:Y:S05]  /*2b140*/  BSYNC B1 ;  /* 0x0000000000017941 */ /* 0x000fea0003800000 */
.L_x_2570:
[----:B------:R-:W-:Y:S05]  /*2b150*/  BRA `(.L_x_2572) ;  /* 0xfffffe3c00c07947 */ /* 0x000fea000383ffff */
.L_x_2361:
        /* <DEDUP_REMOVED lines=8> */
.L_x_2574:
[----:B------:R-:W-:Y:S05]  /*2b1e0*/  BSYNC B1 ;  /* 0x0000000000017941 */ /* 0x000fea0003800000 */
.L_x_2573:
[----:B------:R-:W-:Y:S05]  /*2b1f0*/  BRA `(.L_x_2575) ;  /* 0xfffffe3c00a07947 */ /* 0x000fea000383ffff */
.L_x_2362:
        /* <DEDUP_REMOVED lines=8> */
.L_x_2577:
[----:B------:R-:W-:Y:S05]  /*2b280*/  BSYNC B1 ;  /* 0x0000000000017941 */ /* 0x000fea0003800000 */
.L_x_2576:
[----:B------:R-:W-:Y:S05]  /*2b290*/  BRA `(.L_x_2578) ;  /* 0xfffffe3c00807947 */ /* 0x000fea000383ffff */
.L_x_2363:
        /* <DEDUP_REMOVED lines=8> */
.L_x_2580:
[----:B------:R-:W-:Y:S05]  /*2b320*/  BSYNC B1 ;  /* 0x0000000000017941 */ /* 0x000fea0003800000 */
.L_x_2579:
[----:B------:R-:W-:Y:S05]  /*2b330*/  BRA `(.L_x_2581) ;  /* 0xfffffe3c00607947 */ /* 0x000fea000383ffff */
.L_x_2364:
        /* <DEDUP_REMOVED lines=8> */
.L_x_2583:
[----:B------:R-:W-:Y:S05]  /*2b3c0*/  BSYNC B1 ;  /* 0x0000000000017941 */ /* 0x000fea0003800000 */
.L_x_2582:
[----:B------:R-:W-:Y:S05]  /*2b3d0*/  BRA `(.L_x_2584) ;  /* 0xfffffe3c00447947 */ /* 0x000fea000383ffff */
.L_x_2365:
        /* <DEDUP_REMOVED lines=8> */
.L_x_2586:
[----:B------:R-:W-:Y:S05]  /*2b460*/  BSYNC B1 ;  /* 0x0000000000017941 */ /* 0x000fea0003800000 */
.L_x_2585:
[----:B------:R-:W-:Y:S05]  /*2b470*/  BRA `(.L_x_2587) ;  /* 0xfffffe3c00287947 */ /* 0x000fea000383ffff */
.L_x_2366:
        /* <DEDUP_REMOVED lines=8> */
.L_x_2589:
[----:B------:R-:W-:Y:S05]  /*2b500*/  BSYNC B1 ;  /* 0x0000000000017941 */ /* 0x000fea0003800000 */
.L_x_2588:
[----:B------:R-:W-:Y:S05]  /*2b510*/  BRA `(.L_x_2590) ;  /* 0xfffffe3c000c7947 */ /* 0x000fea000383ffff */
.L_x_2368:
[----:B0-----:R0:W1:Y:S02]  /*2b520*/  SYNCS.PHASECHK.TRANS64.TRYWAIT P2, [R18+URZ+0x36800], R9 ;  /* 0x03680009120075a7 */ /* 0x001064000804017f */
[----:B-1----:R-:W-:Y:S05]  /*2b530*/  @!P2 NANOSLEEP.SYNCS 0x989680 ;  /* 0x009896800000a95d */ /* 0x002fea0003900000 */
[----:B------:R-:W1:Y:S02]  /*2b540*/  @!P2 SYNCS.PHASECHK.TRANS64 P2, [R18+URZ+0x36800], R9 ;  /* 0x036800091200a5a7 */ /* 0x000e64000804007f */
[----:B-1----:R-:W-:Y:S05]  /*2b550*/  @!P2 BRA `(.L_x_2368) ;  /* 0xfffffffc00f0a947 */ /* 0x002fea000383ffff */
[----:B------:R-:W-:Y:S05]  /*2b560*/  BRA `(.L_x_2591) ;  /* 0xfffffe3c006c7947 */ /* 0x000fea000383ffff */
.L_x_2382:
[----:B-1----:R1:W2:Y:S02]  /*2b570*/  SYNCS.PHASECHK.TRANS64.TRYWAIT P2, [R6+URZ+0x36830], R3 ;  /* 0x03683003060075a7 */ /* 0x0022a4000804017f */
[----:B--2---:R-:W-:Y:S05]  /*2b580*/  @!P2 NANOSLEEP.SYNCS 0x989680 ;  /* 0x009896800000a95d */ /* 0x004fea0003900000 */
[----:B------:R-:W2:Y:S02]  /*2b590*/  @!P2 SYNCS.PHASECHK.TRANS64 P2, [R6+URZ+0x36830], R3 ;  /* 0x036830030600a5a7 */ /* 0x000ea4000804007f */
[----:B--2---:R-:W-:Y:S05]  /*2b5a0*/  @!P2 BRA `(.L_x_2382) ;  /* 0xfffffffc00f0a947 */ /* 0x004fea000383ffff */
[----:B------:R-:W-:Y:S05]  /*2b5b0*/  BRA `(.L_x_2381) ;  /* 0xfffffe6400347947 */ /* 0x000fea000383ffff */
.L_x_2389:
[----:B-1----:R1:W2:Y:S02]  /*2b5c0*/  SYNCS.PHASECHK.TRANS64.TRYWAIT P2, [R13+URZ+0x36830], R4 ;  /* 0x036830040d0075a7 */ /* 0x0022a4000804017f */
[----:B--2---:R-:W-:Y:S05]  /*2b5d0*/  @!P2 NANOSLEEP.SYNCS 0x989680 ;  /* 0x009896800000a95d */ /* 0x004fea0003900000 */
[----:B------:R-:W2:Y:S02]  /*2b5e0*/  @!P2 SYNCS.PHASECHK.TRANS64 P2, [R13+URZ+0x36830], R4 ;  /* 0x036830040d00a5a7 */ /* 0x000ea4000804007f */
[----:B--2---:R-:W-:Y:S05]  /*2b5f0*/  @!P2 BRA `(.L_x_2389) ;  /* 0xfffffffc00f0a947 */ /* 0x004fea000383ffff */
[----:B------:R-:W-:Y:S05]  /*2b600*/  BRA `(.L_x_2388) ;  /* 0xfffffeb800647947 */ /* 0x000fea000383ffff */
.L_x_2394:
[----:B-1----:R1:W2:Y:S02]  /*2b610*/  SYNCS.PHASECHK.TRANS64.TRYWAIT P2, [R11+URZ+0x36850], R0 ;  /* 0x036850000b0075a7 */ /* 0x0022a4000804017f */
[----:B--2---:R-:W-:Y:S05]  /*2b620*/  @!P2 NANOSLEEP.SYNCS 0x989680 ;  /* 0x009896800000a95d */ /* 0x004fea0003900000 */
[----:B------:R-:W2:Y:S02]  /*2b630*/  @!P2 SYNCS.PHASECHK.TRANS64 P2, [R11+URZ+0x36850], R0 ;  /* 0x036850000b00a5a7 */ /* 0x000ea4000804007f */
[----:B--2---:R-:W-:Y:S05]  /*2b640*/  @!P2 BRA `(.L_x_2394) ;  /* 0xfffffffc00f0a947 */ /* 0x004fea000383ffff */
[----:B------:R-:W-:Y:S05]  /*2b650*/  BRA `(.L_x_2393) ;  /* 0xfffffef000007947 */ /* 0x000fea000383ffff */
.L_x_2402:
[----:B-1----:R1:W2:Y:S02]  /*2b660*/  SYNCS.PHASECHK.TRANS64.TRYWAIT P2, [R4+URZ+0x36830], R5 ;  /* 0x03683005040075a7 */ /* 0x0022a4000804017f */
[----:B--2---:R-:W-:Y:S05]  /*2b670*/  @!P2 NANOSLEEP.SYNCS 0x989680 ;  /* 0x009896800000a95d */ /* 0x004fea0003900000 */
[----:B------:R-:W2:Y:S02]  /*2b680*/  @!P2 SYNCS.PHASECHK.TRANS64 P2, [R4+URZ+0x36830], R5 ;  /* 0x036830050400a5a7 */ /* 0x000ea4000804007f */
[----:B--2---:R-:W-:Y:S05]  /*2b690*/  @!P2 BRA `(.L_x_2402) ;  /* 0xfffffffc00f0a947 */ /* 0x004fea000383ffff */
[----:B------:R-:W-:Y:S05]  /*2b6a0*/  BRA `(.L_x_2401) ;  /* 0xffffff0c00987947 */ /* 0x000fea000383ffff */
.L_x_2407:
[----:B-1----:R1:W2:Y:S02]  /*2b6b0*/  SYNCS.PHASECHK.TRANS64.TRYWAIT P2, [R11+URZ+0x36850], R0 ;  /* 0x036850000b0075a7 */ /* 0x0022a4000804017f */
[----:B--2---:R-:W-:Y:S05]  /*2b6c0*/  @!P2 NANOSLEEP.SYNCS 0x989680 ;  /* 0x009896800000a95d */ /* 0x004fea0003900000 */
[----:B------:R-:W2:Y:S02]  /*2b6d0*/  @!P2 SYNCS.PHASECHK.TRANS64 P2, [R11+URZ+0x36850], R0 ;  /* 0x036850000b00a5a7 */ /* 0x000ea4000804007f */
[----:B--2---:R-:W-:Y:S05]  /*2b6e0*/  @!P2 BRA `(.L_x_2407) ;  /* 0xfffffffc00f0a947 */ /* 0x004fea000383ffff */
[----:B------:R-:W-:Y:S05]  /*2b6f0*/  BRA `(.L_x_2406) ;  /* 0xffffff4400347947 */ /* 0x000fea000383ffff */
.L_x_2413:
[----:B-1----:R1:W2:Y:S02]  /*2b700*/  SYNCS.PHASECHK.TRANS64.TRYWAIT P0, [R11+URZ+0x36850], R2 ;  /* 0x036850020b0075a7 */ /* 0x0022a4000800017f */
[----:B--2---:R-:W-:Y:S05]  /*2b710*/  @!P0 NANOSLEEP.SYNCS 0x989680 ;  /* 0x009896800000895d */ /* 0x004fea0003900000 */
[----:B------:R-:W2:Y:S02]  /*2b720*/  @!P0 SYNCS.PHASECHK.TRANS64 P0, [R11+URZ+0x36850], R2 ;  /* 0x036850020b0085a7 */ /* 0x000ea4000800007f */
[----:B--2---:R-:W-:Y:S05]  /*2b730*/  @!P0 BRA `(.L_x_2413) ;  /* 0xfffffffc00f08947 */ /* 0x004fea000383ffff */
[----:B------:R-:W-:Y:S05]  /*2b740*/  BRA `(.L_x_2412) ;  /* 0xffffff6000307947 */ /* 0x000fea000383ffff */
.L_x_2447:
[----:B------:R-:W0:Y:S01]  /*2b750*/  S2R R6, SR_TID.X ;  /* 0x0000000000067919 */ /* 0x000e220000002100 */
[----:B------:R-:W-:Y:S01]  /*2b760*/  BSSY B1, `(.L_x_2592) ;  /* 0x000000a000017945 */ /* 0x000fe20003800000 */
[----:B------:R-:W-:Y:S01]  /*2b770*/  MOV R12, RZ ;  /* 0x000000ff000c7202 */ /* 0x000fe20000000f00 */
        /* <DEDUP_REMOVED lines=8> */
.L_x_2593:
[----:B------:R-:W-:Y:S05]  /*2b800*/  BSYNC B1 ;  /* 0x0000000000017941 */ /* 0x000fea0003800000 */
.L_x_2592:
[----:B------:R-:W-:Y:S05]  /*2b810*/  BRA `(.L_x_2594) ;  /* 0xffffffa000cc7947 */ /* 0x000fea000383ffff */
.L_x_2448:
[----:B------:R-:W-:Y:S01]  /*2b820*/  BSSY B1, `(.L_x_2595) ;  /* 0x0000006000017945 */ /* 0x000fe20003800000 */
[----:B------:R-:W-:-:S07]  /*2b830*/  MOV R15, 0xffffffff ;  /* 0xffffffff000f7802 */ /* 0x000fce0000000f00 */
[----:B------:R-:W-:Y:S05]  /*2b840*/  WARPSYNC.COLLECTIVE R15, `(.L_x_2596) ;  /* 0x000000000f0c7348 */ /* 0x000fea0003c00000 */
[----:B------:R-:W-:Y:S02]  /*2b850*/  ELECT P6, UR62, PT ;  /* 0x00000000003e782f */ /* 0x000fe400038c0000 */
[----:B------:R-:W-:Y:S01]  /*2b860*/  MOV R14, UR62 ;  /* 0x0000003e000e7c02 */ /* 0x000fe20008000f00 */
[----:B------:R-:W-:Y:S10]  /*2b870*/  ENDCOLLECTIVE ;  /* 0x000000000000791b */ /* 0x000ff40003800000 */
.L_x_2596:
[----:B------:R-:W-:Y:S05]  /*2b880*/  BSYNC B1 ;  /* 0x0000000000017941 */ /* 0x000fea0003800000 */
.L_x_2595:
[----:B------:R-:W-:Y:S05]  /*2b890*/  BRA `(.L_x_2597) ;  /* 0xffffffa000b87947 */ /* 0x000fea000383ffff */
.L_x_2450:
[----:B0-----:R0:W1:Y:S02]  /*2b8a0*/  SYNCS.PHASECHK.TRANS64.TRYWAIT P0, [R9+URZ+0x36820], R5 ;  /* 0x03682005090075a7 */ /* 0x001064000800017f */
[----:B-1----:R-:W-:Y:S05]  /*2b8b0*/  @!P0 NANOSLEEP.SYNCS 0x989680 ;  /* 0x009896800000895d */ /* 0x002fea0003900000 */
[----:B------:R-:W1:Y:S02]  /*2b8c0*/  @!P0 SYNCS.PHASECHK.TRANS64 P0, [R9+URZ+0x36820], R5 ;  /* 0x03682005090085a7 */ /* 0x000e64000800007f */
[----:B-1----:R-:W-:Y:S05]  /*2b8d0*/  @!P0 BRA `(.L_x_2450) ;  /* 0xfffffffc00f08947 */ /* 0x002fea000383ffff */
[----:B------:R-:W-:Y:S05]  /*2b8e0*/  BRA `(.L_x_2598) ;  /* 0xffffffa000d47947 */ /* 0x000fea000383ffff */
.L_x_2453:
[----:B0-----:R0:W1:Y:S02]  /*2b8f0*/  SYNCS.PHASECHK.TRANS64.TRYWAIT P0, [R5+URZ+0x368a0], R8 ;  /* 0x0368a008050075a7 */ /* 0x001064000800017f */
[----:B-1----:R-:W-:Y:S05]  /*2b900*/  @!P0 NANOSLEEP.SYNCS 0x989680 ;  /* 0x009896800000895d */ /* 0x002fea0003900000 */
[----:B------:R-:W1:Y:S02]  /*2b910*/  @!P0 SYNCS.PHASECHK.TRANS64 P0, [R5+URZ+0x368a0], R8 ;  /* 0x0368a008050085a7 */ /* 0x000e64000800007f */
[----:B-1----:R-:W-:Y:S05]  /*2b920*/  @!P0 BRA `(.L_x_2453) ;  /* 0xfffffffc00f08947 */ /* 0x002fea000383ffff */
[----:B------:R-:W-:Y:S05]  /*2b930*/  BRA `(.L_x_2599) ;  /* 0xffffffa000e47947 */ /* 0x000fea000383ffff */
.L_x_2455:
[----:B-1----:R1:W2:Y:S02]  /*2b940*/  SYNCS.PHASECHK.TRANS64.TRYWAIT P0, [R5+URZ+0x368c0], R8 ;  /* 0x0368c008050075a7 */ /* 0x0022a4000800017f */
[----:B--2---:R-:W-:Y:S05]  /*2b950*/  @!P0 NANOSLEEP.SYNCS 0x989680 ;  /* 0x009896800000895d */ /* 0x004fea0003900000 */
[----:B------:R-:W2:Y:S02]  /*2b960*/  @!P0 SYNCS.PHASECHK.TRANS64 P0, [R5+URZ+0x368c0], R8 ;  /* 0x0368c008050085a7 */ /* 0x000ea4000800007f */
[----:B--2---:R-:W-:Y:S05]  /*2b970*/  @!P0 BRA `(.L_x_2455) ;  /* 0xfffffffc00f08947 */ /* 0x004fea000383ffff */
[----:B------:R-:W-:Y:S05]  /*2b980*/  BRA `(.L_x_2600) ;  /* 0xffffffa400707947 */ /* 0x000fea000383ffff */
.L_x_2459:
[----:B0-----:R0:W1:Y:S02]  /*2b990*/  SYNCS.PHASECHK.TRANS64.TRYWAIT P0, [R6+URZ+0x368a0], R7 ;  /* 0x0368a007060075a7 */ /* 0x001064000800017f */
[----:B-1----:R-:W-:Y:S05]  /*2b9a0*/  @!P0 NANOSLEEP.SYNCS 0x989680 ;  /* 0x009896800000895d */ /* 0x002fea0003900000 */
[----:B------:R-:W1:Y:S02]  /*2b9b0*/  @!P0 SYNCS.PHASECHK.TRANS64 P0, [R6+URZ+0x368a0], R7 ;  /* 0x0368a007060085a7 */ /* 0x000e64000800007f */
[----:B-1----:R-:W-:Y:S05]  /*2b9c0*/  @!P0 BRA `(.L_x_2459) ;  /* 0xfffffffc00f08947 */ /* 0x002fea000383ffff */
[----:B------:R-:W-:Y:S05]  /*2b9d0*/  BRA `(.L_x_2601) ;  /* 0xffffffa800447947 */ /* 0x000fea000383ffff */
.L_x_2461:
[----:B-1----:R1:W2:Y:S02]  /*2b9e0*/  SYNCS.PHASECHK.TRANS64.TRYWAIT P1, [R6+URZ+0x368c0], R7 ;  /* 0x0368c007060075a7 */ /* 0x0022a4000802017f */
[----:B--2---:R-:W-:Y:S05]  /*2b9f0*/  @!P1 NANOSLEEP.SYNCS 0x989680 ;  /* 0x009896800000995d */ /* 0x004fea0003900000 */
[----:B------:R-:W2:Y:S02]  /*2ba00*/  @!P1 SYNCS.PHASECHK.TRANS64 P1, [R6+URZ+0x368c0], R7 ;  /* 0x0368c007060095a7 */ /* 0x000ea4000802007f */
[----:B--2---:R-:W-:Y:S05]  /*2ba10*/  @!P1 BRA `(.L_x_2461) ;  /* 0xfffffffc00f09947 */ /* 0x004fea000383ffff */
[----:B------:R-:W-:Y:S05]  /*2ba20*/  BRA `(.L_x_2602) ;  /* 0xffffffa800c87947 */ /* 0x000fea000383ffff */
.L_x_2473:
[----:B------:R-:W0:Y:S01]  /*2ba30*/  S2R R7, SR_TID.X ;  /* 0x0000000000077919 */ /* 0x000e220000002100 */
[----:B------:R-:W-:Y:S01]  /*2ba40*/  BSSY B0, `(.L_x_2603) ;  /* 0x000000a000007945 */ /* 0x000fe20003800000 */
[----:B------:R-:W-:Y:S01]  /*2ba50*/  IMAD.MOV.U32 R12, RZ, RZ, RZ ;  /* 0x000000ffff0c7224 */ /* 0x000fe200078e00ff */
[----:B------:R-:W-:Y:S01]  /*2ba60*/  MOV R11, 0x1f ;  /* 0x0000001f000b7802 */ /* 0x000fe20000000f00 */
[----:B------:R-:W-:Y:S01]  /*2ba70*/  IMAD.MOV.U32 R15, RZ, RZ, -0x1 ;  /* 0xffffffffff0f7424 */ /* 0x000fe200078e00ff */
[----:B0-----:R-:W-:-:S04]  /*2ba80*/  SHF.R.U32.HI R7, RZ, 0x5, R7 ;  /* 0x00000005ff077819 */ /* 0x001fc80000011607 */
[----:B------:R-:W-:-:S05]  /*2ba90*/  LOP3.LUT R7, R7, 0x3, RZ, 0xc0, !PT ;  /* 0x0000000307077812 */ /* 0x000fca00078ec0ff */
[----:B------:R-:W-:-:S07]  /*2baa0*/  IMAD.MOV.U32 R13, RZ, RZ, R7 ;  /* 0x000000ffff0d7224 */ /* 0x000fce00078e0007 */
[----:B------:R-:W-:Y:S05]  /*2bab0*/  WARPSYNC.COLLECTIVE R15, `(.L_x_2604) ;  /* 0x000000000f087348 */ /* 0x000fea0003c00000 */
[----:B------:R0:W1:Y:S02]  /*2bac0*/  SHFL.IDX P6, R14, R13, R12, R11 ;  /* 0x0000000c0d0e7389 */ /* 0x00006400000c000b */
[----:B01----:R-:W-:Y:S01]  /*2bad0*/  ENDCOLLECTIVE ;  /* 0x000000000000791b */ /* 0x003fe20003800000 */
.L_x_2604:
[----:B------:R-:W-:Y:S05]  /*2bae0*/  BSYNC B0 ;  /* 0x0000000000007941 */ /* 0x000fea0003800000 */
.L_x_2603:
[----:B------:R-:W-:Y:S05]  /*2baf0*/  BRA `(.L_x_2605) ;  /* 0xffffffb400d87947 */ /* 0x000fea000383ffff */
.L_x_2474:
[----:B------:R-:W-:Y:S01]  /*2bb00*/  BSSY B0, `(.L_x_2606) ;  /* 0x0000006000007945 */ /* 0x000fe20003800000 */
[----:B------:R-:W-:-:S07]  /*2bb10*/  IMAD.MOV.U32 R15, RZ, RZ, -0x1 ;  /* 0xffffffffff0f7424 */ /* 0x000fce00078e00ff */
[----:B------:R-:W-:Y:S05]  /*2bb20*/  WARPSYNC.COLLECTIVE R15, `(.L_x_2607) ;  /* 0x000000000f0c7348 */ /* 0x000fea0003c00000 */
[----:B------:R-:W-:Y:S02]  /*2bb30*/  ELECT P6, UR62, PT ;  /* 0x00000000003e782f */ /* 0x000fe400038c0000 */
[----:B------:R-:W-:Y:S01]  /*2bb40*/  MOV R14, UR62 ;  /* 0x0000003e000e7c02 */ /* 0x000fe20008000f00 */
[----:B------:R-:W-:Y:S10]  /*2bb50*/  ENDCOLLECTIVE ;  /* 0x000000000000791b */ /* 0x000ff40003800000 */
.L_x_2607:
[----:B------:R-:W-:Y:S05]  /*2bb60*/  BSYNC B0 ;  /* 0x0000000000007941 */ /* 0x000fea0003800000 */
.L_x_2606:
[----:B------:R-:W-:Y:S05]  /*2bb70*/  BRA `(.L_x_2608) ;  /* 0xffffffb400c87947 */ /* 0x000fea000383ffff */
.L_x_2477:
[----:B0-----:R0:W1:Y:S02]  /*2bb80*/  SYNCS.PHASECHK.TRANS64.TRYWAIT P0, [R7+URZ+0x36840], R10 ;  /* 0x0368400a070075a7 */ /* 0x001064000800017f */
[----:B-1----:R-:W-:Y:S05]  /*2bb90*/  @!P0 NANOSLEEP.SYNCS 0x989680 ;  /* 0x009896800000895d */ /* 0x002fea0003900000 */
[----:B------:R-:W1:Y:S02]  /*2bba0*/  @!P0 SYNCS.PHASECHK.TRANS64 P0, [R7+URZ+0x36840], R10 ;  /* 0x0368400a070085a7 */ /* 0x000e64000800007f */
[----:B-1----:R-:W-:Y:S05]  /*2bbb0*/  @!P0 BRA `(.L_x_2477) ;  /* 0xfffffffc00f08947 */ /* 0x002fea000383ffff */
[----:B------:R-:W-:Y:S05]  /*2bbc0*/  BRA `(.L_x_2609) ;  /* 0xffffffb8002c7947 */ /* 0x000fea000383ffff */
.L_x_2480:
        /* <DEDUP_REMOVED lines=8> */
.L_x_2488:
[----:B0-----:R0:W1:Y:S02]  /*2bc50*/  SYNCS.PHASECHK.TRANS64.TRYWAIT P0, [R7+URZ+0x36840], R8 ;  /* 0x03684008070075a7 */ /* 0x001064000800017f */
[----:B-1----:R-:W-:Y:S05]  /*2bc60*/  @!P0 NANOSLEEP.SYNCS 0x989680 ;  /* 0x009896800000895d */ /* 0x002fea0003900000 */
[----:B------:R-:W1:Y:S02]  /*2bc70*/  @!P0 SYNCS.PHASECHK.TRANS64 P0, [R7+URZ+0x36840], R8 ;  /* 0x03684008070085a7 */ /* 0x000e64000800007f */
[----:B-1----:R-:W-:Y:S05]  /*2bc80*/  @!P0 BRA `(.L_x_2488) ;  /* 0xfffffffc00f08947 */ /* 0x002fea000383ffff */
[----:B------:R-:W-:Y:S05]  /*2bc90*/  BRA `(.L_x_2611) ;  /* 0xffffffc000287947 */ /* 0x000fea000383ffff */
.L_x_2490:
[----:B0-----:R0:W1:Y:S02]  /*2bca0*/  SYNCS.PHASECHK.TRANS64.TRYWAIT P0, [R8+URZ+0x60], R7 ;  /* 0x00006007080075a7 */ /* 0x001064000800017f */
[----:B-1----:R-:W-:Y:S05]  /*2bcb0*/  @!P0 NANOSLEEP.SYNCS 0x989680 ;  /* 0x009896800000895d */ /* 0x002fea0003900000 */
[----:B------:R-:W1:Y:S02]  /*2bcc0*/  @!P0 SYNCS.PHASECHK.TRANS64 P0, [R8+URZ+0x60], R7 ;  /* 0x00006007080085a7 */ /* 0x000e64000800007f */
[----:B-1----:R-:W-:Y:S05]  /*2bcd0*/  @!P0 BRA `(.L_x_2490) ;  /* 0xfffffffc00f08947 */ /* 0x002fea000383ffff */
[----:B------:R-:W-:Y:S05]  /*2bce0*/  BRA `(.L_x_2612) ;  /* 0xffffffc000d47947 */ /* 0x000fea000383ffff */
.L_x_2495:
[----:B-1----:R1:W2:Y:S02]  /*2bcf0*/  SYNCS.PHASECHK.TRANS64.TRYWAIT P0, [R2+URZ+0x36840], R3 ;  /* 0x03684003020075a7 */ /* 0x0022a4000800017f */
[----:B--2---:R-:W-:Y:S05]  /*2bd00*/  @!P0 NANOSLEEP.SYNCS 0x989680 ;  /* 0x009896800000895d */ /* 0x004fea0003900000 */
[----:B------:R-:W2:Y:S02]  /*2bd10*/  @!P0 SYNCS.PHASECHK.TRANS64 P0, [R2+URZ+0x36840], R3 ;  /* 0x03684003020085a7 */ /* 0x000ea4000800007f */
[----:B--2---:R-:W-:Y:S05]  /*2bd20*/  @!P0 BRA `(.L_x_2495) ;  /* 0xfffffffc00f08947 */ /* 0x004fea000383ffff */
[----:B------:R-:W-:Y:S05]  /*2bd30*/  BRA `(.L_x_2613) ;  /* 0xffffffc800447947 */ /* 0x000fea000383ffff */
.L_x_2497:
[----:B0-----:R0:W1:Y:S02]  /*2bd40*/  SYNCS.PHASECHK.TRANS64.TRYWAIT P1, [R3+URZ+0x60], R2 ;  /* 0x00006002030075a7 */ /* 0x001064000802017f */
[----:B-1----:R-:W-:Y:S05]  /*2bd50*/  @!P1 NANOSLEEP.SYNCS 0x989680 ;  /* 0x009896800000995d */ /* 0x002fea0003900000 */
[----:B------:R-:W1:Y:S02]  /*2bd60*/  @!P1 SYNCS.PHASECHK.TRANS64 P1, [R3+URZ+0x60], R2 ;  /* 0x00006002030095a7 */ /* 0x000e64000802007f */
[----:B-1----:R-:W-:Y:S05]  /*2bd70*/  @!P1 BRA `(.L_x_2497) ;  /* 0xfffffffc00f09947 */ /* 0x002fea000383ffff */
[----:B------:R-:W-:Y:S05]  /*2bd80*/  BRA `(.L_x_2614) ;  /* 0xffffffc800f07947 */ /* 0x000fea000383ffff */
.L_x_2502:
[----:B--2---:R2:W3:Y:S02]  /*2bd90*/  SYNCS.PHASECHK.TRANS64.TRYWAIT P0, [R2+URZ+0x36840], R3 ;  /* 0x03684003020075a7 */ /* 0x0044e4000800017f */
[----:B---3--:R-:W-:Y:S05]  /*2bda0*/  @!P0 NANOSLEEP.SYNCS 0x989680 ;  /* 0x009896800000895d */ /* 0x008fea0003900000 */
[----:B------:R-:W3:Y:S02]  /*2bdb0*/  @!P0 SYNCS.PHASECHK.TRANS64 P0, [R2+URZ+0x36840], R3 ;  /* 0x03684003020085a7 */ /* 0x000ee4000800007f */
[----:B---3--:R-:W-:Y:S05]  /*2bdc0*/  @!P0 BRA `(.L_x_2502) ;  /* 0xfffffffc00f08947 */ /* 0x008fea000383ffff */
[----:B------:R-:W-:Y:S05]  /*2bdd0*/  BRA `(.L_x_2615) ;  /* 0xffffffd000247947 */ /* 0x000fea000383ffff */
.L_x_2504:
[----:B0-----:R0:W1:Y:S02]  /*2bde0*/  SYNCS.PHASECHK.TRANS64.TRYWAIT P1, [R2+URZ+0x60], R9 ;  /* 0x00006009020075a7 */ /* 0x001064000802017f */
[----:B-1----:R-:W-:Y:S05]  /*2bdf0*/  @!P1 NANOSLEEP.SYNCS 0x989680 ;  /* 0x009896800000995d */ /* 0x002fea0003900000 */
[----:B------:R-:W1:Y:S02]  /*2be00*/  @!P1 SYNCS.PHASECHK.TRANS64 P1, [R2+URZ+0x60], R9 ;  /* 0x00006009020095a7 */ /* 0x000e64000802007f */
[----:B-1----:R-:W-:Y:S05]  /*2be10*/  @!P1 BRA `(.L_x_2504) ;  /* 0xfffffffc00f09947 */ /* 0x002fea000383ffff */
[----:B------:R-:W-:Y:S05]  /*2be20*/  BRA `(.L_x_2616) ;  /* 0xffffffd000d47947 */ /* 0x000fea000383ffff */
.L_x_2511:
[----:B-1----:R1:W2:Y:S02]  /*2be30*/  SYNCS.PHASECHK.TRANS64.TRYWAIT P0, [R3+URZ+0x36860], R0 ;  /* 0x03686000030075a7 */ /* 0x0022a4000800017f */
[----:B--2---:R-:W-:Y:S05]  /*2be40*/  @!P0 NANOSLEEP.SYNCS 0x989680 ;  /* 0x009896800000895d */ /* 0x004fea0003900000 */
[----:B------:R-:W2:Y:S02]  /*2be50*/  @!P0 SYNCS.PHASECHK.TRANS64 P0, [R3+URZ+0x36860], R0 ;  /* 0x03686000030085a7 */ /* 0x000ea4000800007f */
[----:B--2---:R-:W-:Y:S05]  /*2be60*/  @!P0 BRA `(.L_x_2511) ;  /* 0xfffffffc00f08947 */ /* 0x004fea000383ffff */
[----:B------:R-:W-:Y:S05]  /*2be70*/  BRA `(.L_x_2617) ;  /* 0xffffffd400ec7947 */ /* 0x000fea000383ffff */
.L_x_2513:
[----:B------:R-:W-:Y:S01]  /*2be80*/  BSSY B0, `(.L_x_2618) ;  /* 0x0000008000007945 */ /* 0x000fe20003800000 */
[----:B------:R-:W-:Y:S01]  /*2be90*/  MOV R13, R16 ;  /* 0x00000010000d7202 */ /* 0x000fe20000000f00 */
[----:B------:R-:W-:Y:S01]  /*2bea0*/  IMAD.MOV.U32 R12, RZ, RZ, RZ ;  /* 0x000000ffff0c7224 */ /* 0x000fe200078e00ff */
[----:B0-----:R-:W-:Y:S01]  /*2beb0*/  MOV R15, 0xffffffff ;  /* 0xffffffff000f7802 */ /* 0x001fe20000000f00 */
[----:B------:R-:W-:-:S07]  /*2bec0*/  IMAD.MOV.U32 R11, RZ, RZ, 0x1f ;  /* 0x0000001fff0b7424 */ /* 0x000fce00078e00ff */
[----:B-1----:R-:W-:Y:S05]  /*2bed0*/  WARPSYNC.COLLECTIVE R15, `(.L_x_2619) ;  /* 0x000000000f087348 */ /* 0x002fea0003c00000 */
[----:B------:R0:W2:Y:S02]  /*2bee0*/  SHFL.IDX P6, R14, R13, R12, R11 ;  /* 0x0000000c0d0e7389 */ /* 0x0000a400000c000b */
[----:B012---:R-:W-:Y:S01]  /*2bef0*/  ENDCOLLECTIVE ;  /* 0x000000000000791b */ /* 0x007fe20003800000 */
.L_x_2619:
[----:B------:R-:W-:Y:S05]  /*2bf00*/  BSYNC B0 ;  /* 0x0000000000007941 */ /* 0x000fea0003800000 */
.L_x_2618:
[----:B------:R-:W-:Y:S01]  /*2bf10*/  IMAD.MOV.U32 R13, RZ, RZ, R16 ;  /* 0x000000ffff0d7224 */ /* 0x000fe200078e0010 */
[----:B------:R-:W-:Y:S01]  /*2bf20*/  MOV R12, 0x1 ;  /* 0x00000001000c7802 */ /* 0x000fe20000000f00 */
[----:B------:R-:W-:Y:S02]  /*2bf30*/  IMAD.MOV.U32 R11, RZ, RZ, 0x1f ;  /* 0x0000001fff0b7424 */ /* 0x000fe400078e00ff */
[----:B------:R-:W-:Y:S02]  /*2bf40*/  IMAD.MOV.U32 R15, RZ, RZ, -0x1 ;  /* 0xffffffffff0f7424 */ /* 0x000fe400078e00ff */
[----:B------:R-:W-:-:S07]  /*2bf50*/  IMAD.MOV.U32 R4, RZ, RZ, R14 ;  /* 0x000000ffff047224 */ /* 0x000fce00078e000e */
[----:B------:R-:W-:Y:S05]  /*2bf60*/  WARPSYNC.COLLECTIVE R15, `(.L_x_2620) ;  /* 0x000000000f087348 */ /* 0x000fea0003c00000 */
[----:B------:R0:W1:Y:S02]  /*2bf70*/  SHFL.IDX P6, R14, R13, R12, R11 ;  /* 0x0000000c0d0e7389 */ /* 0x00006400000c000b */
[----:B01----:R-:W-:Y:S01]  /*2bf80*/  ENDCOLLECTIVE ;  /* 0x000000000000791b */ /* 0x003fe20003800000 */
.L_x_2620:
[----:B------:R-:W-:Y:S01]  /*2bf90*/  MOV R16, R14 ;  /* 0x0000000e00107202 */ /* 0x000fe20000000f00 */
[----:B------:R-:W-:Y:S06]  /*2bfa0*/  BRA `(.L_x_2621) ;  /* 0xffffffd8008c7947 */ /* 0x000fec000383ffff */
.L_x_2516:
[----:B------:R-:W-:Y:S01]  /*2bfb0*/  BSSY B0, `(.L_x_2622) ;  /* 0x0000008000007945 */ /* 0x000fe20003800000 */
[----:B-----5:R-:W-:Y:S01]  /*2bfc0*/  IMAD.MOV.U32 R13, RZ, RZ, R17 ;  /* 0x000000ffff0d7224 */ /* 0x020fe200078e0011 */
[----:B------:R-:W-:Y:S01]  /*2bfd0*/  MOV R11, RZ ;  /* 0x000000ff000b7202 */ /* 0x000fe20000000f00 */
[----:B------:R-:W-:Y:S02]  /*2bfe0*/  IMAD.MOV.U32 R12, RZ, RZ, 0x1 ;  /* 0x00000001ff0c7424 */ /* 0x000fe400078e00ff */
[----:B------:R-:W-:-:S07]  /*2bff0*/  IMAD.MOV.U32 R15, RZ, RZ, -0x1 ;  /* 0xffffffffff0f7424 */ /* 0x000fce00078e00ff */
[----:B0-234-:R-:W-:Y:S05]  /*2c000*/  WARPSYNC.COLLECTIVE R15, `(.L_x_2623) ;  /* 0x000000000f087348 */ /* 0x01dfea0003c00000 */
[----:B------:R1:W0:Y:S02]  /*2c010*/  SHFL.UP P6, R14, R13, R12, R11 ;  /* 0x0400000c0d0e7389 */ /* 0x00022400000c000b */
[----:B01234-:R-:W-:Y:S01]  /*2c020*/  ENDCOLLECTIVE ;  /* 0x000000000000791b */ /* 0x01ffe20003800000 */
.L_x_2623:
[----:B------:R-:W-:Y:S05]  /*2c030*/  BSYNC B0 ;  /* 0x0000000000007941 */ /* 0x000fea0003800000 */
.L_x_2622:
[C---:B------:R-:W-:Y:S01]  /*2c040*/  ISETP.NE.AND P0, PT, R7.reuse, RZ, PT ;  /* 0x000000ff0700720c */ /* 0x040fe20003f05270 */
        /* <DEDUP_REMOVED lines=9> */
.L_x_2624:
        /* <DEDUP_REMOVED lines=8> */
.L_x_2625:
        /* <DEDUP_REMOVED lines=8> */
.L_x_2626:
        /* <DEDUP_REMOVED lines=8> */
.L_x_2627:
[----:B------:R-:W-:Y:S01]  /*2c260*/  IMAD.MOV.U32 R12, RZ, RZ, 0x1f ;  /* 0x0000001fff0c7424 */ /* 0x000fe200078e00ff */
[----:B------:R-:W-:Y:S02]  /*2c270*/  MOV R11, 0x1f ;  /* 0x0000001f000b7802 */ /* 0x000fe40000000f00 */
[----:B------:R-:W-:-:S04]  /*2c280*/  SEL R3, R14, RZ, P0 ;  /* 0x000000ff0e037207 */ /* 0x000fc80000000000 */
[----:B------:R-:W-:-:S05]  /*2c290*/  IADD3 R2, R6, R3, RZ ;  /* 0x0000000306027210 */ /* 0x000fca0007ffe0ff */
[----:B------:R-:W-:-:S07]  /*2c2a0*/  IMAD.MOV.U32 R13, RZ, RZ, R2 ;  /* 0x000000ffff0d7224 */ /* 0x000fce00078e0002 */
[----:B------:R-:W-:Y:S05]  /*2c2b0*/  WARPSYNC.COLLECTIVE R15, `(.L_x_2628) ;  /* 0x000000000f087348 */ /* 0x000fea0003c00000 */
[----:B------:R0:W1:Y:S02]  /*2c2c0*/  SHFL.IDX P6, R14, R13, R12, R11 ;  /* 0x0000000c0d0e7389 */ /* 0x00006400000c000b */
[----:B01----:R-:W-:Y:S01]  /*2c2d0*/  ENDCOLLECTIVE ;  /* 0x000000000000791b */ /* 0x003fe20003800000 */
.L_x_2628:
[----:B------:R-:W-:Y:S05]  /*2c2e0*/  BRA `(.L_x_2629) ;  /* 0xffffffd800507947 */ /* 0x000fea000383ffff */
.L_x_2521:
[----:B------:R-:W-:Y:S01]  /*2c2f0*/  BSSY B0, `(.L_x_2630) ;  /* 0x0000008000007945 */ /* 0x000fe20003800000 */
[----:B-----5:R-:W-:Y:S01]  /*2c300*/  IMAD.MOV.U32 R13, RZ, RZ, R17 ;  /* 0x000000ffff0d7224 */ /* 0x020fe200078e0011 */
[----:B------:R-:W-:Y:S01]  /*2c310*/  MOV R11, RZ ;  /* 0x000000ff000b7202 */ /* 0x000fe20000000f00 */
[----:B------:R-:W-:Y:S02]  /*2c320*/  IMAD.MOV.U32 R12, RZ, RZ, 0x1 ;  /* 0x00000001ff0c7424 */ /* 0x000fe400078e00ff */
[----:B------:R-:W-:-:S07]  /*2c330*/  IMAD.MOV.U32 R15, RZ, RZ, -0x1 ;  /* 0xffffffffff0f7424 */ /* 0x000fce00078e00ff */
[----:B01----:R-:W-:Y:S05]  /*2c340*/  WARPSYNC.COLLECTIVE R15, `(.L_x_2631) ;  /* 0x000000000f087348 */ /* 0x003fea0003c00000 */
[----:B------:R2:W3:Y:S02]  /*2c350*/  SHFL.UP P6, R14, R13, R12, R11 ;  /* 0x0400000c0d0e7389 */ /* 0x0004e400000c000b */
[----:B0123--:R-:W-:Y:S01]  /*2c360*/  ENDCOLLECTIVE ;  /* 0x000000000000791b */ /* 0x00ffe20003800000 */
.L_x_2631:
[----:B------:R-:W-:Y:S05]  /*2c370*/  BSYNC B0 ;  /* 0x0000000000007941 */ /* 0x000fea0003800000 */
.L_x_2630:
        /* <DEDUP_REMOVED lines=10> */
.L_x_2632:
        /* <DEDUP_REMOVED lines=8> */
.L_x_2633:
        /* <DEDUP_REMOVED lines=8> */
.L_x_2634:
        /* <DEDUP_REMOVED lines=8> */
.L_x_2635:
        /* <DEDUP_REMOVED lines=8> */
.L_x_2636:
[----:B------:R-:W-:Y:S05]  /*2c620*/  BRA `(.L_x_2637) ;  /* 0xffffffd800347947 */ /* 0x000fea000383ffff */
.L_x_2523:
[----:B------:R-:W-:Y:S01]  /*2c630*/  BSSY B0, `(.L_x_2638) ;  /* 0x0000006000007945 */ /* 0x000fe20003800000 */
[----:B------:R-:W-:Y:S01]  /*2c640*/  PLOP3.LUT P6, PT, P6, PT, PT, 0x8, 0x0 ;  /* 0x000000000000781c */ /* 0x000fe200037ce170 */
[----:B------:R-:W-:-:S12]  /*2c650*/  IMAD.MOV.U32 R15, RZ, RZ, -0x1 ;  /* 0xffffffffff0f7424 */ /* 0x000fd800078e00ff */
[----:B0-----:R-:W-:Y:S05]  /*2c660*/  WARPSYNC.COLLECTIVE R15, `(.L_x_2639) ;  /* 0x000000000f087348 */ /* 0x001fea0003c00000 */
[----:B------:R-:W-:Y:S01]  /*2c670*/  VOTE.ANY R14, PT, P6 ;  /* 0x00000000000e7806 */ /* 0x000fe200030e0100 */
[----:B0-----:R-:W-:Y:S06]  /*2c680*/  ENDCOLLECTIVE ;  /* 0x000000000000791b */ /* 0x001fec0003800000 */
.L_x_2639:
[----:B------:R-:W-:Y:S05]  /*2c690*/  BSYNC B0 ;  /* 0x0000000000007941 */ /* 0x000fea0003800000 */
.L_x_2638:
[----:B------:R-:W-:Y:S01]  /*2c6a0*/  IMAD.MOV.U32 R3, RZ, RZ, R14 ;  /* 0x000000ffff037224 */ /* 0x000fe200078e000e */
[----:B------:R-:W-:Y:S01]  /*2c6b0*/  MOV R13, R17 ;  /* 0x00000011000d7202 */ /* 0x000fe20000000f00 */
[----:B------:R-:W-:Y:S01]  /*2c6c0*/  IMAD.MOV.U32 R11, RZ, RZ, 0x1f ;  /* 0x0000001fff0b7424 */ /* 0x000fe200078e00ff */
[----:B------:R-:W-:Y:S01]  /*2c6d0*/  MOV R15, 0xffffffff ;  /* 0xffffffff000f7802 */ /* 0x000fe20000000f00 */
[----:B------:R-:W0:Y:S02]  /*2c6e0*/  POPC R6, R3 ;  /* 0x0000000300067309 */ /* 0x000e240000000000 */
[----:B0-----:R-:W-:-:S07]  /*2c6f0*/  IMAD.MOV.U32 R12, RZ, RZ, R6 ;  /* 0x000000ffff0c7224 */ /* 0x001fce00078e0006 */
[----:B------:R-:W-:Y:S05]  /*2c700*/  WARPSYNC.COLLECTIVE R15, `(.L_x_2640) ;  /* 0x000000000f087348 */ /* 0x000fea0003c00000 */
[----:B------:R0:W1:Y:S02]  /*2c710*/  SHFL.IDX P6, R14, R13, R12, R11 ;  /* 0x0000000c0d0e7389 */ /* 0x00006400000c000b */
[----:B01----:R-:W-:Y:S01]  /*2c720*/  ENDCOLLECTIVE ;  /* 0x000000000000791b */ /* 0x003fe20003800000 */
.L_x_2640:
[----:B------:R-:W-:Y:S01]  /*2c730*/  IMAD.MOV.U32 R17, RZ, RZ, R14 ;  /* 0x000000ffff117224 */ /* 0x000fe200078e000e */
[----:B------:R-:W-:Y:S06]  /*2c740*/  BRA `(.L_x_2641) ;  /* 0xffffffd800247947 */ /* 0x000fec000383ffff */
.L_x_2525:
[----:B------:R-:W-:Y:S01]  /*2c750*/  BSSY B0, `(.L_x_2642) ;  /* 0x0000007000007945 */ /* 0x000fe20003800000 */
[----:B------:R-:W-:Y:S01]  /*2c760*/  IMAD.MOV.U32 R13, RZ, RZ, R2 ;  /* 0x000000ffff0d7224 */ /* 0x000fe200078e0002 */
[----:B------:R-:W-:Y:S01]  /*2c770*/  MOV R11, 0x1f ;  /* 0x0000001f000b7802 */ /* 0x000fe20000000f00 */
[----:B------:R-:W-:-:S07]  /*2c780*/  IMAD.MOV.U32 R15, RZ, RZ, -0x1 ;  /* 0xffffffffff0f7424 */ /* 0x000fce00078e00ff */
[----:B012---:R-:W-:Y:S05]  /*2c790*/  WARPSYNC.COLLECTIVE R15, `(.L_x_2643) ;  /* 0x000000000f087348 */ /* 0x007fea0003c00000 */
[----:B------:R3:W4:Y:S02]  /*2c7a0*/  SHFL.IDX P6, R14, R13, R12, R11 ;  /* 0x0000000c0d0e7389 */ /* 0x00072400000c000b */
[----:B01234-:R-:W-:Y:S01]  /*2c7b0*/  ENDCOLLECTIVE ;  /* 0x000000000000791b */ /* 0x01ffe20003800000 */
.L_x_2643:
[----:B------:R-:W-:Y:S05]  /*2c7c0*/  BSYNC B0 ;  /* 0x0000000000007941 */ /* 0x000fea0003800000 */
.L_x_2642:
[----:B------:R-:W-:Y:S01]  /*2c7d0*/  IMAD.MOV.U32 R7, RZ, RZ, R14 ;  /* 0x000000ffff077224 */ /* 0x000fe200078e000e */
[----:B------:R-:W-:Y:S06]  /*2c7e0*/  BRA `(.L_x_2524) ;  /* 0xffffffd800187947 */ /* 0x000fec000383ffff */
.L_x_2529:
[----:B-1----:R1:W2:Y:S02]  /*2c7f0*/  SYNCS.PHASECHK.TRANS64.TRYWAIT P0, [R0+URZ+0x36820], R3 ;  /* 0x03682003000075a7 */ /* 0x0022a4000800017f */
[----:B--2---:R-:W-:Y:S05]  /*2c800*/  @!P0 NANOSLEEP.SYNCS 0x989680 ;  /* 0x009896800000895d */ /* 0x004fea0003900000 */
[----:B------:R-:W2:Y:S02]  /*2c810*/  @!P0 SYNCS.PHASECHK.TRANS64 P0, [R0+URZ+0x36820], R3 ;  /* 0x03682003000085a7 */ /* 0x000ea4000800007f */
[----:B--2---:R-:W-:Y:S05]  /*2c820*/  @!P0 BRA `(.L_x_2529) ;  /* 0xfffffffc00f08947 */ /* 0x004fea000383ffff */
[----:B------:R-:W-:Y:S05]  /*2c830*/  BRA `(.L_x_2644) ;  /* 0xffffffdc008c7947 */ /* 0x000fea000383ffff */
.L_x_2530:
[----:B------:R-:W2:Y:S01]  /*2c840*/  S2R R2, SR_TID.X ;  /* 0x0000000000027919 */ /* 0x000ea20000002100 */
[----:B------:R-:W-:Y:S01]  /*2c850*/  BSSY B0, `(.L_x_2645) ;  /* 0x000000a000007945 */ /* 0x000fe20003800000 */
[----:B------:R-:W-:Y:S01]  /*2c860*/  IMAD.MOV.U32 R12, RZ, RZ, RZ ;  /* 0x000000ffff0c7224 */ /* 0x000fe200078e00ff */
[----:B------:R-:W-:Y:S01]  /*2c870*/  MOV R15, 0xffffffff ;  /* 0xffffffff000f7802 */ /* 0x000fe20000000f00 */
[----:B0-----:R-:W-:Y:S01]  /*2c880*/  IMAD.MOV.U32 R11, RZ, RZ, 0x1f ;  /* 0x0000001fff0b7424 */ /* 0x001fe200078e00ff */
[----:B--2---:R-:W-:-:S04]  /*2c890*/  SHF.R.U32.HI R2, RZ, 0x5, R2 ;  /* 0x00000005ff027819 */ /* 0x004fc80000011602 */
[----:B------:R-:W-:-:S04]  /*2c8a0*/  LOP3.LUT R2, R2, 0x3, RZ, 0xc0, !PT ;  /* 0x0000000302027812 */ /* 0x000fc800078ec0ff */
[----:B------:R-:W-:-:S07]  /*2c8b0*/  MOV R13, R2 ;  /* 0x00000002000d7202 */ /* 0x000fce0000000f00 */
[----:B-1----:R-:W-:Y:S05]  /*2c8c0*/  WARPSYNC.COLLECTIVE R15, `(.L_x_2646) ;  /* 0x000000000f087348 */ /* 0x002fea0003c00000 */
[----:B------:R0:W2:Y:S02]  /*2c8d0*/  SHFL.IDX P6, R14, R13, R12, R11 ;  /* 0x0000000c0d0e7389 */ /* 0x0000a400000c000b */
[----:B012---:R-:W-:Y:S01]  /*2c8e0*/  ENDCOLLECTIVE ;  /* 0x000000000000791b */ /* 0x007fe20003800000 */
.L_x_2646:
[----:B------:R-:W-:Y:S05]  /*2c8f0*/  BSYNC B0 ;  /* 0x0000000000007941 */ /* 0x000fea0003800000 */
.L_x_2645:
[----:B------:R-:W-:Y:S05]  /*2c900*/  BRA `(.L_x_2647) ;  /* 0xffffffdc00747947 */ /* 0x000fea000383ffff */
.L_x_2531:
[----:B------:R-:W-:Y:S01]  /*2c910*/  BSSY B0, `(.L_x_2648) ;  /* 0x0000006000007945 */ /* 0x000fe20003800000 */
[----:B------:R-:W-:-:S07]  /*2c920*/  IMAD.MOV.U32 R15, RZ, RZ, -0x1 ;  /* 0xffffffffff0f7424 */ /* 0x000fce00078e00ff */
[----:B012---:R-:W-:Y:S05]  /*2c930*/  WARPSYNC.COLLECTIVE R15, `(.L_x_2649) ;  /* 0x000000000f0c7348 */ /* 0x007fea0003c00000 */
[----:B------:R-:W-:Y:S02]  /*2c940*/  ELECT P6, UR62, PT ;  /* 0x00000000003e782f */ /* 0x000fe400038c0000 */
[----:B------:R-:W-:Y:S01]  /*2c950*/  MOV R14, UR62 ;  /* 0x0000003e000e7c02 */ /* 0x000fe20008000f00 */
[----:B012---:R-:W-:Y:S10]  /*2c960*/  ENDCOLLECTIVE ;  /* 0x000000000000791b */ /* 0x007ff40003800000 */
.L_x_2649:
[----:B------:R-:W-:Y:S05]  /*2c970*/  BSYNC B0 ;  /* 0x0000000000007941 */ /* 0x000fea0003800000 */
.L_x_2648:
[----:B------:R-:W-:Y:S05]  /*2c980*/  BRA `(.L_x_2650) ;  /* 0xffffffdc00687947 */ /* 0x000fea000383ffff */
.L_x_2533:
[----:B-1----:R1:W2:Y:S02]  /*2c990*/  SYNCS.PHASECHK.TRANS64.TRYWAIT P0, [R6+URZ], R5 ;  /* 0x00000005060075a7 */ /* 0x0022a4000800017f */
[----:B--2---:R-:W-:Y:S05]  /*2c9a0*/  @!P0 NANOSLEEP.SYNCS 0x989680 ;  /* 0x009896800000895d */ /* 0x004fea0003900000 */
[----:B------:R-:W2:Y:S02]  /*2c9b0*/  @!P0 SYNCS.PHASECHK.TRANS64 P0, [R6+URZ], R5 ;  /* 0x00000005060085a7 */ /* 0x000ea4000800007f */
[----:B--2---:R-:W-:Y:S05]  /*2c9c0*/  @!P0 BRA `(.L_x_2533) ;  /* 0xfffffffc00f08947 */ /* 0x004fea000383ffff */
[----:B------:R-:W-:Y:S05]  /*2c9d0*/  BRA `(.L_x_2651) ;  /* 0xffffffdc00ac7947 */ /* 0x000fea000383ffff */
.L_x_2534:
[----:B--2---:R2:W3:Y:S02]  /*2c9e0*/  SYNCS.PHASECHK.TRANS64.TRYWAIT P0, [R7+URZ], R2 ;  /* 0x00000002070075a7 */ /* 0x0044e4000800017f */
[----:B---3--:R-:W-:Y:S05]  /*2c9f0*/  @!P0 NANOSLEEP.SYNCS 0x989680 ;  /* 0x009896800000895d */ /* 0x008fea0003900000 */
[----:B------:R-:W3:Y:S02]  /*2ca00*/  @!P0 SYNCS.PHASECHK.TRANS64 P0, [R7+URZ], R2 ;  /* 0x00000002070085a7 */ /* 0x000ee4000800007f */
[----:B---3--:R-:W-:Y:S05]  /*2ca10*/  @!P0 BRA `(.L_x_2534) ;  /* 0xfffffffc00f08947 */ /* 0x008fea000383ffff */
[----:B------:R-:W-:Y:S05]  /*2ca20*/  BRA `(.L_x_2652) ;  /* 0xffffffdc00a07947 */ /* 0x000fea000383ffff */
.L_x_2536:
[----:B---3--:R3:W4:Y:S02]  /*2ca30*/  SYNCS.PHASECHK.TRANS64.TRYWAIT P0, [R4+URZ], R5 ;  /* 0x00000005040075a7 */ /* 0x008724000800017f */
[----:B----4-:R-:W-:Y:S05]  /*2ca40*/  @!P0 NANOSLEEP.SYNCS 0x989680 ;  /* 0x009896800000895d */ /* 0x010fea0003900000 */
[----:B------:R-:W4:Y:S02]  /*2ca50*/  @!P0 SYNCS.PHASECHK.TRANS64 P0, [R4+URZ], R5 ;  /* 0x00000005040085a7 */ /* 0x000f24000800007f */
[----:B----4-:R-:W-:Y:S05]  /*2ca60*/  @!P0 BRA `(.L_x_2536) ;  /* 0xfffffffc00f08947 */ /* 0x010fea000383ffff */
[----:B------:R-:W-:Y:S05]  /*2ca70*/  BRA `(.L_x_2653) ;  /* 0xffffffdc00a87947 */ /* 0x000fea000383ffff */
.L_x_2654:
        /* <DEDUP_REMOVED lines=16> */
.L_x_2664:


//--------------------- .nv.global.init           --------------------------
	.section	.nv.global.init,"aw",@progbits
.nv.global.init:
	.type		$str$23,@object
	.size		$str$23,($str$24 - $str$23)
$str$23:
        /*0000*/ 	.byte	0x28, 0x61, 0x64, 0x64, 0x72, 0x65, 0x73, 0x73, 0x20, 0x26, 0x20, 0x6d, 0x61, 0x73, 0x6b, 0x29
        /*0010*/ 	.byte	0x20, 0x3d, 0x3d, 0x20, 0x30, 0x00
	.type		$str$24,@object
	.size		$str$24,(__unnamed_9 - $str$24)
$str$24:
        /*0016*/ 	.byte	0x2f, 0x74, 0x6d, 0x70, 0x2f, 0x6f, 0x73, 0x73, 0x5f, 0x6b, 0x65, 0x72, 0x6e, 0x65, 0x6c, 0x73
        /*0026*/ 	.byte	0x5f, 0x73, 0x72, 0x63, 0x2f, 0x66, 0x6c, 0x61, 0x73, 0x68, 0x5f, 0x61, 0x74, 0x74, 0x65, 0x6e
        /*0036*/ 	.byte	0x74, 0x69, 0x6f, 0x6e, 0x2f, 0x63, 0x73, 0x72, 0x63, 0x2f, 0x63, 0x75, 0x74, 0x6c, 0x61, 0x73
        /*0046*/ 	.byte	0x73, 0x2f, 0x69, 0x6e, 0x63, 0x6c, 0x75, 0x64, 0x65, 0x2f, 0x63, 0x75, 0x74, 0x65, 0x2f, 0x70
        /*0056*/ 	.byte	0x6f, 0x69, 0x6e, 0x74, 0x65, 0x72, 0x5f, 0x66, 0x6c, 0x61, 0x67, 0x67, 0x65, 0x64, 0x2e, 0x68
        /*0066*/ 	.byte	0x70, 0x70, 0x00
	.type		__unnamed_9,@object
	.size		__unnamed_9,(__unnamed_5 - __unnamed_9)
__unnamed_9:
        /* <DEDUP_REMOVED lines=24> */
	.type		__unnamed_5,@object
	.size		__unnamed_5,(__unnamed_4 - __unnamed_5)
__unnamed_5:
        /* <DEDUP_REMOVED lines=24> */
	.type		__unnamed_4,@object
	.size		__unnamed_4,(__unnamed_3 - __unnamed_4)
__unnamed_4:
        /* <DEDUP_REMOVED lines=24> */
	.type		__unnamed_3,@object
	.size		__unnamed_3,(__unnamed_7 - __unnamed_3)
__unnamed_3:
        /* <DEDUP_REMOVED lines=29> */
	.type		__unnamed_7,@object
	.size		__unnamed_7,(__unnamed_2 - __unnamed_7)
__unnamed_7:
        /* <DEDUP_REMOVED lines=29> */
	.type		__unnamed_2,@object
	.size		__unnamed_2,(__unnamed_8 - __unnamed_2)
__unnamed_2:
        /* <DEDUP_REMOVED lines=29> */
	.type		__unnamed_8,@object
	.size		__unnamed_8,(__unnamed_1 - __unnamed_8)
__unnamed_8:
        /* <DEDUP_REMOVED lines=29> */
	.type		__unnamed_1,@object
	.size		__unnamed_1,(__unnamed_6 - __unnamed_1)
__unnamed_1:
        /* <DEDUP_REMOVED lines=28> */
        /*0dd9*/ 	.byte	0x32, 0x31, 0x35, 0x30, 0x34, 0x3e, 0x3e, 0x3e, 0x3e, 0x3e, 0x20, 0x26, 0x5d, 0x00
	.type		__unnamed_6,@object
	.size		__unnamed_6,(.L_5 - __unnamed_6)
__unnamed_6:
        /* <DEDUP_REMOVED lines=29> */
.L_5:


//--------------------- .nv.shared._ZN7cutlass13device_kernelIN5flash11enable_sm90INS1_16FlashAttnFwdSm90INS1_25CollectiveMainloopFwdSm90ILi2EN4cute5tupleIJNS5_1CILi1EEES8_S8_EEENS6_IJNS7_ILi128EEENS7_ILi112EEENS7_ILi192EEEEEELi192ENS_6half_tEfNS_4arch4Sm90ELb0ELb0ELb0ELb0ELb0ELb0ELb0ELb1ELb1ELb0ELb0ELb0EEENS1_21CollectiveEpilogueFwdINS6_IJSA_SC_SB_EEES9_SE_SG_Li256ELb0ELb0ELb0ELb0EEENS1_29StaticPersistentTileSchedulerILb0EEEEEEEEEvNT_6ParamsE --------------------------
	.section	.nv.shared._ZN7cutlass13device_kernelIN5flash11enable_sm90INS1_16FlashAttnFwdSm90INS1_25CollectiveMainloopFwdSm90ILi2EN4cute5tupleIJNS5_1CILi1EEES8_S8_EEENS6_IJNS7_ILi128EEENS7_ILi112EEENS7_ILi192EEEEEELi192ENS_6half_tEfNS_4arch4Sm90ELb0ELb0ELb0ELb0ELb0ELb0ELb0ELb1ELb1ELb0ELb0ELb0EEENS1_21CollectiveEpilogueFwdINS6_IJSA_SC_SB_EEES9_SE_SG_Li256ELb0ELb0ELb0ELb0EEENS1_29StaticPersistentTileSchedulerILb0EEEEEEEEEvNT_6ParamsE,"aw",@nobits
	.sectionflags	@""
	.align	16
	.zero		1024


//--------------------- .nv.shared.reserved.0     --------------------------
	.section	.nv.shared.reserved.0,"aw",@nobits
	.weak		__nv_reservedSMEM_offset_0_alias
	.size		__nv_reservedSMEM_offset_0_alias, 0, 0
	.other		__nv_reservedSMEM_offset_0_alias,@"STO_CUDA_RESERVED_SHARED STV_DEFAULT"
__nv_reservedSMEM_offset_0_alias:
	.zero		0


//--------------------- .nv.global                --------------------------
	.section	.nv.global,"aw",@nobits
.nv.global:
	.type		_ZN66_INTERNAL_37122d08_30_flash_fwd_hdim192_fp16_sm90_cu_18e39b8a_32504cute1_E,@object
	.size		_ZN66_INTERNAL_37122d08_30_flash_fwd_hdim192_fp16_sm90_cu_18e39b8a_32504cute1_E,(_ZN66_INTERNAL_37122d08_30_flash_fwd_hdim192_fp16_sm90_cu_18e39b8a_32504cuda3std3__45__cpo6cbeginE - _ZN66_INTERNAL_37122d08_30_flash_fwd_hdim192_fp16_sm90_cu_18e39b8a_32504cute1_E)
_ZN66_INTERNAL_37122d08_30_flash_fwd_hdim192_fp16_sm90_cu_18e39b8a_32504cute1_E:
	.zero		1
	.type		_ZN66_INTERNAL_37122d08_30_flash_fwd_hdim192_fp16_sm90_cu_18e39b8a_32504cuda3std3__45__cpo6cbeginE,@object
	.size		_ZN66_INTERNAL_37122d08_30_flash_fwd_hdim192_fp16_sm90_cu_18e39b8a_32504cuda3std3__45__cpo6cbeginE,(_ZN66_INTERNAL_37122d08_30_flash_fwd_hdim192_fp16_sm90_cu_18e39b8a_32504cuda3std3__48in_placeE - _ZN66_INTERNAL_37122d08_30_flash_fwd_hdim192_fp16_sm90_cu_18e39b8a_32504cuda3std3__45__cpo6cbeginE)
_ZN66_INTERNAL_37122d08_30_flash_fwd_hdim192_fp16_sm90_cu_18e39b8a_32504cuda3std3__45__cpo6cbeginE:
	.zero		1
	.type		_ZN66_INTERNAL_37122d08_30_flash_fwd_hdim192_fp16_sm90_cu_18e39b8a_32504cuda3std3__48in_placeE,@object
	.size		_ZN66_INTERNAL_37122d08_30_flash_fwd_hdim192_fp16_sm90_cu_18e39b8a_32504cuda3std3__48in_placeE,(_ZN66_INTERNAL_37122d08_30_flash_fwd_hdim192_fp16_sm90_cu_18e39b8a_32504cuda3std6ranges3__45__cpo9iter_moveE - _ZN66_INTERNAL_37122d08_30_flash_fwd_hdim192_fp16_sm90_cu_18e39b8a_32504cuda3std3__48in_placeE)
_ZN66_INTERNAL_37122d08_30_flash_fwd_hdim192_fp16_sm90_cu_18e39b8a_32504cuda3std3__48in_placeE:
	.zero		1
	.type		_ZN66_INTERNAL_37122d08_30_flash_fwd_hdim192_fp16_sm90_cu_18e39b8a_32504cuda3std6ranges3__45__cpo9iter_moveE,@object
	.size		_ZN66_INTERNAL_37122d08_30_flash_fwd_hdim192_fp16_sm90_cu_18e39b8a_32504cuda3std6ranges3__45__cpo9iter_moveE,(_ZN66_INTERNAL_37122d08_30_flash_fwd_hdim192_fp16_sm90_cu_18e39b8a_32504cuda3std3__45__cpo5beginE - _ZN66_INTERNAL_37122d08_30_flash_fwd_hdim192_fp16_sm90_cu_18e39b8a_32504cuda3std6ranges3__45__cpo9iter_moveE)
_ZN66_INTERNAL_37122d08_30_flash_fwd_hdim192_fp16_sm90_cu_18e39b8a_32504cuda3std6ranges3__45__cpo9iter_moveE:
	.zero		1
	.type		_ZN66_INTERNAL_37122d08_30_flash_fwd_hdim192_fp16_sm90_cu_18e39b8a_32504cuda3std3__45__cpo5beginE,@object
	.size		_ZN66_INTERNAL_37122d08_30_flash_fwd_hdim192_fp16_sm90_cu_18e39b8a_32504cuda3std3__45__cpo5beginE,(_ZN66_INTERNAL_37122d08_30_flash_fwd_hdim192_fp16_sm90_cu_18e39b8a_32504cuda3std3__468_GLOBAL__N__37122d08_30_flash_fwd_hdim192_fp16_sm90_cu_18e39b8a_32506ignoreE - _ZN66_INTERNAL_37122d08_30_flash_fwd_hdim192_fp16_sm90_cu_18e39b8a_32504cuda3std3__45__cpo5beginE)
_ZN66_INTERNAL_37122d08_30_flash_fwd_hdim192_fp16_sm90_cu_18e39b8a_32504cuda3std3__45__cpo5beginE:
	.zero		1
	.type		_ZN66_INTERNAL_37122d08_30_flash_fwd_hdim192_fp16_sm90_cu_18e39b8a_32504cuda3std3__468_GLOBAL__N__37122d08_30_flash_fwd_hdim192_fp16_sm90_cu_18e39b8a_32506ignoreE,@object
	.size		_ZN66_INTERNAL_37122d08_30_flash_fwd_hdim192_fp16_sm90_cu_18e39b8a_32504cuda3std3__468_GLOBAL__N__37122d08_30_flash_fwd_hdim192_fp16_sm90_cu_18e39b8a_32506ignoreE,(_ZN66_INTERNAL_37122d08_30_flash_fwd_hdim192_fp16_sm90_cu_18e39b8a_32504cute7productE - _ZN66_INTERNAL_37122d08_30_flash_fwd_hdim192_fp16_sm90_cu_18e39b8a_32504cuda3std3__468_GLOBAL__N__37122d08_30_flash_fwd_hdim192_fp16_sm90_cu_18e39b8a_32506ignoreE)
_ZN66_INTERNAL_37122d08_30_flash_fwd_hdim192_fp16_sm90_cu_18e39b8a_32504cuda3std3__468_GLOBAL__N__37122d08_30_flash_fwd_hdim192_fp16_sm90_cu_18e39b8a_32506ignoreE:
	.zero		1
	.type		_ZN66_INTERNAL_37122d08_30_flash_fwd_hdim192_fp16_sm90_cu_18e39b8a_32504cute7productE,@object
	.size		_ZN66_INTERNAL_37122d08_30_flash_fwd_hdim192_fp16_sm90_cu_18e39b8a_32504cute7productE,(_ZN66_INTERNAL_37122d08_30_flash_fwd_hdim192_fp16_sm90_cu_18e39b8a_32504cuda3std3__45__cpo3endE - _ZN66_INTERNAL_37122d08_30_flash_fwd_hdim192_fp16_sm90_cu_18e39b8a_32504cute7productE)
_ZN66_INTERNAL_37122d08_30_flash_fwd_hdim192_fp16_sm90_cu_18e39b8a_32504cute7productE:
	.zero		1
	.type		_ZN66_INTERNAL_37122d08_30_flash_fwd_hdim192_fp16_sm90_cu_18e39b8a_32504cuda3std3__45__cpo3endE,@object
	.size		_ZN66_INTERNAL_37122d08_30_flash_fwd_hdim192_fp16_sm90_cu_18e39b8a_32504cuda3std3__45__cpo3endE,(_ZN66_INTERNAL_37122d08_30_flash_fwd_hdim192_fp16_sm90_cu_18e39b8a_32504cuda3std3__419piecewise_constructE - _ZN66_INTERNAL_37122d08_30_flash_fwd_hdim192_fp16_sm90_cu_18e39b8a_32504cuda3std3__45__cpo3endE)
_ZN66_INTERNAL_37122d08_30_flash_fwd_hdim192_fp16_sm90_cu_18e39b8a_32504cuda3std3__45__cpo3endE:
	.zero		1
	.type		_ZN66_INTERNAL_37122d08_30_flash_fwd_hdim192_fp16_sm90_cu_18e39b8a_32504cuda3std3__419piecewise_constructE,@object
	.size		_ZN66_INTERNAL_37122d08_30_flash_fwd_hdim192_fp16_sm90_cu_18e39b8a_32504cuda3std3__419piecewise_constructE,(_ZN66_INTERNAL_37122d08_30_flash_fwd_hdim192_fp16_sm90_cu_18e39b8a_32504cuda3std3__45__cpo4cendE - _ZN66_INTERNAL_37122d08_30_flash_fwd_hdim192_fp16_sm90_cu_18e39b8a_32504cuda3std3__419piecewise_constructE)
_ZN66_INTERNAL_37122d08_30_flash_fwd_hdim192_fp16_sm90_cu_18e39b8a_32504cuda3std3__419piecewise_constructE:
	.zero		1
	.type		_ZN66_INTERNAL_37122d08_30_flash_fwd_hdim192_fp16_sm90_cu_18e39b8a_32504cuda3std3__45__cpo4cendE,@object
	.size		_ZN66_INTERNAL_37122d08_30_flash_fwd_hdim192_fp16_sm90_cu_18e39b8a_32504cuda3std3__45__cpo4cendE,(_ZN66_INTERNAL_37122d08_30_flash_fwd_hdim192_fp16_sm90_cu_18e39b8a_32504cuda3std6ranges3__45__cpo4swapE - _ZN66_INTERNAL_37122d08_30_flash_fwd_hdim192_fp16_sm90_cu_18e39b8a_32504cuda3std3__45__cpo4cendE)
_ZN66_INTERNAL_37122d08_30_flash_fwd_hdim192_fp16_sm90_cu_18e39b8a_32504cuda3std3__45__cpo4cendE:
	.zero		1
	.type		_ZN66_INTERNAL_37122d08_30_flash_fwd_hdim192_fp16_sm90_cu_18e39b8a_32504cuda3std6ranges3__45__cpo4swapE,@object
	.size		_ZN66_INTERNAL_37122d08_30_flash_fwd_hdim192_fp16_sm90_cu_18e39b8a_32504cuda3std6ranges3__45__cpo4swapE,(.L_16 - _ZN66_INTERNAL_37122d08_30_flash_fwd_hdim192_fp16_sm90_cu_18e39b8a_32504cuda3std6ranges3__45__cpo4swapE)
_ZN66_INTERNAL_37122d08_30_flash_fwd_hdim192_fp16_sm90_cu_18e39b8a_32504cuda3std6ranges3__45__cpo4swapE:
	.zero		1
.L_16:


//--------------------- .nv.shared._ZN7cutlass13device_kernelIN5flash11enable_sm90INS1_16FlashAttnFwdSm90INS1_25CollectiveMainloopFwdSm90ILi2EN4cute5tupleIJNS5_1CILi2EEENS7_ILi1EEES9_EEENS6_IJNS7_ILi128EEENS7_ILi112EEENS7_ILi192EEEEEELi192ENS_6half_tEfNS_4arch4Sm90ELb0ELb0ELb0ELb0ELb0ELb0ELb0ELb1ELb1ELb0ELb0ELb0EEENS1_21CollectiveEpilogueFwdINS6_IJSB_SD_SC_EEESA_SF_SH_Li256ELb0ELb0ELb0ELb0EEENS1_29StaticPersistentTileSchedulerILb0EEEEEEEEEvNT_6ParamsE --------------------------
	.section	.nv.shared._ZN7cutlass13device_kernelIN5flash11enable_sm90INS1_16FlashAttnFwdSm90INS1_25CollectiveMainloopFwdSm90ILi2EN4cute5tupleIJNS5_1CILi2EEENS7_ILi1EEES9_EEENS6_IJNS7_ILi128EEENS7_ILi112EEENS7_ILi192EEEEEELi192ENS_6half_tEfNS_4arch4Sm90ELb0ELb0ELb0ELb0ELb0ELb0ELb0ELb1ELb1ELb0ELb0ELb0EEENS1_21CollectiveEpilogueFwdINS6_IJSB_SD_SC_EEESA_SF_SH_Li256ELb0ELb0ELb0ELb0EEENS1_29StaticPersistentTileSchedulerILb0EEEEEEEEEvNT_6ParamsE,"aw",@nobits
	.sectionflags	@""
	.align	16
	.zero		1024


//--------------------- .nv.shared._ZN7cutlass13device_kernelIN5flash11enable_sm90INS1_16FlashAttnFwdSm90INS1_25CollectiveMainloopFwdSm90ILi2EN4cute5tupleIJNS5_1CILi1EEES8_S8_EEENS6_IJNS7_ILi128EEENS7_ILi112EEENS7_ILi192EEEEEELi192ENS_6half_tEfNS_4arch4Sm90ELb0ELb0ELb0ELb1ELb0ELb0ELb0ELb1ELb1ELb0ELb0ELb0EEENS1_21CollectiveEpilogueFwdINS6_IJSA_SC_SB_EEES9_SE_SG_Li256ELb1ELb0ELb0ELb0EEENS1_36VarlenDynamicPersistentTileSchedulerILi128ELi112ELi256ELi32ELb0ELb0ELb1ELb0ELb1ELb1EEEEEEEEEvNT_6ParamsE --------------------------
	.section	.nv.shared._ZN7cutlass13device_kernelIN5flash11enable_sm90INS1_16FlashAttnFwdSm90INS1_25CollectiveMainloopFwdSm90ILi2EN4cute5tupleIJNS5_1CILi1EEES8_S8_EEENS6_IJNS7_ILi128EEENS7_ILi112EEENS7_ILi192EEEEEELi192ENS_6half_tEfNS_4arch4Sm90ELb0ELb0ELb0ELb1ELb0ELb0ELb0ELb1ELb1ELb0ELb0ELb0EEENS1_21CollectiveEpilogueFwdINS6_IJSA_SC_SB_EEES9_SE_SG_Li256ELb1ELb0ELb0ELb0EEENS1_36VarlenDynamicPersistentTileSchedulerILi128ELi112ELi256ELi32ELb0ELb0ELb1ELb0ELb1ELb1EEEEEEEEEvNT_6ParamsE,"aw",@nobits
	.sectionflags	@""
	.align	16
	.zero		1024


//--------------------- .nv.shared._ZN7cutlass13device_kernelIN5flash11enable_sm90INS1_16FlashAttnFwdSm90INS1_25CollectiveMainloopFwdSm90ILi2EN4cute5tupleIJNS5_1CILi1EEES8_S8_EEENS6_IJNS7_ILi128EEENS7_ILi112EEENS7_ILi192EEEEEELi192ENS_6half_tEfNS_4arch4Sm90ELb0ELb0ELb0ELb1ELb0ELb1ELb0ELb1ELb1ELb0ELb0ELb0EEENS1_21CollectiveEpilogueFwdINS6_IJSA_SC_SB_EEES9_SE_SG_Li256ELb1ELb0ELb0ELb0EEENS1_36VarlenDynamicPersistentTileSchedulerILi128ELi112ELi256ELi32ELb0ELb0ELb1ELb0ELb1ELb1EEEEEEEEEvNT_6ParamsE --------------------------
	.section	.nv.shared._ZN7cutlass13device_kernelIN5flash11enable_sm90INS1_16FlashAttnFwdSm90INS1_25CollectiveMainloopFwdSm90ILi2EN4cute5tupleIJNS5_1CILi1EEES8_S8_EEENS6_IJNS7_ILi128EEENS7_ILi112EEENS7_ILi192EEEEEELi192ENS_6half_tEfNS_4arch4Sm90ELb0ELb0ELb0ELb1ELb0ELb1ELb0ELb1ELb1ELb0ELb0ELb0EEENS1_21CollectiveEpilogueFwdINS6_IJSA_SC_SB_EEES9_SE_SG_Li256ELb1ELb0ELb0ELb0EEENS1_36VarlenDynamicPersistentTileSchedulerILi128ELi112ELi256ELi32ELb0ELb0ELb1ELb0ELb1ELb1EEEEEEEEEvNT_6ParamsE,"aw",@nobits
	.sectionflags	@""
	.align	16
	.zero		1024


//--------------------- .nv.shared._ZN7cutlass13device_kernelIN5flash11enable_sm90INS1_16FlashAttnFwdSm90INS1_25CollectiveMainloopFwdSm90ILi2EN4cute5tupleIJNS5_1CILi1EEES8_S8_EEENS6_IJNS7_ILi128EEENS7_ILi96EEENS7_ILi192EEEEEELi192ENS_6half_tEfNS_4arch4Sm90ELb0ELb1ELb0ELb0ELb0ELb0ELb0ELb1ELb1ELb0ELb0ELb0EEENS1_21CollectiveEpilogueFwdINS6_IJSA_SC_SB_EEES9_SE_SG_Li256ELb0ELb0ELb0ELb0EEENS1_30DynamicPersistentTileSchedulerILi256ELi32ELb0ELb0ELb1EEEEEEEEEvNT_6ParamsE --------------------------
	.section	.nv.shared._ZN7cutlass13device_kernelIN5flash11enable_sm90INS1_16FlashAttnFwdSm90INS1_25CollectiveMainloopFwdSm90ILi2EN4cute5tupleIJNS5_1CILi1EEES8_S8_EEENS6_IJNS7_ILi128EEENS7_ILi96EEENS7_ILi192EEEEEELi192ENS_6half_tEfNS_4arch4Sm90ELb0ELb1ELb0ELb0ELb0ELb0ELb0ELb1ELb1ELb0ELb0ELb0EEENS1_21CollectiveEpilogueFwdINS6_IJSA_SC_SB_EEES9_SE_SG_Li256ELb0ELb0ELb0ELb0EEENS1_30DynamicPersistentTileSchedulerILi256ELi32ELb0ELb0ELb1EEEEEEEEEvNT_6ParamsE,"aw",@nobits
	.sectionflags	@""
	.align	16
	.zero		1024


//--------------------- .nv.shared._ZN7cutlass13device_kernelIN5flash11enable_sm90INS1_16FlashAttnFwdSm90INS1_25CollectiveMainloopFwdSm90ILi2EN4cute5tupleIJNS5_1CILi1EEES8_S8_EEENS6_IJNS7_ILi128EEENS7_ILi96EEENS7_ILi192EEEEEELi192ENS_6half_tEfNS_4arch4Sm90ELb0ELb1ELb0ELb1ELb0ELb0ELb0ELb1ELb1ELb0ELb0ELb0EEENS1_21CollectiveEpilogueFwdINS6_IJSA_SC_SB_EEES9_SE_SG_Li256ELb1ELb0ELb0ELb0EEENS1_36VarlenDynamicPersistentTileSchedulerILi128ELi96ELi256ELi32ELb0ELb0ELb1ELb1ELb0ELb1EEEEEEEEEvNT_6ParamsE --------------------------
	.section	.nv.shared._ZN7cutlass13device_kernelIN5flash11enable_sm90INS1_16FlashAttnFwdSm90INS1_25CollectiveMainloopFwdSm90ILi2EN4cute5tupleIJNS5_1CILi1EEES8_S8_EEENS6_IJNS7_ILi128EEENS7_ILi96EEENS7_ILi192EEEEEELi192ENS_6half_tEfNS_4arch4Sm90ELb0ELb1ELb0ELb1ELb0ELb0ELb0ELb1ELb1ELb0ELb0ELb0EEENS1_21CollectiveEpilogueFwdINS6_IJSA_SC_SB_EEES9_SE_SG_Li256ELb1ELb0ELb0ELb0EEENS1_36VarlenDynamicPersistentTileSchedulerILi128ELi96ELi256ELi32ELb0ELb0ELb1ELb1ELb0ELb1EEEEEEEEEvNT_6ParamsE,"aw",@nobits
	.sectionflags	@""
	.align	16
	.zero		1024


//--------------------- .nv.shared._ZN7cutlass13device_kernelIN5flash11enable_sm90INS1_16FlashAttnFwdSm90INS1_25CollectiveMainloopFwdSm90ILi2EN4cute5tupleIJNS5_1CILi1EEES8_S8_EEENS6_IJNS7_ILi128EEENS7_ILi96EEENS7_ILi192EEEEEELi192ENS_6half_tEfNS_4arch4Sm90ELb0ELb1ELb0ELb1ELb0ELb1ELb0ELb1ELb1ELb0ELb0ELb0EEENS1_21CollectiveEpilogueFwdINS6_IJSA_SC_SB_EEES9_SE_SG_Li256ELb1ELb0ELb0ELb0EEENS1_36VarlenDynamicPersistentTileSchedulerILi128ELi96ELi256ELi32ELb0ELb0ELb1ELb1ELb0ELb1EEEEEEEEEvNT_6ParamsE --------------------------
	.section	.nv.shared._ZN7cutlass13device_kernelIN5flash11enable_sm90INS1_16FlashAttnFwdSm90INS1_25CollectiveMainloopFwdSm90ILi2EN4cute5tupleIJNS5_1CILi1EEES8_S8_EEENS6_IJNS7_ILi128EEENS7_ILi96EEENS7_ILi192EEEEEELi192ENS_6half_tEfNS_4arch4Sm90ELb0ELb1ELb0ELb1ELb0ELb1ELb0ELb1ELb1ELb0ELb0ELb0EEENS1_21CollectiveEpilogueFwdINS6_IJSA_SC_SB_EEES9_SE_SG_Li256ELb1ELb0ELb0ELb0EEENS1_36VarlenDynamicPersistentTileSchedulerILi128ELi96ELi256ELi32ELb0ELb0ELb1ELb1ELb0ELb1EEEEEEEEEvNT_6ParamsE,"aw",@nobits
	.sectionflags	@""
	.align	16
	.zero		1024


//--------------------- .nv.shared._ZN7cutlass13device_kernelIN5flash11enable_sm90INS1_16FlashAttnFwdSm90INS1_25CollectiveMainloopFwdSm90ILi2EN4cute5tupleIJNS5_1CILi1EEES8_S8_EEENS6_IJNS7_ILi128EEENS7_ILi112EEENS7_ILi192EEEEEELi192ENS_6half_tEfNS_4arch4Sm90ELb1ELb0ELb0ELb0ELb0ELb0ELb0ELb1ELb1ELb0ELb0ELb0EEENS1_21CollectiveEpilogueFwdINS6_IJSA_SC_SB_EEES9_SE_SG_Li256ELb0ELb0ELb0ELb0EEENS1_30DynamicPersistentTileSchedulerILi256ELi32ELb0ELb0ELb1EEEEEEEEEvNT_6ParamsE --------------------------
	.section	.nv.shared._ZN7cutlass13device_kernelIN5flash11enable_sm90INS1_16FlashAttnFwdSm90INS1_25CollectiveMainloopFwdSm90ILi2EN4cute5tupleIJNS5_1CILi1EEES8_S8_EEENS6_IJNS7_ILi128EEENS7_ILi112EEENS7_ILi192EEEEEELi192ENS_6half_tEfNS_4arch4Sm90ELb1ELb0ELb0ELb0ELb0ELb0ELb0ELb1ELb1ELb0ELb0ELb0EEENS1_21CollectiveEpilogueFwdINS6_IJSA_SC_SB_EEES9_SE_SG_Li256ELb0ELb0ELb0ELb0EEENS1_30DynamicPersistentTileSchedulerILi256ELi32ELb0ELb0ELb1EEEEEEEEEvNT_6ParamsE,"aw",@nobits
	.sectionflags	@""
	.align	16
	.zero		1024


//--------------------- .nv.shared._ZN7cutlass13device_kernelIN5flash11enable_sm90INS1_16FlashAttnFwdSm90INS1_25CollectiveMainloopFwdSm90ILi2EN4cute5tupleIJNS5_1CILi1EEES8_S8_EEENS6_IJNS7_ILi128EEENS7_ILi112EEENS7_ILi192EEEEEELi192ENS_6half_tEfNS_4arch4Sm90ELb1ELb0ELb0ELb1ELb0ELb0ELb0ELb1ELb1ELb0ELb0ELb0EEENS1_21CollectiveEpilogueFwdINS6_IJSA_SC_SB_EEES9_SE_SG_Li256ELb1ELb0ELb0ELb0EEENS1_36VarlenDynamicPersistentTileSchedulerILi128ELi112ELi256ELi32ELb0ELb0ELb1ELb1ELb1ELb1EEEEEEEEEvNT_6ParamsE --------------------------
	.section	.nv.shared._ZN7cutlass13device_kernelIN5flash11enable_sm90INS1_16FlashAttnFwdSm90INS1_25CollectiveMainloopFwdSm90ILi2EN4cute5tupleIJNS5_1CILi1EEES8_S8_EEENS6_IJNS7_ILi128EEENS7_ILi112EEENS7_ILi192EEEEEELi192ENS_6half_tEfNS_4arch4Sm90ELb1ELb0ELb0ELb1ELb0ELb0ELb0ELb1ELb1ELb0ELb0ELb0EEENS1_21CollectiveEpilogueFwdINS6_IJSA_SC_SB_EEES9_SE_SG_Li256ELb1ELb0ELb0ELb0EEENS1_36VarlenDynamicPersistentTileSchedulerILi128ELi112ELi256ELi32ELb0ELb0ELb1ELb1ELb1ELb1EEEEEEEEEvNT_6ParamsE,"aw",@nobits
	.sectionflags	@""
	.align	16
	.zero		1024


//--------------------- .nv.shared._ZN7cutlass13device_kernelIN5flash11enable_sm90INS1_16FlashAttnFwdSm90INS1_25CollectiveMainloopFwdSm90ILi2EN4cute5tupleIJNS5_1CILi1EEES8_S8_EEENS6_IJNS7_ILi128EEENS7_ILi112EEENS7_ILi192EEEEEELi192ENS_6half_tEfNS_4arch4Sm90ELb1ELb0ELb0ELb1ELb0ELb1ELb0ELb1ELb1ELb0ELb0ELb0EEENS1_21CollectiveEpilogueFwdINS6_IJSA_SC_SB_EEES9_SE_SG_Li256ELb1ELb0ELb0ELb0EEENS1_36VarlenDynamicPersistentTileSchedulerILi128ELi112ELi256ELi32ELb0ELb0ELb1ELb1ELb1ELb1EEEEEEEEEvNT_6ParamsE --------------------------
	.section	.nv.shared._ZN7cutlass13device_kernelIN5flash11enable_sm90INS1_16FlashAttnFwdSm90INS1_25CollectiveMainloopFwdSm90ILi2EN4cute5tupleIJNS5_1CILi1EEES8_S8_EEENS6_IJNS7_ILi128EEENS7_ILi112EEENS7_ILi192EEEEEELi192ENS_6half_tEfNS_4arch4Sm90ELb1ELb0ELb0ELb1ELb0ELb1ELb0ELb1ELb1ELb0ELb0ELb0EEENS1_21CollectiveEpilogueFwdINS6_IJSA_SC_SB_EEES9_SE_SG_Li256ELb1ELb0ELb0ELb0EEENS1_36VarlenDynamicPersistentTileSchedulerILi128ELi112ELi256ELi32ELb0ELb0ELb1ELb1ELb1ELb1EEEEEEEEEvNT_6ParamsE,"aw",@nobits
	.sectionflags	@""
	.align	16
	.zero		1024


//--------------------- .nv.constant0._ZN7cutlass13device_kernelIN5flash11enable_sm90INS1_16FlashAttnFwdSm90INS1_25CollectiveMainloopFwdSm90ILi2EN4cute5tupleIJNS5_1CILi1EEES8_S8_EEENS6_IJNS7_ILi128EEENS7_ILi112EEENS7_ILi192EEEEEELi192ENS_6half_tEfNS_4arch4Sm90ELb0ELb0ELb0ELb0ELb0ELb0ELb0ELb1ELb1ELb0ELb0ELb0EEENS1_21CollectiveEpilogueFwdINS6_IJSA_SC_SB_EEES9_SE_SG_Li256ELb0ELb0ELb0ELb0EEENS1_29StaticPersistentTileSchedulerILb0EEEEEEEEEvNT_6ParamsE --------------------------
	.section	.nv.constant0._ZN7cutlass13device_kernelIN5flash11enable_sm90INS1_16FlashAttnFwdSm90INS1_25CollectiveMainloopFwdSm90ILi2EN4cute5tupleIJNS5_1CILi1EEES8_S8_EEENS6_IJNS7_ILi128EEENS7_ILi112EEENS7_ILi192EEEEEELi192ENS_6half_tEfNS_4arch4Sm90ELb0ELb0ELb0ELb0ELb0ELb0ELb0ELb1ELb1ELb0ELb0ELb0EEENS1_21CollectiveEpilogueFwdINS6_IJSA_SC_SB_EEES9_SE_SG_Li256ELb0ELb0ELb0ELb0EEENS1_29StaticPersistentTileSchedulerILb0EEEEEEEEEvNT_6ParamsE,"a",@progbits
	.sectionflags	@""
	.align	4
.nv.constant0._ZN7cutlass13device_kernelIN5flash11enable_sm90INS1_16FlashAttnFwdSm90INS1_25CollectiveMainloopFwdSm90ILi2EN4cute5tupleIJNS5_1CILi1EEES8_S8_EEENS6_IJNS7_ILi128EEENS7_ILi112EEENS7_ILi192EEEEEELi192ENS_6half_tEfNS_4arch4Sm90ELb0ELb0ELb0ELb0ELb0ELb0ELb0ELb1ELb1ELb0ELb0ELb0EEENS1_21CollectiveEpilogueFwdINS6_IJSA_SC_SB_EEES9_SE_SG_Li256ELb0ELb0ELb0ELb0EEENS1_29StaticPersistentTileSchedulerILb0EEEEEEEEEvNT_6ParamsE:
	.zero		3584


//--------------------- .nv.constant0._ZN7cutlass13device_kernelIN5flash11enable_sm90INS1_16FlashAttnFwdSm90INS1_25CollectiveMainloopFwdSm90ILi2EN4cute5tupleIJNS5_1CILi2EEENS7_ILi1EEES9_EEENS6_IJNS7_ILi128EEENS7_ILi112EEENS7_ILi192EEEEEELi192ENS_6half_tEfNS_4arch4Sm90ELb0ELb0ELb0ELb0ELb0ELb0ELb0ELb1ELb1ELb0ELb0ELb0EEENS1_21CollectiveEpilogueFwdINS6_IJSB_SD_SC_EEESA_SF_SH_Li256ELb0ELb0ELb0ELb0EEENS1_29StaticPersistentTileSchedulerILb0EEEEEEEEEvNT_6ParamsE --------------------------
	.section	.nv.constant0._ZN7cutlass13device_kernelIN5flash11enable_sm90INS1_16FlashAttnFwdSm90INS1_25CollectiveMainloopFwdSm90ILi2EN4cute5tupleIJNS5_1CILi2EEENS7_ILi1EEES9_EEENS6_IJNS7_ILi128EEENS7_ILi112EEENS7_ILi192EEEEEELi192ENS_6half_tEfNS_4arch4Sm90ELb0ELb0ELb0ELb0ELb0ELb0ELb0ELb1ELb1ELb0ELb0ELb0EEENS1_21CollectiveEpilogueFwdINS6_IJSB_SD_SC_EEESA_SF_SH_Li256ELb0ELb0ELb0ELb0EEENS1_29StaticPersistentTileSchedulerILb0EEEEEEEEEvNT_6ParamsE,"a",@progbits
	.sectionflags	@""
	.align	4
.nv.constant0._ZN7cutlass13device_kernelIN5flash11enable_sm90INS1_16FlashAttnFwdSm90INS1_25CollectiveMainloopFwdSm90ILi2EN4cute5tupleIJNS5_1CILi2EEENS7_ILi1EEES9_EEENS6_IJNS7_ILi128EEENS7_ILi112EEENS7_ILi192EEEEEELi192ENS_6half_tEfNS_4arch4Sm90ELb0ELb0ELb0ELb0ELb0ELb0ELb0ELb1ELb1ELb0ELb0ELb0EEENS1_21CollectiveEpilogueFwdINS6_IJSB_SD_SC_EEESA_SF_SH_Li256ELb0ELb0ELb0ELb0EEENS1_29StaticPersistentTileSchedulerILb0EEEEEEEEEvNT_6ParamsE:
	.zero		3584


//--------------------- .nv.constant0._ZN7cutlass13device_kernelIN5flash11enable_sm90INS1_16FlashAttnFwdSm90INS1_25CollectiveMainloopFwdSm90ILi2EN4cute5tupleIJNS5_1CILi1EEES8_S8_EEENS6_IJNS7_ILi128EEENS7_ILi112EEENS7_ILi192EEEEEELi192ENS_6half_tEfNS_4arch4Sm90ELb0ELb0ELb0ELb1ELb0ELb0ELb0ELb1ELb1ELb0ELb0ELb0EEENS1_21CollectiveEpilogueFwdINS6_IJSA_SC_SB_EEES9_SE_SG_Li256ELb1ELb0ELb0ELb0EEENS1_36VarlenDynamicPersistentTileSchedulerILi128ELi112ELi256ELi32ELb0ELb0ELb1ELb0ELb1ELb1EEEEEEEEEvNT_6ParamsE --------------------------
	.section	.nv.constant0._ZN7cutlass13device_kernelIN5flash11enable_sm90INS1_16FlashAttnFwdSm90INS1_25CollectiveMainloopFwdSm90ILi2EN4cute5tupleIJNS5_1CILi1EEES8_S8_EEENS6_IJNS7_ILi128EEENS7_ILi112EEENS7_ILi192EEEEEELi192ENS_6half_tEfNS_4arch4Sm90ELb0ELb0ELb0ELb1ELb0ELb0ELb0ELb1ELb1ELb0ELb0ELb0EEENS1_21CollectiveEpilogueFwdINS6_IJSA_SC_SB_EEES9_SE_SG_Li256ELb1ELb0ELb0ELb0EEENS1_36VarlenDynamicPersistentTileSchedulerILi128ELi112ELi256ELi32ELb0ELb0ELb1ELb0ELb1ELb1EEEEEEEEEvNT_6ParamsE,"a",@progbits
	.sectionflags	@""
	.align	4
.nv.constant0._ZN7cutlass13device_kernelIN5flash11enable_sm90INS1_16FlashAttnFwdSm90INS1_25CollectiveMainloopFwdSm90ILi2EN4cute5tupleIJNS5_1CILi1EEES8_S8_EEENS6_IJNS7_ILi128EEENS7_ILi112EEENS7_ILi192EEEEEELi192ENS_6half_tEfNS_4arch4Sm90ELb0ELb0ELb0ELb1ELb0ELb0ELb0ELb1ELb1ELb0ELb0ELb0EEENS1_21CollectiveEpilogueFwdINS6_IJSA_SC_SB_EEES9_SE_SG_Li256ELb1ELb0ELb0ELb0EEENS1_36VarlenDynamicPersistentTileSchedulerILi128ELi112ELi256ELi32ELb0ELb0ELb1ELb0ELb1ELb1EEEEEEEEEvNT_6ParamsE:
	.zero		3200


//--------------------- .nv.constant0._ZN7cutlass13device_kernelIN5flash11enable_sm90INS1_16FlashAttnFwdSm90INS1_25CollectiveMainloopFwdSm90ILi2EN4cute5tupleIJNS5_1CILi1EEES8_S8_EEENS6_IJNS7_ILi128EEENS7_ILi112EEENS7_ILi192EEEEEELi192ENS_6half_tEfNS_4arch4Sm90ELb0ELb0ELb0ELb1ELb0ELb1ELb0ELb1ELb1ELb0ELb0ELb0EEENS1_21CollectiveEpilogueFwdINS6_IJSA_SC_SB_EEES9_SE_SG_Li256ELb1ELb0ELb0ELb0EEENS1_36VarlenDynamicPersistentTileSchedulerILi128ELi112ELi256ELi32ELb0ELb0ELb1ELb0ELb1ELb1EEEEEEEEEvNT_6ParamsE --------------------------
	.section	.nv.constant0._ZN7cutlass13device_kernelIN5flash11enable_sm90INS1_16FlashAttnFwdSm90INS1_25CollectiveMainloopFwdSm90ILi2EN4cute5tupleIJNS5_1CILi1EEES8_S8_EEENS6_IJNS7_ILi128EEENS7_ILi112EEENS7_ILi192EEEEEELi192ENS_6half_tEfNS_4arch4Sm90ELb0ELb0ELb0ELb1ELb0ELb1ELb0ELb1ELb1ELb0ELb0ELb0EEENS1_21CollectiveEpilogueFwdINS6_IJSA_SC_SB_EEES9_SE_SG_Li256ELb1ELb0ELb0ELb0EEENS1_36VarlenDynamicPersistentTileSchedulerILi128ELi112ELi256ELi32ELb0ELb0ELb1ELb0ELb1ELb1EEEEEEEEEvNT_6ParamsE,"a",@progbits
	.sectionflags	@""
	.align	4
.nv.constant0._ZN7cutlass13device_kernelIN5flash11enable_sm90INS1_16FlashAttnFwdSm90INS1_25CollectiveMainloopFwdSm90ILi2EN4cute5tupleIJNS5_1CILi1EEES8_S8_EEENS6_IJNS7_ILi128EEENS7_ILi112EEENS7_ILi192EEEEEELi192ENS_6half_tEfNS_4arch4Sm90ELb0ELb0ELb0ELb1ELb0ELb1ELb0ELb1ELb1ELb0ELb0ELb0EEENS1_21CollectiveEpilogueFwdINS6_IJSA_SC_SB_EEES9_SE_SG_Li256ELb1ELb0ELb0ELb0EEENS1_36VarlenDynamicPersistentTileSchedulerILi128ELi112ELi256ELi32ELb0ELb0ELb1ELb0ELb1ELb1EEEEEEEEEvNT_6ParamsE:
	.zero		3200


//--------------------- .nv.constant0._ZN7cutlass13device_kernelIN5flash11enable_sm90INS1_16FlashAttnFwdSm90INS1_25CollectiveMainloopFwdSm90ILi2EN4cute5tupleIJNS5_1CILi1EEES8_S8_EEENS6_IJNS7_ILi128EEENS7_ILi96EEENS7_ILi192EEEEEELi192ENS_6half_tEfNS_4arch4Sm90ELb0ELb1ELb0ELb0ELb0ELb0ELb0ELb1ELb1ELb0ELb0ELb0EEENS1_21CollectiveEpilogueFwdINS6_IJSA_SC_SB_EEES9_SE_SG_Li256ELb0ELb0ELb0ELb0EEENS1_30DynamicPersistentTileSchedulerILi256ELi32ELb0ELb0ELb1EEEEEEEEEvNT_6ParamsE --------------------------
	.section	.nv.constant0._ZN7cutlass13device_kernelIN5flash11enable_sm90INS1_16FlashAttnFwdSm90INS1_25CollectiveMainloopFwdSm90ILi2EN4cute5tupleIJNS5_1CILi1EEES8_S8_EEENS6_IJNS7_ILi128EEENS7_ILi96EEENS7_ILi192EEEEEELi192ENS_6half_tEfNS_4arch4Sm90ELb0ELb1ELb0ELb0ELb0ELb0ELb0ELb1ELb1ELb0ELb0ELb0EEENS1_21CollectiveEpilogueFwdINS6_IJSA_SC_SB_EEES9_SE_SG_Li256ELb0ELb0ELb0ELb0EEENS1_30DynamicPersistentTileSchedulerILi256ELi32ELb0ELb0ELb1EEEEEEEEEvNT_6ParamsE,"a",@progbits
	.sectionflags	@""
	.align	4
.nv.constant0._ZN7cutlass13device_kernelIN5flash11enable_sm90INS1_16FlashAttnFwdSm90INS1_25CollectiveMainloopFwdSm90ILi2EN4cute5tupleIJNS5_1CILi1EEES8_S8_EEENS6_IJNS7_ILi128EEENS7_ILi96EEENS7_ILi192EEEEEELi192ENS_6half_tEfNS_4arch4Sm90ELb0ELb1ELb0ELb0ELb0ELb0ELb0ELb1ELb1ELb0ELb0ELb0EEENS1_21CollectiveEpilogueFwdINS6_IJSA_SC_SB_EEES9_SE_SG_Li256ELb0ELb0ELb0ELb0EEENS1_30DynamicPersistentTileSchedulerILi256ELi32ELb0ELb0ELb1EEEEEEEEEvNT_6ParamsE:
	.zero		3584


//--------------------- .nv.constant0._ZN7cutlass13device_kernelIN5flash11enable_sm90INS1_16FlashAttnFwdSm90INS1_25CollectiveMainloopFwdSm90ILi2EN4cute5tupleIJNS5_1CILi1EEES8_S8_EEENS6_IJNS7_ILi128EEENS7_ILi96EEENS7_ILi192EEEEEELi192ENS_6half_tEfNS_4arch4Sm90ELb0ELb1ELb0ELb1ELb0ELb0ELb0ELb1ELb1ELb0ELb0ELb0EEENS1_21CollectiveEpilogueFwdINS6_IJSA_SC_SB_EEES9_SE_SG_Li256ELb1ELb0ELb0ELb0EEENS1_36VarlenDynamicPersistentTileSchedulerILi128ELi96ELi256ELi32ELb0ELb0ELb1ELb1ELb0ELb1EEEEEEEEEvNT_6ParamsE --------------------------
	.section	.nv.constant0._ZN7cutlass13device_kernelIN5flash11enable_sm90INS1_16FlashAttnFwdSm90INS1_25CollectiveMainloopFwdSm90ILi2EN4cute5tupleIJNS5_1CILi1EEES8_S8_EEENS6_IJNS7_ILi128EEENS7_ILi96EEENS7_ILi192EEEEEELi192ENS_6half_tEfNS_4arch4Sm90ELb0ELb1ELb0ELb1ELb0ELb0ELb0ELb1ELb1ELb0ELb0ELb0EEENS1_21CollectiveEpilogueFwdINS6_IJSA_SC_SB_EEES9_SE_SG_Li256ELb1ELb0ELb0ELb0EEENS1_36VarlenDynamicPersistentTileSchedulerILi128ELi96ELi256ELi32ELb0ELb0ELb1ELb1ELb0ELb1EEEEEEEEEvNT_6ParamsE,"a",@progbits
	.sectionflags	@""
	.align	4
.nv.constant0._ZN7cutlass13device_kernelIN5flash11enable_sm90INS1_16FlashAttnFwdSm90INS1_25CollectiveMainloopFwdSm90ILi2EN4cute5tupleIJNS5_1CILi1EEES8_S8_EEENS6_IJNS7_ILi128EEENS7_ILi96EEENS7_ILi192EEEEEELi192ENS_6half_tEfNS_4arch4Sm90ELb0ELb1ELb0ELb1ELb0ELb0ELb0ELb1ELb1ELb0ELb0ELb0EEENS1_21CollectiveEpilogueFwdINS6_IJSA_SC_SB_EEES9_SE_SG_Li256ELb1ELb0ELb0ELb0EEENS1_36VarlenDynamicPersistentTileSchedulerILi128ELi96ELi256ELi32ELb0ELb0ELb1ELb1ELb0ELb1EEEEEEEEEvNT_6ParamsE:
	.zero		3200


//--------------------- .nv.constant0._ZN7cutlass13device_kernelIN5flash11enable_sm90INS1_16FlashAttnFwdSm90INS1_25CollectiveMainloopFwdSm90ILi2EN4cute5tupleIJNS5_1CILi1EEES8_S8_EEENS6_IJNS7_ILi128EEENS7_ILi96EEENS7_ILi192EEEEEELi192ENS_6half_tEfNS_4arch4Sm90ELb0ELb1ELb0ELb1ELb0ELb1ELb0ELb1ELb1ELb0ELb0ELb0EEENS1_21CollectiveEpilogueFwdINS6_IJSA_SC_SB_EEES9_SE_SG_Li256ELb1ELb0ELb0ELb0EEENS1_36VarlenDynamicPersistentTileSchedulerILi128ELi96ELi256ELi32ELb0ELb0ELb1ELb1ELb0ELb1EEEEEEEEEvNT_6ParamsE --------------------------
	.section	.nv.constant0._ZN7cutlass13device_kernelIN5flash11enable_sm90INS1_16FlashAttnFwdSm90INS1_25CollectiveMainloopFwdSm90ILi2EN4cute5tupleIJNS5_1CILi1EEES8_S8_EEENS6_IJNS7_ILi128EEENS7_ILi96EEENS7_ILi192EEEEEELi192ENS_6half_tEfNS_4arch4Sm90ELb0ELb1ELb0ELb1ELb0ELb1ELb0ELb1ELb1ELb0ELb0ELb0EEENS1_21CollectiveEpilogueFwdINS6_IJSA_SC_SB_EEES9_SE_SG_Li256ELb1ELb0ELb0ELb0EEENS1_36VarlenDynamicPersistentTileSchedulerILi128ELi96ELi256ELi32ELb0ELb0ELb1ELb1ELb0ELb1EEEEEEEEEvNT_6ParamsE,"a",@progbits
	.sectionflags	@""
	.align	4
.nv.constant0._ZN7cutlass13device_kernelIN5flash11enable_sm90INS1_16FlashAttnFwdSm90INS1_25CollectiveMainloopFwdSm90ILi2EN4cute5tupleIJNS5_1CILi1EEES8_S8_EEENS6_IJNS7_ILi128EEENS7_ILi96EEENS7_ILi192EEEEEELi192ENS_6half_tEfNS_4arch4Sm90ELb0ELb1ELb0ELb1ELb0ELb1ELb0ELb1ELb1ELb0ELb0ELb0EEENS1_21CollectiveEpilogueFwdINS6_IJSA_SC_SB_EEES9_SE_SG_Li256ELb1ELb0ELb0ELb0EEENS1_36VarlenDynamicPersistentTileSchedulerILi128ELi96ELi256ELi32ELb0ELb0ELb1ELb1ELb0ELb1EEEEEEEEEvNT_6ParamsE:
	.zero		3200


//--------------------- .nv.constant0._ZN7cutlass13device_kernelIN5flash11enable_sm90INS1_16FlashAttnFwdSm90INS1_25CollectiveMainloopFwdSm90ILi2EN4cute5tupleIJNS5_1CILi1EEES8_S8_EEENS6_IJNS7_ILi128EEENS7_ILi112EEENS7_ILi192EEEEEELi192ENS_6half_tEfNS_4arch4Sm90ELb1ELb0ELb0ELb0ELb0ELb0ELb0ELb1ELb1ELb0ELb0ELb0EEENS1_21CollectiveEpilogueFwdINS6_IJSA_SC_SB_EEES9_SE_SG_Li256ELb0ELb0ELb0ELb0EEENS1_30DynamicPersistentTileSchedulerILi256ELi32ELb0ELb0ELb1EEEEEEEEEvNT_6ParamsE --------------------------
	.section	.nv.constant0._ZN7cutlass13device_kernelIN5flash11enable_sm90INS1_16FlashAttnFwdSm90INS1_25CollectiveMainloopFwdSm90ILi2EN4cute5tupleIJNS5_1CILi1EEES8_S8_EEENS6_IJNS7_ILi128EEENS7_ILi112EEENS7_ILi192EEEEEELi192ENS_6half_tEfNS_4arch4Sm90ELb1ELb0ELb0ELb0ELb0ELb0ELb0ELb1ELb1ELb0ELb0ELb0EEENS1_21CollectiveEpilogueFwdINS6_IJSA_SC_SB_EEES9_SE_SG_Li256ELb0ELb0ELb0ELb0EEENS1_30DynamicPersistentTileSchedulerILi256ELi32ELb0ELb0ELb1EEEEEEEEEvNT_6ParamsE,"a",@progbits
	.sectionflags	@""
	.align	4
.nv.constant0._ZN7cutlass13device_kernelIN5flash11enable_sm90INS1_16FlashAttnFwdSm90INS1_25CollectiveMainloopFwdSm90ILi2EN4cute5tupleIJNS5_1CILi1EEES8_S8_EEENS6_IJNS7_ILi128EEENS7_ILi112EEENS7_ILi192EEEEEELi192ENS_6half_tEfNS_4arch4Sm90ELb1ELb0ELb0ELb0ELb0ELb0ELb0ELb1ELb1ELb0ELb0ELb0EEENS1_21CollectiveEpilogueFwdINS6_IJSA_SC_SB_EEES9_SE_SG_Li256ELb0ELb0ELb0ELb0EEENS1_30DynamicPersistentTileSchedulerILi256ELi32ELb0ELb0ELb1EEEEEEEEEvNT_6ParamsE:
	.zero		3584


//--------------------- .nv.constant0._ZN7cutlass13device_kernelIN5flash11enable_sm90INS1_16FlashAttnFwdSm90INS1_25CollectiveMainloopFwdSm90ILi2EN4cute5tupleIJNS5_1CILi1EEES8_S8_EEENS6_IJNS7_ILi128EEENS7_ILi112EEENS7_ILi192EEEEEELi192ENS_6half_tEfNS_4arch4Sm90ELb1ELb0ELb0ELb1ELb0ELb0ELb0ELb1ELb1ELb0ELb0ELb0EEENS1_21CollectiveEpilogueFwdINS6_IJSA_SC_SB_EEES9_SE_SG_Li256ELb1ELb0ELb0ELb0EEENS1_36VarlenDynamicPersistentTileSchedulerILi128ELi112ELi256ELi32ELb0ELb0ELb1ELb1ELb1ELb1EEEEEEEEEvNT_6ParamsE --------------------------
	.section	.nv.constant0._ZN7cutlass13device_kernelIN5flash11enable_sm90INS1_16FlashAttnFwdSm90INS1_25CollectiveMainloopFwdSm90ILi2EN4cute5tupleIJNS5_1CILi1EEES8_S8_EEENS6_IJNS7_ILi128EEENS7_ILi112EEENS7_ILi192EEEEEELi192ENS_6half_tEfNS_4arch4Sm90ELb1ELb0ELb0ELb1ELb0ELb0ELb0ELb1ELb1ELb0ELb0ELb0EEENS1_21CollectiveEpilogueFwdINS6_IJSA_SC_SB_EEES9_SE_SG_Li256ELb1ELb0ELb0ELb0EEENS1_36VarlenDynamicPersistentTileSchedulerILi128ELi112ELi256ELi32ELb0ELb0ELb1ELb1ELb1ELb1EEEEEEEEEvNT_6ParamsE,"a",@progbits
	.sectionflags	@""
	.align	4
.nv.constant0._ZN7cutlass13device_kernelIN5flash11enable_sm90INS1_16FlashAttnFwdSm90INS1_25CollectiveMainloopFwdSm90ILi2EN4cute5tupleIJNS5_1CILi1EEES8_S8_EEENS6_IJNS7_ILi128EEENS7_ILi112EEENS7_ILi192EEEEEELi192ENS_6half_tEfNS_4arch4Sm90ELb1ELb0ELb0ELb1ELb0ELb0ELb0ELb1ELb1ELb0ELb0ELb0EEENS1_21CollectiveEpilogueFwdINS6_IJSA_SC_SB_EEES9_SE_SG_Li256ELb1ELb0ELb0ELb0EEENS1_36VarlenDynamicPersistentTileSchedulerILi128ELi112ELi256ELi32ELb0ELb0ELb1ELb1ELb1ELb1EEEEEEEEEvNT_6ParamsE:
	.zero		3200


//--------------------- .nv.constant0._ZN7cutlass13device_kernelIN5flash11enable_sm90INS1_16FlashAttnFwdSm90INS1_25CollectiveMainloopFwdSm90ILi2EN4cute5tupleIJNS5_1CILi1EEES8_S8_EEENS6_IJNS7_ILi128EEENS7_ILi112EEENS7_ILi192EEEEEELi192ENS_6half_tEfNS_4arch4Sm90ELb1ELb0ELb0ELb1ELb0ELb1ELb0ELb1ELb1ELb0ELb0ELb0EEENS1_21CollectiveEpilogueFwdINS6_IJSA_SC_SB_EEES9_SE_SG_Li256ELb1ELb0ELb0ELb0EEENS1_36VarlenDynamicPersistentTileSchedulerILi128ELi112ELi256ELi32ELb0ELb0ELb1ELb1ELb1ELb1EEEEEEEEEvNT_6ParamsE --------------------------
	.section	.nv.constant0._ZN7cutlass13device_kernelIN5flash11enable_sm90INS1_16FlashAttnFwdSm90INS1_25CollectiveMainloopFwdSm90ILi2EN4cute5tupleIJNS5_1CILi1EEES8_S8_EEENS6_IJNS7_ILi128EEENS7_ILi112EEENS7_ILi192EEEEEELi192ENS_6half_tEfNS_4arch4Sm90ELb1ELb0ELb0ELb1ELb0ELb1ELb0ELb1ELb1ELb0ELb0ELb0EEENS1_21CollectiveEpilogueFwdINS6_IJSA_SC_SB_EEES9_SE_SG_Li256ELb1ELb0ELb0ELb0EEENS1_36VarlenDynamicPersistentTileSchedulerILi128ELi112ELi256ELi32ELb0ELb0ELb1ELb1ELb1ELb1EEEEEEEEEvNT_6ParamsE,"a",@progbits
	.sectionflags	@""
	.align	4
.nv.constant0._ZN7cutlass13device_kernelIN5flash11enable_sm90INS1_16FlashAttnFwdSm90INS1_25CollectiveMainloopFwdSm90ILi2EN4cute5tupleIJNS5_1CILi1EEES8_S8_EEENS6_IJNS7_ILi128EEENS7_ILi112EEENS7_ILi192EEEEEELi192ENS_6half_tEfNS_4arch4Sm90ELb1ELb0ELb0ELb1ELb0ELb1ELb0ELb1ELb1ELb0ELb0ELb0EEENS1_21CollectiveEpilogueFwdINS6_IJSA_SC_SB_EEES9_SE_SG_Li256ELb1ELb0ELb0ELb0EEENS1_36VarlenDynamicPersistentTileSchedulerILi128ELi112ELi256ELi32ELb0ELb0ELb1ELb1ELb1ELb1EEEEEEEEEvNT_6ParamsE:
	.zero		3200


//--------------------- SYMBOLS --------------------------

	.type		.nv.reservedSmem.offset0,@object
	.size		.nv.reservedSmem.offset0,0x4
	.type		__assertfail,@function
